// Copyright (c) 2024, Jay Shah, Ganesh Bikshandi, Ying Zhang, Vijay Thakkar, Pradeep Ramani, Tri Dao.
// Splitting the different template instantiations to different files to speed up compilation.
// This file is auto-generated. See "generate_kernels.py"

#include "flash_fwd_launch_template.h"

#ifndef FLASHATTENTION_DISABLE_HDIM256
template void run_mha_fwd_<90, cutlass::bfloat16_t, 256, 256, true, false, true, true>(Flash_fwd_params &params, cudaStream_t stream);
#endif


// ===== COMPILED SASS (sm_90a) =====

	.target	sm_90a

	.elftype	@"ET_EXEC"


//--------------------- .note.nv.tkinfo           --------------------------
	.section	.note.nv.tkinfo,"",@"SHT_NOTE"
	.sectionflags	@"SHF_NOTE_NV_TKINFO"
	.tkinfo
        /*0018*/ 	.word	0x00000002
        /*0030*/ 	.string	""
        /*0030*/ 	.string	"ptxas"
        /*0030*/ 	.string	"Cuda compilation tools, release 13.0, V13.0.88"
        /*0030*/ 	.string	"Build cuda_13.0.r13.0/compiler.36424714_0"
        /*0030*/ 	.string	"-arch sm_90a -m 64 "



//--------------------- .note.nv.cuinfo           --------------------------
	.section	.note.nv.cuinfo,"",@"SHT_NOTE"
	.sectionflags	@"SHF_NOTE_NV_CUINFO"
        /*0018*/ 	.short	0x0002
        /*001a*/ 	.short	0x005a
        /*001c*/ 	.short	0x0082
	.zero		2


//--------------------- .nv.info                  --------------------------
	.section	.nv.info,"",@"SHT_CUDA_INFO"
	.align	4


	//----- nvinfo : EIATTR_REGCOUNT
	.align		4
        /*0000*/ 	.byte	0x04, 0x2f
        /*0002*/ 	.short	(.L_23 - .L_22)
	.align		4
.L_22:
        /*0004*/ 	.word	index@(_ZN7cutlass13device_kernelIN5flash11enable_sm90INS1_16FlashAttnFwdSm90INS1_25CollectiveMainloopFwdSm90ILi2EN4cute5tupleIJNS5_1CILi1EEES8_S8_EEENS6_IJNS7_ILi128EEENS7_ILi80EEENS7_ILi256EEEEEELi256ENS_10bfloat16_tEfNS_4arch4Sm90ELb1ELb0ELb1ELb1ELb0ELb1ELb0ELb1ELb1ELb1ELb1ELb0EEENS1_21CollectiveEpilogueFwdINS6_IJSA_SC_SB_EEES9_SE_SG_Li256ELb1ELb1ELb1ELb0EEENS1_36VarlenDynamicPersistentTileSchedulerILi128ELi80ELi256ELi128ELb1ELb1ELb1ELb1ELb1ELb1EEEEEEEEEvNT_6ParamsE)
        /*0008*/ 	.word	0x000000a8


	//----- nvinfo : EIATTR_FRAME_SIZE
	.align		4
.L_23:
        /*000c*/ 	.byte	0x04, 0x11
        /*000e*/ 	.short	(.L_25 - .L_24)
	.align		4
.L_24:
        /*0010*/ 	.word	index@(_ZN7cutlass13device_kernelIN5flash11enable_sm90INS1_16FlashAttnFwdSm90INS1_25CollectiveMainloopFwdSm90ILi2EN4cute5tupleIJNS5_1CILi1EEES8_S8_EEENS6_IJNS7_ILi128EEENS7_ILi80EEENS7_ILi256EEEEEELi256ENS_10bfloat16_tEfNS_4arch4Sm90ELb1ELb0ELb1ELb1ELb0ELb1ELb0ELb1ELb1ELb1ELb1ELb0EEENS1_21CollectiveEpilogueFwdINS6_IJSA_SC_SB_EEES9_SE_SG_Li256ELb1ELb1ELb1ELb0EEENS1_36VarlenDynamicPersistentTileSchedulerILi128ELi80ELi256ELi128ELb1ELb1ELb1ELb1ELb1ELb1EEEEEEEEEvNT_6ParamsE)
        /*0014*/ 	.word	0x000000c0


	//----- nvinfo : EIATTR_REGCOUNT
	.align		4
.L_25:
        /*0018*/ 	.byte	0x04, 0x2f
        /*001a*/ 	.short	(.L_27 - .L_26)
	.align		4
.L_26:
        /*001c*/ 	.word	index@(_ZN7cutlass13device_kernelIN5flash11enable_sm90INS1_16FlashAttnFwdSm90INS1_25CollectiveMainloopFwdSm90ILi2EN4cute5tupleIJNS5_1CILi1EEES8_S8_EEENS6_IJNS7_ILi128EEENS7_ILi80EEENS7_ILi256EEEEEELi256ENS_10bfloat16_tEfNS_4arch4Sm90ELb1ELb0ELb1ELb1ELb0ELb0ELb0ELb1ELb1ELb1ELb1ELb0EEENS1_21CollectiveEpilogueFwdINS6_IJSA_SC_SB_EEES9_SE_SG_Li256ELb1ELb1ELb1ELb0EEENS1_36VarlenDynamicPersistentTileSchedulerILi128ELi80ELi256ELi128ELb1ELb1ELb1ELb1ELb1ELb1EEEEEEEEEvNT_6ParamsE)
        /*0020*/ 	.word	0x000000a8


	//----- nvinfo : EIATTR_FRAME_SIZE
	.align		4
.L_27:
        /*0024*/ 	.byte	0x04, 0x11
        /*0026*/ 	.short	(.L_29 - .L_28)
	.align		4
.L_28:
        /*0028*/ 	.word	index@(_ZN7cutlass13device_kernelIN5flash11enable_sm90INS1_16FlashAttnFwdSm90INS1_25CollectiveMainloopFwdSm90ILi2EN4cute5tupleIJNS5_1CILi1EEES8_S8_EEENS6_IJNS7_ILi128EEENS7_ILi80EEENS7_ILi256EEEEEELi256ENS_10bfloat16_tEfNS_4arch4Sm90ELb1ELb0ELb1ELb1ELb0ELb0ELb0ELb1ELb1ELb1ELb1ELb0EEENS1_21CollectiveEpilogueFwdINS6_IJSA_SC_SB_EEES9_SE_SG_Li256ELb1ELb1ELb1ELb0EEENS1_36VarlenDynamicPersistentTileSchedulerILi128ELi80ELi256ELi128ELb1ELb1ELb1ELb1ELb1ELb1EEEEEEEEEvNT_6ParamsE)
        /*002c*/ 	.word	0x00000070


	//----- nvinfo : EIATTR_REGCOUNT
	.align		4
.L_29:
        /*0030*/ 	.byte	0x04, 0x2f
        /*0032*/ 	.short	(.L_31 - .L_30)
	.align		4
.L_30:
        /*0034*/ 	.word	index@(_ZN7cutlass13device_kernelIN5flash11enable_sm90INS1_16FlashAttnFwdSm90INS1_25CollectiveMainloopFwdSm90ILi2EN4cute5tupleIJNS5_1CILi1EEES8_S8_EEENS6_IJNS7_ILi128EEENS7_ILi80EEENS7_ILi256EEEEEELi256ENS_10bfloat16_tEfNS_4arch4Sm90ELb1ELb0ELb1ELb0ELb0ELb0ELb0ELb1ELb1ELb1ELb1ELb0EEENS1_21CollectiveEpilogueFwdINS6_IJSA_SC_SB_EEES9_SE_SG_Li256ELb0ELb1ELb1ELb0EEENS1_19SingleTileSchedulerILb0ELb1ELb1ELi128EEEEEEEEEvNT_6ParamsE)
        /*0038*/ 	.word	0x000000a8


	//----- nvinfo : EIATTR_FRAME_SIZE
	.align		4
.L_31:
        /*003c*/ 	.byte	0x04, 0x11
        /*003e*/ 	.short	(.L_33 - .L_32)
	.align		4
.L_32:
        /*0040*/ 	.word	index@(_ZN7cutlass13device_kernelIN5flash11enable_sm90INS1_16FlashAttnFwdSm90INS1_25CollectiveMainloopFwdSm90ILi2EN4cute5tupleIJNS5_1CILi1EEES8_S8_EEENS6_IJNS7_ILi128EEENS7_ILi80EEENS7_ILi256EEEEEELi256ENS_10bfloat16_tEfNS_4arch4Sm90ELb1ELb0ELb1ELb0ELb0ELb0ELb0ELb1ELb1ELb1ELb1ELb0EEENS1_21CollectiveEpilogueFwdINS6_IJSA_SC_SB_EEES9_SE_SG_Li256ELb0ELb1ELb1ELb0EEENS1_19SingleTileSchedulerILb0ELb1ELb1ELi128EEEEEEEEEvNT_6ParamsE)
        /*0044*/ 	.word	0x00000018


	//----- nvinfo : EIATTR_REGCOUNT
	.align		4
.L_33:
        /*0048*/ 	.byte	0x04, 0x2f
        /*004a*/ 	.short	(.L_35 - .L_34)
	.align		4
.L_34:
        /*004c*/ 	.word	index@(_ZN7cutlass13device_kernelIN5flash11enable_sm90INS1_16FlashAttnFwdSm90INS1_25CollectiveMainloopFwdSm90ILi2EN4cute5tupleIJNS5_1CILi1EEES8_S8_EEENS6_IJNS7_ILi128EEENS7_ILi64EEENS7_ILi256EEEEEELi256ENS_10bfloat16_tEfNS_4arch4Sm90ELb0ELb1ELb1ELb1ELb0ELb1ELb0ELb1ELb1ELb1ELb1ELb0EEENS1_21CollectiveEpilogueFwdINS6_IJSA_SC_SB_EEES9_SE_SG_Li256ELb1ELb1ELb1ELb0EEENS1_36VarlenDynamicPersistentTileSchedulerILi128ELi64ELi256ELi128ELb1ELb1ELb1ELb1ELb0ELb1EEEEEEEEEvNT_6ParamsE)
        /*0050*/ 	.word	0x000000a8


	//----- nvinfo : EIATTR_FRAME_SIZE
	.align		4
.L_35:
        /*0054*/ 	.byte	0x04, 0x11
        /*0056*/ 	.short	(.L_37 - .L_36)
	.align		4
.L_36:
        /*0058*/ 	.word	index@(_ZN7cutlass13device_kernelIN5flash11enable_sm90INS1_16FlashAttnFwdSm90INS1_25CollectiveMainloopFwdSm90ILi2EN4cute5tupleIJNS5_1CILi1EEES8_S8_EEENS6_IJNS7_ILi128EEENS7_ILi64EEENS7_ILi256EEEEEELi256ENS_10bfloat16_tEfNS_4arch4Sm90ELb0ELb1ELb1ELb1ELb0ELb1ELb0ELb1ELb1ELb1ELb1ELb0EEENS1_21CollectiveEpilogueFwdINS6_IJSA_SC_SB_EEES9_SE_SG_Li256ELb1ELb1ELb1ELb0EEENS1_36VarlenDynamicPersistentTileSchedulerILi128ELi64ELi256ELi128ELb1ELb1ELb1ELb1ELb0ELb1EEEEEEEEEvNT_6ParamsE)
        /*005c*/ 	.word	0x000000a8


	//----- nvinfo : EIATTR_REGCOUNT
	.align		4
.L_37:
        /*0060*/ 	.byte	0x04, 0x2f
        /*0062*/ 	.short	(.L_39 - .L_38)
	.align		4
.L_38:
        /*0064*/ 	.word	index@(_ZN7cutlass13device_kernelIN5flash11enable_sm90INS1_16FlashAttnFwdSm90INS1_25CollectiveMainloopFwdSm90ILi2EN4cute5tupleIJNS5_1CILi1EEES8_S8_EEENS6_IJNS7_ILi128EEENS7_ILi64EEENS7_ILi256EEEEEELi256ENS_10bfloat16_tEfNS_4arch4Sm90ELb0ELb1ELb1ELb1ELb0ELb0ELb0ELb1ELb1ELb1ELb1ELb0EEENS1_21CollectiveEpilogueFwdINS6_IJSA_SC_SB_EEES9_SE_SG_Li256ELb1ELb1ELb1ELb0EEENS1_36VarlenDynamicPersistentTileSchedulerILi128ELi64ELi256ELi128ELb1ELb1ELb1ELb1ELb0ELb1EEEEEEEEEvNT_6ParamsE)
        /*0068*/ 	.word	0x000000a8


	//----- nvinfo : EIATTR_FRAME_SIZE
	.align		4
.L_39:
        /*006c*/ 	.byte	0x04, 0x11
        /*006e*/ 	.short	(.L_41 - .L_40)
	.align		4
.L_40:
        /*0070*/ 	.word	index@(_ZN7cutlass13device_kernelIN5flash11enable_sm90INS1_16FlashAttnFwdSm90INS1_25CollectiveMainloopFwdSm90ILi2EN4cute5tupleIJNS5_1CILi1EEES8_S8_EEENS6_IJNS7_ILi128EEENS7_ILi64EEENS7_ILi256EEEEEELi256ENS_10bfloat16_tEfNS_4arch4Sm90ELb0ELb1ELb1ELb1ELb0ELb0ELb0ELb1ELb1ELb1ELb1ELb0EEENS1_21CollectiveEpilogueFwdINS6_IJSA_SC_SB_EEES9_SE_SG_Li256ELb1ELb1ELb1ELb0EEENS1_36VarlenDynamicPersistentTileSchedulerILi128ELi64ELi256ELi128ELb1ELb1ELb1ELb1ELb0ELb1EEEEEEEEEvNT_6ParamsE)
        /*0074*/ 	.word	0x00000070


	//----- nvinfo : EIATTR_REGCOUNT
	.align		4
.L_41:
        /*0078*/ 	.byte	0x04, 0x2f
        /*007a*/ 	.short	(.L_43 - .L_42)
	.align		4
.L_42:
        /*007c*/ 	.word	index@(_ZN7cutlass13device_kernelIN5flash11enable_sm90INS1_16FlashAttnFwdSm90INS1_25CollectiveMainloopFwdSm90ILi2EN4cute5tupleIJNS5_1CILi1EEES8_S8_EEENS6_IJNS7_ILi128EEENS7_ILi64EEENS7_ILi256EEEEEELi256ENS_10bfloat16_tEfNS_4arch4Sm90ELb0ELb1ELb1ELb0ELb0ELb0ELb0ELb1ELb1ELb1ELb1ELb0EEENS1_21CollectiveEpilogueFwdINS6_IJSA_SC_SB_EEES9_SE_SG_Li256ELb0ELb1ELb1ELb0EEENS1_19SingleTileSchedulerILb0ELb1ELb1ELi128EEEEEEEEEvNT_6ParamsE)
        /*0080*/ 	.word	0x000000a8


	//----- nvinfo : EIATTR_FRAME_SIZE
	.align		4
.L_43:
        /*0084*/ 	.byte	0x04, 0x11
        /*0086*/ 	.short	(.L_45 - .L_44)
	.align		4
.L_44:
        /*0088*/ 	.word	index@(_ZN7cutlass13device_kernelIN5flash11enable_sm90INS1_16FlashAttnFwdSm90INS1_25CollectiveMainloopFwdSm90ILi2EN4cute5tupleIJNS5_1CILi1EEES8_S8_EEENS6_IJNS7_ILi128EEENS7_ILi64EEENS7_ILi256EEEEEELi256ENS_10bfloat16_tEfNS_4arch4Sm90ELb0ELb1ELb1ELb0ELb0ELb0ELb0ELb1ELb1ELb1ELb1ELb0EEENS1_21CollectiveEpilogueFwdINS6_IJSA_SC_SB_EEES9_SE_SG_Li256ELb0ELb1ELb1ELb0EEENS1_19SingleTileSchedulerILb0ELb1ELb1ELi128EEEEEEEEEvNT_6ParamsE)
        /*008c*/ 	.word	0x00000010


	//----- nvinfo : EIATTR_REGCOUNT
	.align		4
.L_45:
        /*0090*/ 	.byte	0x04, 0x2f
        /*0092*/ 	.short	(.L_47 - .L_46)
	.align		4
.L_46:
        /*0094*/ 	.word	index@(_ZN7cutlass13device_kernelIN5flash11enable_sm90INS1_16FlashAttnFwdSm90INS1_25CollectiveMainloopFwdSm90ILi2EN4cute5tupleIJNS5_1CILi1EEES8_S8_EEENS6_IJNS7_ILi128EEENS7_ILi80EEENS7_ILi256EEEEEELi256ENS_10bfloat16_tEfNS_4arch4Sm90ELb0ELb0ELb1ELb1ELb0ELb1ELb0ELb1ELb1ELb1ELb1ELb0EEENS1_21CollectiveEpilogueFwdINS6_IJSA_SC_SB_EEES9_SE_SG_Li256ELb1ELb1ELb1ELb0EEENS1_36VarlenDynamicPersistentTileSchedulerILi128ELi80ELi256ELi128ELb1ELb1ELb1ELb0ELb1ELb1EEEEEEEEEvNT_6ParamsE)
        /*0098*/ 	.word	0x000000a8


	//----- nvinfo : EIATTR_FRAME_SIZE
	.align		4
.L_47:
        /*009c*/ 	.byte	0x04, 0x11
        /*009e*/ 	.short	(.L_49 - .L_48)
	.align		4
.L_48:
        /*00a0*/ 	.word	index@(_ZN7cutlass13device_kernelIN5flash11enable_sm90INS1_16FlashAttnFwdSm90INS1_25CollectiveMainloopFwdSm90ILi2EN4cute5tupleIJNS5_1CILi1EEES8_S8_EEENS6_IJNS7_ILi128EEENS7_ILi80EEENS7_ILi256EEEEEELi256ENS_10bfloat16_tEfNS_4arch4Sm90ELb0ELb0ELb1ELb1ELb0ELb1ELb0ELb1ELb1ELb1ELb1ELb0EEENS1_21CollectiveEpilogueFwdINS6_IJSA_SC_SB_EEES9_SE_SG_Li256ELb1ELb1ELb1ELb0EEENS1_36VarlenDynamicPersistentTileSchedulerILi128ELi80ELi256ELi128ELb1ELb1ELb1ELb0ELb1ELb1EEEEEEEEEvNT_6ParamsE)
        /*00a4*/ 	.word	0x00000190


	//----- nvinfo : EIATTR_REGCOUNT
	.align		4
.L_49:
        /*00a8*/ 	.byte	0x04, 0x2f
        /*00aa*/ 	.short	(.L_51 - .L_50)
	.align		4
.L_50:
        /*00ac*/ 	.word	index@(_ZN7cutlass13device_kernelIN5flash11enable_sm90INS1_16FlashAttnFwdSm90INS1_25CollectiveMainloopFwdSm90ILi2EN4cute5tupleIJNS5_1CILi1EEES8_S8_EEENS6_IJNS7_ILi128EEENS7_ILi80EEENS7_ILi256EEEEEELi256ENS_10bfloat16_tEfNS_4arch4Sm90ELb0ELb0ELb1ELb1ELb0ELb0ELb0ELb1ELb1ELb1ELb1ELb0EEENS1_21CollectiveEpilogueFwdINS6_IJSA_SC_SB_EEES9_SE_SG_Li256ELb1ELb1ELb1ELb0EEENS1_36VarlenDynamicPersistentTileSchedulerILi128ELi80ELi256ELi128ELb1ELb1ELb1ELb0ELb1ELb1EEEEEEEEEvNT_6ParamsE)
        /*00b0*/ 	.word	0x000000a8


	//----- nvinfo : EIATTR_FRAME_SIZE
	.align		4
.L_51:
        /*00b4*/ 	.byte	0x04, 0x11
        /*00b6*/ 	.short	(.L_53 - .L_52)
	.align		4
.L_52:
        /*00b8*/ 	.word	index@(_ZN7cutlass13device_kernelIN5flash11enable_sm90INS1_16FlashAttnFwdSm90INS1_25CollectiveMainloopFwdSm90ILi2EN4cute5tupleIJNS5_1CILi1EEES8_S8_EEENS6_IJNS7_ILi128EEENS7_ILi80EEENS7_ILi256EEEEEELi256ENS_10bfloat16_tEfNS_4arch4Sm90ELb0ELb0ELb1ELb1ELb0ELb0ELb0ELb1ELb1ELb1ELb1ELb0EEENS1_21CollectiveEpilogueFwdINS6_IJSA_SC_SB_EEES9_SE_SG_Li256ELb1ELb1ELb1ELb0EEENS1_36VarlenDynamicPersistentTileSchedulerILi128ELi80ELi256ELi128ELb1ELb1ELb1ELb0ELb1ELb1EEEEEEEEEvNT_6ParamsE)
        /*00bc*/ 	.word	0x00000078


	//----- nvinfo : EIATTR_REGCOUNT
	.align		4
.L_53:
        /*00c0*/ 	.byte	0x04, 0x2f
        /*00c2*/ 	.short	(.L_55 - .L_54)
	.align		4
.L_54:
        /*00c4*/ 	.word	index@(_ZN7cutlass13device_kernelIN5flash11enable_sm90INS1_16FlashAttnFwdSm90INS1_25CollectiveMainloopFwdSm90ILi2EN4cute5tupleIJNS5_1CILi1EEES8_S8_EEENS6_IJNS7_ILi128EEENS7_ILi80EEENS7_ILi256EEEEEELi256ENS_10bfloat16_tEfNS_4arch4Sm90ELb0ELb0ELb1ELb0ELb0ELb0ELb0ELb1ELb1ELb1ELb1ELb0EEENS1_21CollectiveEpilogueFwdINS6_IJSA_SC_SB_EEES9_SE_SG_Li256ELb0ELb1ELb1ELb0EEENS1_19SingleTileSchedulerILb0ELb1ELb1ELi128EEEEEEEEEvNT_6ParamsE)
        /*00c8*/ 	.word	0x000000a8


	//----- nvinfo : EIATTR_FRAME_SIZE
	.align		4
.L_55:
        /*00cc*/ 	.byte	0x04, 0x11
        /*00ce*/ 	.short	(.L_57 - .L_56)
	.align		4
.L_56:
        /*00d0*/ 	.word	index@(_ZN7cutlass13device_kernelIN5flash11enable_sm90INS1_16FlashAttnFwdSm90INS1_25CollectiveMainloopFwdSm90ILi2EN4cute5tupleIJNS5_1CILi1EEES8_S8_EEENS6_IJNS7_ILi128EEENS7_ILi80EEENS7_ILi256EEEEEELi256ENS_10bfloat16_tEfNS_4arch4Sm90ELb0ELb0ELb1ELb0ELb0ELb0ELb0ELb1ELb1ELb1ELb1ELb0EEENS1_21CollectiveEpilogueFwdINS6_IJSA_SC_SB_EEES9_SE_SG_Li256ELb0ELb1ELb1ELb0EEENS1_19SingleTileSchedulerILb0ELb1ELb1ELi128EEEEEEEEEvNT_6ParamsE)
        /*00d4*/ 	.word	0x00000018


	//----- nvinfo : EIATTR_MIN_STACK_SIZE
	.align		4
.L_57:
        /*00d8*/ 	.byte	0x04, 0x12
        /*00da*/ 	.short	(.L_59 - .L_58)
	.align		4
.L_58:
        /*00dc*/ 	.word	index@(_ZN7cutlass13device_kernelIN5flash11enable_sm90INS1_16FlashAttnFwdSm90INS1_25CollectiveMainloopFwdSm90ILi2EN4cute5tupleIJNS5_1CILi1EEES8_S8_EEENS6_IJNS7_ILi128EEENS7_ILi80EEENS7_ILi256EEEEEELi256ENS_10bfloat16_tEfNS_4arch4Sm90ELb0ELb0ELb1ELb0ELb0ELb0ELb0ELb1ELb1ELb1ELb1ELb0EEENS1_21CollectiveEpilogueFwdINS6_IJSA_SC_SB_EEES9_SE_SG_Li256ELb0ELb1ELb1ELb0EEENS1_19SingleTileSchedulerILb0ELb1ELb1ELi128EEEEEEEEEvNT_6ParamsE)
        /*00e0*/ 	.word	0x00000018


	//----- nvinfo : EIATTR_MIN_STACK_SIZE
	.align		4
.L_59:
        /*00e4*/ 	.byte	0x04, 0x12
        /*00e6*/ 	.short	(.L_61 - .L_60)
	.align		4
.L_60:
        /*00e8*/ 	.word	index@(_ZN7cutlass13device_kernelIN5flash11enable_sm90INS1_16FlashAttnFwdSm90INS1_25CollectiveMainloopFwdSm90ILi2EN4cute5tupleIJNS5_1CILi1EEES8_S8_EEENS6_IJNS7_ILi128EEENS7_ILi80EEENS7_ILi256EEEEEELi256ENS_10bfloat16_tEfNS_4arch4Sm90ELb0ELb0ELb1ELb1ELb0ELb0ELb0ELb1ELb1ELb1ELb1ELb0EEENS1_21CollectiveEpilogueFwdINS6_IJSA_SC_SB_EEES9_SE_SG_Li256ELb1ELb1ELb1ELb0EEENS1_36VarlenDynamicPersistentTileSchedulerILi128ELi80ELi256ELi128ELb1ELb1ELb1ELb0ELb1ELb1EEEEEEEEEvNT_6ParamsE)
        /*00ec*/ 	.word	0x00000078


	//----- nvinfo : EIATTR_MIN_STACK_SIZE
	.align		4
.L_61:
        /*00f0*/ 	.byte	0x04, 0x12
        /*00f2*/ 	.short	(.L_63 - .L_62)
	.align		4
.L_62:
        /*00f4*/ 	.word	index@(_ZN7cutlass13device_kernelIN5flash11enable_sm90INS1_16FlashAttnFwdSm90INS1_25CollectiveMainloopFwdSm90ILi2EN4cute5tupleIJNS5_1CILi1EEES8_S8_EEENS6_IJNS7_ILi128EEENS7_ILi80EEENS7_ILi256EEEEEELi256ENS_10bfloat16_tEfNS_4arch4Sm90ELb0ELb0ELb1ELb1ELb0ELb1ELb0ELb1ELb1ELb1ELb1ELb0EEENS1_21CollectiveEpilogueFwdINS6_IJSA_SC_SB_EEES9_SE_SG_Li256ELb1ELb1ELb1ELb0EEENS1_36VarlenDynamicPersistentTileSchedulerILi128ELi80ELi256ELi128ELb1ELb1ELb1ELb0ELb1ELb1EEEEEEEEEvNT_6ParamsE)
        /*00f8*/ 	.word	0x00000190


	//----- nvinfo : EIATTR_MIN_STACK_SIZE
	.align		4
.L_63:
        /*00fc*/ 	.byte	0x04, 0x12
        /*00fe*/ 	.short	(.L_65 - .L_64)
	.align		4
.L_64:
        /*0100*/ 	.word	index@(_ZN7cutlass13device_kernelIN5flash11enable_sm90INS1_16FlashAttnFwdSm90INS1_25CollectiveMainloopFwdSm90ILi2EN4cute5tupleIJNS5_1CILi1EEES8_S8_EEENS6_IJNS7_ILi128EEENS7_ILi64EEENS7_ILi256EEEEEELi256ENS_10bfloat16_tEfNS_4arch4Sm90ELb0ELb1ELb1ELb0ELb0ELb0ELb0ELb1ELb1ELb1ELb1ELb0EEENS1_21CollectiveEpilogueFwdINS6_IJSA_SC_SB_EEES9_SE_SG_Li256ELb0ELb1ELb1ELb0EEENS1_19SingleTileSchedulerILb0ELb1ELb1ELi128EEEEEEEEEvNT_6ParamsE)
        /*0104*/ 	.word	0x00000010


	//----- nvinfo : EIATTR_MIN_STACK_SIZE
	.align		4
.L_65:
        /*0108*/ 	.byte	0x04, 0x12
        /*010a*/ 	.short	(.L_67 - .L_66)
	.align		4
.L_66:
        /*010c*/ 	.word	index@(_ZN7cutlass13device_kernelIN5flash11enable_sm90INS1_16FlashAttnFwdSm90INS1_25CollectiveMainloopFwdSm90ILi2EN4cute5tupleIJNS5_1CILi1EEES8_S8_EEENS6_IJNS7_ILi128EEENS7_ILi64EEENS7_ILi256EEEEEELi256ENS_10bfloat16_tEfNS_4arch4Sm90ELb0ELb1ELb1ELb1ELb0ELb0ELb0ELb1ELb1ELb1ELb1ELb0EEENS1_21CollectiveEpilogueFwdINS6_IJSA_SC_SB_EEES9_SE_SG_Li256ELb1ELb1ELb1ELb0EEENS1_36VarlenDynamicPersistentTileSchedulerILi128ELi64ELi256ELi128ELb1ELb1ELb1ELb1ELb0ELb1EEEEEEEEEvNT_6ParamsE)
        /*0110*/ 	.word	0x00000070


	//----- nvinfo : EIATTR_MIN_STACK_SIZE
	.align		4
.L_67:
        /*0114*/ 	.byte	0x04, 0x12
        /*0116*/ 	.short	(.L_69 - .L_68)
	.align		4
.L_68:
        /*0118*/ 	.word	index@(_ZN7cutlass13device_kernelIN5flash11enable_sm90INS1_16FlashAttnFwdSm90INS1_25CollectiveMainloopFwdSm90ILi2EN4cute5tupleIJNS5_1CILi1EEES8_S8_EEENS6_IJNS7_ILi128EEENS7_ILi64EEENS7_ILi256EEEEEELi256ENS_10bfloat16_tEfNS_4arch4Sm90ELb0ELb1ELb1ELb1ELb0ELb1ELb0ELb1ELb1ELb1ELb1ELb0EEENS1_21CollectiveEpilogueFwdINS6_IJSA_SC_SB_EEES9_SE_SG_Li256ELb1ELb1ELb1ELb0EEENS1_36VarlenDynamicPersistentTileSchedulerILi128ELi64ELi256ELi128ELb1ELb1ELb1ELb1ELb0ELb1EEEEEEEEEvNT_6ParamsE)
        /*011c*/ 	.word	0x000000a8


	//----- nvinfo : EIATTR_MIN_STACK_SIZE
	.align		4
.L_69:
        /*0120*/ 	.byte	0x04, 0x12
        /*0122*/ 	.short	(.L_71 - .L_70)
	.align		4
.L_70:
        /*0124*/ 	.word	index@(_ZN7cutlass13device_kernelIN5flash11enable_sm90INS1_16FlashAttnFwdSm90INS1_25CollectiveMainloopFwdSm90ILi2EN4cute5tupleIJNS5_1CILi1EEES8_S8_EEENS6_IJNS7_ILi128EEENS7_ILi80EEENS7_ILi256EEEEEELi256ENS_10bfloat16_tEfNS_4arch4Sm90ELb1ELb0ELb1ELb0ELb0ELb0ELb0ELb1ELb1ELb1ELb1ELb0EEENS1_21CollectiveEpilogueFwdINS6_IJSA_SC_SB_EEES9_SE_SG_Li256ELb0ELb1ELb1ELb0EEENS1_19SingleTileSchedulerILb0ELb1ELb1ELi128EEEEEEEEEvNT_6ParamsE)
        /*0128*/ 	.word	0x00000018


	//----- nvinfo : EIATTR_MIN_STACK_SIZE
	.align		4
.L_71:
        /*012c*/ 	.byte	0x04, 0x12
        /*012e*/ 	.short	(.L_73 - .L_72)
	.align		4
.L_72:
        /*0130*/ 	.word	index@(_ZN7cutlass13device_kernelIN5flash11enable_sm90INS1_16FlashAttnFwdSm90INS1_25CollectiveMainloopFwdSm90ILi2EN4cute5tupleIJNS5_1CILi1EEES8_S8_EEENS6_IJNS7_ILi128EEENS7_ILi80EEENS7_ILi256EEEEEELi256ENS_10bfloat16_tEfNS_4arch4Sm90ELb1ELb0ELb1ELb1ELb0ELb0ELb0ELb1ELb1ELb1ELb1ELb0EEENS1_21CollectiveEpilogueFwdINS6_IJSA_SC_SB_EEES9_SE_SG_Li256ELb1ELb1ELb1ELb0EEENS1_36VarlenDynamicPersistentTileSchedulerILi128ELi80ELi256ELi128ELb1ELb1ELb1ELb1ELb1ELb1EEEEEEEEEvNT_6ParamsE)
        /*0134*/ 	.word	0x00000070


	//----- nvinfo : EIATTR_MIN_STACK_SIZE
	.align		4
.L_73:
        /*0138*/ 	.byte	0x04, 0x12
        /*013a*/ 	.short	(.L_75 - .L_74)
	.align		4
.L_74:
        /*013c*/ 	.word	index@(_ZN7cutlass13device_kernelIN5flash11enable_sm90INS1_16FlashAttnFwdSm90INS1_25CollectiveMainloopFwdSm90ILi2EN4cute5tupleIJNS5_1CILi1EEES8_S8_EEENS6_IJNS7_ILi128EEENS7_ILi80EEENS7_ILi256EEEEEELi256ENS_10bfloat16_tEfNS_4arch4Sm90ELb1ELb0ELb1ELb1ELb0ELb1ELb0ELb1ELb1ELb1ELb1ELb0EEENS1_21CollectiveEpilogueFwdINS6_IJSA_SC_SB_EEES9_SE_SG_Li256ELb1ELb1ELb1ELb0EEENS1_36VarlenDynamicPersistentTileSchedulerILi128ELi80ELi256ELi128ELb1ELb1ELb1ELb1ELb1ELb1EEEEEEEEEvNT_6ParamsE)
        /*0140*/ 	.word	0x000000c0
.L_75:


//--------------------- .nv.compat                --------------------------
	.section	.nv.compat,"",@"SHT_CUDA_COMPAT_INFO"
	.align	4
        /*0000*/ 	.byte	0x02, 0x09, 0x01, 0x00, 0x02, 0x02, 0x04, 0x00, 0x02, 0x05, 0x05, 0x00, 0x03, 0x07, 0x01, 0x01
        /*0010*/ 	.byte	0x02, 0x03, 0x01, 0x00, 0x02, 0x06, 0x01, 0x00, 0x04, 0x0b, 0x08, 0x00, 0x00, 0x00, 0x00, 0x00
        /*0020*/ 	.byte	0x00, 0x00, 0x00, 0x00


//--------------------- .nv.info._ZN7cutlass13device_kernelIN5flash11enable_sm90INS1_16FlashAttnFwdSm90INS1_25CollectiveMainloopFwdSm90ILi2EN4cute5tupleIJNS5_1CILi1EEES8_S8_EEENS6_IJNS7_ILi128EEENS7_ILi80EEENS7_ILi256EEEEEELi256ENS_10bfloat16_tEfNS_4arch4Sm90ELb0ELb0ELb1ELb0ELb0ELb0ELb0ELb1ELb1ELb1ELb1ELb0EEENS1_21CollectiveEpilogueFwdINS6_IJSA_SC_SB_EEES9_SE_SG_Li256ELb0ELb1ELb1ELb0EEENS1_19SingleTileSchedulerILb0ELb1ELb1ELi128EEEEEEEEEvNT_6ParamsE --------------------------
	.section	.nv.info._ZN7cutlass13device_kernelIN5flash11enable_sm90INS1_16FlashAttnFwdSm90INS1_25CollectiveMainloopFwdSm90ILi2EN4cute5tupleIJNS5_1CILi1EEES8_S8_EEENS6_IJNS7_ILi128EEENS7_ILi80EEENS7_ILi256EEEEEELi256ENS_10bfloat16_tEfNS_4arch4Sm90ELb0ELb0ELb1ELb0ELb0ELb0ELb0ELb1ELb1ELb1ELb1ELb0EEENS1_21CollectiveEpilogueFwdINS6_IJSA_SC_SB_EEES9_SE_SG_Li256ELb0ELb1ELb1ELb0EEENS1_19SingleTileSchedulerILb0ELb1ELb1ELi128EEEEEEEEEvNT_6ParamsE,"",@"SHT_CUDA_INFO"
	.sectionflags	@""
	.align	4


	//----- nvinfo : EIATTR_CUDA_API_VERSION
	.align		4
        /*0000*/ 	.byte	0x04, 0x37
        /*0002*/ 	.short	(.L_77 - .L_76)
.L_76:
        /*0004*/ 	.word	0x00000082


	//----- nvinfo : EIATTR_KPARAM_INFO
	.align		4
.L_77:
        /*0008*/ 	.byte	0x04, 0x17
        /*000a*/ 	.short	(.L_79 - .L_78)
.L_78:
        /*000c*/ 	.word	0x00000000
        /*0010*/ 	.short	0x0000
        /*0012*/ 	.short	0x0070
        /*0014*/ 	.byte	0x00, 0xf0, 0x01, 0x28


	//----- nvinfo : EIATTR_SPARSE_MMA_MASK
	.align		4
.L_79:
        /*0018*/ 	.byte	0x03, 0x50
        /*001a*/ 	.short	0x0000


	//----- nvinfo : EIATTR_MAXREG_COUNT
	.align		4
        /*001c*/ 	.byte	0x03, 0x1b
        /*001e*/ 	.short	0x00a8


	//----- nvinfo : EIATTR_NUM_BARRIERS
	.align		4
        /*0020*/ 	.byte	0x02, 0x4c
        /*0022*/ 	.byte	0x09
	.zero		1


	//----- nvinfo : EIATTR_EXTERNS
	.align		4
        /*0024*/ 	.byte	0x04, 0x0f
        /*0026*/ 	.short	(.L_81 - .L_80)


	//   ....[0]....
	.align		4
.L_80:
        /*0028*/ 	.word	index@(__assertfail)


	//----- nvinfo : EIATTR_ANNOTATIONS
	.align		4
.L_81:
        /*002c*/ 	.byte	0x04, 0x55
        /*002e*/ 	.short	(.L_83 - .L_82)


	//   ....[0]....
.L_82:
        /*0030*/ 	.word	0x00000001
        /*0034*/ 	.byte	0x30, 0x09, 0x00, 0x00, 0x01, 0x00, 0x00, 0x00, 0x10, 0x14, 0x00, 0x00, 0x01, 0x00, 0x00, 0x00
        /* <DEDUP_REMOVED lines=9> */
        /*00d4*/ 	.byte	0x50, 0x11, 0x01, 0x00, 0x01, 0x00, 0x00, 0x00, 0x00, 0x18, 0x01, 0x00


	//----- nvinfo : EIATTR_MERCURY_ISA_VERSION
	.align		4
.L_83:
        /*00e0*/ 	.byte	0x03, 0x5f
        /*00e2*/ 	.short	0x0101


	//----- nvinfo : EIATTR_INT_WARP_WIDE_INSTR_OFFSETS
	.align		4
        /*00e4*/ 	.byte	0x04, 0x31
        /*00e6*/ 	.short	(.L_85 - .L_84)


	//   ....[0]....
.L_84:
        /*00e8*/ 	.word	0x00000120


	//   ....[1]....
        /*00ec*/ 	.word	0x00000160


	//   ....[2]....
        /*00f0*/ 	.word	0x00000220


	//----- nvinfo : EIATTR_COOP_GROUP_MASK_REGIDS
	.align		4
.L_85:
        /*00f4*/ 	.byte	0x04, 0x29
        /*00f6*/ 	.short	(.L_87 - .L_86)


	//   ....[0]....
.L_86:
        /*00f8*/ 	.word	0xffffffff


	//   ....[1]....
        /*00fc*/ 	.word	0xffffffff


	//   ....[2]....
        /*0100*/ 	.word	0xffffffff


	//   ....[3]....
        /*0104*/ 	.word	0xffffffff


	//   ....[4]....
        /*0108*/ 	.word	0xffffffff


	//   ....[5]....
        /*010c*/ 	.word	0xffffffff


	//   ....[6]....
        /*0110*/ 	.word	0xffffffff


	//   ....[7]....
        /*0114*/ 	.word	0xffffffff


	//   ....[8]....
        /*0118*/ 	.word	0xffffffff


	//   ....[9]....
        /*011c*/ 	.word	0xffffffff


	//   ....[10]....
        /*0120*/ 	.word	0xffffffff


	//   ....[11]....
        /*0124*/ 	.word	0xffffffff


	//   ....[12]....
        /*0128*/ 	.word	0xffffffff


	//   ....[13]....
        /*012c*/ 	.word	0xffffffff


	//   ....[14]....
        /*0130*/ 	.word	0xffffffff


	//   ....[15]....
        /*0134*/ 	.word	0xffffffff


	//   ....[16]....
        /*0138*/ 	.word	0xffffffff


	//   ....[17]....
        /*013c*/ 	.word	0xffffffff


	//   ....[18]....
        /*0140*/ 	.word	0xffffffff


	//   ....[19]....
        /*0144*/ 	.word	0xffffffff


	//   ....[20]....
        /*0148*/ 	.word	0xffffffff


	//   ....[21]....
        /*014c*/ 	.word	0xffffffff


	//   ....[22]....
        /*0150*/ 	.word	0xffffffff


	//   ....[23]....
        /*0154*/ 	.word	0xffffffff


	//   ....[24]....
        /*0158*/ 	.word	0xffffffff


	//   ....[25]....
        /*015c*/ 	.word	0xffffffff


	//   ....[26]....
        /*0160*/ 	.word	0xffffffff


	//   ....[27]....
        /*0164*/ 	.word	0xffffffff


	//   ....[28]....
        /*0168*/ 	.word	0xffffffff


	//   ....[29]....
        /*016c*/ 	.word	0xffffffff


	//   ....[30]....
        /*0170*/ 	.word	0xffffffff


	//   ....[31]....
        /*0174*/ 	.word	0xffffffff


	//   ....[32]....
        /*0178*/ 	.word	0xffffffff


	//   ....[33]....
        /*017c*/ 	.word	0xffffffff


	//   ....[34]....
        /*0180*/ 	.word	0xffffffff


	//   ....[35]....
        /*0184*/ 	.word	0xffffffff


	//   ....[36]....
        /*0188*/ 	.word	0xffffffff


	//   ....[37]....
        /*018c*/ 	.word	0xffffffff


	//   ....[38]....
        /*0190*/ 	.word	0xffffffff


	//   ....[39]....
        /*0194*/ 	.word	0xffffffff


	//   ....[40]....
        /*0198*/ 	.word	0xffffffff


	//   ....[41]....
        /*019c*/ 	.word	0xffffffff


	//   ....[42]....
        /*01a0*/ 	.word	0xffffffff


	//   ....[43]....
        /*01a4*/ 	.word	0xffffffff


	//   ....[44]....
        /*01a8*/ 	.word	0xffffffff


	//   ....[45]....
        /*01ac*/ 	.word	0xffffffff


	//   ....[46]....
        /*01b0*/ 	.word	0xffffffff


	//   ....[47]....
        /*01b4*/ 	.word	0x0500000f


	//   ....[48]....
        /*01b8*/ 	.word	0x0500000f


	//   ....[49]....
        /*01bc*/ 	.word	0x0500000f


	//   ....[50]....
        /*01c0*/ 	.word	0x0500000f


	//   ....[51]....
        /*01c4*/ 	.word	0x0500000f


	//   ....[52]....
        /*01c8*/ 	.word	0x0500000f


	//   ....[53]....
        /*01cc*/ 	.word	0x0500000f


	//   ....[54]....
        /*01d0*/ 	.word	0x0500000f


	//   ....[55]....
        /*01d4*/ 	.word	0x0500000f


	//   ....[56]....
        /*01d8*/ 	.word	0x0500000f


	//   ....[57]....
        /*01dc*/ 	.word	0x0500000f


	//   ....[58]....
        /*01e0*/ 	.word	0x0500000f


	//   ....[59]....
        /*01e4*/ 	.word	0x0500000f


	//   ....[60]....
        /*01e8*/ 	.word	0x0500000f


	//   ....[61]....
        /*01ec*/ 	.word	0x0500000f


	//   ....[62]....
        /*01f0*/ 	.word	0x0500000f


	//   ....[63]....
        /*01f4*/ 	.word	0x0500000f


	//   ....[64]....
        /*01f8*/ 	.word	0x0500000f


	//----- nvinfo : EIATTR_COOP_GROUP_INSTR_OFFSETS
	.align		4
.L_87:
        /*01fc*/ 	.byte	0x04, 0x28
        /*01fe*/ 	.short	(.L_89 - .L_88)


	//   ....[0]....
.L_88:
        /*0200*/ 	.word	0x00000060


	//   ....[1]....
        /*0204*/ 	.word	0x00000130


	//   ....[2]....
        /*0208*/ 	.word	0x00000230


	//   ....[3]....
        /*020c*/ 	.word	0x000003a0


	//   ....[4]....
        /*0210*/ 	.word	0x00000500


	//   ....[5]....
        /*0214*/ 	.word	0x00000620


	//   ....[6]....
        /*0218*/ 	.word	0x00000780


	//   ....[7]....
        /*021c*/ 	.word	0x00001230


	//   ....[8]....
        /*0220*/ 	.word	0x000046c0


	//   ....[9]....
        /*0224*/ 	.word	0x00004730


	//   ....[10]....
        /*0228*/ 	.word	0x00004a60


	//   ....[11]....
        /*022c*/ 	.word	0x00004ae0


	//   ....[12]....
        /*0230*/ 	.word	0x00008db0


	//   ....[13]....
        /*0234*/ 	.word	0x00008e10


	//   ....[14]....
        /*0238*/ 	.word	0x00008e70


	//   ....[15]....
        /*023c*/ 	.word	0x00008f80


	//   ....[16]....
        /*0240*/ 	.word	0x0000a1b0


	//   ....[17]....
        /*0244*/ 	.word	0x0000a1d0


	//   ....[18]....
        /*0248*/ 	.word	0x0000a260


	//   ....[19]....
        /*024c*/ 	.word	0x0000a2a0


	//   ....[20]....
        /*0250*/ 	.word	0x0000b4a0


	//   ....[21]....
        /*0254*/ 	.word	0x0000b500


	//   ....[22]....
        /*0258*/ 	.word	0x0000b540


	//   ....[23]....
        /*025c*/ 	.word	0x0000b580


	//   ....[24]....
        /*0260*/ 	.word	0x0000b590


	//   ....[25]....
        /*0264*/ 	.word	0x0000b5c0


	//   ....[26]....
        /*0268*/ 	.word	0x0000c230


	//   ....[27]....
        /*026c*/ 	.word	0x0000c240


	//   ....[28]....
        /*0270*/ 	.word	0x0000d270


	//   ....[29]....
        /*0274*/ 	.word	0x0000dc80


	//   ....[30]....
        /*0278*/ 	.word	0x0000e700


	//   ....[31]....
        /*027c*/ 	.word	0x0000e710


	//   ....[32]....
        /*0280*/ 	.word	0x0000e720


	//   ....[33]....
        /*0284*/ 	.word	0x0000e740


	//   ....[34]....
        /*0288*/ 	.word	0x0000e810


	//   ....[35]....
        /*028c*/ 	.word	0x0000e830


	//   ....[36]....
        /*0290*/ 	.word	0x0000e8b0


	//   ....[37]....
        /*0294*/ 	.word	0x0000e8d0


	//   ....[38]....
        /*0298*/ 	.word	0x0000e950


	//   ....[39]....
        /*029c*/ 	.word	0x0000e970


	//   ....[40]....
        /*02a0*/ 	.word	0x0000e9f0


	//   ....[41]....
        /*02a4*/ 	.word	0x0000ea10


	//   ....[42]....
        /*02a8*/ 	.word	0x0000ea90


	//   ....[43]....
        /*02ac*/ 	.word	0x0000eab0


	//   ....[44]....
        /*02b0*/ 	.word	0x0000eb30


	//   ....[45]....
        /*02b4*/ 	.word	0x0000eb40


	//   ....[46]....
        /*02b8*/ 	.word	0x00011790


	//   ....[47]....
        /*02bc*/ 	.word	0x00011c50


	//   ....[48]....
        /*02c0*/ 	.word	0x00011dd0


	//   ....[49]....
        /*02c4*/ 	.word	0x00011e20


	//   ....[50]....
        /*02c8*/ 	.word	0x00011f90


	//   ....[51]....
        /*02cc*/ 	.word	0x00012000


	//   ....[52]....
        /*02d0*/ 	.word	0x00012100


	//   ....[53]....
        /*02d4*/ 	.word	0x00012170


	//   ....[54]....
        /*02d8*/ 	.word	0x00012270


	//   ....[55]....
        /*02dc*/ 	.word	0x000122e0


	//   ....[56]....
        /*02e0*/ 	.word	0x000123e0


	//   ....[57]....
        /*02e4*/ 	.word	0x00012450


	//   ....[58]....
        /*02e8*/ 	.word	0x00012550


	//   ....[59]....
        /*02ec*/ 	.word	0x000125c0


	//   ....[60]....
        /*02f0*/ 	.word	0x000126c0


	//   ....[61]....
        /*02f4*/ 	.word	0x00012720


	//   ....[62]....
        /*02f8*/ 	.word	0x00012810


	//   ....[63]....
        /*02fc*/ 	.word	0x00012860


	//   ....[64]....
        /*0300*/ 	.word	0x00012c60


	//----- nvinfo : EIATTR_REG_RECONFIG
	.align		4
.L_89:
        /*0304*/ 	.byte	0x01, 0x54
	.zero		2


	//----- nvinfo : EIATTR_SYSCALL_OFFSETS
	.align		4
        /*0308*/ 	.byte	0x04, 0x46
        /*030a*/ 	.short	(.L_91 - .L_90)


	//   ....[0]....
.L_90:
        /*030c*/ 	.word	0x00001400


	//   ....[1]....
        /*0310*/ 	.word	0x0000d900


	//   ....[2]....
        /*0314*/ 	.word	0x0000da40


	//   ....[3]....
        /*0318*/ 	.word	0x0000db30


	//   ....[4]....
        /*031c*/ 	.word	0x0000e2e0


	//----- nvinfo : EIATTR_MBARRIER_INSTR_OFFSETS
	.align		4
.L_91:
        /*0320*/ 	.byte	0x04, 0x39
        /*0322*/ 	.short	(.L_93 - .L_92)


	//   ....[0]....
.L_92:
        /*0324*/ 	.word	0x00000250
        /*0328*/ 	.word	0x000000ff
        /*032c*/ 	.word	0x00038800
        /*0330*/ 	.short	0x0100
        /*0332*/ 	.byte	0x08
	.zero		1


	//   ....[1]....
        /*0334*/ 	.word	0x00000260
        /*0338*/ 	.word	0x000000ff
        /*033c*/ 	.word	0x00038820
        /*0340*/ 	.short	0x0100
        /*0342*/ 	.byte	0x08
	.zero		1


	//   ....[2]....
        /*0344*/ 	.word	0x00000350
        /*0348*/ 	.word	0x000000ff
        /*034c*/ 	.word	0x00038830
        /*0350*/ 	.short	0x0100
        /*0352*/ 	.byte	0x08
	.zero		1


	//   ....[3]....
        /*0354*/ 	.word	0x00000360
        /*0358*/ 	.word	0x000000ff
        /*035c*/ 	.word	0x00038840
        /*0360*/ 	.short	0x0100
        /*0362*/ 	.byte	0x08
	.zero		1


	//   ....[4]....
        /*0364*/ 	.word	0x00000370
        /*0368*/ 	.word	0x000000ff
        /*036c*/ 	.word	0x00038838
        /*0370*/ 	.short	0x0100
        /*0372*/ 	.byte	0x08
	.zero		1


	//   ....[5]....
        /*0374*/ 	.word	0x00000380
        /*0378*/ 	.word	0x000000ff
        /*037c*/ 	.word	0x00038848
        /*0380*/ 	.short	0x0100
        /*0382*/ 	.byte	0x08
	.zero		1


	//   ....[6]....
        /*0384*/ 	.word	0x000004b0
        /*0388*/ 	.word	0x000000ff
        /*038c*/ 	.word	0x00038850
        /*0390*/ 	.short	0x0100
        /*0392*/ 	.byte	0x08
	.zero		1


	//   ....[7]....
        /*0394*/ 	.word	0x000004c0
        /*0398*/ 	.word	0x000000ff
        /*039c*/ 	.word	0x00038860
        /*03a0*/ 	.short	0x0100
        /*03a2*/ 	.byte	0x08
	.zero		1


	//   ....[8]....
        /*03a4*/ 	.word	0x000004d0
        /*03a8*/ 	.word	0x000000ff
        /*03ac*/ 	.word	0x00038858
        /*03b0*/ 	.short	0x0100
        /*03b2*/ 	.byte	0x08
	.zero		1


	//   ....[9]....
        /*03b4*/ 	.word	0x000004e0
        /*03b8*/ 	.word	0x000000ff
        /*03bc*/ 	.word	0x00038868
        /*03c0*/ 	.short	0x0100
        /*03c2*/ 	.byte	0x08
	.zero		1


	//   ....[10]....
        /*03c4*/ 	.word	0x000005d0
        /*03c8*/ 	.word	0x000000ff
        /*03cc*/ 	.word	0x00038870
        /*03d0*/ 	.short	0x0100
        /*03d2*/ 	.byte	0x06
	.zero		1


	//   ....[11]....
        /*03d4*/ 	.word	0x000005e0
        /*03d8*/ 	.word	0x000000ff
        /*03dc*/ 	.word	0x00038880
        /*03e0*/ 	.short	0x0100
        /*03e2*/ 	.byte	0x06
	.zero		1


	//   ....[12]....
        /*03e4*/ 	.word	0x000005f0
        /*03e8*/ 	.word	0x000000ff
        /*03ec*/ 	.word	0x00038878
        /*03f0*/ 	.short	0x0100
        /*03f2*/ 	.byte	0x06
	.zero		1


	//   ....[13]....
        /*03f4*/ 	.word	0x00000600
        /*03f8*/ 	.word	0x000000ff
        /*03fc*/ 	.word	0x00038888
        /*0400*/ 	.short	0x0100
        /*0402*/ 	.byte	0x06
	.zero		1


	//   ....[14]....
        /*0404*/ 	.word	0x00000730
        /*0408*/ 	.word	0x000000ff
        /*040c*/ 	.word	0x00038890
        /*0410*/ 	.short	0x0100
        /*0412*/ 	.byte	0x08
	.zero		1


	//   ....[15]....
        /*0414*/ 	.word	0x00000740
        /*0418*/ 	.word	0x000000ff
        /*041c*/ 	.word	0x000388a0
        /*0420*/ 	.short	0x0100
        /*0422*/ 	.byte	0x08
	.zero		1


	//   ....[16]....
        /*0424*/ 	.word	0x00000750
        /*0428*/ 	.word	0x000000ff
        /*042c*/ 	.word	0x00038898
        /*0430*/ 	.short	0x0100
        /*0432*/ 	.byte	0x08
	.zero		1


	//   ....[17]....
        /*0434*/ 	.word	0x00000760
        /*0438*/ 	.word	0x000000ff
        /*043c*/ 	.word	0x000388a8
        /*0440*/ 	.short	0x0100
        /*0442*/ 	.byte	0x08
	.zero		1


	//   ....[18]....
        /*0444*/ 	.word	0x00000890
        /*0448*/ 	.word	0x000000ff
        /*044c*/ 	.word	0x000388b0
        /*0450*/ 	.short	0x0100
        /*0452*/ 	.byte	0x08
	.zero		1


	//   ....[19]....
        /*0454*/ 	.word	0x000008a0
        /*0458*/ 	.word	0x000000ff
        /*045c*/ 	.word	0x000388c0
        /*0460*/ 	.short	0x0100
        /*0462*/ 	.byte	0x08
	.zero		1


	//   ....[20]....
        /*0464*/ 	.word	0x000008b0
        /*0468*/ 	.word	0x000000ff
        /*046c*/ 	.word	0x000388b8
        /*0470*/ 	.short	0x0100
        /*0472*/ 	.byte	0x08
	.zero		1


	//   ....[21]....
        /*0474*/ 	.word	0x000008c0
        /*0478*/ 	.word	0x000000ff
        /*047c*/ 	.word	0x000388c8
        /*0480*/ 	.short	0x0100
        /*0482*/ 	.byte	0x08
	.zero		1


	//   ....[22]....
        /*0484*/ 	.word	0x00001440
        /*0488*/ 	.word	0x000000ff
        /*048c*/ 	.word	0x00038800
        /*0490*/ 	.short	0x010a
        /*0492*/ 	.byte	0x04
	.zero		1


	//   ....[23]....
        /*0494*/ 	.word	0x000014b0
        /*0498*/ 	.word	0x000000ff
        /*049c*/ 	.word	0x00038830
        /*04a0*/ 	.short	0x010a
        /*04a2*/ 	.byte	0x04
	.zero		1


	//   ....[24]....
        /*04a4*/ 	.word	0x00001540
        /*04a8*/ 	.word	0x000000ff
        /*04ac*/ 	.word	0x00038830
        /*04b0*/ 	.short	0x010a
        /*04b2*/ 	.byte	0x04
	.zero		1


	//   ....[25]....
        /*04b4*/ 	.word	0x00005010
        /*04b8*/ 	.word	0x00000000
        /*04bc*/ 	.word	0x00000000
        /*04c0*/ 	.short	0x0101
        /*04c2*/ 	.byte	0x3f
	.zero		1


	//   ....[26]....
        /*04c4*/ 	.word	0x00005a90
        /*04c8*/ 	.word	0x000000ff
        /*04cc*/ 	.word	0x00038830
        /*04d0*/ 	.short	0x010a
        /*04d2*/ 	.byte	0x06
	.zero		1


	//   ....[27]....
        /*04d4*/ 	.word	0x00005ae0
        /*04d8*/ 	.word	0x000000ff
        /*04dc*/ 	.word	0x00038830
        /*04e0*/ 	.short	0x010a
        /*04e2*/ 	.byte	0x06
	.zero		1


	//   ....[28]....
        /*04e4*/ 	.word	0x000083e0
        /*04e8*/ 	.word	0x000000ff
        /*04ec*/ 	.word	0x00038850
        /*04f0*/ 	.short	0x010a
        /*04f2*/ 	.byte	0x07
	.zero		1


	//   ....[29]....
        /*04f4*/ 	.word	0x00008420
        /*04f8*/ 	.word	0x000000ff
        /*04fc*/ 	.word	0x00038850
        /*0500*/ 	.short	0x010a
        /*0502*/ 	.byte	0x07
	.zero		1


	//   ....[30]....
        /*0504*/ 	.word	0x00009490
        /*0508*/ 	.word	0x0000009d
        /*050c*/ 	.word	0x00000000
        /*0510*/ 	.short	0x0101
        /*0512*/ 	.byte	0x3f
	.zero		1


	//   ....[31]....
        /*0514*/ 	.word	0x000094f0
        /*0518*/ 	.word	0x000000a1
        /*051c*/ 	.word	0x00000000
        /*0520*/ 	.short	0x0101
        /*0522*/ 	.byte	0x3f
	.zero		1


	//   ....[32]....
        /*0524*/ 	.word	0x0000a110
        /*0528*/ 	.word	0x0000000b
        /*052c*/ 	.word	0x00038850
        /*0530*/ 	.short	0x010a
        /*0532*/ 	.byte	0x3f
	.zero		1


	//   ....[33]....
        /*0534*/ 	.word	0x0000a150
        /*0538*/ 	.word	0x0000000b
        /*053c*/ 	.word	0x00038850
        /*0540*/ 	.short	0x010a
        /*0542*/ 	.byte	0x3f
	.zero		1


	//   ....[34]....
        /*0544*/ 	.word	0x0000a550
        /*0548*/ 	.word	0x0000000b
        /*054c*/ 	.word	0x00000000
        /*0550*/ 	.short	0x0101
        /*0552*/ 	.byte	0x3f
	.zero		1


	//   ....[35]....
        /*0554*/ 	.word	0x0000b5a0
        /*0558*/ 	.word	0x000000ff
        /*055c*/ 	.word	0x00000000
        /*0560*/ 	.short	0x0101
        /*0562*/ 	.byte	0x04
	.zero		1


	//   ....[36]....
        /*0564*/ 	.word	0x0000de90
        /*0568*/ 	.word	0x000000ff
        /*056c*/ 	.word	0x00038840
        /*0570*/ 	.short	0x010a
        /*0572*/ 	.byte	0x26
	.zero		1


	//   ....[37]....
        /*0574*/ 	.word	0x0000ecc0
        /*0578*/ 	.word	0x000000ff
        /*057c*/ 	.word	0x00038800
        /*0580*/ 	.short	0x0107
        /*0582*/ 	.byte	0x26
	.zero		1


	//   ....[38]....
        /*0584*/ 	.word	0x0000ed30
        /*0588*/ 	.word	0x000000ff
        /*058c*/ 	.word	0x00038800
        /*0590*/ 	.short	0x0101
        /*0592*/ 	.byte	0x26
	.zero		1


	//   ....[39]....
        /*0594*/ 	.word	0x0000ed50
        /*0598*/ 	.word	0x000000ff
        /*059c*/ 	.word	0x00038820
        /*05a0*/ 	.short	0x010a
        /*05a2*/ 	.byte	0x26
	.zero		1


	//   ....[40]....
        /*05a4*/ 	.word	0x0000f140
        /*05a8*/ 	.word	0x000000ff
        /*05ac*/ 	.word	0x00038848
        /*05b0*/ 	.short	0x010a
        /*05b2*/ 	.byte	0x26
	.zero		1


	//   ....[41]....
        /*05b4*/ 	.word	0x0000f5e0
        /*05b8*/ 	.word	0x000000ff
        /*05bc*/ 	.word	0x00038860
        /*05c0*/ 	.short	0x010a
        /*05c2*/ 	.byte	0x26
	.zero		1


	//   ....[42]....
        /*05c4*/ 	.word	0x0000fc90
        /*05c8*/ 	.word	0x000000ff
        /*05cc*/ 	.word	0x00038840
        /*05d0*/ 	.short	0x010a
        /*05d2*/ 	.byte	0x26
	.zero		1


	//   ....[43]....
        /*05d4*/ 	.word	0x00010130
        /*05d8*/ 	.word	0x000000ff
        /*05dc*/ 	.word	0x00038868
        /*05e0*/ 	.short	0x010a
        /*05e2*/ 	.byte	0x26
	.zero		1


	//   ....[44]....
        /*05e4*/ 	.word	0x00010830
        /*05e8*/ 	.word	0x000000ff
        /*05ec*/ 	.word	0x00038848
        /*05f0*/ 	.short	0x010a
        /*05f2*/ 	.byte	0x26
	.zero		1


	//   ....[45]....
        /*05f4*/ 	.word	0x00010cb0
        /*05f8*/ 	.word	0x000000ff
        /*05fc*/ 	.word	0x00038860
        /*0600*/ 	.short	0x010a
        /*0602*/ 	.byte	0x26
	.zero		1


	//   ....[46]....
        /*0604*/ 	.word	0x000111f0
        /*0608*/ 	.word	0x00000003
        /*060c*/ 	.word	0x00038860
        /*0610*/ 	.short	0x010a
        /*0612*/ 	.byte	0x3f
	.zero		1


	//   ....[47]....
        /*0614*/ 	.word	0x00011720
        /*0618*/ 	.word	0x00000002
        /*061c*/ 	.word	0x00038820
        /*0620*/ 	.short	0x010a
        /*0622*/ 	.byte	0x3f
	.zero		1


	//   ....[48]....
        /*0624*/ 	.word	0x000118a0
        /*0628*/ 	.word	0x00000006
        /*062c*/ 	.word	0x00000000
        /*0630*/ 	.short	0x010a
        /*0632*/ 	.byte	0x3f
	.zero		1


	//   ....[49]....
        /*0634*/ 	.word	0x00011910
        /*0638*/ 	.word	0x00000003
        /*063c*/ 	.word	0x00000000
        /*0640*/ 	.short	0x010a
        /*0642*/ 	.byte	0x3f
	.zero		1


	//   ....[50]....
        /*0644*/ 	.word	0x00011970
        /*0648*/ 	.word	0x00000000
        /*064c*/ 	.word	0x00000000
        /*0650*/ 	.short	0x010a
        /*0652*/ 	.byte	0x3f
	.zero		1


	//   ....[51]....
        /*0654*/ 	.word	0x000119a0
        /*0658*/ 	.word	0x00000003
        /*065c*/ 	.word	0x00000000
        /*0660*/ 	.short	0x010a
        /*0662*/ 	.byte	0x3f
	.zero		1


	//   ....[52]....
        /*0664*/ 	.word	0x00011a20
        /*0668*/ 	.word	0x00000003
        /*066c*/ 	.word	0x00038800
        /*0670*/ 	.short	0x010a
        /*0672*/ 	.byte	0x3f
	.zero		1


	//   ....[53]....
        /*0674*/ 	.word	0x00011a90
        /*0678*/ 	.word	0x00000003
        /*067c*/ 	.word	0x00038830
        /*0680*/ 	.short	0x010a
        /*0682*/ 	.byte	0x3f
	.zero		1


	//   ....[54]....
        /*0684*/ 	.word	0x00011b00
        /*0688*/ 	.word	0x00000007
        /*068c*/ 	.word	0x00038830
        /*0690*/ 	.short	0x010a
        /*0692*/ 	.byte	0x3f
	.zero		1


	//   ....[55]....
        /*0694*/ 	.word	0x00011b60
        /*0698*/ 	.word	0x00000003
        /*069c*/ 	.word	0x00038850
        /*06a0*/ 	.short	0x010a
        /*06a2*/ 	.byte	0x3f
	.zero		1


	//   ....[56]....
        /*06a4*/ 	.word	0x00011bb0
        /*06a8*/ 	.word	0x0000000b
        /*06ac*/ 	.word	0x00038850
        /*06b0*/ 	.short	0x010a
        /*06b2*/ 	.byte	0x3f
	.zero		1


	//   ....[57]....
        /*06b4*/ 	.word	0x00011d10
        /*06b8*/ 	.word	0x00000003
        /*06bc*/ 	.word	0x00038840
        /*06c0*/ 	.short	0x010a
        /*06c2*/ 	.byte	0x3f
	.zero		1


	//   ....[58]....
        /*06c4*/ 	.word	0x000128a0
        /*06c8*/ 	.word	0x00000003
        /*06cc*/ 	.word	0x00038820
        /*06d0*/ 	.short	0x010a
        /*06d2*/ 	.byte	0x3f
	.zero		1


	//   ....[59]....
        /*06d4*/ 	.word	0x00012900
        /*06d8*/ 	.word	0x00000003
        /*06dc*/ 	.word	0x00038848
        /*06e0*/ 	.short	0x010a
        /*06e2*/ 	.byte	0x3f
	.zero		1


	//   ....[60]....
        /*06e4*/ 	.word	0x00012960
        /*06e8*/ 	.word	0x00000003
        /*06ec*/ 	.word	0x00038860
        /*06f0*/ 	.short	0x010a
        /*06f2*/ 	.byte	0x3f
	.zero		1


	//   ....[61]....
        /*06f4*/ 	.word	0x000129c0
        /*06f8*/ 	.word	0x00000003
        /*06fc*/ 	.word	0x00038840
        /*0700*/ 	.short	0x010a
        /*0702*/ 	.byte	0x3f
	.zero		1


	//   ....[62]....
        /*0704*/ 	.word	0x00012a20
        /*0708*/ 	.word	0x00000003
        /*070c*/ 	.word	0x00038868
        /*0710*/ 	.short	0x010a
        /*0712*/ 	.byte	0x3f
	.zero		1


	//   ....[63]....
        /*0714*/ 	.word	0x00012a80
        /*0718*/ 	.word	0x00000003
        /*071c*/ 	.word	0x00038848
        /*0720*/ 	.short	0x010a
        /*0722*/ 	.byte	0x3f
	.zero		1


	//   ....[64]....
        /*0724*/ 	.word	0x00012ae0
        /*0728*/ 	.word	0x00000003
        /*072c*/ 	.word	0x00038860
        /*0730*/ 	.short	0x010a
        /*0732*/ 	.byte	0x3f
	.zero		1


	//   ....[65]....
        /*0734*/ 	.word	0x00012b30
        /*0738*/ 	.word	0x00000003
        /*073c*/ 	.word	0x00038860
        /*0740*/ 	.short	0x010a
        /*0742*/ 	.byte	0x3f
	.zero		1


	//   ....[66]....
        /*0744*/ 	.word	0x00012b80
        /*0748*/ 	.word	0x00000002
        /*074c*/ 	.word	0x00038820
        /*0750*/ 	.short	0x010a
        /*0752*/ 	.byte	0x3f
	.zero		1


	//   ....[67]....
        /*0754*/ 	.word	0x00012d20
        /*0758*/ 	.word	0x00000006
        /*075c*/ 	.word	0x00000000
        /*0760*/ 	.short	0x010a
        /*0762*/ 	.byte	0x3f
	.zero		1


	//   ....[68]....
        /*0764*/ 	.word	0x00012d70
        /*0768*/ 	.word	0x00000003
        /*076c*/ 	.word	0x00000000
        /*0770*/ 	.short	0x010a
        /*0772*/ 	.byte	0x3f
	.zero		1


	//   ....[69]....
        /*0774*/ 	.word	0x00012dc0
        /*0778*/ 	.word	0x00000000
        /*077c*/ 	.word	0x00000000
        /*0780*/ 	.short	0x010a
        /*0782*/ 	.byte	0x3f
	.zero		1


	//----- nvinfo : EIATTR_NUM_MBARRIERS
	.align		4
.L_93:
        /*0784*/ 	.byte	0x03, 0x38
        /*0786*/ 	.short	0x0016


	//----- nvinfo : EIATTR_EXIT_INSTR_OFFSETS
	.align		4
        /*0788*/ 	.byte	0x04, 0x1c
        /*078a*/ 	.short	(.L_95 - .L_94)


	//   ....[0]....
.L_94:
        /*078c*/ 	.word	0x000119f0


	//----- nvinfo : EIATTR_MAX_THREADS
	.align		4
.L_95:
        /*0790*/ 	.byte	0x04, 0x05
        /*0792*/ 	.short	(.L_97 - .L_96)
.L_96:
        /*0794*/ 	.word	0x00000180
        /*0798*/ 	.word	0x00000001
        /*079c*/ 	.word	0x00000001


	//----- nvinfo : EIATTR_CRS_STACK_SIZE
	.align		4
.L_97:
        /*07a0*/ 	.byte	0x04, 0x1e
        /*07a2*/ 	.short	(.L_99 - .L_98)
.L_98:
        /*07a4*/ 	.word	0x00000000


	//----- nvinfo : EIATTR_CBANK_PARAM_SIZE
	.align		4
.L_99:
        /*07a8*/ 	.byte	0x03, 0x19
        /*07aa*/ 	.short	0x0a70


	//----- nvinfo : EIATTR_PARAM_CBANK
	.align		4
        /*07ac*/ 	.byte	0x04, 0x0a
        /*07ae*/ 	.short	(.L_101 - .L_100)
	.align		4
.L_100:
        /*07b0*/ 	.word	index@(.nv.constant0._ZN7cutlass13device_kernelIN5flash11enable_sm90INS1_16FlashAttnFwdSm90INS1_25CollectiveMainloopFwdSm90ILi2EN4cute5tupleIJNS5_1CILi1EEES8_S8_EEENS6_IJNS7_ILi128EEENS7_ILi80EEENS7_ILi256EEEEEELi256ENS_10bfloat16_tEfNS_4arch4Sm90ELb0ELb0ELb1ELb0ELb0ELb0ELb0ELb1ELb1ELb1ELb1ELb0EEENS1_21CollectiveEpilogueFwdINS6_IJSA_SC_SB_EEES9_SE_SG_Li256ELb0ELb1ELb1ELb0EEENS1_19SingleTileSchedulerILb0ELb1ELb1ELi128EEEEEEEEEvNT_6ParamsE)
        /*07b4*/ 	.short	0x0210
        /*07b6*/ 	.short	0x0a70


	//----- nvinfo : EIATTR_SW_WAR
	.align		4
.L_101:
        /*07b8*/ 	.byte	0x04, 0x36
        /*07ba*/ 	.short	(.L_103 - .L_102)
.L_102:
        /*07bc*/ 	.word	0x00000008
.L_103:


//--------------------- .nv.info._ZN7cutlass13device_kernelIN5flash11enable_sm90INS1_16FlashAttnFwdSm90INS1_25CollectiveMainloopFwdSm90ILi2EN4cute5tupleIJNS5_1CILi1EEES8_S8_EEENS6_IJNS7_ILi128EEENS7_ILi80EEENS7_ILi256EEEEEELi256ENS_10bfloat16_tEfNS_4arch4Sm90ELb0ELb0ELb1ELb1ELb0ELb0ELb0ELb1ELb1ELb1ELb1ELb0EEENS1_21CollectiveEpilogueFwdINS6_IJSA_SC_SB_EEES9_SE_SG_Li256ELb1ELb1ELb1ELb0EEENS1_36VarlenDynamicPersistentTileSchedulerILi128ELi80ELi256ELi128ELb1ELb1ELb1ELb0ELb1ELb1EEEEEEEEEvNT_6ParamsE --------------------------
	.section	.nv.info._ZN7cutlass13device_kernelIN5flash11enable_sm90INS1_16FlashAttnFwdSm90INS1_25CollectiveMainloopFwdSm90ILi2EN4cute5tupleIJNS5_1CILi1EEES8_S8_EEENS6_IJNS7_ILi128EEENS7_ILi80EEENS7_ILi256EEEEEELi256ENS_10bfloat16_tEfNS_4arch4Sm90ELb0ELb0ELb1ELb1ELb0ELb0ELb0ELb1ELb1ELb1ELb1ELb0EEENS1_21CollectiveEpilogueFwdINS6_IJSA_SC_SB_EEES9_SE_SG_Li256ELb1ELb1ELb1ELb0EEENS1_36VarlenDynamicPersistentTileSchedulerILi128ELi80ELi256ELi128ELb1ELb1ELb1ELb0ELb1ELb1EEEEEEEEEvNT_6ParamsE,"",@"SHT_CUDA_INFO"
	.sectionflags	@""
	.align	4


	//----- nvinfo : EIATTR_CUDA_API_VERSION
	.align		4
        /*0000*/ 	.byte	0x04, 0x37
        /*0002*/ 	.short	(.L_105 - .L_104)
.L_104:
        /*0004*/ 	.word	0x00000082


	//----- nvinfo : EIATTR_KPARAM_INFO
	.align		4
.L_105:
        /*0008*/ 	.byte	0x04, 0x17
        /*000a*/ 	.short	(.L_107 - .L_106)
.L_106:
        /*000c*/ 	.word	0x00000000
        /*0010*/ 	.short	0x0000
        /*0012*/ 	.short	0x0070
        /*0014*/ 	.byte	0x00, 0xf0, 0x01, 0x2a


	//----- nvinfo : EIATTR_SPARSE_MMA_MASK
	.align		4
.L_107:
        /*0018*/ 	.byte	0x03, 0x50
        /*001a*/ 	.short	0x0000


	//----- nvinfo : EIATTR_MAXREG_COUNT
	.align		4
        /*001c*/ 	.byte	0x03, 0x1b
        /*001e*/ 	.short	0x00a8


	//----- nvinfo : EIATTR_NUM_BARRIERS
	.align		4
        /*0020*/ 	.byte	0x02, 0x4c
        /*0022*/ 	.byte	0x09
	.zero		1


	//----- nvinfo : EIATTR_EXTERNS
	.align		4
        /*0024*/ 	.byte	0x04, 0x0f
        /*0026*/ 	.short	(.L_109 - .L_108)


	//   ....[0]....
	.align		4
.L_108:
        /*0028*/ 	.word	index@(__assertfail)


	//----- nvinfo : EIATTR_ANNOTATIONS
	.align		4
.L_109:
        /*002c*/ 	.byte	0x04, 0x55
        /*002e*/ 	.short	(.L_111 - .L_110)


	//   ....[0]....
.L_110:
        /* <DEDUP_REMOVED lines=81> */


	//----- nvinfo : EIATTR_MERCURY_ISA_VERSION
	.align		4
.L_111:
        /*0530*/ 	.byte	0x03, 0x5f
        /*0532*/ 	.short	0x0101


	//----- nvinfo : EIATTR_UNUSED_LOAD_BYTE_OFFSET
	.align		4
        /*0534*/ 	.byte	0x04, 0x44
        /*0536*/ 	.short	(.L_113 - .L_112)


	//   ....[0]....
.L_112:
        /*0538*/ 	.word	0x00000a10
        /*053c*/ 	.word	0x0000fff0


	//   ....[1]....
        /*0540*/ 	.word	0x0000bc40
        /*0544*/ 	.word	0x0000fff0


	//----- nvinfo : EIATTR_INT_WARP_WIDE_INSTR_OFFSETS
	.align		4
.L_113:
        /*0548*/ 	.byte	0x04, 0x31
        /*054a*/ 	.short	(.L_115 - .L_114)


	//   ....[0]....
.L_114:
        /*054c*/ 	.word	0x00000130


	//   ....[1]....
        /*0550*/ 	.word	0x00000170


	//   ....[2]....
        /*0554*/ 	.word	0x000001e0


	//   ....[3]....
        /*0558*/ 	.word	0x000095b0


	//   ....[4]....
        /*055c*/ 	.word	0x00011f10


	//   ....[5]....
        /*0560*/ 	.word	0x00011fb0


	//   ....[6]....
        /*0564*/ 	.word	0x00016400


	//   ....[7]....
        /*0568*/ 	.word	0x00016470


	//----- nvinfo : EIATTR_COOP_GROUP_MASK_REGIDS
	.align		4
.L_115:
        /*056c*/ 	.byte	0x04, 0x29
        /*056e*/ 	.short	(.L_117 - .L_116)


	//   ....[0]....
.L_116:
        /*0570*/ 	.word	0xffffffff


	//   ....[1]....
        /*0574*/ 	.word	0xffffffff


	//   ....[2]....
        /*0578*/ 	.word	0xffffffff


	//   ....[3]....
        /*057c*/ 	.word	0xffffffff


	//   ....[4]....
        /*0580*/ 	.word	0xffffffff


	//   ....[5]....
        /*0584*/ 	.word	0xffffffff


	//   ....[6]....
        /*0588*/ 	.word	0xffffffff


	//   ....[7]....
        /*058c*/ 	.word	0xffffffff


	//   ....[8]....
        /*0590*/ 	.word	0xffffffff


	//   ....[9]....
        /*0594*/ 	.word	0xffffffff


	//   ....[10]....
        /*0598*/ 	.word	0xffffffff


	//   ....[11]....
        /*059c*/ 	.word	0xffffffff


	//   ....[12]....
        /*05a0*/ 	.word	0xffffffff


	//   ....[13]....
        /*05a4*/ 	.word	0xffffffff


	//   ....[14]....
        /*05a8*/ 	.word	0xffffffff


	//   ....[15]....
        /*05ac*/ 	.word	0xffffffff


	//   ....[16]....
        /*05b0*/ 	.word	0xffffffff


	//   ....[17]....
        /*05b4*/ 	.word	0xffffffff


	//   ....[18]....
        /*05b8*/ 	.word	0xffffffff


	//   ....[19]....
        /*05bc*/ 	.word	0xffffffff


	//   ....[20]....
        /*05c0*/ 	.word	0xffffffff


	//   ....[21]....
        /*05c4*/ 	.word	0xffffffff


	//   ....[22]....
        /*05c8*/ 	.word	0xffffffff


	//   ....[23]....
        /*05cc*/ 	.word	0xffffffff


	//   ....[24]....
        /*05d0*/ 	.word	0xffffffff


	//   ....[25]....
        /*05d4*/ 	.word	0xffffffff


	//   ....[26]....
        /*05d8*/ 	.word	0xffffffff


	//   ....[27]....
        /*05dc*/ 	.word	0xffffffff


	//   ....[28]....
        /*05e0*/ 	.word	0xffffffff


	//   ....[29]....
        /*05e4*/ 	.word	0xffffffff


	//   ....[30]....
        /*05e8*/ 	.word	0xffffffff


	//   ....[31]....
        /*05ec*/ 	.word	0xffffffff


	//   ....[32]....
        /*05f0*/ 	.word	0xffffffff


	//   ....[33]....
        /*05f4*/ 	.word	0xffffffff


	//   ....[34]....
        /*05f8*/ 	.word	0xffffffff


	//   ....[35]....
        /*05fc*/ 	.word	0xffffffff


	//   ....[36]....
        /*0600*/ 	.word	0xffffffff


	//   ....[37]....
        /*0604*/ 	.word	0xffffffff


	//   ....[38]....
        /*0608*/ 	.word	0xffffffff


	//   ....[39]....
        /*060c*/ 	.word	0xffffffff


	//   ....[40]....
        /*0610*/ 	.word	0xffffffff


	//   ....[41]....
        /*0614*/ 	.word	0xffffffff


	//   ....[42]....
        /*0618*/ 	.word	0xffffffff


	//   ....[43]....
        /*061c*/ 	.word	0xffffffff


	//   ....[44]....
        /*0620*/ 	.word	0xffffffff


	//   ....[45]....
        /*0624*/ 	.word	0xffffffff


	//   ....[46]....
        /*0628*/ 	.word	0xffffffff


	//   ....[47]....
        /*062c*/ 	.word	0xffffffff


	//   ....[48]....
        /*0630*/ 	.word	0xffffffff


	//   ....[49]....
        /*0634*/ 	.word	0xffffffff


	//   ....[50]....
        /*0638*/ 	.word	0xffffffff


	//   ....[51]....
        /*063c*/ 	.word	0xffffffff


	//   ....[52]....
        /*0640*/ 	.word	0xffffffff


	//   ....[53]....
        /*0644*/ 	.word	0xffffffff


	//   ....[54]....
        /*0648*/ 	.word	0xffffffff


	//   ....[55]....
        /*064c*/ 	.word	0xffffffff


	//   ....[56]....
        /*0650*/ 	.word	0xffffffff


	//   ....[57]....
        /*0654*/ 	.word	0xffffffff


	//   ....[58]....
        /*0658*/ 	.word	0xffffffff


	//   ....[59]....
        /*065c*/ 	.word	0xffffffff


	//   ....[60]....
        /*0660*/ 	.word	0xffffffff


	//   ....[61]....
        /*0664*/ 	.word	0xffffffff


	//   ....[62]....
        /*0668*/ 	.word	0xffffffff


	//   ....[63]....
        /*066c*/ 	.word	0xffffffff


	//   ....[64]....
        /*0670*/ 	.word	0xffffffff


	//   ....[65]....
        /*0674*/ 	.word	0xffffffff


	//   ....[66]....
        /*0678*/ 	.word	0xffffffff


	//   ....[67]....
        /*067c*/ 	.word	0xffffffff


	//   ....[68]....
        /*0680*/ 	.word	0xffffffff


	//   ....[69]....
        /*0684*/ 	.word	0xffffffff


	//   ....[70]....
        /*0688*/ 	.word	0xffffffff


	//   ....[71]....
        /*068c*/ 	.word	0xffffffff


	//   ....[72]....
        /*0690*/ 	.word	0xffffffff


	//   ....[73]....
        /*0694*/ 	.word	0xffffffff


	//   ....[74]....
        /*0698*/ 	.word	0xffffffff


	//   ....[75]....
        /*069c*/ 	.word	0xffffffff


	//   ....[76]....
        /*06a0*/ 	.word	0xffffffff


	//   ....[77]....
        /*06a4*/ 	.word	0xffffffff


	//   ....[78]....
        /*06a8*/ 	.word	0xffffffff


	//   ....[79]....
        /*06ac*/ 	.word	0xffffffff


	//   ....[80]....
        /*06b0*/ 	.word	0xffffffff


	//   ....[81]....
        /*06b4*/ 	.word	0xffffffff


	//   ....[82]....
        /*06b8*/ 	.word	0xffffffff


	//   ....[83]....
        /*06bc*/ 	.word	0xffffffff


	//   ....[84]....
        /*06c0*/ 	.word	0xffffffff


	//   ....[85]....
        /*06c4*/ 	.word	0xffffffff


	//   ....[86]....
        /*06c8*/ 	.word	0xffffffff


	//   ....[87]....
        /*06cc*/ 	.word	0xffffffff


	//   ....[88]....
        /*06d0*/ 	.word	0xffffffff


	//   ....[89]....
        /*06d4*/ 	.word	0xffffffff


	//   ....[90]....
        /*06d8*/ 	.word	0xffffffff


	//   ....[91]....
        /*06dc*/ 	.word	0xffffffff


	//   ....[92]....
        /*06e0*/ 	.word	0xffffffff


	//   ....[93]....
        /*06e4*/ 	.word	0xffffffff


	//   ....[94]....
        /*06e8*/ 	.word	0xffffffff


	//   ....[95]....
        /*06ec*/ 	.word	0xffffffff


	//   ....[96]....
        /*06f0*/ 	.word	0xffffffff


	//   ....[97]....
        /*06f4*/ 	.word	0x0500000f


	//   ....[98]....
        /*06f8*/ 	.word	0x0500000f


	//   ....[99]....
        /*06fc*/ 	.word	0x0500000f


	//   ....[100]....
        /*0700*/ 	.word	0x0500000f


	//   ....[101]....
        /*0704*/ 	.word	0x0500000f


	//   ....[102]....
        /*0708*/ 	.word	0x0500000f


	//   ....[103]....
        /*070c*/ 	.word	0x0500000f


	//   ....[104]....
        /*0710*/ 	.word	0x0500000f


	//   ....[105]....
        /*0714*/ 	.word	0x0500000f


	//   ....[106]....
        /*0718*/ 	.word	0x0500000f


	//   ....[107]....
        /*071c*/ 	.word	0x0500000f


	//   ....[108]....
        /*0720*/ 	.word	0x0500000f


	//   ....[109]....
        /*0724*/ 	.word	0x0500000f


	//   ....[110]....
        /*0728*/ 	.word	0x0500000f


	//   ....[111]....
        /*072c*/ 	.word	0x0500000f


	//   ....[112]....
        /*0730*/ 	.word	0x0500000f


	//   ....[113]....
        /*0734*/ 	.word	0x0500000f


	//   ....[114]....
        /*0738*/ 	.word	0x0500000f


	//   ....[115]....
        /*073c*/ 	.word	0x0500000f


	//   ....[116]....
        /*0740*/ 	.word	0x0500000f


	//   ....[117]....
        /*0744*/ 	.word	0x0500000f


	//   ....[118]....
        /*0748*/ 	.word	0x0500000f


	//   ....[119]....
        /*074c*/ 	.word	0x0500000f


	//   ....[120]....
        /*0750*/ 	.word	0x0500000f


	//   ....[121]....
        /*0754*/ 	.word	0x0500000f


	//   ....[122]....
        /*0758*/ 	.word	0x0500000f


	//   ....[123]....
        /*075c*/ 	.word	0x0500000f


	//   ....[124]....
        /*0760*/ 	.word	0x0500000f


	//   ....[125]....
        /*0764*/ 	.word	0x0500000f


	//   ....[126]....
        /*0768*/ 	.word	0x0500000f


	//   ....[127]....
        /*076c*/ 	.word	0x0500000f


	//   ....[128]....
        /*0770*/ 	.word	0x0500000f


	//   ....[129]....
        /*0774*/ 	.word	0x0500000f


	//   ....[130]....
        /*0778*/ 	.word	0x0500000f


	//   ....[131]....
        /*077c*/ 	.word	0x0500000f


	//   ....[132]....
        /*0780*/ 	.word	0x0500000f


	//----- nvinfo : EIATTR_COOP_GROUP_INSTR_OFFSETS
	.align		4
.L_117:
        /*0784*/ 	.byte	0x04, 0x28
        /*0786*/ 	.short	(.L_119 - .L_118)


	//   ....[0]....
.L_118:
        /*0788*/ 	.word	0x00000060


	//   ....[1]....
        /*078c*/ 	.word	0x00000140


	//   ....[2]....
        /*0790*/ 	.word	0x00000190


	//   ....[3]....
        /*0794*/ 	.word	0x000003c0


	//   ....[4]....
        /*0798*/ 	.word	0x00000520


	//   ....[5]....
        /*079c*/ 	.word	0x00000640


	//   ....[6]....
        /*07a0*/ 	.word	0x000007a0


	//   ....[7]....
        /*07a4*/ 	.word	0x00001df0


	//   ....[8]....
        /*07a8*/ 	.word	0x00005520


	//   ....[9]....
        /*07ac*/ 	.word	0x00005590


	//   ....[10]....
        /*07b0*/ 	.word	0x00005930


	//   ....[11]....
        /*07b4*/ 	.word	0x000059a0


	//   ....[12]....
        /*07b8*/ 	.word	0x000097f0


	//   ....[13]....
        /*07bc*/ 	.word	0x00009850


	//   ....[14]....
        /*07c0*/ 	.word	0x00009de0


	//   ....[15]....
        /*07c4*/ 	.word	0x00009e40


	//   ....[16]....
        /*07c8*/ 	.word	0x0000af50


	//   ....[17]....
        /*07cc*/ 	.word	0x0000afe0


	//   ....[18]....
        /*07d0*/ 	.word	0x0000b230


	//   ....[19]....
        /*07d4*/ 	.word	0x0000b240


	//   ....[20]....
        /*07d8*/ 	.word	0x0000ce60


	//   ....[21]....
        /*07dc*/ 	.word	0x0000ce80


	//   ....[22]....
        /*07e0*/ 	.word	0x0000ce90


	//   ....[23]....
        /*07e4*/ 	.word	0x0000ceb0


	//   ....[24]....
        /*07e8*/ 	.word	0x0000d9c0


	//   ....[25]....
        /*07ec*/ 	.word	0x0000d9f0


	//   ....[26]....
        /*07f0*/ 	.word	0x0000db90


	//   ....[27]....
        /*07f4*/ 	.word	0x0000dbb0


	//   ....[28]....
        /*07f8*/ 	.word	0x0000dd00


	//   ....[29]....
        /*07fc*/ 	.word	0x0000dd20


	//   ....[30]....
        /*0800*/ 	.word	0x0000de80


	//   ....[31]....
        /*0804*/ 	.word	0x0000dea0


	//   ....[32]....
        /*0808*/ 	.word	0x0000e470


	//   ....[33]....
        /*080c*/ 	.word	0x0000e4b0


	//   ....[34]....
        /*0810*/ 	.word	0x0000ee20


	//   ....[35]....
        /*0814*/ 	.word	0x0000ee30


	//   ....[36]....
        /*0818*/ 	.word	0x000101e0


	//   ....[37]....
        /*081c*/ 	.word	0x00010210


	//   ....[38]....
        /*0820*/ 	.word	0x00010390


	//   ....[39]....
        /*0824*/ 	.word	0x000103b0


	//   ....[40]....
        /*0828*/ 	.word	0x00010500


	//   ....[41]....
        /*082c*/ 	.word	0x00010520


	//   ....[42]....
        /*0830*/ 	.word	0x00010680


	//   ....[43]....
        /*0834*/ 	.word	0x000106a0


	//   ....[44]....
        /*0838*/ 	.word	0x00010880


	//   ....[45]....
        /*083c*/ 	.word	0x00010ab0


	//   ....[46]....
        /*0840*/ 	.word	0x00010ae0


	//   ....[47]....
        /*0844*/ 	.word	0x00010b10


	//   ....[48]....
        /*0848*/ 	.word	0x00010b40


	//   ....[49]....
        /*084c*/ 	.word	0x00010b70


	//   ....[50]....
        /*0850*/ 	.word	0x00010ba0


	//   ....[51]....
        /*0854*/ 	.word	0x00010d50


	//   ....[52]....
        /*0858*/ 	.word	0x00010d80


	//   ....[53]....
        /*085c*/ 	.word	0x00010db0


	//   ....[54]....
        /*0860*/ 	.word	0x00010de0


	//   ....[55]....
        /*0864*/ 	.word	0x00010e10


	//   ....[56]....
        /*0868*/ 	.word	0x00010e40


	//   ....[57]....
        /*086c*/ 	.word	0x00010ed0


	//   ....[58]....
        /*0870*/ 	.word	0x00010f00


	//   ....[59]....
        /*0874*/ 	.word	0x00010f10


	//   ....[60]....
        /*0878*/ 	.word	0x00010fc0


	//   ....[61]....
        /*087c*/ 	.word	0x00012510


	//   ....[62]....
        /*0880*/ 	.word	0x00013150


	//   ....[63]....
        /*0884*/ 	.word	0x000131a0


	//   ....[64]....
        /*0888*/ 	.word	0x00013270


	//   ....[65]....
        /*088c*/ 	.word	0x00013280


	//   ....[66]....
        /*0890*/ 	.word	0x00013330


	//   ....[67]....
        /*0894*/ 	.word	0x00013340


	//   ....[68]....
        /*0898*/ 	.word	0x000133f0


	//   ....[69]....
        /*089c*/ 	.word	0x00013400


	//   ....[70]....
        /*08a0*/ 	.word	0x000134b0


	//   ....[71]....
        /*08a4*/ 	.word	0x000134c0


	//   ....[72]....
        /*08a8*/ 	.word	0x00013570


	//   ....[73]....
        /*08ac*/ 	.word	0x00013580


	//   ....[74]....
        /*08b0*/ 	.word	0x00013630


	//   ....[75]....
        /*08b4*/ 	.word	0x00013640


	//   ....[76]....
        /*08b8*/ 	.word	0x00013690


	//   ....[77]....
        /*08bc*/ 	.word	0x000136e0


	//   ....[78]....
        /*08c0*/ 	.word	0x00016d40


	//   ....[79]....
        /*08c4*/ 	.word	0x00016d70


	//   ....[80]....
        /*08c8*/ 	.word	0x00016dd0


	//   ....[81]....
        /*08cc*/ 	.word	0x00016e00


	//   ....[82]....
        /*08d0*/ 	.word	0x00016e30


	//   ....[83]....
        /*08d4*/ 	.word	0x00016e60


	//   ....[84]....
        /*08d8*/ 	.word	0x00016e90


	//   ....[85]....
        /*08dc*/ 	.word	0x00016ec0


	//   ....[86]....
        /*08e0*/ 	.word	0x00017090


	//   ....[87]....
        /*08e4*/ 	.word	0x000170c0


	//   ....[88]....
        /*08e8*/ 	.word	0x000170f0


	//   ....[89]....
        /*08ec*/ 	.word	0x00017120


	//   ....[90]....
        /*08f0*/ 	.word	0x00017150


	//   ....[91]....
        /*08f4*/ 	.word	0x00017180


	//   ....[92]....
        /*08f8*/ 	.word	0x00017240


	//   ....[93]....
        /*08fc*/ 	.word	0x00017260


	//   ....[94]....
        /*0900*/ 	.word	0x00017270


	//   ....[95]....
        /*0904*/ 	.word	0x000172d0


	//   ....[96]....
        /*0908*/ 	.word	0x000179f0


	//   ....[97]....
        /*090c*/ 	.word	0x00017ee0


	//   ....[98]....
        /*0910*/ 	.word	0x000180c0


	//   ....[99]....
        /*0914*/ 	.word	0x00018110


	//   ....[100]....
        /*0918*/ 	.word	0x00018250


	//   ....[101]....
        /*091c*/ 	.word	0x000182a0


	//   ....[102]....
        /*0920*/ 	.word	0x000183e0


	//   ....[103]....
        /*0924*/ 	.word	0x00018430


	//   ....[104]....
        /*0928*/ 	.word	0x00018570


	//   ....[105]....
        /*092c*/ 	.word	0x000185c0


	//   ....[106]....
        /*0930*/ 	.word	0x00018700


	//   ....[107]....
        /*0934*/ 	.word	0x00018750


	//   ....[108]....
        /*0938*/ 	.word	0x00018890


	//   ....[109]....
        /*093c*/ 	.word	0x000188e0


	//   ....[110]....
        /*0940*/ 	.word	0x00018a00


	//   ....[111]....
        /*0944*/ 	.word	0x00018a70


	//   ....[112]....
        /*0948*/ 	.word	0x00018b90


	//   ....[113]....
        /*094c*/ 	.word	0x00018be0


	//   ....[114]....
        /*0950*/ 	.word	0x00018f10


	//   ....[115]....
        /*0954*/ 	.word	0x00018fb0


	//   ....[116]....
        /*0958*/ 	.word	0x00019160


	//   ....[117]....
        /*095c*/ 	.word	0x000191e0


	//   ....[118]....
        /*0960*/ 	.word	0x00019260


	//   ....[119]....
        /*0964*/ 	.word	0x000192e0


	//   ....[120]....
        /*0968*/ 	.word	0x00019360


	//   ....[121]....
        /*096c*/ 	.word	0x000193f0


	//   ....[122]....
        /*0970*/ 	.word	0x00019490


	//   ....[123]....
        /*0974*/ 	.word	0x00019540


	//   ....[124]....
        /*0978*/ 	.word	0x000195c0


	//   ....[125]....
        /*097c*/ 	.word	0x00019640


	//   ....[126]....
        /*0980*/ 	.word	0x000196c0


	//   ....[127]....
        /*0984*/ 	.word	0x00019750


	//   ....[128]....
        /*0988*/ 	.word	0x000197d0


	//   ....[129]....
        /*098c*/ 	.word	0x00019870


	//   ....[130]....
        /*0990*/ 	.word	0x000198c0


	//   ....[131]....
        /*0994*/ 	.word	0x00019950


	//   ....[132]....
        /*0998*/ 	.word	0x00019a80


	//----- nvinfo : EIATTR_REG_RECONFIG
	.align		4
.L_119:
        /*099c*/ 	.byte	0x01, 0x54
	.zero		2


	//----- nvinfo : EIATTR_SYSCALL_OFFSETS
	.align		4
        /*09a0*/ 	.byte	0x04, 0x46
        /*09a2*/ 	.short	(.L_121 - .L_120)


	//   ....[0]....
.L_120:
        /*09a4*/ 	.word	0x00001f70


	//   ....[1]....
        /*09a8*/ 	.word	0x00012120


	//   ....[2]....
        /*09ac*/ 	.word	0x00012270


	//   ....[3]....
        /*09b0*/ 	.word	0x00012370


	//   ....[4]....
        /*09b4*/ 	.word	0x00012d00


	//----- nvinfo : EIATTR_MBARRIER_INSTR_OFFSETS
	.align		4
.L_121:
        /*09b8*/ 	.byte	0x04, 0x39
        /*09ba*/ 	.short	(.L_123 - .L_122)


	//   ....[0]....
.L_122:
        /*09bc*/ 	.word	0x00000270
        /*09c0*/ 	.word	0x000000ff
        /*09c4*/ 	.word	0x00038800
        /*09c8*/ 	.short	0x0100
        /*09ca*/ 	.byte	0x08
	.zero		1


	//   ....[1]....
        /*09cc*/ 	.word	0x00000280
        /*09d0*/ 	.word	0x000000ff
        /*09d4*/ 	.word	0x00038820
        /*09d8*/ 	.short	0x0100
        /*09da*/ 	.byte	0x08
	.zero		1


	//   ....[2]....
        /*09dc*/ 	.word	0x00000370
        /*09e0*/ 	.word	0x000000ff
        /*09e4*/ 	.word	0x00038830
        /*09e8*/ 	.short	0x0100
        /*09ea*/ 	.byte	0x08
	.zero		1


	//   ....[3]....
        /*09ec*/ 	.word	0x00000380
        /*09f0*/ 	.word	0x000000ff
        /*09f4*/ 	.word	0x00038840
        /*09f8*/ 	.short	0x0100
        /*09fa*/ 	.byte	0x08
	.zero		1


	//   ....[4]....
        /*09fc*/ 	.word	0x00000390
        /*0a00*/ 	.word	0x000000ff
        /*0a04*/ 	.word	0x00038838
        /*0a08*/ 	.short	0x0100
        /*0a0a*/ 	.byte	0x08
	.zero		1


	//   ....[5]....
        /*0a0c*/ 	.word	0x000003a0
        /*0a10*/ 	.word	0x000000ff
        /*0a14*/ 	.word	0x00038848
        /*0a18*/ 	.short	0x0100
        /*0a1a*/ 	.byte	0x08
	.zero		1


	//   ....[6]....
        /*0a1c*/ 	.word	0x000004d0
        /*0a20*/ 	.word	0x000000ff
        /*0a24*/ 	.word	0x00038850
        /*0a28*/ 	.short	0x0100
        /*0a2a*/ 	.byte	0x08
	.zero		1


	//   ....[7]....
        /*0a2c*/ 	.word	0x000004e0
        /*0a30*/ 	.word	0x000000ff
        /*0a34*/ 	.word	0x00038860
        /*0a38*/ 	.short	0x0100
        /*0a3a*/ 	.byte	0x08
	.zero		1


	//   ....[8]....
        /*0a3c*/ 	.word	0x000004f0
        /*0a40*/ 	.word	0x000000ff
        /*0a44*/ 	.word	0x00038858
        /*0a48*/ 	.short	0x0100
        /*0a4a*/ 	.byte	0x08
	.zero		1


	//   ....[9]....
        /*0a4c*/ 	.word	0x00000500
        /*0a50*/ 	.word	0x000000ff
        /*0a54*/ 	.word	0x00038868
        /*0a58*/ 	.short	0x0100
        /*0a5a*/ 	.byte	0x08
	.zero		1


	//   ....[10]....
        /*0a5c*/ 	.word	0x000005f0
        /*0a60*/ 	.word	0x000000ff
        /*0a64*/ 	.word	0x00038870
        /*0a68*/ 	.short	0x0100
        /*0a6a*/ 	.byte	0x06
	.zero		1


	//   ....[11]....
        /*0a6c*/ 	.word	0x00000600
        /*0a70*/ 	.word	0x000000ff
        /*0a74*/ 	.word	0x00038880
        /*0a78*/ 	.short	0x0100
        /*0a7a*/ 	.byte	0x06
	.zero		1


	//   ....[12]....
        /*0a7c*/ 	.word	0x00000610
        /*0a80*/ 	.word	0x000000ff
        /*0a84*/ 	.word	0x00038878
        /*0a88*/ 	.short	0x0100
        /*0a8a*/ 	.byte	0x06
	.zero		1


	//   ....[13]....
        /*0a8c*/ 	.word	0x00000620
        /*0a90*/ 	.word	0x000000ff
        /*0a94*/ 	.word	0x00038888
        /*0a98*/ 	.short	0x0100
        /*0a9a*/ 	.byte	0x06
	.zero		1


	//   ....[14]....
        /*0a9c*/ 	.word	0x00000750
        /*0aa0*/ 	.word	0x000000ff
        /*0aa4*/ 	.word	0x00038890
        /*0aa8*/ 	.short	0x0100
        /*0aaa*/ 	.byte	0x08
	.zero		1


	//   ....[15]....
        /*0aac*/ 	.word	0x00000760
        /*0ab0*/ 	.word	0x000000ff
        /*0ab4*/ 	.word	0x000388a0
        /*0ab8*/ 	.short	0x0100
        /*0aba*/ 	.byte	0x08
	.zero		1


	//   ....[16]....
        /*0abc*/ 	.word	0x00000770
        /*0ac0*/ 	.word	0x000000ff
        /*0ac4*/ 	.word	0x00038898
        /*0ac8*/ 	.short	0x0100
        /*0aca*/ 	.byte	0x08
	.zero		1


	//   ....[17]....
        /*0acc*/ 	.word	0x00000780
        /*0ad0*/ 	.word	0x000000ff
        /*0ad4*/ 	.word	0x000388a8
        /*0ad8*/ 	.short	0x0100
        /*0ada*/ 	.byte	0x08
	.zero		1


	//   ....[18]....
        /*0adc*/ 	.word	0x000008b0
        /*0ae0*/ 	.word	0x000000ff
        /*0ae4*/ 	.word	0x000388b0
        /*0ae8*/ 	.short	0x0100
        /*0aea*/ 	.byte	0x08
	.zero		1


	//   ....[19]....
        /*0aec*/ 	.word	0x000008c0
        /*0af0*/ 	.word	0x000000ff
        /*0af4*/ 	.word	0x000388c0
        /*0af8*/ 	.short	0x0100
        /*0afa*/ 	.byte	0x08
	.zero		1


	//   ....[20]....
        /*0afc*/ 	.word	0x000008d0
        /*0b00*/ 	.word	0x000000ff
        /*0b04*/ 	.word	0x000388b8
        /*0b08*/ 	.short	0x0100
        /*0b0a*/ 	.byte	0x08
	.zero		1


	//   ....[21]....
        /*0b0c*/ 	.word	0x000008e0
        /*0b10*/ 	.word	0x000000ff
        /*0b14*/ 	.word	0x000388c8
        /*0b18*/ 	.short	0x0100
        /*0b1a*/ 	.byte	0x08
	.zero		1


	//   ....[22]....
        /*0b1c*/ 	.word	0x00002030
        /*0b20*/ 	.word	0x00000005
        /*0b24*/ 	.word	0x00038800
        /*0b28*/ 	.short	0x010a
        /*0b2a*/ 	.byte	0x3f
	.zero		1


	//   ....[23]....
        /*0b2c*/ 	.word	0x000020d0
        /*0b30*/ 	.word	0x00000000
        /*0b34*/ 	.word	0x00038830
        /*0b38*/ 	.short	0x010a
        /*0b3a*/ 	.byte	0x3f
	.zero		1


	//   ....[24]....
        /*0b3c*/ 	.word	0x00002150
        /*0b40*/ 	.word	0x00000000
        /*0b44*/ 	.word	0x00038830
        /*0b48*/ 	.short	0x010a
        /*0b4a*/ 	.byte	0x3f
	.zero		1


	//   ....[25]....
        /*0b4c*/ 	.word	0x000052a0
        /*0b50*/ 	.word	0x00000000
        /*0b54*/ 	.word	0x00000000
        /*0b58*/ 	.short	0x0101
        /*0b5a*/ 	.byte	0x3f
	.zero		1


	//   ....[26]....
        /*0b5c*/ 	.word	0x00006840
        /*0b60*/ 	.word	0x000000ff
        /*0b64*/ 	.word	0x00038830
        /*0b68*/ 	.short	0x010a
        /*0b6a*/ 	.byte	0x3d
	.zero		1


	//   ....[27]....
        /*0b6c*/ 	.word	0x00006880
        /*0b70*/ 	.word	0x000000ff
        /*0b74*/ 	.word	0x00038830
        /*0b78*/ 	.short	0x010a
        /*0b7a*/ 	.byte	0x3d
	.zero		1


	//   ....[28]....
        /*0b7c*/ 	.word	0x00009140
        /*0b80*/ 	.word	0x000000ff
        /*0b84*/ 	.word	0x00038850
        /*0b88*/ 	.short	0x010a
        /*0b8a*/ 	.byte	0x06
	.zero		1


	//   ....[29]....
        /*0b8c*/ 	.word	0x00009180
        /*0b90*/ 	.word	0x000000ff
        /*0b94*/ 	.word	0x00038850
        /*0b98*/ 	.short	0x010a
        /*0b9a*/ 	.byte	0x06
	.zero		1


	//   ....[30]....
        /*0b9c*/ 	.word	0x0000a0e0
        /*0ba0*/ 	.word	0x000000ff
        /*0ba4*/ 	.word	0x00000000
        /*0ba8*/ 	.short	0x0101
        /*0baa*/ 	.byte	0x3d
	.zero		1


	//   ....[31]....
        /*0bac*/ 	.word	0x0000a140
        /*0bb0*/ 	.word	0x000000ff
        /*0bb4*/ 	.word	0x00000000
        /*0bb8*/ 	.short	0x0101
        /*0bba*/ 	.byte	0x06
	.zero		1


	//   ....[32]....
        /*0bbc*/ 	.word	0x0000ae80
        /*0bc0*/ 	.word	0x00000000
        /*0bc4*/ 	.word	0x00038850
        /*0bc8*/ 	.short	0x010a
        /*0bca*/ 	.byte	0x3f
	.zero		1


	//   ....[33]....
        /*0bcc*/ 	.word	0x0000aec0
        /*0bd0*/ 	.word	0x00000000
        /*0bd4*/ 	.word	0x00038850
        /*0bd8*/ 	.short	0x010a
        /*0bda*/ 	.byte	0x3f
	.zero		1


	//   ....[34]....
        /*0bdc*/ 	.word	0x0000b3e0
        /*0be0*/ 	.word	0x0000000b
        /*0be4*/ 	.word	0x00000000
        /*0be8*/ 	.short	0x0101
        /*0bea*/ 	.byte	0x3f
	.zero		1


	//   ....[35]....
        /*0bec*/ 	.word	0x0000d9d0
        /*0bf0*/ 	.word	0x000000ff
        /*0bf4*/ 	.word	0x00000000
        /*0bf8*/ 	.short	0x0101
        /*0bfa*/ 	.byte	0x08
	.zero		1


	//   ....[36]....
        /*0bfc*/ 	.word	0x0000e2b0
        /*0c00*/ 	.word	0x000000ff
        /*0c04*/ 	.word	0x00000000
        /*0c08*/ 	.short	0x0101
        /*0c0a*/ 	.byte	0x08
	.zero		1


	//   ....[37]....
        /*0c0c*/ 	.word	0x00012770
        /*0c10*/ 	.word	0x00000000
        /*0c14*/ 	.word	0x00038840
        /*0c18*/ 	.short	0x010a
        /*0c1a*/ 	.byte	0x3f
	.zero		1


	//   ....[38]....
        /*0c1c*/ 	.word	0x000137e0
        /*0c20*/ 	.word	0x00000012
        /*0c24*/ 	.word	0x00038800
        /*0c28*/ 	.short	0x0107
        /*0c2a*/ 	.byte	0x3f
	.zero		1


	//   ....[39]....
        /*0c2c*/ 	.word	0x000138f0
        /*0c30*/ 	.word	0x00000012
        /*0c34*/ 	.word	0x00038800
        /*0c38*/ 	.short	0x0101
        /*0c3a*/ 	.byte	0x3f
	.zero		1


	//   ....[40]....
        /*0c3c*/ 	.word	0x00013910
        /*0c40*/ 	.word	0x00000012
        /*0c44*/ 	.word	0x00038820
        /*0c48*/ 	.short	0x010a
        /*0c4a*/ 	.byte	0x3f
	.zero		1


	//   ....[41]....
        /*0c4c*/ 	.word	0x00013ce0
        /*0c50*/ 	.word	0x00000003
        /*0c54*/ 	.word	0x00038840
        /*0c58*/ 	.short	0x010a
        /*0c5a*/ 	.byte	0x3f
	.zero		1


	//   ....[42]....
        /*0c5c*/ 	.word	0x00014280
        /*0c60*/ 	.word	0x00000003
        /*0c64*/ 	.word	0x00000060
        /*0c68*/ 	.short	0x010a
        /*0c6a*/ 	.byte	0x3f
	.zero		1


	//   ....[43]....
        /*0c6c*/ 	.word	0x00014b00
        /*0c70*/ 	.word	0x00000003
        /*0c74*/ 	.word	0x00038840
        /*0c78*/ 	.short	0x010a
        /*0c7a*/ 	.byte	0x3f
	.zero		1


	//   ....[44]....
        /*0c7c*/ 	.word	0x000150a0
        /*0c80*/ 	.word	0x00000002
        /*0c84*/ 	.word	0x00000060
        /*0c88*/ 	.short	0x010a
        /*0c8a*/ 	.byte	0x3f
	.zero		1


	//   ....[45]....
        /*0c8c*/ 	.word	0x00015860
        /*0c90*/ 	.word	0x00000002
        /*0c94*/ 	.word	0x00038840
        /*0c98*/ 	.short	0x010a
        /*0c9a*/ 	.byte	0x3f
	.zero		1


	//   ....[46]....
        /*0c9c*/ 	.word	0x00015e00
        /*0ca0*/ 	.word	0x00000002
        /*0ca4*/ 	.word	0x00000060
        /*0ca8*/ 	.short	0x010a
        /*0caa*/ 	.byte	0x3f
	.zero		1


	//   ....[47]....
        /*0cac*/ 	.word	0x00016570
        /*0cb0*/ 	.word	0x00000000
        /*0cb4*/ 	.word	0x00038860
        /*0cb8*/ 	.short	0x010a
        /*0cba*/ 	.byte	0x3f
	.zero		1


	//   ....[48]....
        /*0cbc*/ 	.word	0x00017970
        /*0cc0*/ 	.word	0x00000000
        /*0cc4*/ 	.word	0x00038820
        /*0cc8*/ 	.short	0x010a
        /*0cca*/ 	.byte	0x3f
	.zero		1


	//   ....[49]....
        /*0ccc*/ 	.word	0x00017b80
        /*0cd0*/ 	.word	0x00000006
        /*0cd4*/ 	.word	0x00000000
        /*0cd8*/ 	.short	0x010a
        /*0cda*/ 	.byte	0x3f
	.zero		1


	//   ....[50]....
        /*0cdc*/ 	.word	0x00017bb0
        /*0ce0*/ 	.word	0x00000007
        /*0ce4*/ 	.word	0x00000000
        /*0ce8*/ 	.short	0x010a
        /*0cea*/ 	.byte	0x3f
	.zero		1


	//   ....[51]....
        /*0cec*/ 	.word	0x00017c10
        /*0cf0*/ 	.word	0x00000004
        /*0cf4*/ 	.word	0x00000000
        /*0cf8*/ 	.short	0x010a
        /*0cfa*/ 	.byte	0x3f
	.zero		1


	//   ....[52]....
        /*0cfc*/ 	.word	0x00017c40
        /*0d00*/ 	.word	0x00000003
        /*0d04*/ 	.word	0x00000000
        /*0d08*/ 	.short	0x010a
        /*0d0a*/ 	.byte	0x3f
	.zero		1


	//   ....[53]....
        /*0d0c*/ 	.word	0x00017ca0
        /*0d10*/ 	.word	0x00000005
        /*0d14*/ 	.word	0x00038800
        /*0d18*/ 	.short	0x010a
        /*0d1a*/ 	.byte	0x3f
	.zero		1


	//   ....[54]....
        /*0d1c*/ 	.word	0x00017cf0
        /*0d20*/ 	.word	0x00000000
        /*0d24*/ 	.word	0x00038830
        /*0d28*/ 	.short	0x010a
        /*0d2a*/ 	.byte	0x3f
	.zero		1


	//   ....[55]....
        /*0d2c*/ 	.word	0x00017d50
        /*0d30*/ 	.word	0x00000004
        /*0d34*/ 	.word	0x00038830
        /*0d38*/ 	.short	0x010a
        /*0d3a*/ 	.byte	0x3f
	.zero		1


	//   ....[56]....
        /*0d3c*/ 	.word	0x00017db0
        /*0d40*/ 	.word	0x00000002
        /*0d44*/ 	.word	0x00038850
        /*0d48*/ 	.short	0x010a
        /*0d4a*/ 	.byte	0x3f
	.zero		1


	//   ....[57]....
        /*0d4c*/ 	.word	0x00017e00
        /*0d50*/ 	.word	0x00000000
        /*0d54*/ 	.word	0x00038850
        /*0d58*/ 	.short	0x010a
        /*0d5a*/ 	.byte	0x3f
	.zero		1


	//   ....[58]....
        /*0d5c*/ 	.word	0x00017fa0
        /*0d60*/ 	.word	0x00000000
        /*0d64*/ 	.word	0x00038840
        /*0d68*/ 	.short	0x010a
        /*0d6a*/ 	.byte	0x3f
	.zero		1


	//   ....[59]....
        /*0d6c*/ 	.word	0x00018c20
        /*0d70*/ 	.word	0x00000012
        /*0d74*/ 	.word	0x00038820
        /*0d78*/ 	.short	0x010a
        /*0d7a*/ 	.byte	0x3f
	.zero		1


	//   ....[60]....
        /*0d7c*/ 	.word	0x00018c70
        /*0d80*/ 	.word	0x00000003
        /*0d84*/ 	.word	0x00038840
        /*0d88*/ 	.short	0x010a
        /*0d8a*/ 	.byte	0x3f
	.zero		1


	//   ....[61]....
        /*0d8c*/ 	.word	0x00018cc0
        /*0d90*/ 	.word	0x00000003
        /*0d94*/ 	.word	0x00000060
        /*0d98*/ 	.short	0x010a
        /*0d9a*/ 	.byte	0x3f
	.zero		1


	//   ....[62]....
        /*0d9c*/ 	.word	0x00018d10
        /*0da0*/ 	.word	0x00000003
        /*0da4*/ 	.word	0x00038840
        /*0da8*/ 	.short	0x010a
        /*0daa*/ 	.byte	0x3f
	.zero		1


	//   ....[63]....
        /*0dac*/ 	.word	0x00018d60
        /*0db0*/ 	.word	0x00000002
        /*0db4*/ 	.word	0x00000060
        /*0db8*/ 	.short	0x010a
        /*0dba*/ 	.byte	0x3f
	.zero		1


	//   ....[64]....
        /*0dbc*/ 	.word	0x00018db0
        /*0dc0*/ 	.word	0x00000002
        /*0dc4*/ 	.word	0x00038840
        /*0dc8*/ 	.short	0x010a
        /*0dca*/ 	.byte	0x3f
	.zero		1


	//   ....[65]....
        /*0dcc*/ 	.word	0x00018e00
        /*0dd0*/ 	.word	0x00000002
        /*0dd4*/ 	.word	0x00000060
        /*0dd8*/ 	.short	0x010a
        /*0dda*/ 	.byte	0x3f
	.zero		1


	//   ....[66]....
        /*0ddc*/ 	.word	0x00018e50
        /*0de0*/ 	.word	0x00000000
        /*0de4*/ 	.word	0x00038860
        /*0de8*/ 	.short	0x010a
        /*0dea*/ 	.byte	0x3f
	.zero		1


	//   ....[67]....
        /*0dec*/ 	.word	0x000199a0
        /*0df0*/ 	.word	0x00000000
        /*0df4*/ 	.word	0x00038820
        /*0df8*/ 	.short	0x010a
        /*0dfa*/ 	.byte	0x3f
	.zero		1


	//   ....[68]....
        /*0dfc*/ 	.word	0x00019b40
        /*0e00*/ 	.word	0x00000006
        /*0e04*/ 	.word	0x00000000
        /*0e08*/ 	.short	0x010a
        /*0e0a*/ 	.byte	0x3f
	.zero		1


	//   ....[69]....
        /*0e0c*/ 	.word	0x00019b90
        /*0e10*/ 	.word	0x00000007
        /*0e14*/ 	.word	0x00000000
        /*0e18*/ 	.short	0x010a
        /*0e1a*/ 	.byte	0x3f
	.zero		1


	//   ....[70]....
        /*0e1c*/ 	.word	0x00019be0
        /*0e20*/ 	.word	0x00000004
        /*0e24*/ 	.word	0x00000000
        /*0e28*/ 	.short	0x010a
        /*0e2a*/ 	.byte	0x3f
	.zero		1


	//----- nvinfo : EIATTR_NUM_MBARRIERS
	.align		4
.L_123:
        /*0e2c*/ 	.byte	0x03, 0x38
        /*0e2e*/ 	.short	0x0016


	//----- nvinfo : EIATTR_EXIT_INSTR_OFFSETS
	.align		4
        /*0e30*/ 	.byte	0x04, 0x1c
        /*0e32*/ 	.short	(.L_125 - .L_124)


	//   ....[0]....
.L_124:
        /*0e34*/ 	.word	0x00000a50


	//   ....[1]....
        /*0e38*/ 	.word	0x00010830


	//   ....[2]....
        /*0e3c*/ 	.word	0x00017c90


	//----- nvinfo : EIATTR_MAX_THREADS
	.align		4
.L_125:
        /*0e40*/ 	.byte	0x04, 0x05
        /*0e42*/ 	.short	(.L_127 - .L_126)
.L_126:
        /*0e44*/ 	.word	0x00000180
        /*0e48*/ 	.word	0x00000001
        /*0e4c*/ 	.word	0x00000001


	//----- nvinfo : EIATTR_CRS_STACK_SIZE
	.align		4
.L_127:
        /*0e50*/ 	.byte	0x04, 0x1e
        /*0e52*/ 	.short	(.L_129 - .L_128)
.L_128:
        /*0e54*/ 	.word	0x00000000


	//----- nvinfo : EIATTR_CBANK_PARAM_SIZE
	.align		4
.L_129:
        /*0e58*/ 	.byte	0x03, 0x19
        /*0e5a*/ 	.short	0x0af0


	//----- nvinfo : EIATTR_PARAM_CBANK
	.align		4
        /*0e5c*/ 	.byte	0x04, 0x0a
        /*0e5e*/ 	.short	(.L_131 - .L_130)
	.align		4
.L_130:
        /*0e60*/ 	.word	index@(.nv.constant0._ZN7cutlass13device_kernelIN5flash11enable_sm90INS1_16FlashAttnFwdSm90INS1_25CollectiveMainloopFwdSm90ILi2EN4cute5tupleIJNS5_1CILi1EEES8_S8_EEENS6_IJNS7_ILi128EEENS7_ILi80EEENS7_ILi256EEEEEELi256ENS_10bfloat16_tEfNS_4arch4Sm90ELb0ELb0ELb1ELb1ELb0ELb0ELb0ELb1ELb1ELb1ELb1ELb0EEENS1_21CollectiveEpilogueFwdINS6_IJSA_SC_SB_EEES9_SE_SG_Li256ELb1ELb1ELb1ELb0EEENS1_36VarlenDynamicPersistentTileSchedulerILi128ELi80ELi256ELi128ELb1ELb1ELb1ELb0ELb1ELb1EEEEEEEEEvNT_6ParamsE)
        /*0e64*/ 	.short	0x0210
        /*0e66*/ 	.short	0x0af0


	//----- nvinfo : EIATTR_SW_WAR
	.align		4
.L_131:
        /*0e68*/ 	.byte	0x04, 0x36
        /*0e6a*/ 	.short	(.L_133 - .L_132)
.L_132:
        /*0e6c*/ 	.word	0x00000008
.L_133:


//--------------------- .nv.info._ZN7cutlass13device_kernelIN5flash11enable_sm90INS1_16FlashAttnFwdSm90INS1_25CollectiveMainloopFwdSm90ILi2EN4cute5tupleIJNS5_1CILi1EEES8_S8_EEENS6_IJNS7_ILi128EEENS7_ILi80EEENS7_ILi256EEEEEELi256ENS_10bfloat16_tEfNS_4arch4Sm90ELb0ELb0ELb1ELb1ELb0ELb1ELb0ELb1ELb1ELb1ELb1ELb0EEENS1_21CollectiveEpilogueFwdINS6_IJSA_SC_SB_EEES9_SE_SG_Li256ELb1ELb1ELb1ELb0EEENS1_36VarlenDynamicPersistentTileSchedulerILi128ELi80ELi256ELi128ELb1ELb1ELb1ELb0ELb1ELb1EEEEEEEEEvNT_6ParamsE --------------------------
	.section	.nv.info._ZN7cutlass13device_kernelIN5flash11enable_sm90INS1_16FlashAttnFwdSm90INS1_25CollectiveMainloopFwdSm90ILi2EN4cute5tupleIJNS5_1CILi1EEES8_S8_EEENS6_IJNS7_ILi128EEENS7_ILi80EEENS7_ILi256EEEEEELi256ENS_10bfloat16_tEfNS_4arch4Sm90ELb0ELb0ELb1ELb1ELb0ELb1ELb0ELb1ELb1ELb1ELb1ELb0EEENS1_21CollectiveEpilogueFwdINS6_IJSA_SC_SB_EEES9_SE_SG_Li256ELb1ELb1ELb1ELb0EEENS1_36VarlenDynamicPersistentTileSchedulerILi128ELi80ELi256ELi128ELb1ELb1ELb1ELb0ELb1ELb1EEEEEEEEEvNT_6ParamsE,"",@"SHT_CUDA_INFO"
	.sectionflags	@""
	.align	4


	//----- nvinfo : EIATTR_CUDA_API_VERSION
	.align		4
        /*0000*/ 	.byte	0x04, 0x37
        /*0002*/ 	.short	(.L_135 - .L_134)
.L_134:
        /*0004*/ 	.word	0x00000082


	//----- nvinfo : EIATTR_KPARAM_INFO
	.align		4
.L_135:
        /*0008*/ 	.byte	0x04, 0x17
        /*000a*/ 	.short	(.L_137 - .L_136)
.L_136:
        /*000c*/ 	.word	0x00000000
        /*0010*/ 	.short	0x0000
        /*0012*/ 	.short	0x0070
        /*0014*/ 	.byte	0x00, 0xf0, 0x01, 0x2a


	//----- nvinfo : EIATTR_SPARSE_MMA_MASK
	.align		4
.L_137:
        /*0018*/ 	.byte	0x03, 0x50
        /*001a*/ 	.short	0x0000


	//----- nvinfo : EIATTR_MAXREG_COUNT
	.align		4
        /*001c*/ 	.byte	0x03, 0x1b
        /*001e*/ 	.short	0x00a8


	//----- nvinfo : EIATTR_NUM_BARRIERS
	.align		4
        /*0020*/ 	.byte	0x02, 0x4c
        /*0022*/ 	.byte	0x10
	.zero		1


	//----- nvinfo : EIATTR_EXTERNS
	.align		4
        /*0024*/ 	.byte	0x04, 0x0f
        /*0026*/ 	.short	(.L_139 - .L_138)


	//   ....[0]....
	.align		4
.L_138:
        /*0028*/ 	.word	index@(__assertfail)


	//----- nvinfo : EIATTR_ANNOTATIONS
	.align		4
.L_139:
        /*002c*/ 	.byte	0x04, 0x55
        /*002e*/ 	.short	(.L_141 - .L_140)


	//   ....[0]....
.L_140:
        /* <DEDUP_REMOVED lines=179> */


	//----- nvinfo : EIATTR_MERCURY_ISA_VERSION
	.align		4
.L_141:
        /*0b50*/ 	.byte	0x03, 0x5f
        /*0b52*/ 	.short	0x0101


	//----- nvinfo : EIATTR_UNUSED_LOAD_BYTE_OFFSET
	.align		4
        /*0b54*/ 	.byte	0x04, 0x44
        /*0b56*/ 	.short	(.L_143 - .L_142)


	//   ....[0]....
.L_142:
        /*0b58*/ 	.word	0x00000a80
        /*0b5c*/ 	.word	0x0000fff0


	//   ....[1]....
        /*0b60*/ 	.word	0x0001e960
        /*0b64*/ 	.word	0x0000fff0


	//----- nvinfo : EIATTR_INT_WARP_WIDE_INSTR_OFFSETS
	.align		4
.L_143:
        /*0b68*/ 	.byte	0x04, 0x31
        /*0b6a*/ 	.short	(.L_145 - .L_144)


	//   ....[0]....
.L_144:
        /*0b6c*/ 	.word	0x00000190


	//   ....[1]....
        /*0b70*/ 	.word	0x000001d0


	//   ....[2]....
        /*0b74*/ 	.word	0x00000240


	//   ....[3]....
        /*0b78*/ 	.word	0x00026590


	//   ....[4]....
        /*0b7c*/ 	.word	0x00026630


	//   ....[5]....
        /*0b80*/ 	.word	0x0002aac0


	//   ....[6]....
        /*0b84*/ 	.word	0x0002ab30


	//----- nvinfo : EIATTR_COOP_GROUP_MASK_REGIDS
	.align		4
.L_145:
        /*0b88*/ 	.byte	0x04, 0x29
        /*0b8a*/ 	.short	(.L_147 - .L_146)


	//   ....[0]....
.L_146:
        /*0b8c*/ 	.word	0xffffffff


	//   ....[1]....
        /*0b90*/ 	.word	0xffffffff


	//   ....[2]....
        /*0b94*/ 	.word	0xffffffff


	//   ....[3]....
        /*0b98*/ 	.word	0xffffffff


	//   ....[4]....
        /*0b9c*/ 	.word	0xffffffff


	//   ....[5]....
        /*0ba0*/ 	.word	0xffffffff


	//   ....[6]....
        /*0ba4*/ 	.word	0xffffffff


	//   ....[7]....
        /*0ba8*/ 	.word	0xffffffff


	//   ....[8]....
        /*0bac*/ 	.word	0xffffffff


	//   ....[9]....
        /*0bb0*/ 	.word	0xffffffff


	//   ....[10]....
        /*0bb4*/ 	.word	0xffffffff


	//   ....[11]....
        /*0bb8*/ 	.word	0xffffffff


	//   ....[12]....
        /*0bbc*/ 	.word	0xffffffff


	//   ....[13]....
        /*0bc0*/ 	.word	0xffffffff


	//   ....[14]....
        /*0bc4*/ 	.word	0xffffffff


	//   ....[15]....
        /*0bc8*/ 	.word	0xffffffff


	//   ....[16]....
        /*0bcc*/ 	.word	0xffffffff


	//   ....[17]....
        /*0bd0*/ 	.word	0xffffffff


	//   ....[18]....
        /*0bd4*/ 	.word	0xffffffff


	//   ....[19]....
        /*0bd8*/ 	.word	0xffffffff


	//   ....[20]....
        /*0bdc*/ 	.word	0xffffffff


	//   ....[21]....
        /*0be0*/ 	.word	0xffffffff


	//   ....[22]....
        /*0be4*/ 	.word	0xffffffff


	//   ....[23]....
        /*0be8*/ 	.word	0xffffffff


	//   ....[24]....
        /*0bec*/ 	.word	0xffffffff


	//   ....[25]....
        /*0bf0*/ 	.word	0xffffffff


	//   ....[26]....
        /*0bf4*/ 	.word	0xffffffff


	//   ....[27]....
        /*0bf8*/ 	.word	0xffffffff


	//   ....[28]....
        /*0bfc*/ 	.word	0xffffffff


	//   ....[29]....
        /*0c00*/ 	.word	0xffffffff


	//   ....[30]....
        /*0c04*/ 	.word	0xffffffff


	//   ....[31]....
        /*0c08*/ 	.word	0xffffffff


	//   ....[32]....
        /*0c0c*/ 	.word	0xffffffff


	//   ....[33]....
        /*0c10*/ 	.word	0xffffffff


	//   ....[34]....
        /*0c14*/ 	.word	0xffffffff


	//   ....[35]....
        /*0c18*/ 	.word	0xffffffff


	//   ....[36]....
        /*0c1c*/ 	.word	0xffffffff


	//   ....[37]....
        /*0c20*/ 	.word	0xffffffff


	//   ....[38]....
        /*0c24*/ 	.word	0xffffffff


	//   ....[39]....
        /*0c28*/ 	.word	0xffffffff


	//   ....[40]....
        /*0c2c*/ 	.word	0xffffffff


	//   ....[41]....
        /*0c30*/ 	.word	0xffffffff


	//   ....[42]....
        /*0c34*/ 	.word	0xffffffff


	//   ....[43]....
        /*0c38*/ 	.word	0xffffffff


	//   ....[44]....
        /*0c3c*/ 	.word	0xffffffff


	//   ....[45]....
        /*0c40*/ 	.word	0xffffffff


	//   ....[46]....
        /*0c44*/ 	.word	0xffffffff


	//   ....[47]....
        /*0c48*/ 	.word	0xffffffff


	//   ....[48]....
        /*0c4c*/ 	.word	0xffffffff


	//   ....[49]....
        /*0c50*/ 	.word	0xffffffff


	//   ....[50]....
        /*0c54*/ 	.word	0xffffffff


	//   ....[51]....
        /*0c58*/ 	.word	0xffffffff


	//   ....[52]....
        /*0c5c*/ 	.word	0xffffffff


	//   ....[53]....
        /*0c60*/ 	.word	0xffffffff


	//   ....[54]....
        /*0c64*/ 	.word	0xffffffff


	//   ....[55]....
        /*0c68*/ 	.word	0xffffffff


	//   ....[56]....
        /*0c6c*/ 	.word	0xffffffff


	//   ....[57]....
        /*0c70*/ 	.word	0xffffffff


	//   ....[58]....
        /*0c74*/ 	.word	0xffffffff


	//   ....[59]....
        /*0c78*/ 	.word	0xffffffff


	//   ....[60]....
        /*0c7c*/ 	.word	0xffffffff


	//   ....[61]....
        /*0c80*/ 	.word	0xffffffff


	//   ....[62]....
        /*0c84*/ 	.word	0xffffffff


	//   ....[63]....
        /*0c88*/ 	.word	0xffffffff


	//   ....[64]....
        /*0c8c*/ 	.word	0xffffffff


	//   ....[65]....
        /*0c90*/ 	.word	0xffffffff


	//   ....[66]....
        /*0c94*/ 	.word	0xffffffff


	//   ....[67]....
        /*0c98*/ 	.word	0xffffffff


	//   ....[68]....
        /*0c9c*/ 	.word	0xffffffff


	//   ....[69]....
        /*0ca0*/ 	.word	0xffffffff


	//   ....[70]....
        /*0ca4*/ 	.word	0xffffffff


	//   ....[71]....
        /*0ca8*/ 	.word	0xffffffff


	//   ....[72]....
        /*0cac*/ 	.word	0xffffffff


	//   ....[73]....
        /*0cb0*/ 	.word	0xffffffff


	//   ....[74]....
        /*0cb4*/ 	.word	0xffffffff


	//   ....[75]....
        /*0cb8*/ 	.word	0xffffffff


	//   ....[76]....
        /*0cbc*/ 	.word	0xffffffff


	//   ....[77]....
        /*0cc0*/ 	.word	0xffffffff


	//   ....[78]....
        /*0cc4*/ 	.word	0xffffffff


	//   ....[79]....
        /*0cc8*/ 	.word	0xffffffff


	//   ....[80]....
        /*0ccc*/ 	.word	0xffffffff


	//   ....[81]....
        /*0cd0*/ 	.word	0xffffffff


	//   ....[82]....
        /*0cd4*/ 	.word	0xffffffff


	//   ....[83]....
        /*0cd8*/ 	.word	0xffffffff


	//   ....[84]....
        /*0cdc*/ 	.word	0xffffffff


	//   ....[85]....
        /*0ce0*/ 	.word	0xffffffff


	//   ....[86]....
        /*0ce4*/ 	.word	0xffffffff


	//   ....[87]....
        /*0ce8*/ 	.word	0xffffffff


	//   ....[88]....
        /*0cec*/ 	.word	0xffffffff


	//   ....[89]....
        /*0cf0*/ 	.word	0xffffffff


	//   ....[90]....
        /*0cf4*/ 	.word	0xffffffff


	//   ....[91]....
        /*0cf8*/ 	.word	0xffffffff


	//   ....[92]....
        /*0cfc*/ 	.word	0xffffffff


	//   ....[93]....
        /*0d00*/ 	.word	0xffffffff


	//   ....[94]....
        /*0d04*/ 	.word	0xffffffff


	//   ....[95]....
        /*0d08*/ 	.word	0xffffffff


	//   ....[96]....
        /*0d0c*/ 	.word	0xffffffff


	//   ....[97]....
        /*0d10*/ 	.word	0xffffffff


	//   ....[98]....
        /*0d14*/ 	.word	0xffffffff


	//   ....[99]....
        /*0d18*/ 	.word	0xffffffff


	//   ....[100]....
        /*0d1c*/ 	.word	0xffffffff


	//   ....[101]....
        /*0d20*/ 	.word	0xffffffff


	//   ....[102]....
        /*0d24*/ 	.word	0xffffffff


	//   ....[103]....
        /*0d28*/ 	.word	0xffffffff


	//   ....[104]....
        /*0d2c*/ 	.word	0xffffffff


	//   ....[105]....
        /*0d30*/ 	.word	0xffffffff


	//   ....[106]....
        /*0d34*/ 	.word	0x0500000f


	//   ....[107]....
        /*0d38*/ 	.word	0x0500000f


	//   ....[108]....
        /*0d3c*/ 	.word	0x0500000f


	//   ....[109]....
        /*0d40*/ 	.word	0x0500000f


	//   ....[110]....
        /*0d44*/ 	.word	0x0500000f


	//   ....[111]....
        /*0d48*/ 	.word	0x0500000f


	//   ....[112]....
        /*0d4c*/ 	.word	0x0500000f


	//   ....[113]....
        /*0d50*/ 	.word	0x0500000f


	//   ....[114]....
        /*0d54*/ 	.word	0x0500000f


	//   ....[115]....
        /*0d58*/ 	.word	0x0500000f


	//   ....[116]....
        /*0d5c*/ 	.word	0x0500000f


	//   ....[117]....
        /*0d60*/ 	.word	0x0500000f


	//   ....[118]....
        /*0d64*/ 	.word	0x0500000f


	//   ....[119]....
        /*0d68*/ 	.word	0x0500000f


	//   ....[120]....
        /*0d6c*/ 	.word	0x0500000f


	//   ....[121]....
        /*0d70*/ 	.word	0x0500000f


	//   ....[122]....
        /*0d74*/ 	.word	0x0500000f


	//   ....[123]....
        /*0d78*/ 	.word	0x0500000f


	//   ....[124]....
        /*0d7c*/ 	.word	0x0500000f


	//   ....[125]....
        /*0d80*/ 	.word	0x0500000f


	//   ....[126]....
        /*0d84*/ 	.word	0x0500000f


	//   ....[127]....
        /*0d88*/ 	.word	0x0500000f


	//   ....[128]....
        /*0d8c*/ 	.word	0x0500000f


	//   ....[129]....
        /*0d90*/ 	.word	0x0500000f


	//   ....[130]....
        /*0d94*/ 	.word	0x0500000f


	//   ....[131]....
        /*0d98*/ 	.word	0x0500000f


	//   ....[132]....
        /*0d9c*/ 	.word	0x0500000f


	//   ....[133]....
        /*0da0*/ 	.word	0x0500000f


	//   ....[134]....
        /*0da4*/ 	.word	0x0500000f


	//   ....[135]....
        /*0da8*/ 	.word	0x0500000f


	//   ....[136]....
        /*0dac*/ 	.word	0x0500000f


	//   ....[137]....
        /*0db0*/ 	.word	0x0500000f


	//   ....[138]....
        /*0db4*/ 	.word	0x0500000f


	//   ....[139]....
        /*0db8*/ 	.word	0x0500000f


	//   ....[140]....
        /*0dbc*/ 	.word	0x0500000f


	//   ....[141]....
        /*0dc0*/ 	.word	0x0500000f


	//   ....[142]....
        /*0dc4*/ 	.word	0x0500000f


	//   ....[143]....
        /*0dc8*/ 	.word	0x0500000f


	//   ....[144]....
        /*0dcc*/ 	.word	0x0500000f


	//   ....[145]....
        /*0dd0*/ 	.word	0x0500000f


	//   ....[146]....
        /*0dd4*/ 	.word	0x0500000f


	//   ....[147]....
        /*0dd8*/ 	.word	0x0500000f


	//   ....[148]....
        /*0ddc*/ 	.word	0x0500000f


	//   ....[149]....
        /*0de0*/ 	.word	0x0500000f


	//   ....[150]....
        /*0de4*/ 	.word	0x0500000f


	//----- nvinfo : EIATTR_COOP_GROUP_INSTR_OFFSETS
	.align		4
.L_147:
        /*0de8*/ 	.byte	0x04, 0x28
        /*0dea*/ 	.short	(.L_149 - .L_148)


	//   ....[0]....
.L_148:
        /*0dec*/ 	.word	0x00000060


	//   ....[1]....
        /*0df0*/ 	.word	0x000001a0


	//   ....[2]....
        /*0df4*/ 	.word	0x000001f0


	//   ....[3]....
        /*0df8*/ 	.word	0x00000420


	//   ....[4]....
        /*0dfc*/ 	.word	0x00000580


	//   ....[5]....
        /*0e00*/ 	.word	0x000006a0


	//   ....[6]....
        /*0e04*/ 	.word	0x00000800


	//   ....[7]....
        /*0e08*/ 	.word	0x0000be30


	//   ....[8]....
        /*0e0c*/ 	.word	0x0000c3c0


	//   ....[9]....
        /*0e10*/ 	.word	0x0000c3d0


	//   ....[10]....
        /*0e14*/ 	.word	0x0000c3e0


	//   ....[11]....
        /*0e18*/ 	.word	0x0000c3f0


	//   ....[12]....
        /*0e1c*/ 	.word	0x0000f860


	//   ....[13]....
        /*0e20*/ 	.word	0x0000f870


	//   ....[14]....
        /*0e24*/ 	.word	0x0000f880


	//   ....[15]....
        /*0e28*/ 	.word	0x0000f890


	//   ....[16]....
        /*0e2c*/ 	.word	0x00016d90


	//   ....[17]....
        /*0e30*/ 	.word	0x00016db0


	//   ....[18]....
        /*0e34*/ 	.word	0x00017080


	//   ....[19]....
        /*0e38*/ 	.word	0x000170b0


	//   ....[20]....
        /*0e3c*/ 	.word	0x0001c7c0


	//   ....[21]....
        /*0e40*/ 	.word	0x0001c7e0


	//   ....[22]....
        /*0e44*/ 	.word	0x0001cb00


	//   ....[23]....
        /*0e48*/ 	.word	0x0001cb60


	//   ....[24]....
        /*0e4c*/ 	.word	0x0001dc70


	//   ....[25]....
        /*0e50*/ 	.word	0x0001ded0


	//   ....[26]....
        /*0e54*/ 	.word	0x0001df50


	//   ....[27]....
        /*0e58*/ 	.word	0x0001df60


	//   ....[28]....
        /*0e5c*/ 	.word	0x0001f9f0


	//   ....[29]....
        /*0e60*/ 	.word	0x0001fa10


	//   ....[30]....
        /*0e64*/ 	.word	0x0001fa20


	//   ....[31]....
        /*0e68*/ 	.word	0x0001fa30


	//   ....[32]....
        /*0e6c*/ 	.word	0x000204d0


	//   ....[33]....
        /*0e70*/ 	.word	0x000204f0


	//   ....[34]....
        /*0e74*/ 	.word	0x00020650


	//   ....[35]....
        /*0e78*/ 	.word	0x00020670


	//   ....[36]....
        /*0e7c*/ 	.word	0x000207c0


	//   ....[37]....
        /*0e80*/ 	.word	0x000207e0


	//   ....[38]....
        /*0e84*/ 	.word	0x00020940


	//   ....[39]....
        /*0e88*/ 	.word	0x00020960


	//   ....[40]....
        /*0e8c*/ 	.word	0x00021160


	//   ....[41]....
        /*0e90*/ 	.word	0x00021190


	//   ....[42]....
        /*0e94*/ 	.word	0x000219e0


	//   ....[43]....
        /*0e98*/ 	.word	0x000219f0


	//   ....[44]....
        /*0e9c*/ 	.word	0x00022b60


	//   ....[45]....
        /*0ea0*/ 	.word	0x00022b70


	//   ....[46]....
        /*0ea4*/ 	.word	0x00022ce0


	//   ....[47]....
        /*0ea8*/ 	.word	0x00022d00


	//   ....[48]....
        /*0eac*/ 	.word	0x00022e50


	//   ....[49]....
        /*0eb0*/ 	.word	0x00022e70


	//   ....[50]....
        /*0eb4*/ 	.word	0x00022fd0


	//   ....[51]....
        /*0eb8*/ 	.word	0x00022ff0


	//   ....[52]....
        /*0ebc*/ 	.word	0x000231d0


	//   ....[53]....
        /*0ec0*/ 	.word	0x00023410


	//   ....[54]....
        /*0ec4*/ 	.word	0x00023440


	//   ....[55]....
        /*0ec8*/ 	.word	0x00023470


	//   ....[56]....
        /*0ecc*/ 	.word	0x000234a0


	//   ....[57]....
        /*0ed0*/ 	.word	0x000234d0


	//   ....[58]....
        /*0ed4*/ 	.word	0x00023500


	//   ....[59]....
        /*0ed8*/ 	.word	0x000236b0


	//   ....[60]....
        /*0edc*/ 	.word	0x000236e0


	//   ....[61]....
        /*0ee0*/ 	.word	0x00023710


	//   ....[62]....
        /*0ee4*/ 	.word	0x00023740


	//   ....[63]....
        /*0ee8*/ 	.word	0x00023770


	//   ....[64]....
        /*0eec*/ 	.word	0x000237a0


	//   ....[65]....
        /*0ef0*/ 	.word	0x00023830


	//   ....[66]....
        /*0ef4*/ 	.word	0x00023860


	//   ....[67]....
        /*0ef8*/ 	.word	0x00023870


	//   ....[68]....
        /*0efc*/ 	.word	0x00023920


	//   ....[69]....
        /*0f00*/ 	.word	0x00024a00


	//   ....[70]....
        /*0f04*/ 	.word	0x00026b90


	//   ....[71]....
        /*0f08*/ 	.word	0x00027810


	//   ....[72]....
        /*0f0c*/ 	.word	0x00027860


	//   ....[73]....
        /*0f10*/ 	.word	0x00027930


	//   ....[74]....
        /*0f14*/ 	.word	0x00027940


	//   ....[75]....
        /*0f18*/ 	.word	0x000279f0


	//   ....[76]....
        /*0f1c*/ 	.word	0x00027a00


	//   ....[77]....
        /*0f20*/ 	.word	0x00027ab0


	//   ....[78]....
        /*0f24*/ 	.word	0x00027ac0


	//   ....[79]....
        /*0f28*/ 	.word	0x00027b70


	//   ....[80]....
        /*0f2c*/ 	.word	0x00027b80


	//   ....[81]....
        /*0f30*/ 	.word	0x00027c30


	//   ....[82]....
        /*0f34*/ 	.word	0x00027c40


	//   ....[83]....
        /*0f38*/ 	.word	0x00027cf0


	//   ....[84]....
        /*0f3c*/ 	.word	0x00027d00


	//   ....[85]....
        /*0f40*/ 	.word	0x00027d50


	//   ....[86]....
        /*0f44*/ 	.word	0x00027da0


	//   ....[87]....
        /*0f48*/ 	.word	0x0002b400


	//   ....[88]....
        /*0f4c*/ 	.word	0x0002b430


	//   ....[89]....
        /*0f50*/ 	.word	0x0002b490


	//   ....[90]....
        /*0f54*/ 	.word	0x0002b4c0


	//   ....[91]....
        /*0f58*/ 	.word	0x0002b4f0


	//   ....[92]....
        /*0f5c*/ 	.word	0x0002b520


	//   ....[93]....
        /*0f60*/ 	.word	0x0002b550


	//   ....[94]....
        /*0f64*/ 	.word	0x0002b580


	//   ....[95]....
        /*0f68*/ 	.word	0x0002b750


	//   ....[96]....
        /*0f6c*/ 	.word	0x0002b780


	//   ....[97]....
        /*0f70*/ 	.word	0x0002b7b0


	//   ....[98]....
        /*0f74*/ 	.word	0x0002b7e0


	//   ....[99]....
        /*0f78*/ 	.word	0x0002b810


	//   ....[100]....
        /*0f7c*/ 	.word	0x0002b840


	//   ....[101]....
        /*0f80*/ 	.word	0x0002b900


	//   ....[102]....
        /*0f84*/ 	.word	0x0002b920


	//   ....[103]....
        /*0f88*/ 	.word	0x0002b930


	//   ....[104]....
        /*0f8c*/ 	.word	0x0002b990


	//   ....[105]....
        /*0f90*/ 	.word	0x0002c0b0


	//   ....[106]....
        /*0f94*/ 	.word	0x0002c4d0


	//   ....[107]....
        /*0f98*/ 	.word	0x0002c560


	//   ....[108]....
        /*0f9c*/ 	.word	0x0002c5b0


	//   ....[109]....
        /*0fa0*/ 	.word	0x0002c600


	//   ....[110]....
        /*0fa4*/ 	.word	0x0002c6f0


	//   ....[111]....
        /*0fa8*/ 	.word	0x0002c780


	//   ....[112]....
        /*0fac*/ 	.word	0x0002c7d0


	//   ....[113]....
        /*0fb0*/ 	.word	0x0002c820


	//   ....[114]....
        /*0fb4*/ 	.word	0x0002ca80


	//   ....[115]....
        /*0fb8*/ 	.word	0x0002cd60


	//   ....[116]....
        /*0fbc*/ 	.word	0x0002cf40


	//   ....[117]....
        /*0fc0*/ 	.word	0x0002cf90


	//   ....[118]....
        /*0fc4*/ 	.word	0x0002d0d0


	//   ....[119]....
        /*0fc8*/ 	.word	0x0002d120


	//   ....[120]....
        /*0fcc*/ 	.word	0x0002d260


	//   ....[121]....
        /*0fd0*/ 	.word	0x0002d2b0


	//   ....[122]....
        /*0fd4*/ 	.word	0x0002d3f0


	//   ....[123]....
        /*0fd8*/ 	.word	0x0002d440


	//   ....[124]....
        /*0fdc*/ 	.word	0x0002d580


	//   ....[125]....
        /*0fe0*/ 	.word	0x0002d5d0


	//   ....[126]....
        /*0fe4*/ 	.word	0x0002d710


	//   ....[127]....
        /*0fe8*/ 	.word	0x0002d760


	//   ....[128]....
        /*0fec*/ 	.word	0x0002d880


	//   ....[129]....
        /*0ff0*/ 	.word	0x0002d8f0


	//   ....[130]....
        /*0ff4*/ 	.word	0x0002da10


	//   ....[131]....
        /*0ff8*/ 	.word	0x0002da60


	//   ....[132]....
        /*0ffc*/ 	.word	0x0002dd90


	//   ....[133]....
        /*1000*/ 	.word	0x0002de30


	//   ....[134]....
        /*1004*/ 	.word	0x0002dfe0


	//   ....[135]....
        /*1008*/ 	.word	0x0002e060


	//   ....[136]....
        /*100c*/ 	.word	0x0002e0e0


	//   ....[137]....
        /*1010*/ 	.word	0x0002e160


	//   ....[138]....
        /*1014*/ 	.word	0x0002e1e0


	//   ....[139]....
        /*1018*/ 	.word	0x0002e270


	//   ....[140]....
        /*101c*/ 	.word	0x0002e310


	//   ....[141]....
        /*1020*/ 	.word	0x0002e3c0


	//   ....[142]....
        /*1024*/ 	.word	0x0002e440


	//   ....[143]....
        /*1028*/ 	.word	0x0002e4c0


	//   ....[144]....
        /*102c*/ 	.word	0x0002e540


	//   ....[145]....
        /*1030*/ 	.word	0x0002e5d0


	//   ....[146]....
        /*1034*/ 	.word	0x0002e650


	//   ....[147]....
        /*1038*/ 	.word	0x0002e6f0


	//   ....[148]....
        /*103c*/ 	.word	0x0002e740


	//   ....[149]....
        /*1040*/ 	.word	0x0002e7d0


	//   ....[150]....
        /*1044*/ 	.word	0x0002e900


	//----- nvinfo : EIATTR_REG_RECONFIG
	.align		4
.L_149:
        /*1048*/ 	.byte	0x01, 0x54
	.zero		2


	//----- nvinfo : EIATTR_SYSCALL_OFFSETS
	.align		4
        /*104c*/ 	.byte	0x04, 0x46
        /*104e*/ 	.short	(.L_151 - .L_150)


	//   ....[0]....
.L_150:
        /*1050*/ 	.word	0x000023b0


	//   ....[1]....
        /*1054*/ 	.word	0x00002500


	//   ....[2]....
        /*1058*/ 	.word	0x0000bfc0


	//   ....[3]....
        /*105c*/ 	.word	0x0000c340


	//   ....[4]....
        /*1060*/ 	.word	0x000267a0


	//   ....[5]....
        /*1064*/ 	.word	0x000268f0


	//   ....[6]....
        /*1068*/ 	.word	0x000269e0


	//   ....[7]....
        /*106c*/ 	.word	0x000273c0


	//----- nvinfo : EIATTR_MBARRIER_INSTR_OFFSETS
	.align		4
.L_151:
        /*1070*/ 	.byte	0x04, 0x39
        /*1072*/ 	.short	(.L_153 - .L_152)


	//   ....[0]....
.L_152:
        /*1074*/ 	.word	0x000002d0
        /*1078*/ 	.word	0x000000ff
        /*107c*/ 	.word	0x00038800
        /*1080*/ 	.short	0x0100
        /*1082*/ 	.byte	0x08
	.zero		1


	//   ....[1]....
        /*1084*/ 	.word	0x000002e0
        /*1088*/ 	.word	0x000000ff
        /*108c*/ 	.word	0x00038820
        /*1090*/ 	.short	0x0100
        /*1092*/ 	.byte	0x08
	.zero		1


	//   ....[2]....
        /*1094*/ 	.word	0x000003d0
        /*1098*/ 	.word	0x000000ff
        /*109c*/ 	.word	0x00038830
        /*10a0*/ 	.short	0x0100
        /*10a2*/ 	.byte	0x08
	.zero		1


	//   ....[3]....
        /*10a4*/ 	.word	0x000003e0
        /*10a8*/ 	.word	0x000000ff
        /*10ac*/ 	.word	0x00038840
        /*10b0*/ 	.short	0x0100
        /*10b2*/ 	.byte	0x08
	.zero		1


	//   ....[4]....
        /*10b4*/ 	.word	0x000003f0
        /*10b8*/ 	.word	0x000000ff
        /*10bc*/ 	.word	0x00038838
        /*10c0*/ 	.short	0x0100
        /*10c2*/ 	.byte	0x08
	.zero		1


	//   ....[5]....
        /*10c4*/ 	.word	0x00000400
        /*10c8*/ 	.word	0x000000ff
        /*10cc*/ 	.word	0x00038848
        /*10d0*/ 	.short	0x0100
        /*10d2*/ 	.byte	0x08
	.zero		1


	//   ....[6]....
        /*10d4*/ 	.word	0x00000530
        /*10d8*/ 	.word	0x000000ff
        /*10dc*/ 	.word	0x00038850
        /*10e0*/ 	.short	0x0100
        /*10e2*/ 	.byte	0x08
	.zero		1


	//   ....[7]....
        /*10e4*/ 	.word	0x00000540
        /*10e8*/ 	.word	0x000000ff
        /*10ec*/ 	.word	0x00038860
        /*10f0*/ 	.short	0x0100
        /*10f2*/ 	.byte	0x08
	.zero		1


	//   ....[8]....
        /*10f4*/ 	.word	0x00000550
        /*10f8*/ 	.word	0x000000ff
        /*10fc*/ 	.word	0x00038858
        /*1100*/ 	.short	0x0100
        /*1102*/ 	.byte	0x08
	.zero		1


	//   ....[9]....
        /*1104*/ 	.word	0x00000560
        /*1108*/ 	.word	0x000000ff
        /*110c*/ 	.word	0x00038868
        /*1110*/ 	.short	0x0100
        /*1112*/ 	.byte	0x08
	.zero		1


	//   ....[10]....
        /*1114*/ 	.word	0x00000650
        /*1118*/ 	.word	0x000000ff
        /*111c*/ 	.word	0x00038870
        /*1120*/ 	.short	0x0100
        /*1122*/ 	.byte	0x06
	.zero		1


	//   ....[11]....
        /*1124*/ 	.word	0x00000660
        /*1128*/ 	.word	0x000000ff
        /*112c*/ 	.word	0x00038880
        /*1130*/ 	.short	0x0100
        /*1132*/ 	.byte	0x06
	.zero		1


	//   ....[12]....
        /*1134*/ 	.word	0x00000670
        /*1138*/ 	.word	0x000000ff
        /*113c*/ 	.word	0x00038878
        /*1140*/ 	.short	0x0100
        /*1142*/ 	.byte	0x06
	.zero		1


	//   ....[13]....
        /*1144*/ 	.word	0x00000680
        /*1148*/ 	.word	0x000000ff
        /*114c*/ 	.word	0x00038888
        /*1150*/ 	.short	0x0100
        /*1152*/ 	.byte	0x06
	.zero		1


	//   ....[14]....
        /*1154*/ 	.word	0x000007b0
        /*1158*/ 	.word	0x000000ff
        /*115c*/ 	.word	0x00038890
        /*1160*/ 	.short	0x0100
        /*1162*/ 	.byte	0x08
	.zero		1


	//   ....[15]....
        /*1164*/ 	.word	0x000007c0
        /*1168*/ 	.word	0x000000ff
        /*116c*/ 	.word	0x000388a0
        /*1170*/ 	.short	0x0100
        /*1172*/ 	.byte	0x08
	.zero		1


	//   ....[16]....
        /*1174*/ 	.word	0x000007d0
        /*1178*/ 	.word	0x000000ff
        /*117c*/ 	.word	0x00038898
        /*1180*/ 	.short	0x0100
        /*1182*/ 	.byte	0x08
	.zero		1


	//   ....[17]....
        /*1184*/ 	.word	0x000007e0
        /*1188*/ 	.word	0x000000ff
        /*118c*/ 	.word	0x000388a8
        /*1190*/ 	.short	0x0100
        /*1192*/ 	.byte	0x08
	.zero		1


	//   ....[18]....
        /*1194*/ 	.word	0x00000910
        /*1198*/ 	.word	0x000000ff
        /*119c*/ 	.word	0x000388b0
        /*11a0*/ 	.short	0x0100
        /*11a2*/ 	.byte	0x08
	.zero		1


	//   ....[19]....
        /*11a4*/ 	.word	0x00000920
        /*11a8*/ 	.word	0x000000ff
        /*11ac*/ 	.word	0x000388c0
        /*11b0*/ 	.short	0x0100
        /*11b2*/ 	.byte	0x08
	.zero		1


	//   ....[20]....
        /*11b4*/ 	.word	0x00000930
        /*11b8*/ 	.word	0x000000ff
        /*11bc*/ 	.word	0x000388b8
        /*11c0*/ 	.short	0x0100
        /*11c2*/ 	.byte	0x08
	.zero		1


	//   ....[21]....
        /*11c4*/ 	.word	0x00000940
        /*11c8*/ 	.word	0x000000ff
        /*11cc*/ 	.word	0x000388c8
        /*11d0*/ 	.short	0x0100
        /*11d2*/ 	.byte	0x08
	.zero		1


	//   ....[22]....
        /*11d4*/ 	.word	0x00004000
        /*11d8*/ 	.word	0x00000003
        /*11dc*/ 	.word	0x00038890
        /*11e0*/ 	.short	0x010a
        /*11e2*/ 	.byte	0x3f
	.zero		1


	//   ....[23]....
        /*11e4*/ 	.word	0x000077a0
        /*11e8*/ 	.word	0x00000003
        /*11ec*/ 	.word	0x00038890
        /*11f0*/ 	.short	0x010a
        /*11f2*/ 	.byte	0x3f
	.zero		1


	//   ....[24]....
        /*11f4*/ 	.word	0x0000ab80
        /*11f8*/ 	.word	0x00000003
        /*11fc*/ 	.word	0x00038890
        /*1200*/ 	.short	0x010a
        /*1202*/ 	.byte	0x3f
	.zero		1


	//   ....[25]....
        /*1204*/ 	.word	0x0000afd0
        /*1208*/ 	.word	0x00000024
        /*120c*/ 	.word	0x00000000
        /*1210*/ 	.short	0x0101
        /*1212*/ 	.byte	0x3f
	.zero		1


	//   ....[26]....
        /*1214*/ 	.word	0x0000b010
        /*1218*/ 	.word	0x00000003
        /*121c*/ 	.word	0x000388b0
        /*1220*/ 	.short	0x010a
        /*1222*/ 	.byte	0x3f
	.zero		1


	//   ....[27]....
        /*1224*/ 	.word	0x0000b650
        /*1228*/ 	.word	0x00000003
        /*122c*/ 	.word	0x00000000
        /*1230*/ 	.short	0x0101
        /*1232*/ 	.byte	0x3f
	.zero		1


	//   ....[28]....
        /*1234*/ 	.word	0x0000c040
        /*1238*/ 	.word	0x00000012
        /*123c*/ 	.word	0x00038800
        /*1240*/ 	.short	0x010a
        /*1242*/ 	.byte	0x3f
	.zero		1


	//   ....[29]....
        /*1244*/ 	.word	0x0000c090
        /*1248*/ 	.word	0x00000012
        /*124c*/ 	.word	0x00038800
        /*1250*/ 	.short	0x010a
        /*1252*/ 	.byte	0x3f
	.zero		1


	//   ....[30]....
        /*1254*/ 	.word	0x0000c870
        /*1258*/ 	.word	0x00000012
        /*125c*/ 	.word	0x00038800
        /*1260*/ 	.short	0x010a
        /*1262*/ 	.byte	0x3f
	.zero		1


	//   ....[31]....
        /*1264*/ 	.word	0x0000fbe0
        /*1268*/ 	.word	0x00000012
        /*126c*/ 	.word	0x00038800
        /*1270*/ 	.short	0x010a
        /*1272*/ 	.byte	0x3f
	.zero		1


	//   ....[32]....
        /*1274*/ 	.word	0x00013330
        /*1278*/ 	.word	0x00000000
        /*127c*/ 	.word	0x00038830
        /*1280*/ 	.short	0x010a
        /*1282*/ 	.byte	0x3f
	.zero		1


	//   ....[33]....
        /*1284*/ 	.word	0x000133b0
        /*1288*/ 	.word	0x00000000
        /*128c*/ 	.word	0x00038830
        /*1290*/ 	.short	0x010a
        /*1292*/ 	.byte	0x3f
	.zero		1


	//   ....[34]....
        /*1294*/ 	.word	0x00017630
        /*1298*/ 	.word	0x00000000
        /*129c*/ 	.word	0x00000000
        /*12a0*/ 	.short	0x0101
        /*12a2*/ 	.byte	0x3f
	.zero		1


	//   ....[35]....
        /*12a4*/ 	.word	0x000186a0
        /*12a8*/ 	.word	0x0000000b
        /*12ac*/ 	.word	0x00038830
        /*12b0*/ 	.short	0x010a
        /*12b2*/ 	.byte	0x3f
	.zero		1


	//   ....[36]....
        /*12b4*/ 	.word	0x00018720
        /*12b8*/ 	.word	0x0000000b
        /*12bc*/ 	.word	0x00038830
        /*12c0*/ 	.short	0x010a
        /*12c2*/ 	.byte	0x3f
	.zero		1


	//   ....[37]....
        /*12c4*/ 	.word	0x0001be40
        /*12c8*/ 	.word	0x00000009
        /*12cc*/ 	.word	0x00038850
        /*12d0*/ 	.short	0x010a
        /*12d2*/ 	.byte	0x3f
	.zero		1


	//   ....[38]....
        /*12d4*/ 	.word	0x0001be90
        /*12d8*/ 	.word	0x00000009
        /*12dc*/ 	.word	0x00038850
        /*12e0*/ 	.short	0x010a
        /*12e2*/ 	.byte	0x3f
	.zero		1


	//   ....[39]....
        /*12e4*/ 	.word	0x0001cdc0
        /*12e8*/ 	.word	0x0000009c
        /*12ec*/ 	.word	0x00000000
        /*12f0*/ 	.short	0x0101
        /*12f2*/ 	.byte	0x3f
	.zero		1


	//   ....[40]....
        /*12f4*/ 	.word	0x0001ce50
        /*12f8*/ 	.word	0x00000009
        /*12fc*/ 	.word	0x00000000
        /*1300*/ 	.short	0x0101
        /*1302*/ 	.byte	0x3f
	.zero		1


	//   ....[41]....
        /*1304*/ 	.word	0x0001dbc0
        /*1308*/ 	.word	0x00000000
        /*130c*/ 	.word	0x00038850
        /*1310*/ 	.short	0x010a
        /*1312*/ 	.byte	0x3f
	.zero		1


	//   ....[42]....
        /*1314*/ 	.word	0x0001dc10
        /*1318*/ 	.word	0x00000000
        /*131c*/ 	.word	0x00038850
        /*1320*/ 	.short	0x010a
        /*1322*/ 	.byte	0x3f
	.zero		1


	//   ....[43]....
        /*1324*/ 	.word	0x0001e110
        /*1328*/ 	.word	0x00000007
        /*132c*/ 	.word	0x00000000
        /*1330*/ 	.short	0x0101
        /*1332*/ 	.byte	0x3f
	.zero		1


	//   ....[44]....
        /*1334*/ 	.word	0x000204c0
        /*1338*/ 	.word	0x00000000
        /*133c*/ 	.word	0x00000000
        /*1340*/ 	.short	0x0101
        /*1342*/ 	.byte	0x3f
	.zero		1


	//   ....[45]....
        /*1344*/ 	.word	0x00021180
        /*1348*/ 	.word	0x0000005e
        /*134c*/ 	.word	0x00000000
        /*1350*/ 	.short	0x0101
        /*1352*/ 	.byte	0x3f
	.zero		1


	//   ....[46]....
        /*1354*/ 	.word	0x00024ae0
        /*1358*/ 	.word	0x00000012
        /*135c*/ 	.word	0x00038820
        /*1360*/ 	.short	0x010a
        /*1362*/ 	.byte	0x3f
	.zero		1


	//   ....[47]....
        /*1364*/ 	.word	0x00024bb0
        /*1368*/ 	.word	0x00000006
        /*136c*/ 	.word	0x000388a0
        /*1370*/ 	.short	0x010a
        /*1372*/ 	.byte	0x3f
	.zero		1


	//   ....[48]....
        /*1374*/ 	.word	0x000250f0
        /*1378*/ 	.word	0x00000006
        /*137c*/ 	.word	0x000388c0
        /*1380*/ 	.short	0x010a
        /*1382*/ 	.byte	0x3f
	.zero		1


	//   ....[49]....
        /*1384*/ 	.word	0x00025770
        /*1388*/ 	.word	0x00000006
        /*138c*/ 	.word	0x000388a0
        /*1390*/ 	.short	0x010a
        /*1392*/ 	.byte	0x3f
	.zero		1


	//   ....[50]....
        /*1394*/ 	.word	0x00025ca0
        /*1398*/ 	.word	0x00000006
        /*139c*/ 	.word	0x000388c0
        /*13a0*/ 	.short	0x010a
        /*13a2*/ 	.byte	0x3f
	.zero		1


	//   ....[51]....
        /*13a4*/ 	.word	0x00026e10
        /*13a8*/ 	.word	0x00000000
        /*13ac*/ 	.word	0x00038840
        /*13b0*/ 	.short	0x010a
        /*13b2*/ 	.byte	0x3f
	.zero		1


	//   ....[52]....
        /*13b4*/ 	.word	0x00027ea0
        /*13b8*/ 	.word	0x00000012
        /*13bc*/ 	.word	0x00038800
        /*13c0*/ 	.short	0x0107
        /*13c2*/ 	.byte	0x3f
	.zero		1


	//   ....[53]....
        /*13c4*/ 	.word	0x00027fb0
        /*13c8*/ 	.word	0x00000012
        /*13cc*/ 	.word	0x00038800
        /*13d0*/ 	.short	0x0101
        /*13d2*/ 	.byte	0x3f
	.zero		1


	//   ....[54]....
        /*13d4*/ 	.word	0x00027fd0
        /*13d8*/ 	.word	0x00000012
        /*13dc*/ 	.word	0x00038820
        /*13e0*/ 	.short	0x010a
        /*13e2*/ 	.byte	0x3f
	.zero		1


	//   ....[55]....
        /*13e4*/ 	.word	0x000283a0
        /*13e8*/ 	.word	0x00000003
        /*13ec*/ 	.word	0x00038840
        /*13f0*/ 	.short	0x010a
        /*13f2*/ 	.byte	0x3f
	.zero		1


	//   ....[56]....
        /*13f4*/ 	.word	0x00028940
        /*13f8*/ 	.word	0x00000003
        /*13fc*/ 	.word	0x00000060
        /*1400*/ 	.short	0x010a
        /*1402*/ 	.byte	0x3f
	.zero		1


	//   ....[57]....
        /*1404*/ 	.word	0x000291c0
        /*1408*/ 	.word	0x00000003
        /*140c*/ 	.word	0x00038840
        /*1410*/ 	.short	0x010a
        /*1412*/ 	.byte	0x3f
	.zero		1


	//   ....[58]....
        /*1414*/ 	.word	0x00029760
        /*1418*/ 	.word	0x00000002
        /*141c*/ 	.word	0x00000060
        /*1420*/ 	.short	0x010a
        /*1422*/ 	.byte	0x3f
	.zero		1


	//   ....[59]....
        /*1424*/ 	.word	0x00029f20
        /*1428*/ 	.word	0x00000002
        /*142c*/ 	.word	0x00038840
        /*1430*/ 	.short	0x010a
        /*1432*/ 	.byte	0x3f
	.zero		1


	//   ....[60]....
        /*1434*/ 	.word	0x0002a4c0
        /*1438*/ 	.word	0x00000002
        /*143c*/ 	.word	0x00000060
        /*1440*/ 	.short	0x010a
        /*1442*/ 	.byte	0x3f
	.zero		1


	//   ....[61]....
        /*1444*/ 	.word	0x0002ac30
        /*1448*/ 	.word	0x00000000
        /*144c*/ 	.word	0x00038860
        /*1450*/ 	.short	0x010a
        /*1452*/ 	.byte	0x3f
	.zero		1


	//   ....[62]....
        /*1454*/ 	.word	0x0002c030
        /*1458*/ 	.word	0x00000000
        /*145c*/ 	.word	0x00038820
        /*1460*/ 	.short	0x010a
        /*1462*/ 	.byte	0x3f
	.zero		1


	//   ....[63]....
        /*1464*/ 	.word	0x0002c210
        /*1468*/ 	.word	0x00000006
        /*146c*/ 	.word	0x00000000
        /*1470*/ 	.short	0x010a
        /*1472*/ 	.byte	0x3f
	.zero		1


	//   ....[64]....
        /*1474*/ 	.word	0x0002c240
        /*1478*/ 	.word	0x00000007
        /*147c*/ 	.word	0x00000000
        /*1480*/ 	.short	0x010a
        /*1482*/ 	.byte	0x3f
	.zero		1


	//   ....[65]....
        /*1484*/ 	.word	0x0002c2a0
        /*1488*/ 	.word	0x00000004
        /*148c*/ 	.word	0x00000000
        /*1490*/ 	.short	0x010a
        /*1492*/ 	.byte	0x3f
	.zero		1


	//   ....[66]....
        /*1494*/ 	.word	0x0002c2d0
        /*1498*/ 	.word	0x00000003
        /*149c*/ 	.word	0x00000000
        /*14a0*/ 	.short	0x010a
        /*14a2*/ 	.byte	0x3f
	.zero		1


	//   ....[67]....
        /*14a4*/ 	.word	0x0002c330
        /*14a8*/ 	.word	0x00000003
        /*14ac*/ 	.word	0x00038890
        /*14b0*/ 	.short	0x010a
        /*14b2*/ 	.byte	0x3f
	.zero		1


	//   ....[68]....
        /*14b4*/ 	.word	0x0002c380
        /*14b8*/ 	.word	0x00000003
        /*14bc*/ 	.word	0x00038890
        /*14c0*/ 	.short	0x010a
        /*14c2*/ 	.byte	0x3f
	.zero		1


	//   ....[69]....
        /*14c4*/ 	.word	0x0002c3d0
        /*14c8*/ 	.word	0x00000003
        /*14cc*/ 	.word	0x00038890
        /*14d0*/ 	.short	0x010a
        /*14d2*/ 	.byte	0x3f
	.zero		1


	//   ....[70]....
        /*14d4*/ 	.word	0x0002c420
        /*14d8*/ 	.word	0x00000003
        /*14dc*/ 	.word	0x000388b0
        /*14e0*/ 	.short	0x010a
        /*14e2*/ 	.byte	0x3f
	.zero		1


	//   ....[71]....
        /*14e4*/ 	.word	0x0002c640
        /*14e8*/ 	.word	0x00000012
        /*14ec*/ 	.word	0x00038800
        /*14f0*/ 	.short	0x010a
        /*14f2*/ 	.byte	0x3f
	.zero		1


	//   ....[72]....
        /*14f4*/ 	.word	0x0002c860
        /*14f8*/ 	.word	0x00000012
        /*14fc*/ 	.word	0x00038800
        /*1500*/ 	.short	0x010a
        /*1502*/ 	.byte	0x3f
	.zero		1


	//   ....[73]....
        /*1504*/ 	.word	0x0002c8b0
        /*1508*/ 	.word	0x00000000
        /*150c*/ 	.word	0x00038830
        /*1510*/ 	.short	0x010a
        /*1512*/ 	.byte	0x3f
	.zero		1


	//   ....[74]....
        /*1514*/ 	.word	0x0002c900
        /*1518*/ 	.word	0x0000000b
        /*151c*/ 	.word	0x00038830
        /*1520*/ 	.short	0x010a
        /*1522*/ 	.byte	0x3f
	.zero		1


	//   ....[75]....
        /*1524*/ 	.word	0x0002c950
        /*1528*/ 	.word	0x00000009
        /*152c*/ 	.word	0x00038850
        /*1530*/ 	.short	0x010a
        /*1532*/ 	.byte	0x3f
	.zero		1


	//   ....[76]....
        /*1534*/ 	.word	0x0002c9a0
        /*1538*/ 	.word	0x00000000
        /*153c*/ 	.word	0x00038850
        /*1540*/ 	.short	0x010a
        /*1542*/ 	.byte	0x3f
	.zero		1


	//   ....[77]....
        /*1544*/ 	.word	0x0002cb40
        /*1548*/ 	.word	0x00000012
        /*154c*/ 	.word	0x00038820
        /*1550*/ 	.short	0x010a
        /*1552*/ 	.byte	0x3f
	.zero		1


	//   ....[78]....
        /*1554*/ 	.word	0x0002cb90
        /*1558*/ 	.word	0x00000006
        /*155c*/ 	.word	0x000388a0
        /*1560*/ 	.short	0x010a
        /*1562*/ 	.byte	0x3f
	.zero		1


	//   ....[79]....
        /*1564*/ 	.word	0x0002cbe0
        /*1568*/ 	.word	0x00000006
        /*156c*/ 	.word	0x000388c0
        /*1570*/ 	.short	0x010a
        /*1572*/ 	.byte	0x3f
	.zero		1


	//   ....[80]....
        /*1574*/ 	.word	0x0002cc30
        /*1578*/ 	.word	0x00000006
        /*157c*/ 	.word	0x000388a0
        /*1580*/ 	.short	0x010a
        /*1582*/ 	.byte	0x3f
	.zero		1


	//   ....[81]....
        /*1584*/ 	.word	0x0002cc80
        /*1588*/ 	.word	0x00000006
        /*158c*/ 	.word	0x000388c0
        /*1590*/ 	.short	0x010a
        /*1592*/ 	.byte	0x3f
	.zero		1


	//   ....[82]....
        /*1594*/ 	.word	0x0002ce20
        /*1598*/ 	.word	0x00000000
        /*159c*/ 	.word	0x00038840
        /*15a0*/ 	.short	0x010a
        /*15a2*/ 	.byte	0x3f
	.zero		1


	//   ....[83]....
        /*15a4*/ 	.word	0x0002daa0
        /*15a8*/ 	.word	0x00000012
        /*15ac*/ 	.word	0x00038820
        /*15b0*/ 	.short	0x010a
        /*15b2*/ 	.byte	0x3f
	.zero		1


	//   ....[84]....
        /*15b4*/ 	.word	0x0002daf0
        /*15b8*/ 	.word	0x00000003
        /*15bc*/ 	.word	0x00038840
        /*15c0*/ 	.short	0x010a
        /*15c2*/ 	.byte	0x3f
	.zero		1


	//   ....[85]....
        /*15c4*/ 	.word	0x0002db40
        /*15c8*/ 	.word	0x00000003
        /*15cc*/ 	.word	0x00000060
        /*15d0*/ 	.short	0x010a
        /*15d2*/ 	.byte	0x3f
	.zero		1


	//   ....[86]....
        /*15d4*/ 	.word	0x0002db90
        /*15d8*/ 	.word	0x00000003
        /*15dc*/ 	.word	0x00038840
        /*15e0*/ 	.short	0x010a
        /*15e2*/ 	.byte	0x3f
	.zero		1


	//   ....[87]....
        /*15e4*/ 	.word	0x0002dbe0
        /*15e8*/ 	.word	0x00000002
        /*15ec*/ 	.word	0x00000060
        /*15f0*/ 	.short	0x010a
        /*15f2*/ 	.byte	0x3f
	.zero		1


	//   ....[88]....
        /*15f4*/ 	.word	0x0002dc30
        /*15f8*/ 	.word	0x00000002
        /*15fc*/ 	.word	0x00038840
        /*1600*/ 	.short	0x010a
        /*1602*/ 	.byte	0x3f
	.zero		1


	//   ....[89]....
        /*1604*/ 	.word	0x0002dc80
        /*1608*/ 	.word	0x00000002
        /*160c*/ 	.word	0x00000060
        /*1610*/ 	.short	0x010a
        /*1612*/ 	.byte	0x3f
	.zero		1


	//   ....[90]....
        /*1614*/ 	.word	0x0002dcd0
        /*1618*/ 	.word	0x00000000
        /*161c*/ 	.word	0x00038860
        /*1620*/ 	.short	0x010a
        /*1622*/ 	.byte	0x3f
	.zero		1


	//   ....[91]....
        /*1624*/ 	.word	0x0002e820
        /*1628*/ 	.word	0x00000000
        /*162c*/ 	.word	0x00038820
        /*1630*/ 	.short	0x010a
        /*1632*/ 	.byte	0x3f
	.zero		1


	//   ....[92]....
        /*1634*/ 	.word	0x0002e9c0
        /*1638*/ 	.word	0x00000006
        /*163c*/ 	.word	0x00000000
        /*1640*/ 	.short	0x010a
        /*1642*/ 	.byte	0x3f
	.zero		1


	//   ....[93]....
        /*1644*/ 	.word	0x0002ea10
        /*1648*/ 	.word	0x00000007
        /*164c*/ 	.word	0x00000000
        /*1650*/ 	.short	0x010a
        /*1652*/ 	.byte	0x3f
	.zero		1


	//   ....[94]....
        /*1654*/ 	.word	0x0002ea60
        /*1658*/ 	.word	0x00000004
        /*165c*/ 	.word	0x00000000
        /*1660*/ 	.short	0x010a
        /*1662*/ 	.byte	0x3f
	.zero		1


	//----- nvinfo : EIATTR_NUM_MBARRIERS
	.align		4
.L_153:
        /*1664*/ 	.byte	0x03, 0x38
        /*1666*/ 	.short	0x0016


	//----- nvinfo : EIATTR_EXIT_INSTR_OFFSETS
	.align		4
        /*1668*/ 	.byte	0x04, 0x1c
        /*166a*/ 	.short	(.L_155 - .L_154)


	//   ....[0]....
.L_154:
        /*166c*/ 	.word	0x0002c320


	//----- nvinfo : EIATTR_MAX_THREADS
	.align		4
.L_155:
        /*1670*/ 	.byte	0x04, 0x05
        /*1672*/ 	.short	(.L_157 - .L_156)
.L_156:
        /*1674*/ 	.word	0x00000180
        /*1678*/ 	.word	0x00000001
        /*167c*/ 	.word	0x00000001


	//----- nvinfo : EIATTR_CRS_STACK_SIZE
	.align		4
.L_157:
        /*1680*/ 	.byte	0x04, 0x1e
        /*1682*/ 	.short	(.L_159 - .L_158)
.L_158:
        /*1684*/ 	.word	0x00000000


	//----- nvinfo : EIATTR_CBANK_PARAM_SIZE
	.align		4
.L_159:
        /*1688*/ 	.byte	0x03, 0x19
        /*168a*/ 	.short	0x0af0


	//----- nvinfo : EIATTR_PARAM_CBANK
	.align		4
        /*168c*/ 	.byte	0x04, 0x0a
        /*168e*/ 	.short	(.L_161 - .L_160)
	.align		4
.L_160:
        /*1690*/ 	.word	index@(.nv.constant0._ZN7cutlass13device_kernelIN5flash11enable_sm90INS1_16FlashAttnFwdSm90INS1_25CollectiveMainloopFwdSm90ILi2EN4cute5tupleIJNS5_1CILi1EEES8_S8_EEENS6_IJNS7_ILi128EEENS7_ILi80EEENS7_ILi256EEEEEELi256ENS_10bfloat16_tEfNS_4arch4Sm90ELb0ELb0ELb1ELb1ELb0ELb1ELb0ELb1ELb1ELb1ELb1ELb0EEENS1_21CollectiveEpilogueFwdINS6_IJSA_SC_SB_EEES9_SE_SG_Li256ELb1ELb1ELb1ELb0EEENS1_36VarlenDynamicPersistentTileSchedulerILi128ELi80ELi256ELi128ELb1ELb1ELb1ELb0ELb1ELb1EEEEEEEEEvNT_6ParamsE)
        /*1694*/ 	.short	0x0210
        /*1696*/ 	.short	0x0af0


	//----- nvinfo : EIATTR_SW_WAR
	.align		4
.L_161:
        /*1698*/ 	.byte	0x04, 0x36
        /*169a*/ 	.short	(.L_163 - .L_162)
.L_162:
        /*169c*/ 	.word	0x00000008
.L_163:


//--------------------- .nv.info._ZN7cutlass13device_kernelIN5flash11enable_sm90INS1_16FlashAttnFwdSm90INS1_25CollectiveMainloopFwdSm90ILi2EN4cute5tupleIJNS5_1CILi1EEES8_S8_EEENS6_IJNS7_ILi128EEENS7_ILi64EEENS7_ILi256EEEEEELi256ENS_10bfloat16_tEfNS_4arch4Sm90ELb0ELb1ELb1ELb0ELb0ELb0ELb0ELb1ELb1ELb1ELb1ELb0EEENS1_21CollectiveEpilogueFwdINS6_IJSA_SC_SB_EEES9_SE_SG_Li256ELb0ELb1ELb1ELb0EEENS1_19SingleTileSchedulerILb0ELb1ELb1ELi128EEEEEEEEEvNT_6ParamsE --------------------------
	.section	.nv.info._ZN7cutlass13device_kernelIN5flash11enable_sm90INS1_16FlashAttnFwdSm90INS1_25CollectiveMainloopFwdSm90ILi2EN4cute5tupleIJNS5_1CILi1EEES8_S8_EEENS6_IJNS7_ILi128EEENS7_ILi64EEENS7_ILi256EEEEEELi256ENS_10bfloat16_tEfNS_4arch4Sm90ELb0ELb1ELb1ELb0ELb0ELb0ELb0ELb1ELb1ELb1ELb1ELb0EEENS1_21CollectiveEpilogueFwdINS6_IJSA_SC_SB_EEES9_SE_SG_Li256ELb0ELb1ELb1ELb0EEENS1_19SingleTileSchedulerILb0ELb1ELb1ELi128EEEEEEEEEvNT_6ParamsE,"",@"SHT_CUDA_INFO"
	.sectionflags	@""
	.align	4


	//----- nvinfo : EIATTR_CUDA_API_VERSION
	.align		4
        /*0000*/ 	.byte	0x04, 0x37
        /*0002*/ 	.short	(.L_165 - .L_164)
.L_164:
        /*0004*/ 	.word	0x00000082


	//----- nvinfo : EIATTR_KPARAM_INFO
	.align		4
.L_165:
        /*0008*/ 	.byte	0x04, 0x17
        /*000a*/ 	.short	(.L_167 - .L_166)
.L_166:
        /*000c*/ 	.word	0x00000000
        /*0010*/ 	.short	0x0000
        /*0012*/ 	.short	0x0070
        /*0014*/ 	.byte	0x00, 0xf0, 0x01, 0x28


	//----- nvinfo : EIATTR_SPARSE_MMA_MASK
	.align		4
.L_167:
        /*0018*/ 	.byte	0x03, 0x50
        /*001a*/ 	.short	0x0000


	//----- nvinfo : EIATTR_MAXREG_COUNT
	.align		4
        /*001c*/ 	.byte	0x03, 0x1b
        /*001e*/ 	.short	0x00a8


	//----- nvinfo : EIATTR_NUM_BARRIERS
	.align		4
        /*0020*/ 	.byte	0x02, 0x4c
        /*0022*/ 	.byte	0x09
	.zero		1


	//----- nvinfo : EIATTR_EXTERNS
	.align		4
        /*0024*/ 	.byte	0x04, 0x0f
        /*0026*/ 	.short	(.L_169 - .L_168)


	//   ....[0]....
	.align		4
.L_168:
        /*0028*/ 	.word	index@(__assertfail)


	//----- nvinfo : EIATTR_ANNOTATIONS
	.align		4
.L_169:
        /*002c*/ 	.byte	0x04, 0x55
        /*002e*/ 	.short	(.L_171 - .L_170)


	//   ....[0]....
.L_170:
        /* <DEDUP_REMOVED lines=10> */


	//----- nvinfo : EIATTR_MERCURY_ISA_VERSION
	.align		4
.L_171:
        /*00c0*/ 	.byte	0x03, 0x5f
        /*00c2*/ 	.short	0x0101


	//----- nvinfo : EIATTR_INT_WARP_WIDE_INSTR_OFFSETS
	.align		4
        /*00c4*/ 	.byte	0x04, 0x31
        /*00c6*/ 	.short	(.L_173 - .L_172)


	//   ....[0]....
.L_172:
        /*00c8*/ 	.word	0x00000130


	//   ....[1]....
        /*00cc*/ 	.word	0x00000170


	//   ....[2]....
        /*00d0*/ 	.word	0x000001e0


	//----- nvinfo : EIATTR_COOP_GROUP_MASK_REGIDS
	.align		4
.L_173:
        /*00d4*/ 	.byte	0x04, 0x29
        /*00d6*/ 	.short	(.L_175 - .L_174)


	//   ....[0]....
.L_174:
        /*00d8*/ 	.word	0xffffffff


	//   ....[1]....
        /*00dc*/ 	.word	0xffffffff


	//   ....[2]....
        /*00e0*/ 	.word	0xffffffff


	//   ....[3]....
        /*00e4*/ 	.word	0xffffffff


	//   ....[4]....
        /*00e8*/ 	.word	0xffffffff


	//   ....[5]....
        /*00ec*/ 	.word	0xffffffff


	//   ....[6]....
        /*00f0*/ 	.word	0xffffffff


	//   ....[7]....
        /*00f4*/ 	.word	0xffffffff


	//   ....[8]....
        /*00f8*/ 	.word	0xffffffff


	//   ....[9]....
        /*00fc*/ 	.word	0xffffffff


	//   ....[10]....
        /*0100*/ 	.word	0xffffffff


	//   ....[11]....
        /*0104*/ 	.word	0xffffffff


	//   ....[12]....
        /*0108*/ 	.word	0xffffffff


	//   ....[13]....
        /*010c*/ 	.word	0xffffffff


	//   ....[14]....
        /*0110*/ 	.word	0xffffffff


	//   ....[15]....
        /*0114*/ 	.word	0xffffffff


	//   ....[16]....
        /*0118*/ 	.word	0xffffffff


	//   ....[17]....
        /*011c*/ 	.word	0xffffffff


	//   ....[18]....
        /*0120*/ 	.word	0xffffffff


	//   ....[19]....
        /*0124*/ 	.word	0xffffffff


	//   ....[20]....
        /*0128*/ 	.word	0xffffffff


	//   ....[21]....
        /*012c*/ 	.word	0xffffffff


	//   ....[22]....
        /*0130*/ 	.word	0xffffffff


	//   ....[23]....
        /*0134*/ 	.word	0xffffffff


	//   ....[24]....
        /*0138*/ 	.word	0xffffffff


	//   ....[25]....
        /*013c*/ 	.word	0xffffffff


	//   ....[26]....
        /*0140*/ 	.word	0xffffffff


	//   ....[27]....
        /*0144*/ 	.word	0xffffffff


	//   ....[28]....
        /*0148*/ 	.word	0xffffffff


	//   ....[29]....
        /*014c*/ 	.word	0xffffffff


	//   ....[30]....
        /*0150*/ 	.word	0xffffffff


	//   ....[31]....
        /*0154*/ 	.word	0xffffffff


	//   ....[32]....
        /*0158*/ 	.word	0xffffffff


	//   ....[33]....
        /*015c*/ 	.word	0xffffffff


	//   ....[34]....
        /*0160*/ 	.word	0xffffffff


	//   ....[35]....
        /*0164*/ 	.word	0xffffffff


	//   ....[36]....
        /*0168*/ 	.word	0xffffffff


	//   ....[37]....
        /*016c*/ 	.word	0xffffffff


	//   ....[38]....
        /*0170*/ 	.word	0xffffffff


	//   ....[39]....
        /*0174*/ 	.word	0xffffffff


	//   ....[40]....
        /*0178*/ 	.word	0xffffffff


	//   ....[41]....
        /*017c*/ 	.word	0xffffffff


	//   ....[42]....
        /*0180*/ 	.word	0xffffffff


	//   ....[43]....
        /*0184*/ 	.word	0xffffffff


	//   ....[44]....
        /*0188*/ 	.word	0xffffffff


	//   ....[45]....
        /*018c*/ 	.word	0xffffffff


	//   ....[46]....
        /*0190*/ 	.word	0xffffffff


	//   ....[47]....
        /*0194*/ 	.word	0xffffffff


	//   ....[48]....
        /*0198*/ 	.word	0xffffffff


	//   ....[49]....
        /*019c*/ 	.word	0xffffffff


	//   ....[50]....
        /*01a0*/ 	.word	0xffffffff


	//   ....[51]....
        /*01a4*/ 	.word	0xffffffff


	//   ....[52]....
        /*01a8*/ 	.word	0xffffffff


	//   ....[53]....
        /*01ac*/ 	.word	0xffffffff


	//   ....[54]....
        /*01b0*/ 	.word	0xffffffff


	//   ....[55]....
        /*01b4*/ 	.word	0xffffffff


	//   ....[56]....
        /*01b8*/ 	.word	0xffffffff


	//   ....[57]....
        /*01bc*/ 	.word	0xffffffff


	//   ....[58]....
        /*01c0*/ 	.word	0xffffffff


	//   ....[59]....
        /*01c4*/ 	.word	0xffffffff


	//   ....[60]....
        /*01c8*/ 	.word	0xffffffff


	//   ....[61]....
        /*01cc*/ 	.word	0x0500000f


	//   ....[62]....
        /*01d0*/ 	.word	0x0500000f


	//   ....[63]....
        /*01d4*/ 	.word	0x0500000f


	//   ....[64]....
        /*01d8*/ 	.word	0x0500000f


	//   ....[65]....
        /*01dc*/ 	.word	0x0500000f


	//   ....[66]....
        /*01e0*/ 	.word	0x0500000f


	//   ....[67]....
        /*01e4*/ 	.word	0x0500000f


	//   ....[68]....
        /*01e8*/ 	.word	0x0500000f


	//   ....[69]....
        /*01ec*/ 	.word	0x0500000f


	//   ....[70]....
        /*01f0*/ 	.word	0x0500000f


	//   ....[71]....
        /*01f4*/ 	.word	0x0500000f


	//   ....[72]....
        /*01f8*/ 	.word	0x0500000f


	//   ....[73]....
        /*01fc*/ 	.word	0x0500000f


	//   ....[74]....
        /*0200*/ 	.word	0x0500000f


	//   ....[75]....
        /*0204*/ 	.word	0x0500000f


	//   ....[76]....
        /*0208*/ 	.word	0x0500000f


	//   ....[77]....
        /*020c*/ 	.word	0x0500000f


	//   ....[78]....
        /*0210*/ 	.word	0x0500000f


	//----- nvinfo : EIATTR_COOP_GROUP_INSTR_OFFSETS
	.align		4
.L_175:
        /*0214*/ 	.byte	0x04, 0x28
        /*0216*/ 	.short	(.L_177 - .L_176)


	//   ....[0]....
.L_176:
        /*0218*/ 	.word	0x00000060


	//   ....[1]....
        /*021c*/ 	.word	0x00000140


	//   ....[2]....
        /*0220*/ 	.word	0x00000190


	//   ....[3]....
        /*0224*/ 	.word	0x000003c0


	//   ....[4]....
        /*0228*/ 	.word	0x00000520


	//   ....[5]....
        /*022c*/ 	.word	0x00000640


	//   ....[6]....
        /*0230*/ 	.word	0x000007a0


	//   ....[7]....
        /*0234*/ 	.word	0x00001800


	//   ....[8]....
        /*0238*/ 	.word	0x00002810


	//   ....[9]....
        /*023c*/ 	.word	0x00002ed0


	//   ....[10]....
        /*0240*/ 	.word	0x000038c0


	//   ....[11]....
        /*0244*/ 	.word	0x00003920


	//   ....[12]....
        /*0248*/ 	.word	0x00004020


	//   ....[13]....
        /*024c*/ 	.word	0x00004080


	//   ....[14]....
        /*0250*/ 	.word	0x00006210


	//   ....[15]....
        /*0254*/ 	.word	0x000065c0


	//   ....[16]....
        /*0258*/ 	.word	0x00006c80


	//   ....[17]....
        /*025c*/ 	.word	0x00006d60


	//   ....[18]....
        /*0260*/ 	.word	0x00007120


	//   ....[19]....
        /*0264*/ 	.word	0x000071a0


	//   ....[20]....
        /*0268*/ 	.word	0x000090b0


	//   ....[21]....
        /*026c*/ 	.word	0x00009340


	//   ....[22]....
        /*0270*/ 	.word	0x00009560


	//   ....[23]....
        /*0274*/ 	.word	0x000095b0


	//   ....[24]....
        /*0278*/ 	.word	0x0000b240


	//   ....[25]....
        /*027c*/ 	.word	0x0000b6a0


	//   ....[26]....
        /*0280*/ 	.word	0x0000bd60


	//   ....[27]....
        /*0284*/ 	.word	0x0000be50


	//   ....[28]....
        /*0288*/ 	.word	0x0000c190


	//   ....[29]....
        /*028c*/ 	.word	0x0000c2b0


	//   ....[30]....
        /*0290*/ 	.word	0x0000d290


	//   ....[31]....
        /*0294*/ 	.word	0x0000d2c0


	//   ....[32]....
        /*0298*/ 	.word	0x0000d360


	//   ....[33]....
        /*029c*/ 	.word	0x0000d3d0


	//   ....[34]....
        /*02a0*/ 	.word	0x0000e600


	//   ....[35]....
        /*02a4*/ 	.word	0x0000e660


	//   ....[36]....
        /*02a8*/ 	.word	0x0000e6a0


	//   ....[37]....
        /*02ac*/ 	.word	0x0000e6d0


	//   ....[38]....
        /*02b0*/ 	.word	0x0000e710


	//   ....[39]....
        /*02b4*/ 	.word	0x0000e720


	//   ....[40]....
        /*02b8*/ 	.word	0x0000f390


	//   ....[41]....
        /*02bc*/ 	.word	0x0000f3a0


	//   ....[42]....
        /*02c0*/ 	.word	0x00010420


	//   ....[43]....
        /*02c4*/ 	.word	0x00011300


	//   ....[44]....
        /*02c8*/ 	.word	0x00011d40


	//   ....[45]....
        /*02cc*/ 	.word	0x00011d80


	//   ....[46]....
        /*02d0*/ 	.word	0x00011db0


	//   ....[47]....
        /*02d4*/ 	.word	0x00011dd0


	//   ....[48]....
        /*02d8*/ 	.word	0x00011e10


	//   ....[49]....
        /*02dc*/ 	.word	0x00011e90


	//   ....[50]....
        /*02e0*/ 	.word	0x00011ec0


	//   ....[51]....
        /*02e4*/ 	.word	0x00011f30


	//   ....[52]....
        /*02e8*/ 	.word	0x00011f60


	//   ....[53]....
        /*02ec*/ 	.word	0x00011fd0


	//   ....[54]....
        /*02f0*/ 	.word	0x00012000


	//   ....[55]....
        /*02f4*/ 	.word	0x00012070


	//   ....[56]....
        /*02f8*/ 	.word	0x000120a0


	//   ....[57]....
        /*02fc*/ 	.word	0x00012110


	//   ....[58]....
        /*0300*/ 	.word	0x00012140


	//   ....[59]....
        /*0304*/ 	.word	0x000121a0


	//   ....[60]....
        /*0308*/ 	.word	0x00014e10


	//   ....[61]....
        /*030c*/ 	.word	0x00015470


	//   ....[62]....
        /*0310*/ 	.word	0x000155e0


	//   ....[63]....
        /*0314*/ 	.word	0x00015640


	//   ....[64]....
        /*0318*/ 	.word	0x00015790


	//   ....[65]....
        /*031c*/ 	.word	0x00015800


	//   ....[66]....
        /*0320*/ 	.word	0x00015900


	//   ....[67]....
        /*0324*/ 	.word	0x00015970


	//   ....[68]....
        /*0328*/ 	.word	0x00015a70


	//   ....[69]....
        /*032c*/ 	.word	0x00015ae0


	//   ....[70]....
        /*0330*/ 	.word	0x00015be0


	//   ....[71]....
        /*0334*/ 	.word	0x00015c50


	//   ....[72]....
        /*0338*/ 	.word	0x00015d50


	//   ....[73]....
        /*033c*/ 	.word	0x00015dc0


	//   ....[74]....
        /*0340*/ 	.word	0x00015ec0


	//   ....[75]....
        /*0344*/ 	.word	0x00015f20


	//   ....[76]....
        /*0348*/ 	.word	0x00016010


	//   ....[77]....
        /*034c*/ 	.word	0x00016060


	//   ....[78]....
        /*0350*/ 	.word	0x00016460


	//----- nvinfo : EIATTR_REG_RECONFIG
	.align		4
.L_177:
        /*0354*/ 	.byte	0x01, 0x54
	.zero		2


	//----- nvinfo : EIATTR_SYSCALL_OFFSETS
	.align		4
        /*0358*/ 	.byte	0x04, 0x46
        /*035a*/ 	.short	(.L_179 - .L_178)


	//   ....[0]....
.L_178:
        /*035c*/ 	.word	0x000019d0


	//   ....[1]....
        /*0360*/ 	.word	0x00010f80


	//   ....[2]....
        /*0364*/ 	.word	0x000110c0


	//   ....[3]....
        /*0368*/ 	.word	0x000111b0


	//   ....[4]....
        /*036c*/ 	.word	0x00011970


	//----- nvinfo : EIATTR_MBARRIER_INSTR_OFFSETS
	.align		4
.L_179:
        /*0370*/ 	.byte	0x04, 0x39
        /*0372*/ 	.short	(.L_181 - .L_180)


	//   ....[0]....
.L_180:
        /*0374*/ 	.word	0x00000270
        /*0378*/ 	.word	0x000000ff
        /*037c*/ 	.word	0x00030800
        /*0380*/ 	.short	0x0100
        /*0382*/ 	.byte	0x08
	.zero		1


	//   ....[1]....
        /*0384*/ 	.word	0x00000280
        /*0388*/ 	.word	0x000000ff
        /*038c*/ 	.word	0x00030820
        /*0390*/ 	.short	0x0100
        /*0392*/ 	.byte	0x08
	.zero		1


	//   ....[2]....
        /*0394*/ 	.word	0x00000370
        /*0398*/ 	.word	0x000000ff
        /*039c*/ 	.word	0x00030830
        /*03a0*/ 	.short	0x0100
        /*03a2*/ 	.byte	0x08
	.zero		1


	//   ....[3]....
        /*03a4*/ 	.word	0x00000380
        /*03a8*/ 	.word	0x000000ff
        /*03ac*/ 	.word	0x00030840
        /*03b0*/ 	.short	0x0100
        /*03b2*/ 	.byte	0x08
	.zero		1


	//   ....[4]....
        /*03b4*/ 	.word	0x00000390
        /*03b8*/ 	.word	0x000000ff
        /*03bc*/ 	.word	0x00030838
        /*03c0*/ 	.short	0x0100
        /*03c2*/ 	.byte	0x08
	.zero		1


	//   ....[5]....
        /*03c4*/ 	.word	0x000003a0
        /*03c8*/ 	.word	0x000000ff
        /*03cc*/ 	.word	0x00030848
        /*03d0*/ 	.short	0x0100
        /*03d2*/ 	.byte	0x08
	.zero		1


	//   ....[6]....
        /*03d4*/ 	.word	0x000004d0
        /*03d8*/ 	.word	0x000000ff
        /*03dc*/ 	.word	0x00030850
        /*03e0*/ 	.short	0x0100
        /*03e2*/ 	.byte	0x08
	.zero		1


	//   ....[7]....
        /*03e4*/ 	.word	0x000004e0
        /*03e8*/ 	.word	0x000000ff
        /*03ec*/ 	.word	0x00030860
        /*03f0*/ 	.short	0x0100
        /*03f2*/ 	.byte	0x08
	.zero		1


	//   ....[8]....
        /*03f4*/ 	.word	0x000004f0
        /*03f8*/ 	.word	0x000000ff
        /*03fc*/ 	.word	0x00030858
        /*0400*/ 	.short	0x0100
        /*0402*/ 	.byte	0x08
	.zero		1


	//   ....[9]....
        /*0404*/ 	.word	0x00000500
        /*0408*/ 	.word	0x000000ff
        /*040c*/ 	.word	0x00030868
        /*0410*/ 	.short	0x0100
        /*0412*/ 	.byte	0x08
	.zero		1


	//   ....[10]....
        /*0414*/ 	.word	0x000005f0
        /*0418*/ 	.word	0x000000ff
        /*041c*/ 	.word	0x00030870
        /*0420*/ 	.short	0x0100
        /*0422*/ 	.byte	0x06
	.zero		1


	//   ....[11]....
        /*0424*/ 	.word	0x00000600
        /*0428*/ 	.word	0x000000ff
        /*042c*/ 	.word	0x00030880
        /*0430*/ 	.short	0x0100
        /*0432*/ 	.byte	0x06
	.zero		1


	//   ....[12]....
        /*0434*/ 	.word	0x00000610
        /*0438*/ 	.word	0x000000ff
        /*043c*/ 	.word	0x00030878
        /*0440*/ 	.short	0x0100
        /*0442*/ 	.byte	0x06
	.zero		1


	//   ....[13]....
        /*0444*/ 	.word	0x00000620
        /*0448*/ 	.word	0x000000ff
        /*044c*/ 	.word	0x00030888
        /*0450*/ 	.short	0x0100
        /*0452*/ 	.byte	0x06
	.zero		1


	//   ....[14]....
        /*0454*/ 	.word	0x00000750
        /*0458*/ 	.word	0x000000ff
        /*045c*/ 	.word	0x00030890
        /*0460*/ 	.short	0x0100
        /*0462*/ 	.byte	0x08
	.zero		1


	//   ....[15]....
        /*0464*/ 	.word	0x00000760
        /*0468*/ 	.word	0x000000ff
        /*046c*/ 	.word	0x000308a0
        /*0470*/ 	.short	0x0100
        /*0472*/ 	.byte	0x08
	.zero		1


	//   ....[16]....
        /*0474*/ 	.word	0x00000770
        /*0478*/ 	.word	0x000000ff
        /*047c*/ 	.word	0x00030898
        /*0480*/ 	.short	0x0100
        /*0482*/ 	.byte	0x08
	.zero		1


	//   ....[17]....
        /*0484*/ 	.word	0x00000780
        /*0488*/ 	.word	0x000000ff
        /*048c*/ 	.word	0x000308a8
        /*0490*/ 	.short	0x0100
        /*0492*/ 	.byte	0x08
	.zero		1


	//   ....[18]....
        /*0494*/ 	.word	0x000008b0
        /*0498*/ 	.word	0x000000ff
        /*049c*/ 	.word	0x000308b0
        /*04a0*/ 	.short	0x0100
        /*04a2*/ 	.byte	0x08
	.zero		1


	//   ....[19]....
        /*04a4*/ 	.word	0x000008c0
        /*04a8*/ 	.word	0x000000ff
        /*04ac*/ 	.word	0x000308c0
        /*04b0*/ 	.short	0x0100
        /*04b2*/ 	.byte	0x08
	.zero		1


	//   ....[20]....
        /*04b4*/ 	.word	0x000008d0
        /*04b8*/ 	.word	0x000000ff
        /*04bc*/ 	.word	0x000308b8
        /*04c0*/ 	.short	0x0100
        /*04c2*/ 	.byte	0x08
	.zero		1


	//   ....[21]....
        /*04c4*/ 	.word	0x000008e0
        /*04c8*/ 	.word	0x000000ff
        /*04cc*/ 	.word	0x000308c8
        /*04d0*/ 	.short	0x0100
        /*04d2*/ 	.byte	0x08
	.zero		1


	//   ....[22]....
        /*04d4*/ 	.word	0x00001a00
        /*04d8*/ 	.word	0x000000ff
        /*04dc*/ 	.word	0x00030800
        /*04e0*/ 	.short	0x010a
        /*04e2*/ 	.byte	0x04
	.zero		1


	//   ....[23]....
        /*04e4*/ 	.word	0x00001aa0
        /*04e8*/ 	.word	0x000000ff
        /*04ec*/ 	.word	0x00030830
        /*04f0*/ 	.short	0x010a
        /*04f2*/ 	.byte	0x04
	.zero		1


	//   ....[24]....
        /*04f4*/ 	.word	0x00001b40
        /*04f8*/ 	.word	0x000000ff
        /*04fc*/ 	.word	0x00030830
        /*0500*/ 	.short	0x010a
        /*0502*/ 	.byte	0x04
	.zero		1


	//   ....[25]....
        /*0504*/ 	.word	0x00002b10
        /*0508*/ 	.word	0x00000000
        /*050c*/ 	.word	0x00000000
        /*0510*/ 	.short	0x0101
        /*0512*/ 	.byte	0x3f
	.zero		1


	//   ....[26]....
        /*0514*/ 	.word	0x00004ca0
        /*0518*/ 	.word	0x000000ff
        /*051c*/ 	.word	0x00030830
        /*0520*/ 	.short	0x010a
        /*0522*/ 	.byte	0x3d
	.zero		1


	//   ....[27]....
        /*0524*/ 	.word	0x00004ce0
        /*0528*/ 	.word	0x000000ff
        /*052c*/ 	.word	0x00030830
        /*0530*/ 	.short	0x010a
        /*0532*/ 	.byte	0x3d
	.zero		1


	//   ....[28]....
        /*0534*/ 	.word	0x00005b80
        /*0538*/ 	.word	0x000000ff
        /*053c*/ 	.word	0x00030850
        /*0540*/ 	.short	0x010a
        /*0542*/ 	.byte	0x0e
	.zero		1


	//   ....[29]....
        /*0544*/ 	.word	0x00005bc0
        /*0548*/ 	.word	0x000000ff
        /*054c*/ 	.word	0x00030850
        /*0550*/ 	.short	0x010a
        /*0552*/ 	.byte	0x0e
	.zero		1


	//   ....[30]....
        /*0554*/ 	.word	0x00006260
        /*0558*/ 	.word	0x000000a7
        /*055c*/ 	.word	0x00000000
        /*0560*/ 	.short	0x0101
        /*0562*/ 	.byte	0x3f
	.zero		1


	//   ....[31]....
        /*0564*/ 	.word	0x000074b0
        /*0568*/ 	.word	0x00000099
        /*056c*/ 	.word	0x00000000
        /*0570*/ 	.short	0x0101
        /*0572*/ 	.byte	0x3f
	.zero		1


	//   ....[32]....
        /*0574*/ 	.word	0x00007cd0
        /*0578*/ 	.word	0x000000ff
        /*057c*/ 	.word	0x00030830
        /*0580*/ 	.short	0x010a
        /*0582*/ 	.byte	0x3c
	.zero		1


	//   ....[33]....
        /*0584*/ 	.word	0x00007d10
        /*0588*/ 	.word	0x000000ff
        /*058c*/ 	.word	0x00030830
        /*0590*/ 	.short	0x010a
        /*0592*/ 	.byte	0x3c
	.zero		1


	//   ....[34]....
        /*0594*/ 	.word	0x00008b30
        /*0598*/ 	.word	0x000000ff
        /*059c*/ 	.word	0x00030850
        /*05a0*/ 	.short	0x010a
        /*05a2*/ 	.byte	0x0e
	.zero		1


	//   ....[35]....
        /*05a4*/ 	.word	0x00008b70
        /*05a8*/ 	.word	0x000000ff
        /*05ac*/ 	.word	0x00030850
        /*05b0*/ 	.short	0x010a
        /*05b2*/ 	.byte	0x0e
	.zero		1


	//   ....[36]....
        /*05b4*/ 	.word	0x000099f0
        /*05b8*/ 	.word	0x00000017
        /*05bc*/ 	.word	0x00000000
        /*05c0*/ 	.short	0x0101
        /*05c2*/ 	.byte	0x3f
	.zero		1


	//   ....[37]....
        /*05c4*/ 	.word	0x00009a70
        /*05c8*/ 	.word	0x00000098
        /*05cc*/ 	.word	0x00000000
        /*05d0*/ 	.short	0x0101
        /*05d2*/ 	.byte	0x3f
	.zero		1


	//   ....[38]....
        /*05d4*/ 	.word	0x00009e30
        /*05d8*/ 	.word	0x000000ff
        /*05dc*/ 	.word	0x00030830
        /*05e0*/ 	.short	0x010a
        /*05e2*/ 	.byte	0x3d
	.zero		1


	//   ....[39]....
        /*05e4*/ 	.word	0x00009e70
        /*05e8*/ 	.word	0x000000ff
        /*05ec*/ 	.word	0x00030830
        /*05f0*/ 	.short	0x010a
        /*05f2*/ 	.byte	0x3d
	.zero		1


	//   ....[40]....
        /*05f4*/ 	.word	0x0000aca0
        /*05f8*/ 	.word	0x000000ff
        /*05fc*/ 	.word	0x00030850
        /*0600*/ 	.short	0x010a
        /*0602*/ 	.byte	0x0e
	.zero		1


	//   ....[41]....
        /*0604*/ 	.word	0x0000ace0
        /*0608*/ 	.word	0x000000ff
        /*060c*/ 	.word	0x00030850
        /*0610*/ 	.short	0x010a
        /*0612*/ 	.byte	0x0e
	.zero		1


	//   ....[42]....
        /*0614*/ 	.word	0x0000b300
        /*0618*/ 	.word	0x000000a7
        /*061c*/ 	.word	0x00000000
        /*0620*/ 	.short	0x0101
        /*0622*/ 	.byte	0x3f
	.zero		1


	//   ....[43]....
        /*0624*/ 	.word	0x0000c630
        /*0628*/ 	.word	0x0000009b
        /*062c*/ 	.word	0x00000000
        /*0630*/ 	.short	0x0101
        /*0632*/ 	.byte	0x3f
	.zero		1


	//   ....[44]....
        /*0634*/ 	.word	0x0000d200
        /*0638*/ 	.word	0x000000ff
        /*063c*/ 	.word	0x00030850
        /*0640*/ 	.short	0x010a
        /*0642*/ 	.byte	0x07
	.zero		1


	//   ....[45]....
        /*0644*/ 	.word	0x0000d240
        /*0648*/ 	.word	0x000000ff
        /*064c*/ 	.word	0x00030850
        /*0650*/ 	.short	0x010a
        /*0652*/ 	.byte	0x07
	.zero		1


	//   ....[46]....
        /*0654*/ 	.word	0x0000d630
        /*0658*/ 	.word	0x00000009
        /*065c*/ 	.word	0x00000000
        /*0660*/ 	.short	0x0101
        /*0662*/ 	.byte	0x3f
	.zero		1


	//   ....[47]....
        /*0664*/ 	.word	0x0000e740
        /*0668*/ 	.word	0x000000ff
        /*066c*/ 	.word	0x00000000
        /*0670*/ 	.short	0x0101
        /*0672*/ 	.byte	0x04
	.zero		1


	//   ....[48]....
        /*0674*/ 	.word	0x00011520
        /*0678*/ 	.word	0x000000ff
        /*067c*/ 	.word	0x00030840
        /*0680*/ 	.short	0x010a
        /*0682*/ 	.byte	0x26
	.zero		1


	//   ....[49]....
        /*0684*/ 	.word	0x00012320
        /*0688*/ 	.word	0x000000ff
        /*068c*/ 	.word	0x00030800
        /*0690*/ 	.short	0x0107
        /*0692*/ 	.byte	0x26
	.zero		1


	//   ....[50]....
        /*0694*/ 	.word	0x00012390
        /*0698*/ 	.word	0x000000ff
        /*069c*/ 	.word	0x00030800
        /*06a0*/ 	.short	0x0101
        /*06a2*/ 	.byte	0x26
	.zero		1


	//   ....[51]....
        /*06a4*/ 	.word	0x000123a0
        /*06a8*/ 	.word	0x000000ff
        /*06ac*/ 	.word	0x00030820
        /*06b0*/ 	.short	0x010a
        /*06b2*/ 	.byte	0x26
	.zero		1


	//   ....[52]....
        /*06b4*/ 	.word	0x000127c0
        /*06b8*/ 	.word	0x000000ff
        /*06bc*/ 	.word	0x00030848
        /*06c0*/ 	.short	0x010a
        /*06c2*/ 	.byte	0x26
	.zero		1


	//   ....[53]....
        /*06c4*/ 	.word	0x00012c60
        /*06c8*/ 	.word	0x000000ff
        /*06cc*/ 	.word	0x00030860
        /*06d0*/ 	.short	0x010a
        /*06d2*/ 	.byte	0x26
	.zero		1


	//   ....[54]....
        /*06d4*/ 	.word	0x00013310
        /*06d8*/ 	.word	0x000000ff
        /*06dc*/ 	.word	0x00030840
        /*06e0*/ 	.short	0x010a
        /*06e2*/ 	.byte	0x26
	.zero		1


	//   ....[55]....
        /*06e4*/ 	.word	0x000137b0
        /*06e8*/ 	.word	0x000000ff
        /*06ec*/ 	.word	0x00030868
        /*06f0*/ 	.short	0x010a
        /*06f2*/ 	.byte	0x26
	.zero		1


	//   ....[56]....
        /*06f4*/ 	.word	0x00013eb0
        /*06f8*/ 	.word	0x000000ff
        /*06fc*/ 	.word	0x00030848
        /*0700*/ 	.short	0x010a
        /*0702*/ 	.byte	0x26
	.zero		1


	//   ....[57]....
        /*0704*/ 	.word	0x00014330
        /*0708*/ 	.word	0x000000ff
        /*070c*/ 	.word	0x00030860
        /*0710*/ 	.short	0x010a
        /*0712*/ 	.byte	0x26
	.zero		1


	//   ....[58]....
        /*0714*/ 	.word	0x00014870
        /*0718*/ 	.word	0x00000003
        /*071c*/ 	.word	0x00030860
        /*0720*/ 	.short	0x010a
        /*0722*/ 	.byte	0x3f
	.zero		1


	//   ....[59]....
        /*0724*/ 	.word	0x00014da0
        /*0728*/ 	.word	0x00000002
        /*072c*/ 	.word	0x00030820
        /*0730*/ 	.short	0x010a
        /*0732*/ 	.byte	0x3f
	.zero		1


	//   ....[60]....
        /*0734*/ 	.word	0x00014f40
        /*0738*/ 	.word	0x00000006
        /*073c*/ 	.word	0x00000000
        /*0740*/ 	.short	0x010a
        /*0742*/ 	.byte	0x3f
	.zero		1


	//   ....[61]....
        /*0744*/ 	.word	0x00014fb0
        /*0748*/ 	.word	0x00000003
        /*074c*/ 	.word	0x00000000
        /*0750*/ 	.short	0x010a
        /*0752*/ 	.byte	0x3f
	.zero		1


	//   ....[62]....
        /*0754*/ 	.word	0x00015010
        /*0758*/ 	.word	0x00000000
        /*075c*/ 	.word	0x00000000
        /*0760*/ 	.short	0x010a
        /*0762*/ 	.byte	0x3f
	.zero		1


	//   ....[63]....
        /*0764*/ 	.word	0x00015040
        /*0768*/ 	.word	0x00000003
        /*076c*/ 	.word	0x00000000
        /*0770*/ 	.short	0x010a
        /*0772*/ 	.byte	0x3f
	.zero		1


	//   ....[64]....
        /*0774*/ 	.word	0x000150c0
        /*0778*/ 	.word	0x00000003
        /*077c*/ 	.word	0x00030800
        /*0780*/ 	.short	0x010a
        /*0782*/ 	.byte	0x3f
	.zero		1


	//   ....[65]....
        /*0784*/ 	.word	0x00015130
        /*0788*/ 	.word	0x00000003
        /*078c*/ 	.word	0x00030830
        /*0790*/ 	.short	0x010a
        /*0792*/ 	.byte	0x3f
	.zero		1


	//   ....[66]....
        /*0794*/ 	.word	0x00015190
        /*0798*/ 	.word	0x00000099
        /*079c*/ 	.word	0x00030830
        /*07a0*/ 	.short	0x010a
        /*07a2*/ 	.byte	0x3f
	.zero		1


	//   ....[67]....
        /*07a4*/ 	.word	0x000151f0
        /*07a8*/ 	.word	0x000000c9
        /*07ac*/ 	.word	0x00030850
        /*07b0*/ 	.short	0x010a
        /*07b2*/ 	.byte	0x3f
	.zero		1


	//   ....[68]....
        /*07b4*/ 	.word	0x00015250
        /*07b8*/ 	.word	0x00000004
        /*07bc*/ 	.word	0x00030830
        /*07c0*/ 	.short	0x010a
        /*07c2*/ 	.byte	0x3f
	.zero		1


	//   ....[69]....
        /*07c4*/ 	.word	0x000152b0
        /*07c8*/ 	.word	0x00000003
        /*07cc*/ 	.word	0x00030850
        /*07d0*/ 	.short	0x010a
        /*07d2*/ 	.byte	0x3f
	.zero		1


	//   ....[70]....
        /*07d4*/ 	.word	0x00015310
        /*07d8*/ 	.word	0x00000004
        /*07dc*/ 	.word	0x00030830
        /*07e0*/ 	.short	0x010a
        /*07e2*/ 	.byte	0x3f
	.zero		1


	//   ....[71]....
        /*07e4*/ 	.word	0x00015370
        /*07e8*/ 	.word	0x00000003
        /*07ec*/ 	.word	0x00030850
        /*07f0*/ 	.short	0x010a
        /*07f2*/ 	.byte	0x3f
	.zero		1


	//   ....[72]....
        /*07f4*/ 	.word	0x000153d0
        /*07f8*/ 	.word	0x00000005
        /*07fc*/ 	.word	0x00030850
        /*0800*/ 	.short	0x010a
        /*0802*/ 	.byte	0x3f
	.zero		1


	//   ....[73]....
        /*0804*/ 	.word	0x00015530
        /*0808*/ 	.word	0x00000003
        /*080c*/ 	.word	0x00030840
        /*0810*/ 	.short	0x010a
        /*0812*/ 	.byte	0x3f
	.zero		1


	//   ....[74]....
        /*0814*/ 	.word	0x000160a0
        /*0818*/ 	.word	0x00000003
        /*081c*/ 	.word	0x00030820
        /*0820*/ 	.short	0x010a
        /*0822*/ 	.byte	0x3f
	.zero		1


	//   ....[75]....
        /*0824*/ 	.word	0x00016100
        /*0828*/ 	.word	0x00000003
        /*082c*/ 	.word	0x00030848
        /*0830*/ 	.short	0x010a
        /*0832*/ 	.byte	0x3f
	.zero		1


	//   ....[76]....
        /*0834*/ 	.word	0x00016160
        /*0838*/ 	.word	0x00000003
        /*083c*/ 	.word	0x00030860
        /*0840*/ 	.short	0x010a
        /*0842*/ 	.byte	0x3f
	.zero		1


	//   ....[77]....
        /*0844*/ 	.word	0x000161c0
        /*0848*/ 	.word	0x00000003
        /*084c*/ 	.word	0x00030840
        /*0850*/ 	.short	0x010a
        /*0852*/ 	.byte	0x3f
	.zero		1


	//   ....[78]....
        /*0854*/ 	.word	0x00016220
        /*0858*/ 	.word	0x00000003
        /*085c*/ 	.word	0x00030868
        /*0860*/ 	.short	0x010a
        /*0862*/ 	.byte	0x3f
	.zero		1


	//   ....[79]....
        /*0864*/ 	.word	0x00016280
        /*0868*/ 	.word	0x00000003
        /*086c*/ 	.word	0x00030848
        /*0870*/ 	.short	0x010a
        /*0872*/ 	.byte	0x3f
	.zero		1


	//   ....[80]....
        /*0874*/ 	.word	0x000162e0
        /*0878*/ 	.word	0x00000003
        /*087c*/ 	.word	0x00030860
        /*0880*/ 	.short	0x010a
        /*0882*/ 	.byte	0x3f
	.zero		1


	//   ....[81]....
        /*0884*/ 	.word	0x00016330
        /*0888*/ 	.word	0x00000003
        /*088c*/ 	.word	0x00030860
        /*0890*/ 	.short	0x010a
        /*0892*/ 	.byte	0x3f
	.zero		1


	//   ....[82]....
        /*0894*/ 	.word	0x00016380
        /*0898*/ 	.word	0x00000002
        /*089c*/ 	.word	0x00030820
        /*08a0*/ 	.short	0x010a
        /*08a2*/ 	.byte	0x3f
	.zero		1


	//   ....[83]....
        /*08a4*/ 	.word	0x00016520
        /*08a8*/ 	.word	0x00000006
        /*08ac*/ 	.word	0x00000000
        /*08b0*/ 	.short	0x010a
        /*08b2*/ 	.byte	0x3f
	.zero		1


	//   ....[84]....
        /*08b4*/ 	.word	0x00016570
        /*08b8*/ 	.word	0x00000003
        /*08bc*/ 	.word	0x00000000
        /*08c0*/ 	.short	0x010a
        /*08c2*/ 	.byte	0x3f
	.zero		1


	//   ....[85]....
        /*08c4*/ 	.word	0x000165c0
        /*08c8*/ 	.word	0x00000000
        /*08cc*/ 	.word	0x00000000
        /*08d0*/ 	.short	0x010a
        /*08d2*/ 	.byte	0x3f
	.zero		1


	//----- nvinfo : EIATTR_NUM_MBARRIERS
	.align		4
.L_181:
        /*08d4*/ 	.byte	0x03, 0x38
        /*08d6*/ 	.short	0x0016


	//----- nvinfo : EIATTR_EXIT_INSTR_OFFSETS
	.align		4
        /*08d8*/ 	.byte	0x04, 0x1c
        /*08da*/ 	.short	(.L_183 - .L_182)


	//   ....[0]....
.L_182:
        /*08dc*/ 	.word	0x00015090


	//----- nvinfo : EIATTR_MAX_THREADS
	.align		4
.L_183:
        /*08e0*/ 	.byte	0x04, 0x05
        /*08e2*/ 	.short	(.L_185 - .L_184)
.L_184:
        /*08e4*/ 	.word	0x00000180
        /*08e8*/ 	.word	0x00000001
        /*08ec*/ 	.word	0x00000001


	//----- nvinfo : EIATTR_CRS_STACK_SIZE
	.align		4
.L_185:
        /*08f0*/ 	.byte	0x04, 0x1e
        /*08f2*/ 	.short	(.L_187 - .L_186)
.L_186:
        /*08f4*/ 	.word	0x00000000


	//----- nvinfo : EIATTR_CBANK_PARAM_SIZE
	.align		4
.L_187:
        /*08f8*/ 	.byte	0x03, 0x19
        /*08fa*/ 	.short	0x0a70


	//----- nvinfo : EIATTR_PARAM_CBANK
	.align		4
        /*08fc*/ 	.byte	0x04, 0x0a
        /*08fe*/ 	.short	(.L_189 - .L_188)
	.align		4
.L_188:
        /*0900*/ 	.word	index@(.nv.constant0._ZN7cutlass13device_kernelIN5flash11enable_sm90INS1_16FlashAttnFwdSm90INS1_25CollectiveMainloopFwdSm90ILi2EN4cute5tupleIJNS5_1CILi1EEES8_S8_EEENS6_IJNS7_ILi128EEENS7_ILi64EEENS7_ILi256EEEEEELi256ENS_10bfloat16_tEfNS_4arch4Sm90ELb0ELb1ELb1ELb0ELb0ELb0ELb0ELb1ELb1ELb1ELb1ELb0EEENS1_21CollectiveEpilogueFwdINS6_IJSA_SC_SB_EEES9_SE_SG_Li256ELb0ELb1ELb1ELb0EEENS1_19SingleTileSchedulerILb0ELb1ELb1ELi128EEEEEEEEEvNT_6ParamsE)
        /*0904*/ 	.short	0x0210
        /*0906*/ 	.short	0x0a70


	//----- nvinfo : EIATTR_SW_WAR
	.align		4
.L_189:
        /*0908*/ 	.byte	0x04, 0x36
        /*090a*/ 	.short	(.L_191 - .L_190)
.L_190:
        /*090c*/ 	.word	0x00000008
.L_191:


//--------------------- .nv.info._ZN7cutlass13device_kernelIN5flash11enable_sm90INS1_16FlashAttnFwdSm90INS1_25CollectiveMainloopFwdSm90ILi2EN4cute5tupleIJNS5_1CILi1EEES8_S8_EEENS6_IJNS7_ILi128EEENS7_ILi64EEENS7_ILi256EEEEEELi256ENS_10bfloat16_tEfNS_4arch4Sm90ELb0ELb1ELb1ELb1ELb0ELb0ELb0ELb1ELb1ELb1ELb1ELb0EEENS1_21CollectiveEpilogueFwdINS6_IJSA_SC_SB_EEES9_SE_SG_Li256ELb1ELb1ELb1ELb0EEENS1_36VarlenDynamicPersistentTileSchedulerILi128ELi64ELi256ELi128ELb1ELb1ELb1ELb1ELb0ELb1EEEEEEEEEvNT_6ParamsE --------------------------
	.section	.nv.info._ZN7cutlass13device_kernelIN5flash11enable_sm90INS1_16FlashAttnFwdSm90INS1_25CollectiveMainloopFwdSm90ILi2EN4cute5tupleIJNS5_1CILi1EEES8_S8_EEENS6_IJNS7_ILi128EEENS7_ILi64EEENS7_ILi256EEEEEELi256ENS_10bfloat16_tEfNS_4arch4Sm90ELb0ELb1ELb1ELb1ELb0ELb0ELb0ELb1ELb1ELb1ELb1ELb0EEENS1_21CollectiveEpilogueFwdINS6_IJSA_SC_SB_EEES9_SE_SG_Li256ELb1ELb1ELb1ELb0EEENS1_36VarlenDynamicPersistentTileSchedulerILi128ELi64ELi256ELi128ELb1ELb1ELb1ELb1ELb0ELb1EEEEEEEEEvNT_6ParamsE,"",@"SHT_CUDA_INFO"
	.sectionflags	@""
	.align	4


	//----- nvinfo : EIATTR_CUDA_API_VERSION
	.align		4
        /*0000*/ 	.byte	0x04, 0x37
        /*0002*/ 	.short	(.L_193 - .L_192)
.L_192:
        /*0004*/ 	.word	0x00000082


	//----- nvinfo : EIATTR_KPARAM_INFO
	.align		4
.L_193:
        /*0008*/ 	.byte	0x04, 0x17
        /*000a*/ 	.short	(.L_195 - .L_194)
.L_194:
        /*000c*/ 	.word	0x00000000
        /*0010*/ 	.short	0x0000
        /*0012*/ 	.short	0x0070
        /*0014*/ 	.byte	0x00, 0xf0, 0x01, 0x2a


	//----- nvinfo : EIATTR_SPARSE_MMA_MASK
	.align		4
.L_195:
        /*0018*/ 	.byte	0x03, 0x50
        /*001a*/ 	.short	0x0000


	//----- nvinfo : EIATTR_MAXREG_COUNT
	.align		4
        /*001c*/ 	.byte	0x03, 0x1b
        /*001e*/ 	.short	0x00a8


	//----- nvinfo : EIATTR_NUM_BARRIERS
	.align		4
        /*0020*/ 	.byte	0x02, 0x4c
        /*0022*/ 	.byte	0x09
	.zero		1


	//----- nvinfo : EIATTR_EXTERNS
	.align		4
        /*0024*/ 	.byte	0x04, 0x0f
        /*0026*/ 	.short	(.L_197 - .L_196)


	//   ....[0]....
	.align		4
.L_196:
        /*0028*/ 	.word	index@(__assertfail)


	//----- nvinfo : EIATTR_ANNOTATIONS
	.align		4
.L_197:
        /*002c*/ 	.byte	0x04, 0x55
        /*002e*/ 	.short	(.L_199 - .L_198)


	//   ....[0]....
.L_198:
        /* <DEDUP_REMOVED lines=74> */
        /*04c4*/ 	.byte	0x30, 0xca, 0x01, 0x00


	//----- nvinfo : EIATTR_MERCURY_ISA_VERSION
	.align		4
.L_199:
        /*04c8*/ 	.byte	0x03, 0x5f
        /*04ca*/ 	.short	0x0101


	//----- nvinfo : EIATTR_UNUSED_LOAD_BYTE_OFFSET
	.align		4
        /*04cc*/ 	.byte	0x04, 0x44
        /*04ce*/ 	.short	(.L_201 - .L_200)


	//   ....[0]....
.L_200:
        /*04d0*/ 	.word	0x00000a10
        /*04d4*/ 	.word	0x0000fff0


	//   ....[1]....
        /*04d8*/ 	.word	0x0000e0f0
        /*04dc*/ 	.word	0x0000fff0


	//----- nvinfo : EIATTR_INT_WARP_WIDE_INSTR_OFFSETS
	.align		4
.L_201:
        /*04e0*/ 	.byte	0x04, 0x31
        /*04e2*/ 	.short	(.L_203 - .L_202)


	//   ....[0]....
.L_202:
        /*04e4*/ 	.word	0x00000130


	//   ....[1]....
        /*04e8*/ 	.word	0x00000170


	//   ....[2]....
        /*04ec*/ 	.word	0x000001e0


	//   ....[3]....
        /*04f0*/ 	.word	0x00014a10


	//   ....[4]....
        /*04f4*/ 	.word	0x00014ab0


	//   ....[5]....
        /*04f8*/ 	.word	0x00018f40


	//   ....[6]....
        /*04fc*/ 	.word	0x00018fb0


	//----- nvinfo : EIATTR_COOP_GROUP_MASK_REGIDS
	.align		4
.L_203:
        /*0500*/ 	.byte	0x04, 0x29
        /*0502*/ 	.short	(.L_205 - .L_204)


	//   ....[0]....
.L_204:
        /*0504*/ 	.word	0xffffffff


	//   ....[1]....
        /*0508*/ 	.word	0xffffffff


	//   ....[2]....
        /*050c*/ 	.word	0xffffffff


	//   ....[3]....
        /*0510*/ 	.word	0xffffffff


	//   ....[4]....
        /*0514*/ 	.word	0xffffffff


	//   ....[5]....
        /*0518*/ 	.word	0xffffffff


	//   ....[6]....
        /*051c*/ 	.word	0xffffffff


	//   ....[7]....
        /*0520*/ 	.word	0xffffffff


	//   ....[8]....
        /*0524*/ 	.word	0xffffffff


	//   ....[9]....
        /*0528*/ 	.word	0xffffffff


	//   ....[10]....
        /*052c*/ 	.word	0xffffffff


	//   ....[11]....
        /*0530*/ 	.word	0xffffffff


	//   ....[12]....
        /*0534*/ 	.word	0xffffffff


	//   ....[13]....
        /*0538*/ 	.word	0xffffffff


	//   ....[14]....
        /*053c*/ 	.word	0xffffffff


	//   ....[15]....
        /*0540*/ 	.word	0xffffffff


	//   ....[16]....
        /*0544*/ 	.word	0xffffffff


	//   ....[17]....
        /*0548*/ 	.word	0xffffffff


	//   ....[18]....
        /*054c*/ 	.word	0xffffffff


	//   ....[19]....
        /*0550*/ 	.word	0xffffffff


	//   ....[20]....
        /*0554*/ 	.word	0xffffffff


	//   ....[21]....
        /*0558*/ 	.word	0xffffffff


	//   ....[22]....
        /*055c*/ 	.word	0xffffffff


	//   ....[23]....
        /*0560*/ 	.word	0xffffffff


	//   ....[24]....
        /*0564*/ 	.word	0xffffffff


	//   ....[25]....
        /*0568*/ 	.word	0xffffffff


	//   ....[26]....
        /*056c*/ 	.word	0xffffffff


	//   ....[27]....
        /*0570*/ 	.word	0xffffffff


	//   ....[28]....
        /*0574*/ 	.word	0xffffffff


	//   ....[29]....
        /*0578*/ 	.word	0xffffffff


	//   ....[30]....
        /*057c*/ 	.word	0xffffffff


	//   ....[31]....
        /*0580*/ 	.word	0xffffffff


	//   ....[32]....
        /*0584*/ 	.word	0xffffffff


	//   ....[33]....
        /*0588*/ 	.word	0xffffffff


	//   ....[34]....
        /*058c*/ 	.word	0xffffffff


	//   ....[35]....
        /*0590*/ 	.word	0xffffffff


	//   ....[36]....
        /*0594*/ 	.word	0xffffffff


	//   ....[37]....
        /*0598*/ 	.word	0xffffffff


	//   ....[38]....
        /*059c*/ 	.word	0xffffffff


	//   ....[39]....
        /*05a0*/ 	.word	0xffffffff


	//   ....[40]....
        /*05a4*/ 	.word	0xffffffff


	//   ....[41]....
        /*05a8*/ 	.word	0xffffffff


	//   ....[42]....
        /*05ac*/ 	.word	0xffffffff


	//   ....[43]....
        /*05b0*/ 	.word	0xffffffff


	//   ....[44]....
        /*05b4*/ 	.word	0xffffffff


	//   ....[45]....
        /*05b8*/ 	.word	0xffffffff


	//   ....[46]....
        /*05bc*/ 	.word	0xffffffff


	//   ....[47]....
        /*05c0*/ 	.word	0xffffffff


	//   ....[48]....
        /*05c4*/ 	.word	0xffffffff


	//   ....[49]....
        /*05c8*/ 	.word	0xffffffff


	//   ....[50]....
        /*05cc*/ 	.word	0xffffffff


	//   ....[51]....
        /*05d0*/ 	.word	0xffffffff


	//   ....[52]....
        /*05d4*/ 	.word	0xffffffff


	//   ....[53]....
        /*05d8*/ 	.word	0xffffffff


	//   ....[54]....
        /*05dc*/ 	.word	0xffffffff


	//   ....[55]....
        /*05e0*/ 	.word	0xffffffff


	//   ....[56]....
        /*05e4*/ 	.word	0xffffffff


	//   ....[57]....
        /*05e8*/ 	.word	0xffffffff


	//   ....[58]....
        /*05ec*/ 	.word	0xffffffff


	//   ....[59]....
        /*05f0*/ 	.word	0xffffffff


	//   ....[60]....
        /*05f4*/ 	.word	0xffffffff


	//   ....[61]....
        /*05f8*/ 	.word	0xffffffff


	//   ....[62]....
        /*05fc*/ 	.word	0xffffffff


	//   ....[63]....
        /*0600*/ 	.word	0xffffffff


	//   ....[64]....
        /*0604*/ 	.word	0xffffffff


	//   ....[65]....
        /*0608*/ 	.word	0xffffffff


	//   ....[66]....
        /*060c*/ 	.word	0xffffffff


	//   ....[67]....
        /*0610*/ 	.word	0xffffffff


	//   ....[68]....
        /*0614*/ 	.word	0xffffffff


	//   ....[69]....
        /*0618*/ 	.word	0xffffffff


	//   ....[70]....
        /*061c*/ 	.word	0xffffffff


	//   ....[71]....
        /*0620*/ 	.word	0xffffffff


	//   ....[72]....
        /*0624*/ 	.word	0xffffffff


	//   ....[73]....
        /*0628*/ 	.word	0xffffffff


	//   ....[74]....
        /*062c*/ 	.word	0xffffffff


	//   ....[75]....
        /*0630*/ 	.word	0xffffffff


	//   ....[76]....
        /*0634*/ 	.word	0xffffffff


	//   ....[77]....
        /*0638*/ 	.word	0xffffffff


	//   ....[78]....
        /*063c*/ 	.word	0xffffffff


	//   ....[79]....
        /*0640*/ 	.word	0xffffffff


	//   ....[80]....
        /*0644*/ 	.word	0xffffffff


	//   ....[81]....
        /*0648*/ 	.word	0xffffffff


	//   ....[82]....
        /*064c*/ 	.word	0xffffffff


	//   ....[83]....
        /*0650*/ 	.word	0xffffffff


	//   ....[84]....
        /*0654*/ 	.word	0xffffffff


	//   ....[85]....
        /*0658*/ 	.word	0xffffffff


	//   ....[86]....
        /*065c*/ 	.word	0xffffffff


	//   ....[87]....
        /*0660*/ 	.word	0xffffffff


	//   ....[88]....
        /*0664*/ 	.word	0xffffffff


	//   ....[89]....
        /*0668*/ 	.word	0xffffffff


	//   ....[90]....
        /*066c*/ 	.word	0xffffffff


	//   ....[91]....
        /*0670*/ 	.word	0xffffffff


	//   ....[92]....
        /*0674*/ 	.word	0xffffffff


	//   ....[93]....
        /*0678*/ 	.word	0xffffffff


	//   ....[94]....
        /*067c*/ 	.word	0xffffffff


	//   ....[95]....
        /*0680*/ 	.word	0xffffffff


	//   ....[96]....
        /*0684*/ 	.word	0xffffffff


	//   ....[97]....
        /*0688*/ 	.word	0xffffffff


	//   ....[98]....
        /*068c*/ 	.word	0xffffffff


	//   ....[99]....
        /*0690*/ 	.word	0xffffffff


	//   ....[100]....
        /*0694*/ 	.word	0xffffffff


	//   ....[101]....
        /*0698*/ 	.word	0xffffffff


	//   ....[102]....
        /*069c*/ 	.word	0xffffffff


	//   ....[103]....
        /*06a0*/ 	.word	0xffffffff


	//   ....[104]....
        /*06a4*/ 	.word	0xffffffff


	//   ....[105]....
        /*06a8*/ 	.word	0xffffffff


	//   ....[106]....
        /*06ac*/ 	.word	0xffffffff


	//   ....[107]....
        /*06b0*/ 	.word	0xffffffff


	//   ....[108]....
        /*06b4*/ 	.word	0xffffffff


	//   ....[109]....
        /*06b8*/ 	.word	0xffffffff


	//   ....[110]....
        /*06bc*/ 	.word	0xffffffff


	//   ....[111]....
        /*06c0*/ 	.word	0x0500000f


	//   ....[112]....
        /*06c4*/ 	.word	0x0500000f


	//   ....[113]....
        /*06c8*/ 	.word	0x0500000f


	//   ....[114]....
        /*06cc*/ 	.word	0x0500000f


	//   ....[115]....
        /*06d0*/ 	.word	0x0500000f


	//   ....[116]....
        /*06d4*/ 	.word	0x0500000f


	//   ....[117]....
        /*06d8*/ 	.word	0x0500000f


	//   ....[118]....
        /*06dc*/ 	.word	0x0500000f


	//   ....[119]....
        /*06e0*/ 	.word	0x0500000f


	//   ....[120]....
        /*06e4*/ 	.word	0x0500000f


	//   ....[121]....
        /*06e8*/ 	.word	0x0500000f


	//   ....[122]....
        /*06ec*/ 	.word	0x0500000f


	//   ....[123]....
        /*06f0*/ 	.word	0x0500000f


	//   ....[124]....
        /*06f4*/ 	.word	0x0500000f


	//   ....[125]....
        /*06f8*/ 	.word	0x0500000f


	//   ....[126]....
        /*06fc*/ 	.word	0x0500000f


	//   ....[127]....
        /*0700*/ 	.word	0x0500000f


	//   ....[128]....
        /*0704*/ 	.word	0x0500000f


	//   ....[129]....
        /*0708*/ 	.word	0x0500000f


	//   ....[130]....
        /*070c*/ 	.word	0x0500000f


	//   ....[131]....
        /*0710*/ 	.word	0x0500000f


	//   ....[132]....
        /*0714*/ 	.word	0x0500000f


	//   ....[133]....
        /*0718*/ 	.word	0x0500000f


	//   ....[134]....
        /*071c*/ 	.word	0x0500000f


	//   ....[135]....
        /*0720*/ 	.word	0x0500000f


	//   ....[136]....
        /*0724*/ 	.word	0x0500000f


	//   ....[137]....
        /*0728*/ 	.word	0x0500000f


	//   ....[138]....
        /*072c*/ 	.word	0x0500000f


	//   ....[139]....
        /*0730*/ 	.word	0x0500000f


	//   ....[140]....
        /*0734*/ 	.word	0x0500000f


	//   ....[141]....
        /*0738*/ 	.word	0x0500000f


	//   ....[142]....
        /*073c*/ 	.word	0x0500000f


	//   ....[143]....
        /*0740*/ 	.word	0x0500000f


	//   ....[144]....
        /*0744*/ 	.word	0x0500000f


	//   ....[145]....
        /*0748*/ 	.word	0x0500000f


	//   ....[146]....
        /*074c*/ 	.word	0x0500000f


	//----- nvinfo : EIATTR_COOP_GROUP_INSTR_OFFSETS
	.align		4
.L_205:
        /*0750*/ 	.byte	0x04, 0x28
        /*0752*/ 	.short	(.L_207 - .L_206)


	//   ....[0]....
.L_206:
        /*0754*/ 	.word	0x00000060


	//   ....[1]....
        /*0758*/ 	.word	0x00000140


	//   ....[2]....
        /*075c*/ 	.word	0x00000190


	//   ....[3]....
        /*0760*/ 	.word	0x000003c0


	//   ....[4]....
        /*0764*/ 	.word	0x00000520


	//   ....[5]....
        /*0768*/ 	.word	0x00000640


	//   ....[6]....
        /*076c*/ 	.word	0x000007a0


	//   ....[7]....
        /*0770*/ 	.word	0x00002330


	//   ....[8]....
        /*0774*/ 	.word	0x00002dd0


	//   ....[9]....
        /*0778*/ 	.word	0x00003690


	//   ....[10]....
        /*077c*/ 	.word	0x00004060


	//   ....[11]....
        /*0780*/ 	.word	0x00004170


	//   ....[12]....
        /*0784*/ 	.word	0x000044a0


	//   ....[13]....
        /*0788*/ 	.word	0x00004520


	//   ....[14]....
        /*078c*/ 	.word	0x00006720


	//   ....[15]....
        /*0790*/ 	.word	0x00006970


	//   ....[16]....
        /*0794*/ 	.word	0x00007070


	//   ....[17]....
        /*0798*/ 	.word	0x00007170


	//   ....[18]....
        /*079c*/ 	.word	0x00007470


	//   ....[19]....
        /*07a0*/ 	.word	0x00007520


	//   ....[20]....
        /*07a4*/ 	.word	0x00009400


	//   ....[21]....
        /*07a8*/ 	.word	0x00009480


	//   ....[22]....
        /*07ac*/ 	.word	0x000099e0


	//   ....[23]....
        /*07b0*/ 	.word	0x00009a10


	//   ....[24]....
        /*07b4*/ 	.word	0x0000b590


	//   ....[25]....
        /*07b8*/ 	.word	0x0000b8b0


	//   ....[26]....
        /*07bc*/ 	.word	0x0000c1c0


	//   ....[27]....
        /*07c0*/ 	.word	0x0000c2b0


	//   ....[28]....
        /*07c4*/ 	.word	0x0000c2c0


	//   ....[29]....
        /*07c8*/ 	.word	0x0000c2f0


	//   ....[30]....
        /*07cc*/ 	.word	0x0000d480


	//   ....[31]....
        /*07d0*/ 	.word	0x0000d4c0


	//   ....[32]....
        /*07d4*/ 	.word	0x0000d620


	//   ....[33]....
        /*07d8*/ 	.word	0x0000d640


	//   ....[34]....
        /*07dc*/ 	.word	0x0000f2d0


	//   ....[35]....
        /*07e0*/ 	.word	0x0000f2e0


	//   ....[36]....
        /*07e4*/ 	.word	0x0000f2f0


	//   ....[37]....
        /*07e8*/ 	.word	0x0000f300


	//   ....[38]....
        /*07ec*/ 	.word	0x0000fdd0


	//   ....[39]....
        /*07f0*/ 	.word	0x0000fe00


	//   ....[40]....
        /*07f4*/ 	.word	0x0000ffa0


	//   ....[41]....
        /*07f8*/ 	.word	0x0000ffc0


	//   ....[42]....
        /*07fc*/ 	.word	0x00010110


	//   ....[43]....
        /*0800*/ 	.word	0x00010130


	//   ....[44]....
        /*0804*/ 	.word	0x00010290


	//   ....[45]....
        /*0808*/ 	.word	0x000102b0


	//   ....[46]....
        /*080c*/ 	.word	0x00010850


	//   ....[47]....
        /*0810*/ 	.word	0x00010880


	//   ....[48]....
        /*0814*/ 	.word	0x00011180


	//   ....[49]....
        /*0818*/ 	.word	0x00011190


	//   ....[50]....
        /*081c*/ 	.word	0x000124c0


	//   ....[51]....
        /*0820*/ 	.word	0x000124f0


	//   ....[52]....
        /*0824*/ 	.word	0x00012670


	//   ....[53]....
        /*0828*/ 	.word	0x00012690


	//   ....[54]....
        /*082c*/ 	.word	0x000127e0


	//   ....[55]....
        /*0830*/ 	.word	0x00012800


	//   ....[56]....
        /*0834*/ 	.word	0x00012960


	//   ....[57]....
        /*0838*/ 	.word	0x00012980


	//   ....[58]....
        /*083c*/ 	.word	0x00012b70


	//   ....[59]....
        /*0840*/ 	.word	0x00012db0


	//   ....[60]....
        /*0844*/ 	.word	0x00012de0


	//   ....[61]....
        /*0848*/ 	.word	0x00012e10


	//   ....[62]....
        /*084c*/ 	.word	0x00012e40


	//   ....[63]....
        /*0850*/ 	.word	0x00012e70


	//   ....[64]....
        /*0854*/ 	.word	0x00012ea0


	//   ....[65]....
        /*0858*/ 	.word	0x00013050


	//   ....[66]....
        /*085c*/ 	.word	0x00013080


	//   ....[67]....
        /*0860*/ 	.word	0x000130b0


	//   ....[68]....
        /*0864*/ 	.word	0x000130e0


	//   ....[69]....
        /*0868*/ 	.word	0x00013110


	//   ....[70]....
        /*086c*/ 	.word	0x00013140


	//   ....[71]....
        /*0870*/ 	.word	0x000131e0


	//   ....[72]....
        /*0874*/ 	.word	0x00013210


	//   ....[73]....
        /*0878*/ 	.word	0x00013220


	//   ....[74]....
        /*087c*/ 	.word	0x00013250


	//   ....[75]....
        /*0880*/ 	.word	0x00015000


	//   ....[76]....
        /*0884*/ 	.word	0x00015c60


	//   ....[77]....
        /*0888*/ 	.word	0x00015c80


	//   ....[78]....
        /*088c*/ 	.word	0x00015d60


	//   ....[79]....
        /*0890*/ 	.word	0x00015d70


	//   ....[80]....
        /*0894*/ 	.word	0x00015e20


	//   ....[81]....
        /*0898*/ 	.word	0x00015e30


	//   ....[82]....
        /*089c*/ 	.word	0x00015ee0


	//   ....[83]....
        /*08a0*/ 	.word	0x00015ef0


	//   ....[84]....
        /*08a4*/ 	.word	0x00015fa0


	//   ....[85]....
        /*08a8*/ 	.word	0x00015fb0


	//   ....[86]....
        /*08ac*/ 	.word	0x00016060


	//   ....[87]....
        /*08b0*/ 	.word	0x00016070


	//   ....[88]....
        /*08b4*/ 	.word	0x00016120


	//   ....[89]....
        /*08b8*/ 	.word	0x00016130


	//   ....[90]....
        /*08bc*/ 	.word	0x00016180


	//   ....[91]....
        /*08c0*/ 	.word	0x000161d0


	//   ....[92]....
        /*08c4*/ 	.word	0x00019870


	//   ....[93]....
        /*08c8*/ 	.word	0x000198a0


	//   ....[94]....
        /*08cc*/ 	.word	0x00019900


	//   ....[95]....
        /*08d0*/ 	.word	0x00019930


	//   ....[96]....
        /*08d4*/ 	.word	0x00019960


	//   ....[97]....
        /*08d8*/ 	.word	0x00019990


	//   ....[98]....
        /*08dc*/ 	.word	0x000199c0


	//   ....[99]....
        /*08e0*/ 	.word	0x000199f0


	//   ....[100]....
        /*08e4*/ 	.word	0x00019bc0


	//   ....[101]....
        /*08e8*/ 	.word	0x00019bf0


	//   ....[102]....
        /*08ec*/ 	.word	0x00019c20


	//   ....[103]....
        /*08f0*/ 	.word	0x00019c50


	//   ....[104]....
        /*08f4*/ 	.word	0x00019c80


	//   ....[105]....
        /*08f8*/ 	.word	0x00019cb0


	//   ....[106]....
        /*08fc*/ 	.word	0x00019d80


	//   ....[107]....
        /*0900*/ 	.word	0x00019da0


	//   ....[108]....
        /*0904*/ 	.word	0x00019db0


	//   ....[109]....
        /*0908*/ 	.word	0x00019e30


	//   ....[110]....
        /*090c*/ 	.word	0x0001a980


	//   ....[111]....
        /*0910*/ 	.word	0x0001b010


	//   ....[112]....
        /*0914*/ 	.word	0x0001b1f0


	//   ....[113]....
        /*0918*/ 	.word	0x0001b240


	//   ....[114]....
        /*091c*/ 	.word	0x0001b380


	//   ....[115]....
        /*0920*/ 	.word	0x0001b3d0


	//   ....[116]....
        /*0924*/ 	.word	0x0001b510


	//   ....[117]....
        /*0928*/ 	.word	0x0001b560


	//   ....[118]....
        /*092c*/ 	.word	0x0001b6a0


	//   ....[119]....
        /*0930*/ 	.word	0x0001b6f0


	//   ....[120]....
        /*0934*/ 	.word	0x0001b830


	//   ....[121]....
        /*0938*/ 	.word	0x0001b880


	//   ....[122]....
        /*093c*/ 	.word	0x0001b9c0


	//   ....[123]....
        /*0940*/ 	.word	0x0001ba10


	//   ....[124]....
        /*0944*/ 	.word	0x0001bb30


	//   ....[125]....
        /*0948*/ 	.word	0x0001bba0


	//   ....[126]....
        /*094c*/ 	.word	0x0001bcc0


	//   ....[127]....
        /*0950*/ 	.word	0x0001bd10


	//   ....[128]....
        /*0954*/ 	.word	0x0001c040


	//   ....[129]....
        /*0958*/ 	.word	0x0001c0e0


	//   ....[130]....
        /*095c*/ 	.word	0x0001c280


	//   ....[131]....
        /*0960*/ 	.word	0x0001c300


	//   ....[132]....
        /*0964*/ 	.word	0x0001c380


	//   ....[133]....
        /*0968*/ 	.word	0x0001c400


	//   ....[134]....
        /*096c*/ 	.word	0x0001c480


	//   ....[135]....
        /*0970*/ 	.word	0x0001c510


	//   ....[136]....
        /*0974*/ 	.word	0x0001c5b0


	//   ....[137]....
        /*0978*/ 	.word	0x0001c660


	//   ....[138]....
        /*097c*/ 	.word	0x0001c6e0


	//   ....[139]....
        /*0980*/ 	.word	0x0001c760


	//   ....[140]....
        /*0984*/ 	.word	0x0001c7e0


	//   ....[141]....
        /*0988*/ 	.word	0x0001c870


	//   ....[142]....
        /*098c*/ 	.word	0x0001c8f0


	//   ....[143]....
        /*0990*/ 	.word	0x0001c9a0


	//   ....[144]....
        /*0994*/ 	.word	0x0001c9f0


	//   ....[145]....
        /*0998*/ 	.word	0x0001cab0


	//   ....[146]....
        /*099c*/ 	.word	0x0001cbe0


	//----- nvinfo : EIATTR_REG_RECONFIG
	.align		4
.L_207:
        /*09a0*/ 	.byte	0x01, 0x54
	.zero		2


	//----- nvinfo : EIATTR_SYSCALL_OFFSETS
	.align		4
        /*09a4*/ 	.byte	0x04, 0x46
        /*09a6*/ 	.short	(.L_209 - .L_208)


	//   ....[0]....
.L_208:
        /*09a8*/ 	.word	0x000024b0


	//   ....[1]....
        /*09ac*/ 	.word	0x00014c20


	//   ....[2]....
        /*09b0*/ 	.word	0x00014d70


	//   ....[3]....
        /*09b4*/ 	.word	0x00014e60


	//   ....[4]....
        /*09b8*/ 	.word	0x000157a0


	//----- nvinfo : EIATTR_MBARRIER_INSTR_OFFSETS
	.align		4
.L_209:
        /*09bc*/ 	.byte	0x04, 0x39
        /*09be*/ 	.short	(.L_211 - .L_210)


	//   ....[0]....
.L_210:
        /*09c0*/ 	.word	0x00000270
        /*09c4*/ 	.word	0x000000ff
        /*09c8*/ 	.word	0x00030800
        /*09cc*/ 	.short	0x0100
        /*09ce*/ 	.byte	0x08
	.zero		1


	//   ....[1]....
        /*09d0*/ 	.word	0x00000280
        /*09d4*/ 	.word	0x000000ff
        /*09d8*/ 	.word	0x00030820
        /*09dc*/ 	.short	0x0100
        /*09de*/ 	.byte	0x08
	.zero		1


	//   ....[2]....
        /*09e0*/ 	.word	0x00000370
        /*09e4*/ 	.word	0x000000ff
        /*09e8*/ 	.word	0x00030830
        /*09ec*/ 	.short	0x0100
        /*09ee*/ 	.byte	0x08
	.zero		1


	//   ....[3]....
        /*09f0*/ 	.word	0x00000380
        /*09f4*/ 	.word	0x000000ff
        /*09f8*/ 	.word	0x00030840
        /*09fc*/ 	.short	0x0100
        /*09fe*/ 	.byte	0x08
	.zero		1


	//   ....[4]....
        /*0a00*/ 	.word	0x00000390
        /*0a04*/ 	.word	0x000000ff
        /*0a08*/ 	.word	0x00030838
        /*0a0c*/ 	.short	0x0100
        /*0a0e*/ 	.byte	0x08
	.zero		1


	//   ....[5]....
        /*0a10*/ 	.word	0x000003a0
        /*0a14*/ 	.word	0x000000ff
        /*0a18*/ 	.word	0x00030848
        /*0a1c*/ 	.short	0x0100
        /*0a1e*/ 	.byte	0x08
	.zero		1


	//   ....[6]....
        /*0a20*/ 	.word	0x000004d0
        /*0a24*/ 	.word	0x000000ff
        /*0a28*/ 	.word	0x00030850
        /*0a2c*/ 	.short	0x0100
        /*0a2e*/ 	.byte	0x08
	.zero		1


	//   ....[7]....
        /*0a30*/ 	.word	0x000004e0
        /*0a34*/ 	.word	0x000000ff
        /*0a38*/ 	.word	0x00030860
        /*0a3c*/ 	.short	0x0100
        /*0a3e*/ 	.byte	0x08
	.zero		1


	//   ....[8]....
        /*0a40*/ 	.word	0x000004f0
        /*0a44*/ 	.word	0x000000ff
        /*0a48*/ 	.word	0x00030858
        /*0a4c*/ 	.short	0x0100
        /*0a4e*/ 	.byte	0x08
	.zero		1


	//   ....[9]....
        /*0a50*/ 	.word	0x00000500
        /*0a54*/ 	.word	0x000000ff
        /*0a58*/ 	.word	0x00030868
        /*0a5c*/ 	.short	0x0100
        /*0a5e*/ 	.byte	0x08
	.zero		1


	//   ....[10]....
        /*0a60*/ 	.word	0x000005f0
        /*0a64*/ 	.word	0x000000ff
        /*0a68*/ 	.word	0x00030870
        /*0a6c*/ 	.short	0x0100
        /*0a6e*/ 	.byte	0x06
	.zero		1


	//   ....[11]....
        /*0a70*/ 	.word	0x00000600
        /*0a74*/ 	.word	0x000000ff
        /*0a78*/ 	.word	0x00030880
        /*0a7c*/ 	.short	0x0100
        /*0a7e*/ 	.byte	0x06
	.zero		1


	//   ....[12]....
        /*0a80*/ 	.word	0x00000610
        /*0a84*/ 	.word	0x000000ff
        /*0a88*/ 	.word	0x00030878
        /*0a8c*/ 	.short	0x0100
        /*0a8e*/ 	.byte	0x06
	.zero		1


	//   ....[13]....
        /*0a90*/ 	.word	0x00000620
        /*0a94*/ 	.word	0x000000ff
        /*0a98*/ 	.word	0x00030888
        /*0a9c*/ 	.short	0x0100
        /*0a9e*/ 	.byte	0x06
	.zero		1


	//   ....[14]....
        /*0aa0*/ 	.word	0x00000750
        /*0aa4*/ 	.word	0x000000ff
        /*0aa8*/ 	.word	0x00030890
        /*0aac*/ 	.short	0x0100
        /*0aae*/ 	.byte	0x08
	.zero		1


	//   ....[15]....
        /*0ab0*/ 	.word	0x00000760
        /*0ab4*/ 	.word	0x000000ff
        /*0ab8*/ 	.word	0x000308a0
        /*0abc*/ 	.short	0x0100
        /*0abe*/ 	.byte	0x08
	.zero		1


	//   ....[16]....
        /*0ac0*/ 	.word	0x00000770
        /*0ac4*/ 	.word	0x000000ff
        /*0ac8*/ 	.word	0x00030898
        /*0acc*/ 	.short	0x0100
        /*0ace*/ 	.byte	0x08
	.zero		1


	//   ....[17]....
        /*0ad0*/ 	.word	0x00000780
        /*0ad4*/ 	.word	0x000000ff
        /*0ad8*/ 	.word	0x000308a8
        /*0adc*/ 	.short	0x0100
        /*0ade*/ 	.byte	0x08
	.zero		1


	//   ....[18]....
        /*0ae0*/ 	.word	0x000008b0
        /*0ae4*/ 	.word	0x000000ff
        /*0ae8*/ 	.word	0x000308b0
        /*0aec*/ 	.short	0x0100
        /*0aee*/ 	.byte	0x08
	.zero		1


	//   ....[19]....
        /*0af0*/ 	.word	0x000008c0
        /*0af4*/ 	.word	0x000000ff
        /*0af8*/ 	.word	0x000308c0
        /*0afc*/ 	.short	0x0100
        /*0afe*/ 	.byte	0x08
	.zero		1


	//   ....[20]....
        /*0b00*/ 	.word	0x000008d0
        /*0b04*/ 	.word	0x000000ff
        /*0b08*/ 	.word	0x000308b8
        /*0b0c*/ 	.short	0x0100
        /*0b0e*/ 	.byte	0x08
	.zero		1


	//   ....[21]....
        /*0b10*/ 	.word	0x000008e0
        /*0b14*/ 	.word	0x000000ff
        /*0b18*/ 	.word	0x000308c8
        /*0b1c*/ 	.short	0x0100
        /*0b1e*/ 	.byte	0x08
	.zero		1


	//   ....[22]....
        /*0b20*/ 	.word	0x00002530
        /*0b24*/ 	.word	0x000000ff
        /*0b28*/ 	.word	0x00030800
        /*0b2c*/ 	.short	0x010a
        /*0b2e*/ 	.byte	0x25
	.zero		1


	//   ....[23]....
        /*0b30*/ 	.word	0x000025e0
        /*0b34*/ 	.word	0x0000000f
        /*0b38*/ 	.word	0x00030830
        /*0b3c*/ 	.short	0x010a
        /*0b3e*/ 	.byte	0x3f
	.zero		1


	//   ....[24]....
        /*0b40*/ 	.word	0x00002650
        /*0b44*/ 	.word	0x0000000f
        /*0b48*/ 	.word	0x00030830
        /*0b4c*/ 	.short	0x010a
        /*0b4e*/ 	.byte	0x3f
	.zero		1


	//   ....[25]....
        /*0b50*/ 	.word	0x00003250
        /*0b54*/ 	.word	0x00000002
        /*0b58*/ 	.word	0x00000000
        /*0b5c*/ 	.short	0x0101
        /*0b5e*/ 	.byte	0x3f
	.zero		1


	//   ....[26]....
        /*0b60*/ 	.word	0x000051b0
        /*0b64*/ 	.word	0x000000ff
        /*0b68*/ 	.word	0x00030830
        /*0b6c*/ 	.short	0x010a
        /*0b6e*/ 	.byte	0x05
	.zero		1


	//   ....[27]....
        /*0b70*/ 	.word	0x00005210
        /*0b74*/ 	.word	0x000000ff
        /*0b78*/ 	.word	0x00030830
        /*0b7c*/ 	.short	0x010a
        /*0b7e*/ 	.byte	0x05
	.zero		1


	//   ....[28]....
        /*0b80*/ 	.word	0x00006060
        /*0b84*/ 	.word	0x000000ff
        /*0b88*/ 	.word	0x00030850
        /*0b8c*/ 	.short	0x010a
        /*0b8e*/ 	.byte	0x0e
	.zero		1


	//   ....[29]....
        /*0b90*/ 	.word	0x000060a0
        /*0b94*/ 	.word	0x000000ff
        /*0b98*/ 	.word	0x00030850
        /*0b9c*/ 	.short	0x010a
        /*0b9e*/ 	.byte	0x0e
	.zero		1


	//   ....[30]....
        /*0ba0*/ 	.word	0x00006750
        /*0ba4*/ 	.word	0x00000098
        /*0ba8*/ 	.word	0x00000000
        /*0bac*/ 	.short	0x0101
        /*0bae*/ 	.byte	0x3f
	.zero		1


	//   ....[31]....
        /*0bb0*/ 	.word	0x000076f0
        /*0bb4*/ 	.word	0x00000000
        /*0bb8*/ 	.word	0x00000000
        /*0bbc*/ 	.short	0x0101
        /*0bbe*/ 	.byte	0x3f
	.zero		1


	//   ....[32]....
        /*0bc0*/ 	.word	0x00008010
        /*0bc4*/ 	.word	0x000000ff
        /*0bc8*/ 	.word	0x00030830
        /*0bcc*/ 	.short	0x010a
        /*0bce*/ 	.byte	0x06
	.zero		1


	//   ....[33]....
        /*0bd0*/ 	.word	0x00008070
        /*0bd4*/ 	.word	0x000000ff
        /*0bd8*/ 	.word	0x00030830
        /*0bdc*/ 	.short	0x010a
        /*0bde*/ 	.byte	0x06
	.zero		1


	//   ....[34]....
        /*0be0*/ 	.word	0x00008ec0
        /*0be4*/ 	.word	0x000000ff
        /*0be8*/ 	.word	0x00030850
        /*0bec*/ 	.short	0x010a
        /*0bee*/ 	.byte	0x0a
	.zero		1


	//   ....[35]....
        /*0bf0*/ 	.word	0x00008f00
        /*0bf4*/ 	.word	0x000000ff
        /*0bf8*/ 	.word	0x00030850
        /*0bfc*/ 	.short	0x010a
        /*0bfe*/ 	.byte	0x0a
	.zero		1


	//   ....[36]....
        /*0c00*/ 	.word	0x00009bb0
        /*0c04*/ 	.word	0x0000009a
        /*0c08*/ 	.word	0x00000000
        /*0c0c*/ 	.short	0x0101
        /*0c0e*/ 	.byte	0x3f
	.zero		1


	//   ....[37]....
        /*0c10*/ 	.word	0x00009c90
        /*0c14*/ 	.word	0x0000009e
        /*0c18*/ 	.word	0x00000000
        /*0c1c*/ 	.short	0x0101
        /*0c1e*/ 	.byte	0x3f
	.zero		1


	//   ....[38]....
        /*0c20*/ 	.word	0x0000a110
        /*0c24*/ 	.word	0x000000ff
        /*0c28*/ 	.word	0x00030830
        /*0c2c*/ 	.short	0x010a
        /*0c2e*/ 	.byte	0x06
	.zero		1


	//   ....[39]....
        /*0c30*/ 	.word	0x0000a170
        /*0c34*/ 	.word	0x000000ff
        /*0c38*/ 	.word	0x00030830
        /*0c3c*/ 	.short	0x010a
        /*0c3e*/ 	.byte	0x06
	.zero		1


	//   ....[40]....
        /*0c40*/ 	.word	0x0000afc0
        /*0c44*/ 	.word	0x000000ff
        /*0c48*/ 	.word	0x00030850
        /*0c4c*/ 	.short	0x010a
        /*0c4e*/ 	.byte	0x0a
	.zero		1


	//   ....[41]....
        /*0c50*/ 	.word	0x0000b000
        /*0c54*/ 	.word	0x000000ff
        /*0c58*/ 	.word	0x00030850
        /*0c5c*/ 	.short	0x010a
        /*0c5e*/ 	.byte	0x0a
	.zero		1


	//   ....[42]....
        /*0c60*/ 	.word	0x0000b630
        /*0c64*/ 	.word	0x00000002
        /*0c68*/ 	.word	0x00000000
        /*0c6c*/ 	.short	0x0101
        /*0c6e*/ 	.byte	0x3f
	.zero		1


	//   ....[43]....
        /*0c70*/ 	.word	0x0000c5b0
        /*0c74*/ 	.word	0x00000000
        /*0c78*/ 	.word	0x00000000
        /*0c7c*/ 	.short	0x0101
        /*0c7e*/ 	.byte	0x3f
	.zero		1


	//   ....[44]....
        /*0c80*/ 	.word	0x0000d3f0
        /*0c84*/ 	.word	0x000000ff
        /*0c88*/ 	.word	0x00030850
        /*0c8c*/ 	.short	0x010a
        /*0c8e*/ 	.byte	0x05
	.zero		1


	//   ....[45]....
        /*0c90*/ 	.word	0x0000d430
        /*0c94*/ 	.word	0x000000ff
        /*0c98*/ 	.word	0x00030850
        /*0c9c*/ 	.short	0x010a
        /*0c9e*/ 	.byte	0x05
	.zero		1


	//   ....[46]....
        /*0ca0*/ 	.word	0x0000d890
        /*0ca4*/ 	.word	0x0000000a
        /*0ca8*/ 	.word	0x00000000
        /*0cac*/ 	.short	0x0101
        /*0cae*/ 	.byte	0x3f
	.zero		1


	//   ....[47]....
        /*0cb0*/ 	.word	0x0000fde0
        /*0cb4*/ 	.word	0x000000ff
        /*0cb8*/ 	.word	0x00000000
        /*0cbc*/ 	.short	0x0101
        /*0cbe*/ 	.byte	0x08
	.zero		1


	//   ....[48]....
        /*0cc0*/ 	.word	0x000106c0
        /*0cc4*/ 	.word	0x000000ff
        /*0cc8*/ 	.word	0x00000000
        /*0ccc*/ 	.short	0x0101
        /*0cce*/ 	.byte	0x08
	.zero		1


	//   ....[49]....
        /*0cd0*/ 	.word	0x00015280
        /*0cd4*/ 	.word	0x00000000
        /*0cd8*/ 	.word	0x00030840
        /*0cdc*/ 	.short	0x010a
        /*0cde*/ 	.byte	0x3f
	.zero		1


	//   ....[50]....
        /*0ce0*/ 	.word	0x000162d0
        /*0ce4*/ 	.word	0x00000012
        /*0ce8*/ 	.word	0x00030800
        /*0cec*/ 	.short	0x0107
        /*0cee*/ 	.byte	0x3f
	.zero		1


	//   ....[51]....
        /*0cf0*/ 	.word	0x000163e0
        /*0cf4*/ 	.word	0x00000012
        /*0cf8*/ 	.word	0x00030800
        /*0cfc*/ 	.short	0x0101
        /*0cfe*/ 	.byte	0x3f
	.zero		1


	//   ....[52]....
        /*0d00*/ 	.word	0x00016400
        /*0d04*/ 	.word	0x00000012
        /*0d08*/ 	.word	0x00030820
        /*0d0c*/ 	.short	0x010a
        /*0d0e*/ 	.byte	0x3f
	.zero		1


	//   ....[53]....
        /*0d10*/ 	.word	0x00016830
        /*0d14*/ 	.word	0x00000003
        /*0d18*/ 	.word	0x00030840
        /*0d1c*/ 	.short	0x010a
        /*0d1e*/ 	.byte	0x3f
	.zero		1


	//   ....[54]....
        /*0d20*/ 	.word	0x00016dd0
        /*0d24*/ 	.word	0x00000003
        /*0d28*/ 	.word	0x00000060
        /*0d2c*/ 	.short	0x010a
        /*0d2e*/ 	.byte	0x3f
	.zero		1


	//   ....[55]....
        /*0d30*/ 	.word	0x00017640
        /*0d34*/ 	.word	0x00000003
        /*0d38*/ 	.word	0x00030840
        /*0d3c*/ 	.short	0x010a
        /*0d3e*/ 	.byte	0x3f
	.zero		1


	//   ....[56]....
        /*0d40*/ 	.word	0x00017be0
        /*0d44*/ 	.word	0x00000002
        /*0d48*/ 	.word	0x00000060
        /*0d4c*/ 	.short	0x010a
        /*0d4e*/ 	.byte	0x3f
	.zero		1


	//   ....[57]....
        /*0d50*/ 	.word	0x000183a0
        /*0d54*/ 	.word	0x00000002
        /*0d58*/ 	.word	0x00030840
        /*0d5c*/ 	.short	0x010a
        /*0d5e*/ 	.byte	0x3f
	.zero		1


	//   ....[58]....
        /*0d60*/ 	.word	0x00018940
        /*0d64*/ 	.word	0x00000002
        /*0d68*/ 	.word	0x00000060
        /*0d6c*/ 	.short	0x010a
        /*0d6e*/ 	.byte	0x3f
	.zero		1


	//   ....[59]....
        /*0d70*/ 	.word	0x000190b0
        /*0d74*/ 	.word	0x00000000
        /*0d78*/ 	.word	0x00030860
        /*0d7c*/ 	.short	0x010a
        /*0d7e*/ 	.byte	0x3f
	.zero		1


	//   ....[60]....
        /*0d80*/ 	.word	0x0001a900
        /*0d84*/ 	.word	0x00000000
        /*0d88*/ 	.word	0x00030820
        /*0d8c*/ 	.short	0x010a
        /*0d8e*/ 	.byte	0x3f
	.zero		1


	//   ....[61]....
        /*0d90*/ 	.word	0x0001ab10
        /*0d94*/ 	.word	0x00000006
        /*0d98*/ 	.word	0x00000000
        /*0d9c*/ 	.short	0x010a
        /*0d9e*/ 	.byte	0x3f
	.zero		1


	//   ....[62]....
        /*0da0*/ 	.word	0x0001ab40
        /*0da4*/ 	.word	0x00000007
        /*0da8*/ 	.word	0x00000000
        /*0dac*/ 	.short	0x010a
        /*0dae*/ 	.byte	0x3f
	.zero		1


	//   ....[63]....
        /*0db0*/ 	.word	0x0001aba0
        /*0db4*/ 	.word	0x00000004
        /*0db8*/ 	.word	0x00000000
        /*0dbc*/ 	.short	0x010a
        /*0dbe*/ 	.byte	0x3f
	.zero		1


	//   ....[64]....
        /*0dc0*/ 	.word	0x0001abd0
        /*0dc4*/ 	.word	0x00000003
        /*0dc8*/ 	.word	0x00000000
        /*0dcc*/ 	.short	0x010a
        /*0dce*/ 	.byte	0x3f
	.zero		1


	//   ....[65]....
        /*0dd0*/ 	.word	0x0001ac40
        /*0dd4*/ 	.word	0x00000003
        /*0dd8*/ 	.word	0x00030800
        /*0ddc*/ 	.short	0x010a
        /*0dde*/ 	.byte	0x3f
	.zero		1


	//   ....[66]....
        /*0de0*/ 	.word	0x0001ac90
        /*0de4*/ 	.word	0x0000000f
        /*0de8*/ 	.word	0x00030830
        /*0dec*/ 	.short	0x010a
        /*0dee*/ 	.byte	0x3f
	.zero		1


	//   ....[67]....
        /*0df0*/ 	.word	0x0001acf0
        /*0df4*/ 	.word	0x0000009a
        /*0df8*/ 	.word	0x00030830
        /*0dfc*/ 	.short	0x010a
        /*0dfe*/ 	.byte	0x3f
	.zero		1


	//   ....[68]....
        /*0e00*/ 	.word	0x0001ad50
        /*0e04*/ 	.word	0x00000015
        /*0e08*/ 	.word	0x00030850
        /*0e0c*/ 	.short	0x010a
        /*0e0e*/ 	.byte	0x3f
	.zero		1


	//   ....[69]....
        /*0e10*/ 	.word	0x0001adb0
        /*0e14*/ 	.word	0x00000003
        /*0e18*/ 	.word	0x00030830
        /*0e1c*/ 	.short	0x010a
        /*0e1e*/ 	.byte	0x3f
	.zero		1


	//   ....[70]....
        /*0e20*/ 	.word	0x0001ae10
        /*0e24*/ 	.word	0x00000002
        /*0e28*/ 	.word	0x00030850
        /*0e2c*/ 	.short	0x010a
        /*0e2e*/ 	.byte	0x3f
	.zero		1


	//   ....[71]....
        /*0e30*/ 	.word	0x0001ae70
        /*0e34*/ 	.word	0x00000003
        /*0e38*/ 	.word	0x00030830
        /*0e3c*/ 	.short	0x010a
        /*0e3e*/ 	.byte	0x3f
	.zero		1


	//   ....[72]....
        /*0e40*/ 	.word	0x0001aed0
        /*0e44*/ 	.word	0x00000002
        /*0e48*/ 	.word	0x00030850
        /*0e4c*/ 	.short	0x010a
        /*0e4e*/ 	.byte	0x3f
	.zero		1


	//   ....[73]....
        /*0e50*/ 	.word	0x0001af30
        /*0e54*/ 	.word	0x00000005
        /*0e58*/ 	.word	0x00030850
        /*0e5c*/ 	.short	0x010a
        /*0e5e*/ 	.byte	0x3f
	.zero		1


	//   ....[74]....
        /*0e60*/ 	.word	0x0001b0d0
        /*0e64*/ 	.word	0x00000000
        /*0e68*/ 	.word	0x00030840
        /*0e6c*/ 	.short	0x010a
        /*0e6e*/ 	.byte	0x3f
	.zero		1


	//   ....[75]....
        /*0e70*/ 	.word	0x0001bd50
        /*0e74*/ 	.word	0x00000012
        /*0e78*/ 	.word	0x00030820
        /*0e7c*/ 	.short	0x010a
        /*0e7e*/ 	.byte	0x3f
	.zero		1


	//   ....[76]....
        /*0e80*/ 	.word	0x0001bda0
        /*0e84*/ 	.word	0x00000003
        /*0e88*/ 	.word	0x00030840
        /*0e8c*/ 	.short	0x010a
        /*0e8e*/ 	.byte	0x3f
	.zero		1


	//   ....[77]....
        /*0e90*/ 	.word	0x0001bdf0
        /*0e94*/ 	.word	0x00000003
        /*0e98*/ 	.word	0x00000060
        /*0e9c*/ 	.short	0x010a
        /*0e9e*/ 	.byte	0x3f
	.zero		1


	//   ....[78]....
        /*0ea0*/ 	.word	0x0001be40
        /*0ea4*/ 	.word	0x00000003
        /*0ea8*/ 	.word	0x00030840
        /*0eac*/ 	.short	0x010a
        /*0eae*/ 	.byte	0x3f
	.zero		1


	//   ....[79]....
        /*0eb0*/ 	.word	0x0001be90
        /*0eb4*/ 	.word	0x00000002
        /*0eb8*/ 	.word	0x00000060
        /*0ebc*/ 	.short	0x010a
        /*0ebe*/ 	.byte	0x3f
	.zero		1


	//   ....[80]....
        /*0ec0*/ 	.word	0x0001bee0
        /*0ec4*/ 	.word	0x00000002
        /*0ec8*/ 	.word	0x00030840
        /*0ecc*/ 	.short	0x010a
        /*0ece*/ 	.byte	0x3f
	.zero		1


	//   ....[81]....
        /*0ed0*/ 	.word	0x0001bf30
        /*0ed4*/ 	.word	0x00000002
        /*0ed8*/ 	.word	0x00000060
        /*0edc*/ 	.short	0x010a
        /*0ede*/ 	.byte	0x3f
	.zero		1


	//   ....[82]....
        /*0ee0*/ 	.word	0x0001bf80
        /*0ee4*/ 	.word	0x00000000
        /*0ee8*/ 	.word	0x00030860
        /*0eec*/ 	.short	0x010a
        /*0eee*/ 	.byte	0x3f
	.zero		1


	//   ....[83]....
        /*0ef0*/ 	.word	0x0001cb00
        /*0ef4*/ 	.word	0x00000000
        /*0ef8*/ 	.word	0x00030820
        /*0efc*/ 	.short	0x010a
        /*0efe*/ 	.byte	0x3f
	.zero		1


	//   ....[84]....
        /*0f00*/ 	.word	0x0001cca0
        /*0f04*/ 	.word	0x00000006
        /*0f08*/ 	.word	0x00000000
        /*0f0c*/ 	.short	0x010a
        /*0f0e*/ 	.byte	0x3f
	.zero		1


	//   ....[85]....
        /*0f10*/ 	.word	0x0001ccf0
        /*0f14*/ 	.word	0x00000007
        /*0f18*/ 	.word	0x00000000
        /*0f1c*/ 	.short	0x010a
        /*0f1e*/ 	.byte	0x3f
	.zero		1


	//   ....[86]....
        /*0f20*/ 	.word	0x0001cd40
        /*0f24*/ 	.word	0x00000004
        /*0f28*/ 	.word	0x00000000
        /*0f2c*/ 	.short	0x010a
        /*0f2e*/ 	.byte	0x3f
	.zero		1


	//----- nvinfo : EIATTR_NUM_MBARRIERS
	.align		4
.L_211:
        /*0f30*/ 	.byte	0x03, 0x38
        /*0f32*/ 	.short	0x0016


	//----- nvinfo : EIATTR_EXIT_INSTR_OFFSETS
	.align		4
        /*0f34*/ 	.byte	0x04, 0x1c
        /*0f36*/ 	.short	(.L_213 - .L_212)


	//   ....[0]....
.L_212:
        /*0f38*/ 	.word	0x00000a50


	//   ....[1]....
        /*0f3c*/ 	.word	0x00012b10


	//   ....[2]....
        /*0f40*/ 	.word	0x0001ac20


	//----- nvinfo : EIATTR_MAX_THREADS
	.align		4
.L_213:
        /*0f44*/ 	.byte	0x04, 0x05
        /*0f46*/ 	.short	(.L_215 - .L_214)
.L_214:
        /*0f48*/ 	.word	0x00000180
        /*0f4c*/ 	.word	0x00000001
        /*0f50*/ 	.word	0x00000001


	//----- nvinfo : EIATTR_CRS_STACK_SIZE
	.align		4
.L_215:
        /*0f54*/ 	.byte	0x04, 0x1e
        /*0f56*/ 	.short	(.L_217 - .L_216)
.L_216:
        /*0f58*/ 	.word	0x00000000


	//----- nvinfo : EIATTR_CBANK_PARAM_SIZE
	.align		4
.L_217:
        /*0f5c*/ 	.byte	0x03, 0x19
        /*0f5e*/ 	.short	0x0af0


	//----- nvinfo : EIATTR_PARAM_CBANK
	.align		4
        /*0f60*/ 	.byte	0x04, 0x0a
        /*0f62*/ 	.short	(.L_219 - .L_218)
	.align		4
.L_218:
        /*0f64*/ 	.word	index@(.nv.constant0._ZN7cutlass13device_kernelIN5flash11enable_sm90INS1_16FlashAttnFwdSm90INS1_25CollectiveMainloopFwdSm90ILi2EN4cute5tupleIJNS5_1CILi1EEES8_S8_EEENS6_IJNS7_ILi128EEENS7_ILi64EEENS7_ILi256EEEEEELi256ENS_10bfloat16_tEfNS_4arch4Sm90ELb0ELb1ELb1ELb1ELb0ELb0ELb0ELb1ELb1ELb1ELb1ELb0EEENS1_21CollectiveEpilogueFwdINS6_IJSA_SC_SB_EEES9_SE_SG_Li256ELb1ELb1ELb1ELb0EEENS1_36VarlenDynamicPersistentTileSchedulerILi128ELi64ELi256ELi128ELb1ELb1ELb1ELb1ELb0ELb1EEEEEEEEEvNT_6ParamsE)
        /*0f68*/ 	.short	0x0210
        /*0f6a*/ 	.short	0x0af0


	//----- nvinfo : EIATTR_SW_WAR
	.align		4
.L_219:
        /*0f6c*/ 	.byte	0x04, 0x36
        /*0f6e*/ 	.short	(.L_221 - .L_220)
.L_220:
        /*0f70*/ 	.word	0x00000008
.L_221:


//--------------------- .nv.info._ZN7cutlass13device_kernelIN5flash11enable_sm90INS1_16FlashAttnFwdSm90INS1_25CollectiveMainloopFwdSm90ILi2EN4cute5tupleIJNS5_1CILi1EEES8_S8_EEENS6_IJNS7_ILi128EEENS7_ILi64EEENS7_ILi256EEEEEELi256ENS_10bfloat16_tEfNS_4arch4Sm90ELb0ELb1ELb1ELb1ELb0ELb1ELb0ELb1ELb1ELb1ELb1ELb0EEENS1_21CollectiveEpilogueFwdINS6_IJSA_SC_SB_EEES9_SE_SG_Li256ELb1ELb1ELb1ELb0EEENS1_36VarlenDynamicPersistentTileSchedulerILi128ELi64ELi256ELi128ELb1ELb1ELb1ELb1ELb0ELb1EEEEEEEEEvNT_6ParamsE --------------------------
	.section	.nv.info._ZN7cutlass13device_kernelIN5flash11enable_sm90INS1_16FlashAttnFwdSm90INS1_25CollectiveMainloopFwdSm90ILi2EN4cute5tupleIJNS5_1CILi1EEES8_S8_EEENS6_IJNS7_ILi128EEENS7_ILi64EEENS7_ILi256EEEEEELi256ENS_10bfloat16_tEfNS_4arch4Sm90ELb0ELb1ELb1ELb1ELb0ELb1ELb0ELb1ELb1ELb1ELb1ELb0EEENS1_21CollectiveEpilogueFwdINS6_IJSA_SC_SB_EEES9_SE_SG_Li256ELb1ELb1ELb1ELb0EEENS1_36VarlenDynamicPersistentTileSchedulerILi128ELi64ELi256ELi128ELb1ELb1ELb1ELb1ELb0ELb1EEEEEEEEEvNT_6ParamsE,"",@"SHT_CUDA_INFO"
	.sectionflags	@""
	.align	4


	//----- nvinfo : EIATTR_CUDA_API_VERSION
	.align		4
        /*0000*/ 	.byte	0x04, 0x37
        /*0002*/ 	.short	(.L_223 - .L_222)
.L_222:
        /*0004*/ 	.word	0x00000082


	//----- nvinfo : EIATTR_KPARAM_INFO
	.align		4
.L_223:
        /*0008*/ 	.byte	0x04, 0x17
        /*000a*/ 	.short	(.L_225 - .L_224)
.L_224:
        /*000c*/ 	.word	0x00000000
        /*0010*/ 	.short	0x0000
        /*0012*/ 	.short	0x0070
        /*0014*/ 	.byte	0x00, 0xf0, 0x01, 0x2a


	//----- nvinfo : EIATTR_SPARSE_MMA_MASK
	.align		4
.L_225:
        /*0018*/ 	.byte	0x03, 0x50
        /*001a*/ 	.short	0x0000


	//----- nvinfo : EIATTR_MAXREG_COUNT
	.align		4
        /*001c*/ 	.byte	0x03, 0x1b
        /*001e*/ 	.short	0x00a8


	//----- nvinfo : EIATTR_NUM_BARRIERS
	.align		4
        /*0020*/ 	.byte	0x02, 0x4c
        /*0022*/ 	.byte	0x10
	.zero		1


	//----- nvinfo : EIATTR_EXTERNS
	.align		4
        /*0024*/ 	.byte	0x04, 0x0f
        /*0026*/ 	.short	(.L_227 - .L_226)


	//   ....[0]....
	.align		4
.L_226:
        /*0028*/ 	.word	index@(__assertfail)


	//----- nvinfo : EIATTR_ANNOTATIONS
	.align		4
.L_227:
        /*002c*/ 	.byte	0x04, 0x55
        /*002e*/ 	.short	(.L_229 - .L_228)


	//   ....[0]....
.L_228:
        /* <DEDUP_REMOVED lines=160> */


	//----- nvinfo : EIATTR_MERCURY_ISA_VERSION
	.align		4
.L_229:
        /*0a18*/ 	.byte	0x03, 0x5f
        /*0a1a*/ 	.short	0x0101


	//----- nvinfo : EIATTR_UNUSED_LOAD_BYTE_OFFSET
	.align		4
        /*0a1c*/ 	.byte	0x04, 0x44
        /*0a1e*/ 	.short	(.L_231 - .L_230)


	//   ....[0]....
.L_230:
        /*0a20*/ 	.word	0x00000aa0
        /*0a24*/ 	.word	0x0000fff0


	//   ....[1]....
        /*0a28*/ 	.word	0x00020790
        /*0a2c*/ 	.word	0x0000fff0


	//----- nvinfo : EIATTR_INT_WARP_WIDE_INSTR_OFFSETS
	.align		4
.L_231:
        /*0a30*/ 	.byte	0x04, 0x31
        /*0a32*/ 	.short	(.L_233 - .L_232)


	//   ....[0]....
.L_232:
        /*0a34*/ 	.word	0x00000190


	//   ....[1]....
        /*0a38*/ 	.word	0x000001d0


	//   ....[2]....
        /*0a3c*/ 	.word	0x00000240


	//   ....[3]....
        /*0a40*/ 	.word	0x00029260


	//   ....[4]....
        /*0a44*/ 	.word	0x00029300


	//   ....[5]....
        /*0a48*/ 	.word	0x0002d790


	//   ....[6]....
        /*0a4c*/ 	.word	0x0002d800


	//----- nvinfo : EIATTR_COOP_GROUP_MASK_REGIDS
	.align		4
.L_233:
        /*0a50*/ 	.byte	0x04, 0x29
        /*0a52*/ 	.short	(.L_235 - .L_234)


	//   ....[0]....
.L_234:
        /*0a54*/ 	.word	0xffffffff


	//   ....[1]....
        /*0a58*/ 	.word	0xffffffff


	//   ....[2]....
        /*0a5c*/ 	.word	0xffffffff


	//   ....[3]....
        /*0a60*/ 	.word	0xffffffff


	//   ....[4]....
        /*0a64*/ 	.word	0xffffffff


	//   ....[5]....
        /*0a68*/ 	.word	0xffffffff


	//   ....[6]....
        /*0a6c*/ 	.word	0xffffffff


	//   ....[7]....
        /*0a70*/ 	.word	0xffffffff


	//   ....[8]....
        /*0a74*/ 	.word	0xffffffff


	//   ....[9]....
        /*0a78*/ 	.word	0xffffffff


	//   ....[10]....
        /*0a7c*/ 	.word	0xffffffff


	//   ....[11]....
        /*0a80*/ 	.word	0xffffffff


	//   ....[12]....
        /*0a84*/ 	.word	0xffffffff


	//   ....[13]....
        /*0a88*/ 	.word	0xffffffff


	//   ....[14]....
        /*0a8c*/ 	.word	0xffffffff


	//   ....[15]....
        /*0a90*/ 	.word	0xffffffff


	//   ....[16]....
        /*0a94*/ 	.word	0xffffffff


	//   ....[17]....
        /*0a98*/ 	.word	0xffffffff


	//   ....[18]....
        /*0a9c*/ 	.word	0xffffffff


	//   ....[19]....
        /*0aa0*/ 	.word	0xffffffff


	//   ....[20]....
        /*0aa4*/ 	.word	0xffffffff


	//   ....[21]....
        /*0aa8*/ 	.word	0xffffffff


	//   ....[22]....
        /*0aac*/ 	.word	0xffffffff


	//   ....[23]....
        /*0ab0*/ 	.word	0xffffffff


	//   ....[24]....
        /*0ab4*/ 	.word	0xffffffff


	//   ....[25]....
        /*0ab8*/ 	.word	0xffffffff


	//   ....[26]....
        /*0abc*/ 	.word	0xffffffff


	//   ....[27]....
        /*0ac0*/ 	.word	0xffffffff


	//   ....[28]....
        /*0ac4*/ 	.word	0xffffffff


	//   ....[29]....
        /*0ac8*/ 	.word	0xffffffff


	//   ....[30]....
        /*0acc*/ 	.word	0xffffffff


	//   ....[31]....
        /*0ad0*/ 	.word	0xffffffff


	//   ....[32]....
        /*0ad4*/ 	.word	0xffffffff


	//   ....[33]....
        /*0ad8*/ 	.word	0xffffffff


	//   ....[34]....
        /*0adc*/ 	.word	0xffffffff


	//   ....[35]....
        /*0ae0*/ 	.word	0xffffffff


	//   ....[36]....
        /*0ae4*/ 	.word	0xffffffff


	//   ....[37]....
        /*0ae8*/ 	.word	0xffffffff


	//   ....[38]....
        /*0aec*/ 	.word	0xffffffff


	//   ....[39]....
        /*0af0*/ 	.word	0xffffffff


	//   ....[40]....
        /*0af4*/ 	.word	0xffffffff


	//   ....[41]....
        /*0af8*/ 	.word	0xffffffff


	//   ....[42]....
        /*0afc*/ 	.word	0xffffffff


	//   ....[43]....
        /*0b00*/ 	.word	0xffffffff


	//   ....[44]....
        /*0b04*/ 	.word	0xffffffff


	//   ....[45]....
        /*0b08*/ 	.word	0xffffffff


	//   ....[46]....
        /*0b0c*/ 	.word	0xffffffff


	//   ....[47]....
        /*0b10*/ 	.word	0xffffffff


	//   ....[48]....
        /*0b14*/ 	.word	0xffffffff


	//   ....[49]....
        /*0b18*/ 	.word	0xffffffff


	//   ....[50]....
        /*0b1c*/ 	.word	0xffffffff


	//   ....[51]....
        /*0b20*/ 	.word	0xffffffff


	//   ....[52]....
        /*0b24*/ 	.word	0xffffffff


	//   ....[53]....
        /*0b28*/ 	.word	0xffffffff


	//   ....[54]....
        /*0b2c*/ 	.word	0xffffffff


	//   ....[55]....
        /*0b30*/ 	.word	0xffffffff


	//   ....[56]....
        /*0b34*/ 	.word	0xffffffff


	//   ....[57]....
        /*0b38*/ 	.word	0xffffffff


	//   ....[58]....
        /*0b3c*/ 	.word	0xffffffff


	//   ....[59]....
        /*0b40*/ 	.word	0xffffffff


	//   ....[60]....
        /*0b44*/ 	.word	0xffffffff


	//   ....[61]....
        /*0b48*/ 	.word	0xffffffff


	//   ....[62]....
        /*0b4c*/ 	.word	0xffffffff


	//   ....[63]....
        /*0b50*/ 	.word	0xffffffff


	//   ....[64]....
        /*0b54*/ 	.word	0xffffffff


	//   ....[65]....
        /*0b58*/ 	.word	0xffffffff


	//   ....[66]....
        /*0b5c*/ 	.word	0xffffffff


	//   ....[67]....
        /*0b60*/ 	.word	0xffffffff


	//   ....[68]....
        /*0b64*/ 	.word	0xffffffff


	//   ....[69]....
        /*0b68*/ 	.word	0xffffffff


	//   ....[70]....
        /*0b6c*/ 	.word	0xffffffff


	//   ....[71]....
        /*0b70*/ 	.word	0xffffffff


	//   ....[72]....
        /*0b74*/ 	.word	0xffffffff


	//   ....[73]....
        /*0b78*/ 	.word	0xffffffff


	//   ....[74]....
        /*0b7c*/ 	.word	0xffffffff


	//   ....[75]....
        /*0b80*/ 	.word	0xffffffff


	//   ....[76]....
        /*0b84*/ 	.word	0xffffffff


	//   ....[77]....
        /*0b88*/ 	.word	0xffffffff


	//   ....[78]....
        /*0b8c*/ 	.word	0xffffffff


	//   ....[79]....
        /*0b90*/ 	.word	0xffffffff


	//   ....[80]....
        /*0b94*/ 	.word	0xffffffff


	//   ....[81]....
        /*0b98*/ 	.word	0xffffffff


	//   ....[82]....
        /*0b9c*/ 	.word	0xffffffff


	//   ....[83]....
        /*0ba0*/ 	.word	0xffffffff


	//   ....[84]....
        /*0ba4*/ 	.word	0xffffffff


	//   ....[85]....
        /*0ba8*/ 	.word	0xffffffff


	//   ....[86]....
        /*0bac*/ 	.word	0xffffffff


	//   ....[87]....
        /*0bb0*/ 	.word	0xffffffff


	//   ....[88]....
        /*0bb4*/ 	.word	0xffffffff


	//   ....[89]....
        /*0bb8*/ 	.word	0xffffffff


	//   ....[90]....
        /*0bbc*/ 	.word	0xffffffff


	//   ....[91]....
        /*0bc0*/ 	.word	0xffffffff


	//   ....[92]....
        /*0bc4*/ 	.word	0xffffffff


	//   ....[93]....
        /*0bc8*/ 	.word	0xffffffff


	//   ....[94]....
        /*0bcc*/ 	.word	0xffffffff


	//   ....[95]....
        /*0bd0*/ 	.word	0xffffffff


	//   ....[96]....
        /*0bd4*/ 	.word	0xffffffff


	//   ....[97]....
        /*0bd8*/ 	.word	0xffffffff


	//   ....[98]....
        /*0bdc*/ 	.word	0xffffffff


	//   ....[99]....
        /*0be0*/ 	.word	0xffffffff


	//   ....[100]....
        /*0be4*/ 	.word	0xffffffff


	//   ....[101]....
        /*0be8*/ 	.word	0xffffffff


	//   ....[102]....
        /*0bec*/ 	.word	0xffffffff


	//   ....[103]....
        /*0bf0*/ 	.word	0xffffffff


	//   ....[104]....
        /*0bf4*/ 	.word	0xffffffff


	//   ....[105]....
        /*0bf8*/ 	.word	0xffffffff


	//   ....[106]....
        /*0bfc*/ 	.word	0xffffffff


	//   ....[107]....
        /*0c00*/ 	.word	0xffffffff


	//   ....[108]....
        /*0c04*/ 	.word	0xffffffff


	//   ....[109]....
        /*0c08*/ 	.word	0xffffffff


	//   ....[110]....
        /*0c0c*/ 	.word	0xffffffff


	//   ....[111]....
        /*0c10*/ 	.word	0xffffffff


	//   ....[112]....
        /*0c14*/ 	.word	0xffffffff


	//   ....[113]....
        /*0c18*/ 	.word	0xffffffff


	//   ....[114]....
        /*0c1c*/ 	.word	0xffffffff


	//   ....[115]....
        /*0c20*/ 	.word	0xffffffff


	//   ....[116]....
        /*0c24*/ 	.word	0xffffffff


	//   ....[117]....
        /*0c28*/ 	.word	0xffffffff


	//   ....[118]....
        /*0c2c*/ 	.word	0xffffffff


	//   ....[119]....
        /*0c30*/ 	.word	0xffffffff


	//   ....[120]....
        /*0c34*/ 	.word	0xffffffff


	//   ....[121]....
        /*0c38*/ 	.word	0xffffffff


	//   ....[122]....
        /*0c3c*/ 	.word	0xffffffff


	//   ....[123]....
        /*0c40*/ 	.word	0xffffffff


	//   ....[124]....
        /*0c44*/ 	.word	0xffffffff


	//   ....[125]....
        /*0c48*/ 	.word	0xffffffff


	//   ....[126]....
        /*0c4c*/ 	.word	0xffffffff


	//   ....[127]....
        /*0c50*/ 	.word	0xffffffff


	//   ....[128]....
        /*0c54*/ 	.word	0xffffffff


	//   ....[129]....
        /*0c58*/ 	.word	0xffffffff


	//   ....[130]....
        /*0c5c*/ 	.word	0xffffffff


	//   ....[131]....
        /*0c60*/ 	.word	0xffffffff


	//   ....[132]....
        /*0c64*/ 	.word	0xffffffff


	//   ....[133]....
        /*0c68*/ 	.word	0xffffffff


	//   ....[134]....
        /*0c6c*/ 	.word	0xffffffff


	//   ....[135]....
        /*0c70*/ 	.word	0xffffffff


	//   ....[136]....
        /*0c74*/ 	.word	0xffffffff


	//   ....[137]....
        /*0c78*/ 	.word	0xffffffff


	//   ....[138]....
        /*0c7c*/ 	.word	0xffffffff


	//   ....[139]....
        /*0c80*/ 	.word	0xffffffff


	//   ....[140]....
        /*0c84*/ 	.word	0xffffffff


	//   ....[141]....
        /*0c88*/ 	.word	0xffffffff


	//   ....[142]....
        /*0c8c*/ 	.word	0xffffffff


	//   ....[143]....
        /*0c90*/ 	.word	0xffffffff


	//   ....[144]....
        /*0c94*/ 	.word	0x0500000f


	//   ....[145]....
        /*0c98*/ 	.word	0x0500000f


	//   ....[146]....
        /*0c9c*/ 	.word	0x0500000f


	//   ....[147]....
        /*0ca0*/ 	.word	0x0500000f


	//   ....[148]....
        /*0ca4*/ 	.word	0x0500000f


	//   ....[149]....
        /*0ca8*/ 	.word	0x0500000f


	//   ....[150]....
        /*0cac*/ 	.word	0x0500000f


	//   ....[151]....
        /*0cb0*/ 	.word	0x0500000f


	//   ....[152]....
        /*0cb4*/ 	.word	0x0500000f


	//   ....[153]....
        /*0cb8*/ 	.word	0x0500000f


	//   ....[154]....
        /*0cbc*/ 	.word	0x0500000f


	//   ....[155]....
        /*0cc0*/ 	.word	0x0500000f


	//   ....[156]....
        /*0cc4*/ 	.word	0x0500000f


	//   ....[157]....
        /*0cc8*/ 	.word	0x0500000f


	//   ....[158]....
        /*0ccc*/ 	.word	0x0500000f


	//   ....[159]....
        /*0cd0*/ 	.word	0x0500000f


	//   ....[160]....
        /*0cd4*/ 	.word	0x0500000f


	//   ....[161]....
        /*0cd8*/ 	.word	0x0500000f


	//   ....[162]....
        /*0cdc*/ 	.word	0x0500000f


	//   ....[163]....
        /*0ce0*/ 	.word	0x0500000f


	//   ....[164]....
        /*0ce4*/ 	.word	0x0500000f


	//   ....[165]....
        /*0ce8*/ 	.word	0x0500000f


	//   ....[166]....
        /*0cec*/ 	.word	0x0500000f


	//   ....[167]....
        /*0cf0*/ 	.word	0x0500000f


	//   ....[168]....
        /*0cf4*/ 	.word	0x0500000f


	//   ....[169]....
        /*0cf8*/ 	.word	0x0500000f


	//   ....[170]....
        /*0cfc*/ 	.word	0x0500000f


	//   ....[171]....
        /*0d00*/ 	.word	0x0500000f


	//   ....[172]....
        /*0d04*/ 	.word	0x0500000f


	//   ....[173]....
        /*0d08*/ 	.word	0x0500000f


	//   ....[174]....
        /*0d0c*/ 	.word	0x0500000f


	//   ....[175]....
        /*0d10*/ 	.word	0x0500000f


	//   ....[176]....
        /*0d14*/ 	.word	0x0500000f


	//   ....[177]....
        /*0d18*/ 	.word	0x0500000f


	//   ....[178]....
        /*0d1c*/ 	.word	0x0500000f


	//   ....[179]....
        /*0d20*/ 	.word	0x0500000f


	//   ....[180]....
        /*0d24*/ 	.word	0x0500000f


	//   ....[181]....
        /*0d28*/ 	.word	0x0500000f


	//   ....[182]....
        /*0d2c*/ 	.word	0x0500000f


	//   ....[183]....
        /*0d30*/ 	.word	0x0500000f


	//   ....[184]....
        /*0d34*/ 	.word	0x0500000f


	//   ....[185]....
        /*0d38*/ 	.word	0x0500000f


	//   ....[186]....
        /*0d3c*/ 	.word	0x0500000f


	//   ....[187]....
        /*0d40*/ 	.word	0x0500000f


	//   ....[188]....
        /*0d44*/ 	.word	0x0500000f


	//   ....[189]....
        /*0d48*/ 	.word	0x0500000f


	//   ....[190]....
        /*0d4c*/ 	.word	0x0500000f


	//   ....[191]....
        /*0d50*/ 	.word	0x0500000f


	//   ....[192]....
        /*0d54*/ 	.word	0x0500000f


	//   ....[193]....
        /*0d58*/ 	.word	0x0500000f


	//   ....[194]....
        /*0d5c*/ 	.word	0x0500000f


	//   ....[195]....
        /*0d60*/ 	.word	0x0500000f


	//   ....[196]....
        /*0d64*/ 	.word	0x0500000f


	//   ....[197]....
        /*0d68*/ 	.word	0x0500000f


	//   ....[198]....
        /*0d6c*/ 	.word	0x0500000f


	//   ....[199]....
        /*0d70*/ 	.word	0x0500000f


	//   ....[200]....
        /*0d74*/ 	.word	0x0500000f


	//   ....[201]....
        /*0d78*/ 	.word	0x0500000f


	//   ....[202]....
        /*0d7c*/ 	.word	0x0500000f


	//   ....[203]....
        /*0d80*/ 	.word	0x0500000f


	//   ....[204]....
        /*0d84*/ 	.word	0x0500000f


	//   ....[205]....
        /*0d88*/ 	.word	0x0500000f


	//   ....[206]....
        /*0d8c*/ 	.word	0x0500000f


	//   ....[207]....
        /*0d90*/ 	.word	0x0500000f


	//   ....[208]....
        /*0d94*/ 	.word	0x0500000f


	//   ....[209]....
        /*0d98*/ 	.word	0x0500000f


	//   ....[210]....
        /*0d9c*/ 	.word	0x0500000f


	//   ....[211]....
        /*0da0*/ 	.word	0x0500000f


	//   ....[212]....
        /*0da4*/ 	.word	0x0500000f


	//----- nvinfo : EIATTR_COOP_GROUP_INSTR_OFFSETS
	.align		4
.L_235:
        /*0da8*/ 	.byte	0x04, 0x28
        /*0daa*/ 	.short	(.L_237 - .L_236)


	//   ....[0]....
.L_236:
        /*0dac*/ 	.word	0x00000060


	//   ....[1]....
        /*0db0*/ 	.word	0x000001a0


	//   ....[2]....
        /*0db4*/ 	.word	0x000001f0


	//   ....[3]....
        /*0db8*/ 	.word	0x00000420


	//   ....[4]....
        /*0dbc*/ 	.word	0x00000580


	//   ....[5]....
        /*0dc0*/ 	.word	0x000006a0


	//   ....[6]....
        /*0dc4*/ 	.word	0x00000800


	//   ....[7]....
        /*0dc8*/ 	.word	0x00009da0


	//   ....[8]....
        /*0dcc*/ 	.word	0x0000a4c0


	//   ....[9]....
        /*0dd0*/ 	.word	0x0000a4d0


	//   ....[10]....
        /*0dd4*/ 	.word	0x0000a4e0


	//   ....[11]....
        /*0dd8*/ 	.word	0x0000a4f0


	//   ....[12]....
        /*0ddc*/ 	.word	0x0000aab0


	//   ....[13]....
        /*0de0*/ 	.word	0x0000aac0


	//   ....[14]....
        /*0de4*/ 	.word	0x0000aad0


	//   ....[15]....
        /*0de8*/ 	.word	0x0000aae0


	//   ....[16]....
        /*0dec*/ 	.word	0x0000b060


	//   ....[17]....
        /*0df0*/ 	.word	0x0000b070


	//   ....[18]....
        /*0df4*/ 	.word	0x0000b080


	//   ....[19]....
        /*0df8*/ 	.word	0x0000b090


	//   ....[20]....
        /*0dfc*/ 	.word	0x0000b630


	//   ....[21]....
        /*0e00*/ 	.word	0x0000b640


	//   ....[22]....
        /*0e04*/ 	.word	0x0000b650


	//   ....[23]....
        /*0e08*/ 	.word	0x0000b660


	//   ....[24]....
        /*0e0c*/ 	.word	0x0000f140


	//   ....[25]....
        /*0e10*/ 	.word	0x0000f150


	//   ....[26]....
        /*0e14*/ 	.word	0x0000f160


	//   ....[27]....
        /*0e18*/ 	.word	0x0000f170


	//   ....[28]....
        /*0e1c*/ 	.word	0x0000f620


	//   ....[29]....
        /*0e20*/ 	.word	0x0000f630


	//   ....[30]....
        /*0e24*/ 	.word	0x0000f640


	//   ....[31]....
        /*0e28*/ 	.word	0x0000f650


	//   ....[32]....
        /*0e2c*/ 	.word	0x0000fa90


	//   ....[33]....
        /*0e30*/ 	.word	0x0000faa0


	//   ....[34]....
        /*0e34*/ 	.word	0x0000fab0


	//   ....[35]....
        /*0e38*/ 	.word	0x0000fac0


	//   ....[36]....
        /*0e3c*/ 	.word	0x0000ff20


	//   ....[37]....
        /*0e40*/ 	.word	0x0000ff30


	//   ....[38]....
        /*0e44*/ 	.word	0x0000ff40


	//   ....[39]....
        /*0e48*/ 	.word	0x0000ff50


	//   ....[40]....
        /*0e4c*/ 	.word	0x00014dc0


	//   ....[41]....
        /*0e50*/ 	.word	0x00015670


	//   ....[42]....
        /*0e54*/ 	.word	0x00015af0


	//   ....[43]....
        /*0e58*/ 	.word	0x00015ba0


	//   ....[44]....
        /*0e5c*/ 	.word	0x00015ff0


	//   ....[45]....
        /*0e60*/ 	.word	0x00016050


	//   ....[46]....
        /*0e64*/ 	.word	0x00018330


	//   ....[47]....
        /*0e68*/ 	.word	0x00018830


	//   ....[48]....
        /*0e6c*/ 	.word	0x00018f90


	//   ....[49]....
        /*0e70*/ 	.word	0x00019010


	//   ....[50]....
        /*0e74*/ 	.word	0x000194a0


	//   ....[51]....
        /*0e78*/ 	.word	0x00019510


	//   ....[52]....
        /*0e7c*/ 	.word	0x0001b6a0


	//   ....[53]....
        /*0e80*/ 	.word	0x0001b730


	//   ....[54]....
        /*0e84*/ 	.word	0x0001bb70


	//   ....[55]....
        /*0e88*/ 	.word	0x0001bc00


	//   ....[56]....
        /*0e8c*/ 	.word	0x0001da00


	//   ....[57]....
        /*0e90*/ 	.word	0x0001df10


	//   ....[58]....
        /*0e94*/ 	.word	0x0001e680


	//   ....[59]....
        /*0e98*/ 	.word	0x0001e6f0


	//   ....[60]....
        /*0e9c*/ 	.word	0x0001eb90


	//   ....[61]....
        /*0ea0*/ 	.word	0x0001ec10


	//   ....[62]....
        /*0ea4*/ 	.word	0x0001fb40


	//   ....[63]....
        /*0ea8*/ 	.word	0x0001fd60


	//   ....[64]....
        /*0eac*/ 	.word	0x0001fd90


	//   ....[65]....
        /*0eb0*/ 	.word	0x0001fda0


	//   ....[66]....
        /*0eb4*/ 	.word	0x00021850


	//   ....[67]....
        /*0eb8*/ 	.word	0x00021860


	//   ....[68]....
        /*0ebc*/ 	.word	0x00021870


	//   ....[69]....
        /*0ec0*/ 	.word	0x00021880


	//   ....[70]....
        /*0ec4*/ 	.word	0x00022310


	//   ....[71]....
        /*0ec8*/ 	.word	0x00022330


	//   ....[72]....
        /*0ecc*/ 	.word	0x00022480


	//   ....[73]....
        /*0ed0*/ 	.word	0x000224a0


	//   ....[74]....
        /*0ed4*/ 	.word	0x000225f0


	//   ....[75]....
        /*0ed8*/ 	.word	0x00022610


	//   ....[76]....
        /*0edc*/ 	.word	0x00022770


	//   ....[77]....
        /*0ee0*/ 	.word	0x00022790


	//   ....[78]....
        /*0ee4*/ 	.word	0x00022dc0


	//   ....[79]....
        /*0ee8*/ 	.word	0x00022e00


	//   ....[80]....
        /*0eec*/ 	.word	0x00023a10


	//   ....[81]....
        /*0ef0*/ 	.word	0x00023a20


	//   ....[82]....
        /*0ef4*/ 	.word	0x00024bc0


	//   ....[83]....
        /*0ef8*/ 	.word	0x00024bd0


	//   ....[84]....
        /*0efc*/ 	.word	0x00024d30


	//   ....[85]....
        /*0f00*/ 	.word	0x00024d50


	//   ....[86]....
        /*0f04*/ 	.word	0x00024ea0


	//   ....[87]....
        /*0f08*/ 	.word	0x00024ec0


	//   ....[88]....
        /*0f0c*/ 	.word	0x00025020


	//   ....[89]....
        /*0f10*/ 	.word	0x00025040


	//   ....[90]....
        /*0f14*/ 	.word	0x00025220


	//   ....[91]....
        /*0f18*/ 	.word	0x00025460


	//   ....[92]....
        /*0f1c*/ 	.word	0x00025490


	//   ....[93]....
        /*0f20*/ 	.word	0x000254c0


	//   ....[94]....
        /*0f24*/ 	.word	0x000254f0


	//   ....[95]....
        /*0f28*/ 	.word	0x00025520


	//   ....[96]....
        /*0f2c*/ 	.word	0x00025550


	//   ....[97]....
        /*0f30*/ 	.word	0x00025700


	//   ....[98]....
        /*0f34*/ 	.word	0x00025730


	//   ....[99]....
        /*0f38*/ 	.word	0x00025760


	//   ....[100]....
        /*0f3c*/ 	.word	0x00025790


	//   ....[101]....
        /*0f40*/ 	.word	0x000257c0


	//   ....[102]....
        /*0f44*/ 	.word	0x000257f0


	//   ....[103]....
        /*0f48*/ 	.word	0x00025890


	//   ....[104]....
        /*0f4c*/ 	.word	0x000258c0


	//   ....[105]....
        /*0f50*/ 	.word	0x000258d0


	//   ....[106]....
        /*0f54*/ 	.word	0x00025900


	//   ....[107]....
        /*0f58*/ 	.word	0x00027230


	//   ....[108]....
        /*0f5c*/ 	.word	0x00029850


	//   ....[109]....
        /*0f60*/ 	.word	0x0002a4b0


	//   ....[110]....
        /*0f64*/ 	.word	0x0002a4d0


	//   ....[111]....
        /*0f68*/ 	.word	0x0002a5b0


	//   ....[112]....
        /*0f6c*/ 	.word	0x0002a5c0


	//   ....[113]....
        /*0f70*/ 	.word	0x0002a670


	//   ....[114]....
        /*0f74*/ 	.word	0x0002a680


	//   ....[115]....
        /*0f78*/ 	.word	0x0002a730


	//   ....[116]....
        /*0f7c*/ 	.word	0x0002a740


	//   ....[117]....
        /*0f80*/ 	.word	0x0002a7f0


	//   ....[118]....
        /*0f84*/ 	.word	0x0002a800


	//   ....[119]....
        /*0f88*/ 	.word	0x0002a8b0


	//   ....[120]....
        /*0f8c*/ 	.word	0x0002a8c0


	//   ....[121]....
        /*0f90*/ 	.word	0x0002a970


	//   ....[122]....
        /*0f94*/ 	.word	0x0002a980


	//   ....[123]....
        /*0f98*/ 	.word	0x0002a9d0


	//   ....[124]....
        /*0f9c*/ 	.word	0x0002aa20


	//   ....[125]....
        /*0fa0*/ 	.word	0x0002e0d0


	//   ....[126]....
        /*0fa4*/ 	.word	0x0002e100


	//   ....[127]....
        /*0fa8*/ 	.word	0x0002e160


	//   ....[128]....
        /*0fac*/ 	.word	0x0002e190


	//   ....[129]....
        /*0fb0*/ 	.word	0x0002e1c0


	//   ....[130]....
        /*0fb4*/ 	.word	0x0002e1f0


	//   ....[131]....
        /*0fb8*/ 	.word	0x0002e220


	//   ....[132]....
        /*0fbc*/ 	.word	0x0002e250


	//   ....[133]....
        /*0fc0*/ 	.word	0x0002e420


	//   ....[134]....
        /*0fc4*/ 	.word	0x0002e450


	//   ....[135]....
        /*0fc8*/ 	.word	0x0002e480


	//   ....[136]....
        /*0fcc*/ 	.word	0x0002e4b0


	//   ....[137]....
        /*0fd0*/ 	.word	0x0002e4e0


	//   ....[138]....
        /*0fd4*/ 	.word	0x0002e510


	//   ....[139]....
        /*0fd8*/ 	.word	0x0002e5e0


	//   ....[140]....
        /*0fdc*/ 	.word	0x0002e600


	//   ....[141]....
        /*0fe0*/ 	.word	0x0002e610


	//   ....[142]....
        /*0fe4*/ 	.word	0x0002e690


	//   ....[143]....
        /*0fe8*/ 	.word	0x0002f1e0


	//   ....[144]....
        /*0fec*/ 	.word	0x0002f620


	//   ....[145]....
        /*0ff0*/ 	.word	0x0002f6b0


	//   ....[146]....
        /*0ff4*/ 	.word	0x0002f700


	//   ....[147]....
        /*0ff8*/ 	.word	0x0002f750


	//   ....[148]....
        /*0ffc*/ 	.word	0x0002f7f0


	//   ....[149]....
        /*1000*/ 	.word	0x0002f880


	//   ....[150]....
        /*1004*/ 	.word	0x0002f8d0


	//   ....[151]....
        /*1008*/ 	.word	0x0002f920


	//   ....[152]....
        /*100c*/ 	.word	0x0002f9c0


	//   ....[153]....
        /*1010*/ 	.word	0x0002fa50


	//   ....[154]....
        /*1014*/ 	.word	0x0002faa0


	//   ....[155]....
        /*1018*/ 	.word	0x0002faf0


	//   ....[156]....
        /*101c*/ 	.word	0x0002fb90


	//   ....[157]....
        /*1020*/ 	.word	0x0002fc20


	//   ....[158]....
        /*1024*/ 	.word	0x0002fc70


	//   ....[159]....
        /*1028*/ 	.word	0x0002fcc0


	//   ....[160]....
        /*102c*/ 	.word	0x0002fdb0


	//   ....[161]....
        /*1030*/ 	.word	0x0002fe40


	//   ....[162]....
        /*1034*/ 	.word	0x0002fe90


	//   ....[163]....
        /*1038*/ 	.word	0x0002fee0


	//   ....[164]....
        /*103c*/ 	.word	0x0002ff70


	//   ....[165]....
        /*1040*/ 	.word	0x00030000


	//   ....[166]....
        /*1044*/ 	.word	0x00030050


	//   ....[167]....
        /*1048*/ 	.word	0x000300a0


	//   ....[168]....
        /*104c*/ 	.word	0x00030130


	//   ....[169]....
        /*1050*/ 	.word	0x000301c0


	//   ....[170]....
        /*1054*/ 	.word	0x00030210


	//   ....[171]....
        /*1058*/ 	.word	0x00030260


	//   ....[172]....
        /*105c*/ 	.word	0x000302f0


	//   ....[173]....
        /*1060*/ 	.word	0x00030380


	//   ....[174]....
        /*1064*/ 	.word	0x000303d0


	//   ....[175]....
        /*1068*/ 	.word	0x00030420


	//   ....[176]....
        /*106c*/ 	.word	0x000307c0


	//   ....[177]....
        /*1070*/ 	.word	0x00030aa0


	//   ....[178]....
        /*1074*/ 	.word	0x00030c80


	//   ....[179]....
        /*1078*/ 	.word	0x00030cd0


	//   ....[180]....
        /*107c*/ 	.word	0x00030e10


	//   ....[181]....
        /*1080*/ 	.word	0x00030e60


	//   ....[182]....
        /*1084*/ 	.word	0x00030fa0


	//   ....[183]....
        /*1088*/ 	.word	0x00030ff0


	//   ....[184]....
        /*108c*/ 	.word	0x00031130


	//   ....[185]....
        /*1090*/ 	.word	0x00031180


	//   ....[186]....
        /*1094*/ 	.word	0x000312c0


	//   ....[187]....
        /*1098*/ 	.word	0x00031310


	//   ....[188]....
        /*109c*/ 	.word	0x00031450


	//   ....[189]....
        /*10a0*/ 	.word	0x000314a0


	//   ....[190]....
        /*10a4*/ 	.word	0x000315c0


	//   ....[191]....
        /*10a8*/ 	.word	0x00031630


	//   ....[192]....
        /*10ac*/ 	.word	0x00031750


	//   ....[193]....
        /*10b0*/ 	.word	0x000317a0


	//   ....[194]....
        /*10b4*/ 	.word	0x00031ad0


	//   ....[195]....
        /*10b8*/ 	.word	0x00031b70


	//   ....[196]....
        /*10bc*/ 	.word	0x00031d20


	//   ....[197]....
        /*10c0*/ 	.word	0x00031da0


	//   ....[198]....
        /*10c4*/ 	.word	0x00031e20


	//   ....[199]....
        /*10c8*/ 	.word	0x00031ea0


	//   ....[200]....
        /*10cc*/ 	.word	0x00031f20


	//   ....[201]....
        /*10d0*/ 	.word	0x00031fb0


	//   ....[202]....
        /*10d4*/ 	.word	0x00032050


	//   ....[203]....
        /*10d8*/ 	.word	0x00032100


	//   ....[204]....
        /*10dc*/ 	.word	0x00032180


	//   ....[205]....
        /*10e0*/ 	.word	0x00032200


	//   ....[206]....
        /*10e4*/ 	.word	0x00032280


	//   ....[207]....
        /*10e8*/ 	.word	0x00032310


	//   ....[208]....
        /*10ec*/ 	.word	0x00032390


	//   ....[209]....
        /*10f0*/ 	.word	0x00032440


	//   ....[210]....
        /*10f4*/ 	.word	0x00032490


	//   ....[211]....
        /*10f8*/ 	.word	0x00032550


	//   ....[212]....
        /*10fc*/ 	.word	0x00032680


	//----- nvinfo : EIATTR_REG_RECONFIG
	.align		4
.L_237:
        /*1100*/ 	.byte	0x01, 0x54
	.zero		2


	//----- nvinfo : EIATTR_SYSCALL_OFFSETS
	.align		4
        /*1104*/ 	.byte	0x04, 0x46
        /*1106*/ 	.short	(.L_239 - .L_238)


	//   ....[0]....
.L_238:
        /*1108*/ 	.word	0x000027a0


	//   ....[1]....
        /*110c*/ 	.word	0x000028f0


	//   ....[2]....
        /*1110*/ 	.word	0x00009f40


	//   ....[3]....
        /*1114*/ 	.word	0x0000a260


	//   ....[4]....
        /*1118*/ 	.word	0x00029470


	//   ....[5]....
        /*111c*/ 	.word	0x000295c0


	//   ....[6]....
        /*1120*/ 	.word	0x000296b0


	//   ....[7]....
        /*1124*/ 	.word	0x00029ff0


	//----- nvinfo : EIATTR_MBARRIER_INSTR_OFFSETS
	.align		4
.L_239:
        /*1128*/ 	.byte	0x04, 0x39
        /*112a*/ 	.short	(.L_241 - .L_240)


	//   ....[0]....
.L_240:
        /*112c*/ 	.word	0x000002d0
        /*1130*/ 	.word	0x000000ff
        /*1134*/ 	.word	0x00030800
        /*1138*/ 	.short	0x0100
        /*113a*/ 	.byte	0x08
	.zero		1


	//   ....[1]....
        /*113c*/ 	.word	0x000002e0
        /*1140*/ 	.word	0x000000ff
        /*1144*/ 	.word	0x00030820
        /*1148*/ 	.short	0x0100
        /*114a*/ 	.byte	0x08
	.zero		1


	//   ....[2]....
        /*114c*/ 	.word	0x000003d0
        /*1150*/ 	.word	0x000000ff
        /*1154*/ 	.word	0x00030830
        /*1158*/ 	.short	0x0100
        /*115a*/ 	.byte	0x08
	.zero		1


	//   ....[3]....
        /*115c*/ 	.word	0x000003e0
        /*1160*/ 	.word	0x000000ff
        /*1164*/ 	.word	0x00030840
        /*1168*/ 	.short	0x0100
        /*116a*/ 	.byte	0x08
	.zero		1


	//   ....[4]....
        /*116c*/ 	.word	0x000003f0
        /*1170*/ 	.word	0x000000ff
        /*1174*/ 	.word	0x00030838
        /*1178*/ 	.short	0x0100
        /*117a*/ 	.byte	0x08
	.zero		1


	//   ....[5]....
        /*117c*/ 	.word	0x00000400
        /*1180*/ 	.word	0x000000ff
        /*1184*/ 	.word	0x00030848
        /*1188*/ 	.short	0x0100
        /*118a*/ 	.byte	0x08
	.zero		1


	//   ....[6]....
        /*118c*/ 	.word	0x00000530
        /*1190*/ 	.word	0x000000ff
        /*1194*/ 	.word	0x00030850
        /*1198*/ 	.short	0x0100
        /*119a*/ 	.byte	0x08
	.zero		1


	//   ....[7]....
        /*119c*/ 	.word	0x00000540
        /*11a0*/ 	.word	0x000000ff
        /*11a4*/ 	.word	0x00030860
        /*11a8*/ 	.short	0x0100
        /*11aa*/ 	.byte	0x08
	.zero		1


	//   ....[8]....
        /*11ac*/ 	.word	0x00000550
        /*11b0*/ 	.word	0x000000ff
        /*11b4*/ 	.word	0x00030858
        /*11b8*/ 	.short	0x0100
        /*11ba*/ 	.byte	0x08
	.zero		1


	//   ....[9]....
        /*11bc*/ 	.word	0x00000560
        /*11c0*/ 	.word	0x000000ff
        /*11c4*/ 	.word	0x00030868
        /*11c8*/ 	.short	0x0100
        /*11ca*/ 	.byte	0x08
	.zero		1


	//   ....[10]....
        /*11cc*/ 	.word	0x00000650
        /*11d0*/ 	.word	0x000000ff
        /*11d4*/ 	.word	0x00030870
        /*11d8*/ 	.short	0x0100
        /*11da*/ 	.byte	0x06
	.zero		1


	//   ....[11]....
        /*11dc*/ 	.word	0x00000660
        /*11e0*/ 	.word	0x000000ff
        /*11e4*/ 	.word	0x00030880
        /*11e8*/ 	.short	0x0100
        /*11ea*/ 	.byte	0x06
	.zero		1


	//   ....[12]....
        /*11ec*/ 	.word	0x00000670
        /*11f0*/ 	.word	0x000000ff
        /*11f4*/ 	.word	0x00030878
        /*11f8*/ 	.short	0x0100
        /*11fa*/ 	.byte	0x06
	.zero		1


	//   ....[13]....
        /*11fc*/ 	.word	0x00000680
        /*1200*/ 	.word	0x000000ff
        /*1204*/ 	.word	0x00030888
        /*1208*/ 	.short	0x0100
        /*120a*/ 	.byte	0x06
	.zero		1


	//   ....[14]....
        /*120c*/ 	.word	0x000007b0
        /*1210*/ 	.word	0x000000ff
        /*1214*/ 	.word	0x00030890
        /*1218*/ 	.short	0x0100
        /*121a*/ 	.byte	0x08
	.zero		1


	//   ....[15]....
        /*121c*/ 	.word	0x000007c0
        /*1220*/ 	.word	0x000000ff
        /*1224*/ 	.word	0x000308a0
        /*1228*/ 	.short	0x0100
        /*122a*/ 	.byte	0x08
	.zero		1


	//   ....[16]....
        /*122c*/ 	.word	0x000007d0
        /*1230*/ 	.word	0x000000ff
        /*1234*/ 	.word	0x00030898
        /*1238*/ 	.short	0x0100
        /*123a*/ 	.byte	0x08
	.zero		1


	//   ....[17]....
        /*123c*/ 	.word	0x000007e0
        /*1240*/ 	.word	0x000000ff
        /*1244*/ 	.word	0x000308a8
        /*1248*/ 	.short	0x0100
        /*124a*/ 	.byte	0x08
	.zero		1


	//   ....[18]....
        /*124c*/ 	.word	0x00000910
        /*1250*/ 	.word	0x000000ff
        /*1254*/ 	.word	0x000308b0
        /*1258*/ 	.short	0x0100
        /*125a*/ 	.byte	0x08
	.zero		1


	//   ....[19]....
        /*125c*/ 	.word	0x00000920
        /*1260*/ 	.word	0x000000ff
        /*1264*/ 	.word	0x000308c0
        /*1268*/ 	.short	0x0100
        /*126a*/ 	.byte	0x08
	.zero		1


	//   ....[20]....
        /*126c*/ 	.word	0x00000930
        /*1270*/ 	.word	0x000000ff
        /*1274*/ 	.word	0x000308b8
        /*1278*/ 	.short	0x0100
        /*127a*/ 	.byte	0x08
	.zero		1


	//   ....[21]....
        /*127c*/ 	.word	0x00000940
        /*1280*/ 	.word	0x000000ff
        /*1284*/ 	.word	0x000308c8
        /*1288*/ 	.short	0x0100
        /*128a*/ 	.byte	0x08
	.zero		1


	//   ....[22]....
        /*128c*/ 	.word	0x00003f40
        /*1290*/ 	.word	0x00000063
        /*1294*/ 	.word	0x00030890
        /*1298*/ 	.short	0x010a
        /*129a*/ 	.byte	0x3f
	.zero		1


	//   ....[23]....
        /*129c*/ 	.word	0x00006400
        /*12a0*/ 	.word	0x00000063
        /*12a4*/ 	.word	0x00030890
        /*12a8*/ 	.short	0x010a
        /*12aa*/ 	.byte	0x3f
	.zero		1


	//   ....[24]....
        /*12ac*/ 	.word	0x00008850
        /*12b0*/ 	.word	0x00000063
        /*12b4*/ 	.word	0x00030890
        /*12b8*/ 	.short	0x010a
        /*12ba*/ 	.byte	0x3f
	.zero		1


	//   ....[25]....
        /*12bc*/ 	.word	0x00008b90
        /*12c0*/ 	.word	0x00000024
        /*12c4*/ 	.word	0x00000000
        /*12c8*/ 	.short	0x0101
        /*12ca*/ 	.byte	0x3f
	.zero		1


	//   ....[26]....
        /*12cc*/ 	.word	0x00008bd0
        /*12d0*/ 	.word	0x00000063
        /*12d4*/ 	.word	0x000308b0
        /*12d8*/ 	.short	0x010a
        /*12da*/ 	.byte	0x3f
	.zero		1


	//   ....[27]....
        /*12dc*/ 	.word	0x00009190
        /*12e0*/ 	.word	0x00000063
        /*12e4*/ 	.word	0x00000000
        /*12e8*/ 	.short	0x0101
        /*12ea*/ 	.byte	0x3f
	.zero		1


	//   ....[28]....
        /*12ec*/ 	.word	0x00009fe0
        /*12f0*/ 	.word	0x00000010
        /*12f4*/ 	.word	0x00030800
        /*12f8*/ 	.short	0x010a
        /*12fa*/ 	.byte	0x3f
	.zero		1


	//   ....[29]....
        /*12fc*/ 	.word	0x0000a030
        /*1300*/ 	.word	0x00000010
        /*1304*/ 	.word	0x00030800
        /*1308*/ 	.short	0x010a
        /*130a*/ 	.byte	0x3f
	.zero		1


	//   ....[30]....
        /*130c*/ 	.word	0x0000ba90
        /*1310*/ 	.word	0x00000010
        /*1314*/ 	.word	0x00030800
        /*1318*/ 	.short	0x010a
        /*131a*/ 	.byte	0x3f
	.zero		1


	//   ....[31]....
        /*131c*/ 	.word	0x00010260
        /*1320*/ 	.word	0x00000010
        /*1324*/ 	.word	0x00030800
        /*1328*/ 	.short	0x010a
        /*132a*/ 	.byte	0x3f
	.zero		1


	//   ....[32]....
        /*132c*/ 	.word	0x00013ec0
        /*1330*/ 	.word	0x00000000
        /*1334*/ 	.word	0x00030830
        /*1338*/ 	.short	0x010a
        /*133a*/ 	.byte	0x3f
	.zero		1


	//   ....[33]....
        /*133c*/ 	.word	0x00013f30
        /*1340*/ 	.word	0x00000000
        /*1344*/ 	.word	0x00030830
        /*1348*/ 	.short	0x010a
        /*134a*/ 	.byte	0x3f
	.zero		1


	//   ....[34]....
        /*134c*/ 	.word	0x00014da0
        /*1350*/ 	.word	0x00000002
        /*1354*/ 	.word	0x00000000
        /*1358*/ 	.short	0x0101
        /*135a*/ 	.byte	0x3f
	.zero		1


	//   ....[35]....
        /*135c*/ 	.word	0x00016cf0
        /*1360*/ 	.word	0x00000002
        /*1364*/ 	.word	0x00030830
        /*1368*/ 	.short	0x010a
        /*136a*/ 	.byte	0x3f
	.zero		1


	//   ....[36]....
        /*136c*/ 	.word	0x00016d70
        /*1370*/ 	.word	0x00000002
        /*1374*/ 	.word	0x00030830
        /*1378*/ 	.short	0x010a
        /*137a*/ 	.byte	0x3f
	.zero		1


	//   ....[37]....
        /*137c*/ 	.word	0x00017e90
        /*1380*/ 	.word	0x00000000
        /*1384*/ 	.word	0x00030850
        /*1388*/ 	.short	0x010a
        /*138a*/ 	.byte	0x3f
	.zero		1


	//   ....[38]....
        /*138c*/ 	.word	0x00017ee0
        /*1390*/ 	.word	0x00000000
        /*1394*/ 	.word	0x00030850
        /*1398*/ 	.short	0x010a
        /*139a*/ 	.byte	0x3f
	.zero		1


	//   ....[39]....
        /*139c*/ 	.word	0x000183c0
        /*13a0*/ 	.word	0x00000002
        /*13a4*/ 	.word	0x00000000
        /*13a8*/ 	.short	0x0101
        /*13aa*/ 	.byte	0x3f
	.zero		1


	//   ....[40]....
        /*13ac*/ 	.word	0x00018d60
        /*13b0*/ 	.word	0x00000000
        /*13b4*/ 	.word	0x00000000
        /*13b8*/ 	.short	0x0101
        /*13ba*/ 	.byte	0x3f
	.zero		1


	//   ....[41]....
        /*13bc*/ 	.word	0x00019f20
        /*13c0*/ 	.word	0x00000002
        /*13c4*/ 	.word	0x00030830
        /*13c8*/ 	.short	0x010a
        /*13ca*/ 	.byte	0x3f
	.zero		1


	//   ....[42]....
        /*13cc*/ 	.word	0x00019fa0
        /*13d0*/ 	.word	0x00000002
        /*13d4*/ 	.word	0x00030830
        /*13d8*/ 	.short	0x010a
        /*13da*/ 	.byte	0x3f
	.zero		1


	//   ....[43]....
        /*13dc*/ 	.word	0x0001b0c0
        /*13e0*/ 	.word	0x000000e7
        /*13e4*/ 	.word	0x00030850
        /*13e8*/ 	.short	0x010a
        /*13ea*/ 	.byte	0x3f
	.zero		1


	//   ....[44]....
        /*13ec*/ 	.word	0x0001b110
        /*13f0*/ 	.word	0x000000e7
        /*13f4*/ 	.word	0x00030850
        /*13f8*/ 	.short	0x010a
        /*13fa*/ 	.byte	0x3f
	.zero		1


	//   ....[45]....
        /*13fc*/ 	.word	0x0001bd90
        /*1400*/ 	.word	0x0000009a
        /*1404*/ 	.word	0x00000000
        /*1408*/ 	.short	0x0101
        /*140a*/ 	.byte	0x3f
	.zero		1


	//   ....[46]....
        /*140c*/ 	.word	0x0001be10
        /*1410*/ 	.word	0x000000e7
        /*1414*/ 	.word	0x00000000
        /*1418*/ 	.short	0x0101
        /*141a*/ 	.byte	0x3f
	.zero		1


	//   ....[47]....
        /*141c*/ 	.word	0x0001c3d0
        /*1420*/ 	.word	0x00000002
        /*1424*/ 	.word	0x00030830
        /*1428*/ 	.short	0x010a
        /*142a*/ 	.byte	0x3f
	.zero		1


	//   ....[48]....
        /*142c*/ 	.word	0x0001c450
        /*1430*/ 	.word	0x00000002
        /*1434*/ 	.word	0x00030830
        /*1438*/ 	.short	0x010a
        /*143a*/ 	.byte	0x3f
	.zero		1


	//   ....[49]....
        /*143c*/ 	.word	0x0001d570
        /*1440*/ 	.word	0x00000000
        /*1444*/ 	.word	0x00030850
        /*1448*/ 	.short	0x010a
        /*144a*/ 	.byte	0x3f
	.zero		1


	//   ....[50]....
        /*144c*/ 	.word	0x0001d5c0
        /*1450*/ 	.word	0x00000000
        /*1454*/ 	.word	0x00030850
        /*1458*/ 	.short	0x010a
        /*145a*/ 	.byte	0x3f
	.zero		1


	//   ....[51]....
        /*145c*/ 	.word	0x0001d980
        /*1460*/ 	.word	0x00000004
        /*1464*/ 	.word	0x00000000
        /*1468*/ 	.short	0x0101
        /*146a*/ 	.byte	0x3f
	.zero		1


	//   ....[52]....
        /*146c*/ 	.word	0x0001e450
        /*1470*/ 	.word	0x00000000
        /*1474*/ 	.word	0x00000000
        /*1478*/ 	.short	0x0101
        /*147a*/ 	.byte	0x3f
	.zero		1


	//   ....[53]....
        /*147c*/ 	.word	0x0001fa60
        /*1480*/ 	.word	0x00000005
        /*1484*/ 	.word	0x00030850
        /*1488*/ 	.short	0x010a
        /*148a*/ 	.byte	0x3f
	.zero		1


	//   ....[54]....
        /*148c*/ 	.word	0x0001fab0
        /*1490*/ 	.word	0x00000005
        /*1494*/ 	.word	0x00030850
        /*1498*/ 	.short	0x010a
        /*149a*/ 	.byte	0x3f
	.zero		1


	//   ....[55]....
        /*149c*/ 	.word	0x0001ff20
        /*14a0*/ 	.word	0x00000005
        /*14a4*/ 	.word	0x00000000
        /*14a8*/ 	.short	0x0101
        /*14aa*/ 	.byte	0x3f
	.zero		1


	//   ....[56]....
        /*14ac*/ 	.word	0x00022320
        /*14b0*/ 	.word	0x00000000
        /*14b4*/ 	.word	0x00000000
        /*14b8*/ 	.short	0x0101
        /*14ba*/ 	.byte	0x3f
	.zero		1


	//   ....[57]....
        /*14bc*/ 	.word	0x00022e20
        /*14c0*/ 	.word	0x00000006
        /*14c4*/ 	.word	0x00000000
        /*14c8*/ 	.short	0x0101
        /*14ca*/ 	.byte	0x3f
	.zero		1


	//   ....[58]....
        /*14cc*/ 	.word	0x00027310
        /*14d0*/ 	.word	0x00000012
        /*14d4*/ 	.word	0x00030820
        /*14d8*/ 	.short	0x010a
        /*14da*/ 	.byte	0x3f
	.zero		1


	//   ....[59]....
        /*14dc*/ 	.word	0x000273e0
        /*14e0*/ 	.word	0x00000007
        /*14e4*/ 	.word	0x000308a0
        /*14e8*/ 	.short	0x010a
        /*14ea*/ 	.byte	0x3f
	.zero		1


	//   ....[60]....
        /*14ec*/ 	.word	0x00027930
        /*14f0*/ 	.word	0x00000007
        /*14f4*/ 	.word	0x000308c0
        /*14f8*/ 	.short	0x010a
        /*14fa*/ 	.byte	0x3f
	.zero		1


	//   ....[61]....
        /*14fc*/ 	.word	0x00027fe0
        /*1500*/ 	.word	0x00000008
        /*1504*/ 	.word	0x000308a0
        /*1508*/ 	.short	0x010a
        /*150a*/ 	.byte	0x3f
	.zero		1


	//   ....[62]....
        /*150c*/ 	.word	0x00028510
        /*1510*/ 	.word	0x00000008
        /*1514*/ 	.word	0x000308c0
        /*1518*/ 	.short	0x010a
        /*151a*/ 	.byte	0x3f
	.zero		1


	//   ....[63]....
        /*151c*/ 	.word	0x00029ad0
        /*1520*/ 	.word	0x00000000
        /*1524*/ 	.word	0x00030840
        /*1528*/ 	.short	0x010a
        /*152a*/ 	.byte	0x3f
	.zero		1


	//   ....[64]....
        /*152c*/ 	.word	0x0002ab20
        /*1530*/ 	.word	0x00000012
        /*1534*/ 	.word	0x00030800
        /*1538*/ 	.short	0x0107
        /*153a*/ 	.byte	0x3f
	.zero		1


	//   ....[65]....
        /*153c*/ 	.word	0x0002ac30
        /*1540*/ 	.word	0x00000012
        /*1544*/ 	.word	0x00030800
        /*1548*/ 	.short	0x0101
        /*154a*/ 	.byte	0x3f
	.zero		1


	//   ....[66]....
        /*154c*/ 	.word	0x0002ac50
        /*1550*/ 	.word	0x00000012
        /*1554*/ 	.word	0x00030820
        /*1558*/ 	.short	0x010a
        /*155a*/ 	.byte	0x3f
	.zero		1


	//   ....[67]....
        /*155c*/ 	.word	0x0002b080
        /*1560*/ 	.word	0x00000003
        /*1564*/ 	.word	0x00030840
        /*1568*/ 	.short	0x010a
        /*156a*/ 	.byte	0x3f
	.zero		1


	//   ....[68]....
        /*156c*/ 	.word	0x0002b620
        /*1570*/ 	.word	0x00000003
        /*1574*/ 	.word	0x00000060
        /*1578*/ 	.short	0x010a
        /*157a*/ 	.byte	0x3f
	.zero		1


	//   ....[69]....
        /*157c*/ 	.word	0x0002be90
        /*1580*/ 	.word	0x00000003
        /*1584*/ 	.word	0x00030840
        /*1588*/ 	.short	0x010a
        /*158a*/ 	.byte	0x3f
	.zero		1


	//   ....[70]....
        /*158c*/ 	.word	0x0002c430
        /*1590*/ 	.word	0x00000002
        /*1594*/ 	.word	0x00000060
        /*1598*/ 	.short	0x010a
        /*159a*/ 	.byte	0x3f
	.zero		1


	//   ....[71]....
        /*159c*/ 	.word	0x0002cbf0
        /*15a0*/ 	.word	0x00000002
        /*15a4*/ 	.word	0x00030840
        /*15a8*/ 	.short	0x010a
        /*15aa*/ 	.byte	0x3f
	.zero		1


	//   ....[72]....
        /*15ac*/ 	.word	0x0002d190
        /*15b0*/ 	.word	0x00000002
        /*15b4*/ 	.word	0x00000060
        /*15b8*/ 	.short	0x010a
        /*15ba*/ 	.byte	0x3f
	.zero		1


	//   ....[73]....
        /*15bc*/ 	.word	0x0002d900
        /*15c0*/ 	.word	0x00000000
        /*15c4*/ 	.word	0x00030860
        /*15c8*/ 	.short	0x010a
        /*15ca*/ 	.byte	0x3f
	.zero		1


	//   ....[74]....
        /*15cc*/ 	.word	0x0002f160
        /*15d0*/ 	.word	0x00000000
        /*15d4*/ 	.word	0x00030820
        /*15d8*/ 	.short	0x010a
        /*15da*/ 	.byte	0x3f
	.zero		1


	//   ....[75]....
        /*15dc*/ 	.word	0x0002f360
        /*15e0*/ 	.word	0x00000006
        /*15e4*/ 	.word	0x00000000
        /*15e8*/ 	.short	0x010a
        /*15ea*/ 	.byte	0x3f
	.zero		1


	//   ....[76]....
        /*15ec*/ 	.word	0x0002f390
        /*15f0*/ 	.word	0x00000007
        /*15f4*/ 	.word	0x00000000
        /*15f8*/ 	.short	0x010a
        /*15fa*/ 	.byte	0x3f
	.zero		1


	//   ....[77]....
        /*15fc*/ 	.word	0x0002f3f0
        /*1600*/ 	.word	0x00000004
        /*1604*/ 	.word	0x00000000
        /*1608*/ 	.short	0x010a
        /*160a*/ 	.byte	0x3f
	.zero		1


	//   ....[78]....
        /*160c*/ 	.word	0x0002f420
        /*1610*/ 	.word	0x00000003
        /*1614*/ 	.word	0x00000000
        /*1618*/ 	.short	0x010a
        /*161a*/ 	.byte	0x3f
	.zero		1


	//   ....[79]....
        /*161c*/ 	.word	0x0002f480
        /*1620*/ 	.word	0x00000063
        /*1624*/ 	.word	0x00030890
        /*1628*/ 	.short	0x010a
        /*162a*/ 	.byte	0x3f
	.zero		1


	//   ....[80]....
        /*162c*/ 	.word	0x0002f4d0
        /*1630*/ 	.word	0x00000063
        /*1634*/ 	.word	0x00030890
        /*1638*/ 	.short	0x010a
        /*163a*/ 	.byte	0x3f
	.zero		1


	//   ....[81]....
        /*163c*/ 	.word	0x0002f520
        /*1640*/ 	.word	0x00000063
        /*1644*/ 	.word	0x00030890
        /*1648*/ 	.short	0x010a
        /*164a*/ 	.byte	0x3f
	.zero		1


	//   ....[82]....
        /*164c*/ 	.word	0x0002f570
        /*1650*/ 	.word	0x00000063
        /*1654*/ 	.word	0x000308b0
        /*1658*/ 	.short	0x010a
        /*165a*/ 	.byte	0x3f
	.zero		1


	//   ....[83]....
        /*165c*/ 	.word	0x0002fd00
        /*1660*/ 	.word	0x00000010
        /*1664*/ 	.word	0x00030800
        /*1668*/ 	.short	0x010a
        /*166a*/ 	.byte	0x3f
	.zero		1


	//   ....[84]....
        /*166c*/ 	.word	0x00030460
        /*1670*/ 	.word	0x00000010
        /*1674*/ 	.word	0x00030800
        /*1678*/ 	.short	0x010a
        /*167a*/ 	.byte	0x3f
	.zero		1


	//   ....[85]....
        /*167c*/ 	.word	0x000304b0
        /*1680*/ 	.word	0x00000000
        /*1684*/ 	.word	0x00030830
        /*1688*/ 	.short	0x010a
        /*168a*/ 	.byte	0x3f
	.zero		1


	//   ....[86]....
        /*168c*/ 	.word	0x00030500
        /*1690*/ 	.word	0x00000002
        /*1694*/ 	.word	0x00030830
        /*1698*/ 	.short	0x010a
        /*169a*/ 	.byte	0x3f
	.zero		1


	//   ....[87]....
        /*169c*/ 	.word	0x00030550
        /*16a0*/ 	.word	0x00000000
        /*16a4*/ 	.word	0x00030850
        /*16a8*/ 	.short	0x010a
        /*16aa*/ 	.byte	0x3f
	.zero		1


	//   ....[88]....
        /*16ac*/ 	.word	0x000305a0
        /*16b0*/ 	.word	0x00000002
        /*16b4*/ 	.word	0x00030830
        /*16b8*/ 	.short	0x010a
        /*16ba*/ 	.byte	0x3f
	.zero		1


	//   ....[89]....
        /*16bc*/ 	.word	0x000305f0
        /*16c0*/ 	.word	0x000000e7
        /*16c4*/ 	.word	0x00030850
        /*16c8*/ 	.short	0x010a
        /*16ca*/ 	.byte	0x3f
	.zero		1


	//   ....[90]....
        /*16cc*/ 	.word	0x00030640
        /*16d0*/ 	.word	0x00000002
        /*16d4*/ 	.word	0x00030830
        /*16d8*/ 	.short	0x010a
        /*16da*/ 	.byte	0x3f
	.zero		1


	//   ....[91]....
        /*16dc*/ 	.word	0x00030690
        /*16e0*/ 	.word	0x00000000
        /*16e4*/ 	.word	0x00030850
        /*16e8*/ 	.short	0x010a
        /*16ea*/ 	.byte	0x3f
	.zero		1


	//   ....[92]....
        /*16ec*/ 	.word	0x000306e0
        /*16f0*/ 	.word	0x00000005
        /*16f4*/ 	.word	0x00030850
        /*16f8*/ 	.short	0x010a
        /*16fa*/ 	.byte	0x3f
	.zero		1


	//   ....[93]....
        /*16fc*/ 	.word	0x00030880
        /*1700*/ 	.word	0x00000012
        /*1704*/ 	.word	0x00030820
        /*1708*/ 	.short	0x010a
        /*170a*/ 	.byte	0x3f
	.zero		1


	//   ....[94]....
        /*170c*/ 	.word	0x000308d0
        /*1710*/ 	.word	0x00000007
        /*1714*/ 	.word	0x000308a0
        /*1718*/ 	.short	0x010a
        /*171a*/ 	.byte	0x3f
	.zero		1


	//   ....[95]....
        /*171c*/ 	.word	0x00030920
        /*1720*/ 	.word	0x00000007
        /*1724*/ 	.word	0x000308c0
        /*1728*/ 	.short	0x010a
        /*172a*/ 	.byte	0x3f
	.zero		1


	//   ....[96]....
        /*172c*/ 	.word	0x00030970
        /*1730*/ 	.word	0x00000008
        /*1734*/ 	.word	0x000308a0
        /*1738*/ 	.short	0x010a
        /*173a*/ 	.byte	0x3f
	.zero		1


	//   ....[97]....
        /*173c*/ 	.word	0x000309c0
        /*1740*/ 	.word	0x00000008
        /*1744*/ 	.word	0x000308c0
        /*1748*/ 	.short	0x010a
        /*174a*/ 	.byte	0x3f
	.zero		1


	//   ....[98]....
        /*174c*/ 	.word	0x00030b60
        /*1750*/ 	.word	0x00000000
        /*1754*/ 	.word	0x00030840
        /*1758*/ 	.short	0x010a
        /*175a*/ 	.byte	0x3f
	.zero		1


	//   ....[99]....
        /*175c*/ 	.word	0x000317e0
        /*1760*/ 	.word	0x00000012
        /*1764*/ 	.word	0x00030820
        /*1768*/ 	.short	0x010a
        /*176a*/ 	.byte	0x3f
	.zero		1


	//   ....[100]....
        /*176c*/ 	.word	0x00031830
        /*1770*/ 	.word	0x00000003
        /*1774*/ 	.word	0x00030840
        /*1778*/ 	.short	0x010a
        /*177a*/ 	.byte	0x3f
	.zero		1


	//   ....[101]....
        /*177c*/ 	.word	0x00031880
        /*1780*/ 	.word	0x00000003
        /*1784*/ 	.word	0x00000060
        /*1788*/ 	.short	0x010a
        /*178a*/ 	.byte	0x3f
	.zero		1


	//   ....[102]....
        /*178c*/ 	.word	0x000318d0
        /*1790*/ 	.word	0x00000003
        /*1794*/ 	.word	0x00030840
        /*1798*/ 	.short	0x010a
        /*179a*/ 	.byte	0x3f
	.zero		1


	//   ....[103]....
        /*179c*/ 	.word	0x00031920
        /*17a0*/ 	.word	0x00000002
        /*17a4*/ 	.word	0x00000060
        /*17a8*/ 	.short	0x010a
        /*17aa*/ 	.byte	0x3f
	.zero		1


	//   ....[104]....
        /*17ac*/ 	.word	0x00031970
        /*17b0*/ 	.word	0x00000002
        /*17b4*/ 	.word	0x00030840
        /*17b8*/ 	.short	0x010a
        /*17ba*/ 	.byte	0x3f
	.zero		1


	//   ....[105]....
        /*17bc*/ 	.word	0x000319c0
        /*17c0*/ 	.word	0x00000002
        /*17c4*/ 	.word	0x00000060
        /*17c8*/ 	.short	0x010a
        /*17ca*/ 	.byte	0x3f
	.zero		1


	//   ....[106]....
        /*17cc*/ 	.word	0x00031a10
        /*17d0*/ 	.word	0x00000000
        /*17d4*/ 	.word	0x00030860
        /*17d8*/ 	.short	0x010a
        /*17da*/ 	.byte	0x3f
	.zero		1


	//   ....[107]....
        /*17dc*/ 	.word	0x000325a0
        /*17e0*/ 	.word	0x00000000
        /*17e4*/ 	.word	0x00030820
        /*17e8*/ 	.short	0x010a
        /*17ea*/ 	.byte	0x3f
	.zero		1


	//   ....[108]....
        /*17ec*/ 	.word	0x00032740
        /*17f0*/ 	.word	0x00000006
        /*17f4*/ 	.word	0x00000000
        /*17f8*/ 	.short	0x010a
        /*17fa*/ 	.byte	0x3f
	.zero		1


	//   ....[109]....
        /*17fc*/ 	.word	0x00032790
        /*1800*/ 	.word	0x00000007
        /*1804*/ 	.word	0x00000000
        /*1808*/ 	.short	0x010a
        /*180a*/ 	.byte	0x3f
	.zero		1


	//   ....[110]....
        /*180c*/ 	.word	0x000327e0
        /*1810*/ 	.word	0x00000004
        /*1814*/ 	.word	0x00000000
        /*1818*/ 	.short	0x010a
        /*181a*/ 	.byte	0x3f
	.zero		1


	//----- nvinfo : EIATTR_NUM_MBARRIERS
	.align		4
.L_241:
        /*181c*/ 	.byte	0x03, 0x38
        /*181e*/ 	.short	0x0016


	//----- nvinfo : EIATTR_EXIT_INSTR_OFFSETS
	.align		4
        /*1820*/ 	.byte	0x04, 0x1c
        /*1822*/ 	.short	(.L_243 - .L_242)


	//   ....[0]....
.L_242:
        /*1824*/ 	.word	0x0002f470


	//----- nvinfo : EIATTR_MAX_THREADS
	.align		4
.L_243:
        /*1828*/ 	.byte	0x04, 0x05
        /*182a*/ 	.short	(.L_245 - .L_244)
.L_244:
        /*182c*/ 	.word	0x00000180
        /*1830*/ 	.word	0x00000001
        /*1834*/ 	.word	0x00000001


	//----- nvinfo : EIATTR_CRS_STACK_SIZE
	.align		4
.L_245:
        /*1838*/ 	.byte	0x04, 0x1e
        /*183a*/ 	.short	(.L_247 - .L_246)
.L_246:
        /*183c*/ 	.word	0x00000000


	//----- nvinfo : EIATTR_CBANK_PARAM_SIZE
	.align		4
.L_247:
        /*1840*/ 	.byte	0x03, 0x19
        /*1842*/ 	.short	0x0af0


	//----- nvinfo : EIATTR_PARAM_CBANK
	.align		4
        /*1844*/ 	.byte	0x04, 0x0a
        /*1846*/ 	.short	(.L_249 - .L_248)
	.align		4
.L_248:
        /*1848*/ 	.word	index@(.nv.constant0._ZN7cutlass13device_kernelIN5flash11enable_sm90INS1_16FlashAttnFwdSm90INS1_25CollectiveMainloopFwdSm90ILi2EN4cute5tupleIJNS5_1CILi1EEES8_S8_EEENS6_IJNS7_ILi128EEENS7_ILi64EEENS7_ILi256EEEEEELi256ENS_10bfloat16_tEfNS_4arch4Sm90ELb0ELb1ELb1ELb1ELb0ELb1ELb0ELb1ELb1ELb1ELb1ELb0EEENS1_21CollectiveEpilogueFwdINS6_IJSA_SC_SB_EEES9_SE_SG_Li256ELb1ELb1ELb1ELb0EEENS1_36VarlenDynamicPersistentTileSchedulerILi128ELi64ELi256ELi128ELb1ELb1ELb1ELb1ELb0ELb1EEEEEEEEEvNT_6ParamsE)
        /*184c*/ 	.short	0x0210
        /*184e*/ 	.short	0x0af0


	//----- nvinfo : EIATTR_SW_WAR
	.align		4
.L_249:
        /*1850*/ 	.byte	0x04, 0x36
        /*1852*/ 	.short	(.L_251 - .L_250)
.L_250:
        /*1854*/ 	.word	0x00000008
.L_251:


//--------------------- .nv.info._ZN7cutlass13device_kernelIN5flash11enable_sm90INS1_16FlashAttnFwdSm90INS1_25CollectiveMainloopFwdSm90ILi2EN4cute5tupleIJNS5_1CILi1EEES8_S8_EEENS6_IJNS7_ILi128EEENS7_ILi80EEENS7_ILi256EEEEEELi256ENS_10bfloat16_tEfNS_4arch4Sm90ELb1ELb0ELb1ELb0ELb0ELb0ELb0ELb1ELb1ELb1ELb1ELb0EEENS1_21CollectiveEpilogueFwdINS6_IJSA_SC_SB_EEES9_SE_SG_Li256ELb0ELb1ELb1ELb0EEENS1_19SingleTileSchedulerILb0ELb1ELb1ELi128EEEEEEEEEvNT_6ParamsE --------------------------
	.section	.nv.info._ZN7cutlass13device_kernelIN5flash11enable_sm90INS1_16FlashAttnFwdSm90INS1_25CollectiveMainloopFwdSm90ILi2EN4cute5tupleIJNS5_1CILi1EEES8_S8_EEENS6_IJNS7_ILi128EEENS7_ILi80EEENS7_ILi256EEEEEELi256ENS_10bfloat16_tEfNS_4arch4Sm90ELb1ELb0ELb1ELb0ELb0ELb0ELb0ELb1ELb1ELb1ELb1ELb0EEENS1_21CollectiveEpilogueFwdINS6_IJSA_SC_SB_EEES9_SE_SG_Li256ELb0ELb1ELb1ELb0EEENS1_19SingleTileSchedulerILb0ELb1ELb1ELi128EEEEEEEEEvNT_6ParamsE,"",@"SHT_CUDA_INFO"
	.sectionflags	@""
	.align	4


	//----- nvinfo : EIATTR_CUDA_API_VERSION
	.align		4
        /*0000*/ 	.byte	0x04, 0x37
        /*0002*/ 	.short	(.L_253 - .L_252)
.L_252:
        /*0004*/ 	.word	0x00000082


	//----- nvinfo : EIATTR_KPARAM_INFO
	.align		4
.L_253:
        /*0008*/ 	.byte	0x04, 0x17
        /*000a*/ 	.short	(.L_255 - .L_254)
.L_254:
        /*000c*/ 	.word	0x00000000
        /*0010*/ 	.short	0x0000
        /*0012*/ 	.short	0x0070
        /*0014*/ 	.byte	0x00, 0xf0, 0x01, 0x28


	//----- nvinfo : EIATTR_SPARSE_MMA_MASK
	.align		4
.L_255:
        /*0018*/ 	.byte	0x03, 0x50
        /*001a*/ 	.short	0x0000


	//----- nvinfo : EIATTR_MAXREG_COUNT
	.align		4
        /*001c*/ 	.byte	0x03, 0x1b
        /*001e*/ 	.short	0x00a8


	//----- nvinfo : EIATTR_NUM_BARRIERS
	.align		4
        /*0020*/ 	.byte	0x02, 0x4c
        /*0022*/ 	.byte	0x09
	.zero		1


	//----- nvinfo : EIATTR_EXTERNS
	.align		4
        /*0024*/ 	.byte	0x04, 0x0f
        /*0026*/ 	.short	(.L_257 - .L_256)


	//   ....[0]....
	.align		4
.L_256:
        /*0028*/ 	.word	index@(__assertfail)


	//----- nvinfo : EIATTR_ANNOTATIONS
	.align		4
.L_257:
        /*002c*/ 	.byte	0x04, 0x55
        /*002e*/ 	.short	(.L_259 - .L_258)


	//   ....[0]....
.L_258:
        /* <DEDUP_REMOVED lines=12> */


	//----- nvinfo : EIATTR_MERCURY_ISA_VERSION
	.align		4
.L_259:
        /*00e0*/ 	.byte	0x03, 0x5f
        /*00e2*/ 	.short	0x0101


	//----- nvinfo : EIATTR_INT_WARP_WIDE_INSTR_OFFSETS
	.align		4
        /*00e4*/ 	.byte	0x04, 0x31
        /*00e6*/ 	.short	(.L_261 - .L_260)


	//   ....[0]....
.L_260:
        /*00e8*/ 	.word	0x00000120


	//   ....[1]....
        /*00ec*/ 	.word	0x00000160


	//   ....[2]....
        /*00f0*/ 	.word	0x00000220


	//----- nvinfo : EIATTR_COOP_GROUP_MASK_REGIDS
	.align		4
.L_261:
        /*00f4*/ 	.byte	0x04, 0x29
        /*00f6*/ 	.short	(.L_263 - .L_262)


	//   ....[0]....
.L_262:
        /*00f8*/ 	.word	0xffffffff


	//   ....[1]....
        /*00fc*/ 	.word	0xffffffff


	//   ....[2]....
        /*0100*/ 	.word	0xffffffff


	//   ....[3]....
        /*0104*/ 	.word	0xffffffff


	//   ....[4]....
        /*0108*/ 	.word	0xffffffff


	//   ....[5]....
        /*010c*/ 	.word	0xffffffff


	//   ....[6]....
        /*0110*/ 	.word	0xffffffff


	//   ....[7]....
        /*0114*/ 	.word	0xffffffff


	//   ....[8]....
        /*0118*/ 	.word	0xffffffff


	//   ....[9]....
        /*011c*/ 	.word	0xffffffff


	//   ....[10]....
        /*0120*/ 	.word	0xffffffff


	//   ....[11]....
        /*0124*/ 	.word	0xffffffff


	//   ....[12]....
        /*0128*/ 	.word	0xffffffff


	//   ....[13]....
        /*012c*/ 	.word	0xffffffff


	//   ....[14]....
        /*0130*/ 	.word	0xffffffff


	//   ....[15]....
        /*0134*/ 	.word	0xffffffff


	//   ....[16]....
        /*0138*/ 	.word	0xffffffff


	//   ....[17]....
        /*013c*/ 	.word	0xffffffff


	//   ....[18]....
        /*0140*/ 	.word	0xffffffff


	//   ....[19]....
        /*0144*/ 	.word	0xffffffff


	//   ....[20]....
        /*0148*/ 	.word	0xffffffff


	//   ....[21]....
        /*014c*/ 	.word	0xffffffff


	//   ....[22]....
        /*0150*/ 	.word	0xffffffff


	//   ....[23]....
        /*0154*/ 	.word	0xffffffff


	//   ....[24]....
        /*0158*/ 	.word	0xffffffff


	//   ....[25]....
        /*015c*/ 	.word	0xffffffff


	//   ....[26]....
        /*0160*/ 	.word	0xffffffff


	//   ....[27]....
        /*0164*/ 	.word	0xffffffff


	//   ....[28]....
        /*0168*/ 	.word	0xffffffff


	//   ....[29]....
        /*016c*/ 	.word	0xffffffff


	//   ....[30]....
        /*0170*/ 	.word	0xffffffff


	//   ....[31]....
        /*0174*/ 	.word	0xffffffff


	//   ....[32]....
        /*0178*/ 	.word	0xffffffff


	//   ....[33]....
        /*017c*/ 	.word	0xffffffff


	//   ....[34]....
        /*0180*/ 	.word	0xffffffff


	//   ....[35]....
        /*0184*/ 	.word	0xffffffff


	//   ....[36]....
        /*0188*/ 	.word	0xffffffff


	//   ....[37]....
        /*018c*/ 	.word	0xffffffff


	//   ....[38]....
        /*0190*/ 	.word	0xffffffff


	//   ....[39]....
        /*0194*/ 	.word	0xffffffff


	//   ....[40]....
        /*0198*/ 	.word	0xffffffff


	//   ....[41]....
        /*019c*/ 	.word	0xffffffff


	//   ....[42]....
        /*01a0*/ 	.word	0xffffffff


	//   ....[43]....
        /*01a4*/ 	.word	0xffffffff


	//   ....[44]....
        /*01a8*/ 	.word	0xffffffff


	//   ....[45]....
        /*01ac*/ 	.word	0xffffffff


	//   ....[46]....
        /*01b0*/ 	.word	0xffffffff


	//   ....[47]....
        /*01b4*/ 	.word	0xffffffff


	//   ....[48]....
        /*01b8*/ 	.word	0xffffffff


	//   ....[49]....
        /*01bc*/ 	.word	0xffffffff


	//   ....[50]....
        /*01c0*/ 	.word	0xffffffff


	//   ....[51]....
        /*01c4*/ 	.word	0xffffffff


	//   ....[52]....
        /*01c8*/ 	.word	0xffffffff


	//   ....[53]....
        /*01cc*/ 	.word	0xffffffff


	//   ....[54]....
        /*01d0*/ 	.word	0xffffffff


	//   ....[55]....
        /*01d4*/ 	.word	0x0500000f


	//   ....[56]....
        /*01d8*/ 	.word	0x0500000f


	//   ....[57]....
        /*01dc*/ 	.word	0x0500000f


	//   ....[58]....
        /*01e0*/ 	.word	0x0500000f


	//   ....[59]....
        /*01e4*/ 	.word	0x0500000f


	//   ....[60]....
        /*01e8*/ 	.word	0x0500000f


	//   ....[61]....
        /*01ec*/ 	.word	0x0500000f


	//   ....[62]....
        /*01f0*/ 	.word	0x0500000f


	//   ....[63]....
        /*01f4*/ 	.word	0x0500000f


	//   ....[64]....
        /*01f8*/ 	.word	0x0500000f


	//   ....[65]....
        /*01fc*/ 	.word	0x0500000f


	//   ....[66]....
        /*0200*/ 	.word	0x0500000f


	//   ....[67]....
        /*0204*/ 	.word	0x0500000f


	//   ....[68]....
        /*0208*/ 	.word	0x0500000f


	//   ....[69]....
        /*020c*/ 	.word	0x0500000f


	//   ....[70]....
        /*0210*/ 	.word	0x0500000f


	//   ....[71]....
        /*0214*/ 	.word	0x0500000f


	//   ....[72]....
        /*0218*/ 	.word	0x0500000f


	//----- nvinfo : EIATTR_COOP_GROUP_INSTR_OFFSETS
	.align		4
.L_263:
        /*021c*/ 	.byte	0x04, 0x28
        /*021e*/ 	.short	(.L_265 - .L_264)


	//   ....[0]....
.L_264:
        /*0220*/ 	.word	0x00000060


	//   ....[1]....
        /*0224*/ 	.word	0x00000130


	//   ....[2]....
        /*0228*/ 	.word	0x00000230


	//   ....[3]....
        /*022c*/ 	.word	0x000003a0


	//   ....[4]....
        /*0230*/ 	.word	0x00000500


	//   ....[5]....
        /*0234*/ 	.word	0x00000620


	//   ....[6]....
        /*0238*/ 	.word	0x00000780


	//   ....[7]....
        /*023c*/ 	.word	0x00001350


	//   ....[8]....
        /*0240*/ 	.word	0x00001e60


	//   ....[9]....
        /*0244*/ 	.word	0x00004530


	//   ....[10]....
        /*0248*/ 	.word	0x00004580


	//   ....[11]....
        /*024c*/ 	.word	0x00004590


	//   ....[12]....
        /*0250*/ 	.word	0x00004ba0


	//   ....[13]....
        /*0254*/ 	.word	0x00004c10


	//   ....[14]....
        /*0258*/ 	.word	0x00008750


	//   ....[15]....
        /*025c*/ 	.word	0x00008760


	//   ....[16]....
        /*0260*/ 	.word	0x00008d50


	//   ....[17]....
        /*0264*/ 	.word	0x00008e50


	//   ....[18]....
        /*0268*/ 	.word	0x000092c0


	//   ....[19]....
        /*026c*/ 	.word	0x00009330


	//   ....[20]....
        /*0270*/ 	.word	0x0000d000


	//   ....[21]....
        /*0274*/ 	.word	0x0000d050


	//   ....[22]....
        /*0278*/ 	.word	0x0000d350


	//   ....[23]....
        /*027c*/ 	.word	0x0000d3e0


	//   ....[24]....
        /*0280*/ 	.word	0x0000e420


	//   ....[25]....
        /*0284*/ 	.word	0x0000e450


	//   ....[26]....
        /*0288*/ 	.word	0x0000e4e0


	//   ....[27]....
        /*028c*/ 	.word	0x0000e500


	//   ....[28]....
        /*0290*/ 	.word	0x0000f730


	//   ....[29]....
        /*0294*/ 	.word	0x0000f790


	//   ....[30]....
        /*0298*/ 	.word	0x0000f7d0


	//   ....[31]....
        /*029c*/ 	.word	0x0000f800


	//   ....[32]....
        /*02a0*/ 	.word	0x0000f840


	//   ....[33]....
        /*02a4*/ 	.word	0x0000f850


	//   ....[34]....
        /*02a8*/ 	.word	0x000104c0


	//   ....[35]....
        /*02ac*/ 	.word	0x000104d0


	//   ....[36]....
        /*02b0*/ 	.word	0x00011500


	//   ....[37]....
        /*02b4*/ 	.word	0x00012020


	//   ....[38]....
        /*02b8*/ 	.word	0x00012a70


	//   ....[39]....
        /*02bc*/ 	.word	0x00012ab0


	//   ....[40]....
        /*02c0*/ 	.word	0x00012ae0


	//   ....[41]....
        /*02c4*/ 	.word	0x00012b00


	//   ....[42]....
        /*02c8*/ 	.word	0x00012bb0


	//   ....[43]....
        /*02cc*/ 	.word	0x00012bd0


	//   ....[44]....
        /*02d0*/ 	.word	0x00012c50


	//   ....[45]....
        /*02d4*/ 	.word	0x00012c70


	//   ....[46]....
        /*02d8*/ 	.word	0x00012cf0


	//   ....[47]....
        /*02dc*/ 	.word	0x00012d10


	//   ....[48]....
        /*02e0*/ 	.word	0x00012d90


	//   ....[49]....
        /*02e4*/ 	.word	0x00012db0


	//   ....[50]....
        /*02e8*/ 	.word	0x00012e30


	//   ....[51]....
        /*02ec*/ 	.word	0x00012e50


	//   ....[52]....
        /*02f0*/ 	.word	0x00012ed0


	//   ....[53]....
        /*02f4*/ 	.word	0x00012ee0


	//   ....[54]....
        /*02f8*/ 	.word	0x00015b30


	//   ....[55]....
        /*02fc*/ 	.word	0x000160d0


	//   ....[56]....
        /*0300*/ 	.word	0x00016250


	//   ....[57]....
        /*0304*/ 	.word	0x000162a0


	//   ....[58]....
        /*0308*/ 	.word	0x00016410


	//   ....[59]....
        /*030c*/ 	.word	0x00016480


	//   ....[60]....
        /*0310*/ 	.word	0x00016580


	//   ....[61]....
        /*0314*/ 	.word	0x000165f0


	//   ....[62]....
        /*0318*/ 	.word	0x000166f0


	//   ....[63]....
        /*031c*/ 	.word	0x00016760


	//   ....[64]....
        /*0320*/ 	.word	0x00016860


	//   ....[65]....
        /*0324*/ 	.word	0x000168d0


	//   ....[66]....
        /*0328*/ 	.word	0x000169d0


	//   ....[67]....
        /*032c*/ 	.word	0x00016a40


	//   ....[68]....
        /*0330*/ 	.word	0x00016b40


	//   ....[69]....
        /*0334*/ 	.word	0x00016ba0


	//   ....[70]....
        /*0338*/ 	.word	0x00016c90


	//   ....[71]....
        /*033c*/ 	.word	0x00016ce0


	//   ....[72]....
        /*0340*/ 	.word	0x000170e0


	//----- nvinfo : EIATTR_REG_RECONFIG
	.align		4
.L_265:
        /*0344*/ 	.byte	0x01, 0x54
	.zero		2


	//----- nvinfo : EIATTR_SYSCALL_OFFSETS
	.align		4
        /*0348*/ 	.byte	0x04, 0x46
        /*034a*/ 	.short	(.L_267 - .L_266)


	//   ....[0]....
.L_266:
        /*034c*/ 	.word	0x00001520


	//   ....[1]....
        /*0350*/ 	.word	0x00011ca0


	//   ....[2]....
        /*0354*/ 	.word	0x00011de0


	//   ....[3]....
        /*0358*/ 	.word	0x00011ed0


	//   ....[4]....
        /*035c*/ 	.word	0x00012690


	//----- nvinfo : EIATTR_MBARRIER_INSTR_OFFSETS
	.align		4
.L_267:
        /*0360*/ 	.byte	0x04, 0x39
        /*0362*/ 	.short	(.L_269 - .L_268)


	//   ....[0]....
.L_268:
        /*0364*/ 	.word	0x00000250
        /*0368*/ 	.word	0x000000ff
        /*036c*/ 	.word	0x00038800
        /*0370*/ 	.short	0x0100
        /*0372*/ 	.byte	0x08
	.zero		1


	//   ....[1]....
        /*0374*/ 	.word	0x00000260
        /*0378*/ 	.word	0x000000ff
        /*037c*/ 	.word	0x00038820
        /*0380*/ 	.short	0x0100
        /*0382*/ 	.byte	0x08
	.zero		1


	//   ....[2]....
        /*0384*/ 	.word	0x00000350
        /*0388*/ 	.word	0x000000ff
        /*038c*/ 	.word	0x00038830
        /*0390*/ 	.short	0x0100
        /*0392*/ 	.byte	0x08
	.zero		1


	//   ....[3]....
        /*0394*/ 	.word	0x00000360
        /*0398*/ 	.word	0x000000ff
        /*039c*/ 	.word	0x00038840
        /*03a0*/ 	.short	0x0100
        /*03a2*/ 	.byte	0x08
	.zero		1


	//   ....[4]....
        /*03a4*/ 	.word	0x00000370
        /*03a8*/ 	.word	0x000000ff
        /*03ac*/ 	.word	0x00038838
        /*03b0*/ 	.short	0x0100
        /*03b2*/ 	.byte	0x08
	.zero		1


	//   ....[5]....
        /*03b4*/ 	.word	0x00000380
        /*03b8*/ 	.word	0x000000ff
        /*03bc*/ 	.word	0x00038848
        /*03c0*/ 	.short	0x0100
        /*03c2*/ 	.byte	0x08
	.zero		1


	//   ....[6]....
        /*03c4*/ 	.word	0x000004b0
        /*03c8*/ 	.word	0x000000ff
        /*03cc*/ 	.word	0x00038850
        /*03d0*/ 	.short	0x0100
        /*03d2*/ 	.byte	0x08
	.zero		1


	//   ....[7]....
        /*03d4*/ 	.word	0x000004c0
        /*03d8*/ 	.word	0x000000ff
        /*03dc*/ 	.word	0x00038860
        /*03e0*/ 	.short	0x0100
        /*03e2*/ 	.byte	0x08
	.zero		1


	//   ....[8]....
        /*03e4*/ 	.word	0x000004d0
        /*03e8*/ 	.word	0x000000ff
        /*03ec*/ 	.word	0x00038858
        /*03f0*/ 	.short	0x0100
        /*03f2*/ 	.byte	0x08
	.zero		1


	//   ....[9]....
        /*03f4*/ 	.word	0x000004e0
        /*03f8*/ 	.word	0x000000ff
        /*03fc*/ 	.word	0x00038868
        /*0400*/ 	.short	0x0100
        /*0402*/ 	.byte	0x08
	.zero		1


	//   ....[10]....
        /*0404*/ 	.word	0x000005d0
        /*0408*/ 	.word	0x000000ff
        /*040c*/ 	.word	0x00038870
        /*0410*/ 	.short	0x0100
        /*0412*/ 	.byte	0x06
	.zero		1


	//   ....[11]....
        /*0414*/ 	.word	0x000005e0
        /*0418*/ 	.word	0x000000ff
        /*041c*/ 	.word	0x00038880
        /*0420*/ 	.short	0x0100
        /*0422*/ 	.byte	0x06
	.zero		1


	//   ....[12]....
        /*0424*/ 	.word	0x000005f0
        /*0428*/ 	.word	0x000000ff
        /*042c*/ 	.word	0x00038878
        /*0430*/ 	.short	0x0100
        /*0432*/ 	.byte	0x06
	.zero		1


	//   ....[13]....
        /*0434*/ 	.word	0x00000600
        /*0438*/ 	.word	0x000000ff
        /*043c*/ 	.word	0x00038888
        /*0440*/ 	.short	0x0100
        /*0442*/ 	.byte	0x06
	.zero		1


	//   ....[14]....
        /*0444*/ 	.word	0x00000730
        /*0448*/ 	.word	0x000000ff
        /*044c*/ 	.word	0x00038890
        /*0450*/ 	.short	0x0100
        /*0452*/ 	.byte	0x08
	.zero		1


	//   ....[15]....
        /*0454*/ 	.word	0x00000740
        /*0458*/ 	.word	0x000000ff
        /*045c*/ 	.word	0x000388a0
        /*0460*/ 	.short	0x0100
        /*0462*/ 	.byte	0x08
	.zero		1


	//   ....[16]....
        /*0464*/ 	.word	0x00000750
        /*0468*/ 	.word	0x000000ff
        /*046c*/ 	.word	0x00038898
        /*0470*/ 	.short	0x0100
        /*0472*/ 	.byte	0x08
	.zero		1


	//   ....[17]....
        /*0474*/ 	.word	0x00000760
        /*0478*/ 	.word	0x000000ff
        /*047c*/ 	.word	0x000388a8
        /*0480*/ 	.short	0x0100
        /*0482*/ 	.byte	0x08
	.zero		1


	//   ....[18]....
        /*0484*/ 	.word	0x00000890
        /*0488*/ 	.word	0x000000ff
        /*048c*/ 	.word	0x000388b0
        /*0490*/ 	.short	0x0100
        /*0492*/ 	.byte	0x08
	.zero		1


	//   ....[19]....
        /*0494*/ 	.word	0x000008a0
        /*0498*/ 	.word	0x000000ff
        /*049c*/ 	.word	0x000388c0
        /*04a0*/ 	.short	0x0100
        /*04a2*/ 	.byte	0x08
	.zero		1


	//   ....[20]....
        /*04a4*/ 	.word	0x000008b0
        /*04a8*/ 	.word	0x000000ff
        /*04ac*/ 	.word	0x000388b8
        /*04b0*/ 	.short	0x0100
        /*04b2*/ 	.byte	0x08
	.zero		1


	//   ....[21]....
        /*04b4*/ 	.word	0x000008c0
        /*04b8*/ 	.word	0x000000ff
        /*04bc*/ 	.word	0x000388c8
        /*04c0*/ 	.short	0x0100
        /*04c2*/ 	.byte	0x08
	.zero		1


	//   ....[22]....
        /*04c4*/ 	.word	0x00001560
        /*04c8*/ 	.word	0x000000ff
        /*04cc*/ 	.word	0x00038800
        /*04d0*/ 	.short	0x010a
        /*04d2*/ 	.byte	0x04
	.zero		1


	//   ....[23]....
        /*04d4*/ 	.word	0x000015d0
        /*04d8*/ 	.word	0x000000ff
        /*04dc*/ 	.word	0x00038830
        /*04e0*/ 	.short	0x010a
        /*04e2*/ 	.byte	0x04
	.zero		1


	//   ....[24]....
        /*04e4*/ 	.word	0x00001670
        /*04e8*/ 	.word	0x000000ff
        /*04ec*/ 	.word	0x00038830
        /*04f0*/ 	.short	0x010a
        /*04f2*/ 	.byte	0x04
	.zero		1


	//   ....[25]....
        /*04f4*/ 	.word	0x00005010
        /*04f8*/ 	.word	0x00000000
        /*04fc*/ 	.word	0x00000000
        /*0500*/ 	.short	0x0101
        /*0502*/ 	.byte	0x3f
	.zero		1


	//   ....[26]....
        /*0504*/ 	.word	0x00005770
        /*0508*/ 	.word	0x000000ff
        /*050c*/ 	.word	0x00038830
        /*0510*/ 	.short	0x010a
        /*0512*/ 	.byte	0x06
	.zero		1


	//   ....[27]....
        /*0514*/ 	.word	0x000057c0
        /*0518*/ 	.word	0x000000ff
        /*051c*/ 	.word	0x00038830
        /*0520*/ 	.short	0x010a
        /*0522*/ 	.byte	0x06
	.zero		1


	//   ....[28]....
        /*0524*/ 	.word	0x000080b0
        /*0528*/ 	.word	0x000000ff
        /*052c*/ 	.word	0x00038850
        /*0530*/ 	.short	0x010a
        /*0532*/ 	.byte	0x07
	.zero		1


	//   ....[29]....
        /*0534*/ 	.word	0x000080f0
        /*0538*/ 	.word	0x000000ff
        /*053c*/ 	.word	0x00038850
        /*0540*/ 	.short	0x010a
        /*0542*/ 	.byte	0x07
	.zero		1


	//   ....[30]....
        /*0544*/ 	.word	0x00009770
        /*0548*/ 	.word	0x000000ab
        /*054c*/ 	.word	0x00000000
        /*0550*/ 	.short	0x0101
        /*0552*/ 	.byte	0x3f
	.zero		1


	//   ....[31]....
        /*0554*/ 	.word	0x000097c0
        /*0558*/ 	.word	0x000000af
        /*055c*/ 	.word	0x00000000
        /*0560*/ 	.short	0x0101
        /*0562*/ 	.byte	0x3f
	.zero		1


	//   ....[32]....
        /*0564*/ 	.word	0x00009d00
        /*0568*/ 	.word	0x000000ff
        /*056c*/ 	.word	0x00038830
        /*0570*/ 	.short	0x010a
        /*0572*/ 	.byte	0x06
	.zero		1


	//   ....[33]....
        /*0574*/ 	.word	0x00009d50
        /*0578*/ 	.word	0x000000ff
        /*057c*/ 	.word	0x00038830
        /*0580*/ 	.short	0x010a
        /*0582*/ 	.byte	0x06
	.zero		1


	//   ....[34]....
        /*0584*/ 	.word	0x0000c650
        /*0588*/ 	.word	0x000000ff
        /*058c*/ 	.word	0x00038850
        /*0590*/ 	.short	0x010a
        /*0592*/ 	.byte	0x0b
	.zero		1


	//   ....[35]....
        /*0594*/ 	.word	0x0000c690
        /*0598*/ 	.word	0x000000ff
        /*059c*/ 	.word	0x00038850
        /*05a0*/ 	.short	0x010a
        /*05a2*/ 	.byte	0x0b
	.zero		1


	//   ....[36]....
        /*05a4*/ 	.word	0x0000d710
        /*05a8*/ 	.word	0x00000099
        /*05ac*/ 	.word	0x00000000
        /*05b0*/ 	.short	0x0101
        /*05b2*/ 	.byte	0x3f
	.zero		1


	//   ....[37]....
        /*05b4*/ 	.word	0x0000d7e0
        /*05b8*/ 	.word	0x000000a4
        /*05bc*/ 	.word	0x00000000
        /*05c0*/ 	.short	0x0101
        /*05c2*/ 	.byte	0x3f
	.zero		1


	//   ....[38]....
        /*05c4*/ 	.word	0x0000e390
        /*05c8*/ 	.word	0x000000ff
        /*05cc*/ 	.word	0x00038850
        /*05d0*/ 	.short	0x010a
        /*05d2*/ 	.byte	0x05
	.zero		1


	//   ....[39]....
        /*05d4*/ 	.word	0x0000e3d0
        /*05d8*/ 	.word	0x000000ff
        /*05dc*/ 	.word	0x00038850
        /*05e0*/ 	.short	0x010a
        /*05e2*/ 	.byte	0x05
	.zero		1


	//   ....[40]....
        /*05e4*/ 	.word	0x0000e7e0
        /*05e8*/ 	.word	0x00000005
        /*05ec*/ 	.word	0x00000000
        /*05f0*/ 	.short	0x0101
        /*05f2*/ 	.byte	0x3f
	.zero		1


	//   ....[41]....
        /*05f4*/ 	.word	0x0000f870
        /*05f8*/ 	.word	0x000000ff
        /*05fc*/ 	.word	0x00000000
        /*0600*/ 	.short	0x0101
        /*0602*/ 	.byte	0x04
	.zero		1


	//   ....[42]....
        /*0604*/ 	.word	0x00012240
        /*0608*/ 	.word	0x000000ff
        /*060c*/ 	.word	0x00038840
        /*0610*/ 	.short	0x010a
        /*0612*/ 	.byte	0x26
	.zero		1


	//   ....[43]....
        /*0614*/ 	.word	0x00013060
        /*0618*/ 	.word	0x000000ff
        /*061c*/ 	.word	0x00038800
        /*0620*/ 	.short	0x0107
        /*0622*/ 	.byte	0x26
	.zero		1


	//   ....[44]....
        /*0624*/ 	.word	0x000130d0
        /*0628*/ 	.word	0x000000ff
        /*062c*/ 	.word	0x00038800
        /*0630*/ 	.short	0x0101
        /*0632*/ 	.byte	0x26
	.zero		1


	//   ....[45]....
        /*0634*/ 	.word	0x000130f0
        /*0638*/ 	.word	0x000000ff
        /*063c*/ 	.word	0x00038820
        /*0640*/ 	.short	0x010a
        /*0642*/ 	.byte	0x26
	.zero		1


	//   ....[46]....
        /*0644*/ 	.word	0x000134e0
        /*0648*/ 	.word	0x000000ff
        /*064c*/ 	.word	0x00038848
        /*0650*/ 	.short	0x010a
        /*0652*/ 	.byte	0x26
	.zero		1


	//   ....[47]....
        /*0654*/ 	.word	0x00013980
        /*0658*/ 	.word	0x000000ff
        /*065c*/ 	.word	0x00038860
        /*0660*/ 	.short	0x010a
        /*0662*/ 	.byte	0x26
	.zero		1


	//   ....[48]....
        /*0664*/ 	.word	0x00014030
        /*0668*/ 	.word	0x000000ff
        /*066c*/ 	.word	0x00038840
        /*0670*/ 	.short	0x010a
        /*0672*/ 	.byte	0x26
	.zero		1


	//   ....[49]....
        /*0674*/ 	.word	0x000144d0
        /*0678*/ 	.word	0x000000ff
        /*067c*/ 	.word	0x00038868
        /*0680*/ 	.short	0x010a
        /*0682*/ 	.byte	0x26
	.zero		1


	//   ....[50]....
        /*0684*/ 	.word	0x00014bd0
        /*0688*/ 	.word	0x000000ff
        /*068c*/ 	.word	0x00038848
        /*0690*/ 	.short	0x010a
        /*0692*/ 	.byte	0x26
	.zero		1


	//   ....[51]....
        /*0694*/ 	.word	0x00015050
        /*0698*/ 	.word	0x000000ff
        /*069c*/ 	.word	0x00038860
        /*06a0*/ 	.short	0x010a
        /*06a2*/ 	.byte	0x26
	.zero		1


	//   ....[52]....
        /*06a4*/ 	.word	0x00015590
        /*06a8*/ 	.word	0x00000003
        /*06ac*/ 	.word	0x00038860
        /*06b0*/ 	.short	0x010a
        /*06b2*/ 	.byte	0x3f
	.zero		1


	//   ....[53]....
        /*06b4*/ 	.word	0x00015ac0
        /*06b8*/ 	.word	0x00000002
        /*06bc*/ 	.word	0x00038820
        /*06c0*/ 	.short	0x010a
        /*06c2*/ 	.byte	0x3f
	.zero		1


	//   ....[54]....
        /*06c4*/ 	.word	0x00015c40
        /*06c8*/ 	.word	0x00000006
        /*06cc*/ 	.word	0x00000000
        /*06d0*/ 	.short	0x010a
        /*06d2*/ 	.byte	0x3f
	.zero		1


	//   ....[55]....
        /*06d4*/ 	.word	0x00015cb0
        /*06d8*/ 	.word	0x00000003
        /*06dc*/ 	.word	0x00000000
        /*06e0*/ 	.short	0x010a
        /*06e2*/ 	.byte	0x3f
	.zero		1


	//   ....[56]....
        /*06e4*/ 	.word	0x00015d10
        /*06e8*/ 	.word	0x00000000
        /*06ec*/ 	.word	0x00000000
        /*06f0*/ 	.short	0x010a
        /*06f2*/ 	.byte	0x3f
	.zero		1


	//   ....[57]....
        /*06f4*/ 	.word	0x00015d40
        /*06f8*/ 	.word	0x00000003
        /*06fc*/ 	.word	0x00000000
        /*0700*/ 	.short	0x010a
        /*0702*/ 	.byte	0x3f
	.zero		1


	//   ....[58]....
        /*0704*/ 	.word	0x00015dc0
        /*0708*/ 	.word	0x00000003
        /*070c*/ 	.word	0x00038800
        /*0710*/ 	.short	0x010a
        /*0712*/ 	.byte	0x3f
	.zero		1


	//   ....[59]....
        /*0714*/ 	.word	0x00015e30
        /*0718*/ 	.word	0x00000003
        /*071c*/ 	.word	0x00038830
        /*0720*/ 	.short	0x010a
        /*0722*/ 	.byte	0x3f
	.zero		1


	//   ....[60]....
        /*0724*/ 	.word	0x00015ea0
        /*0728*/ 	.word	0x00000006
        /*072c*/ 	.word	0x00038830
        /*0730*/ 	.short	0x010a
        /*0732*/ 	.byte	0x3f
	.zero		1


	//   ....[61]....
        /*0734*/ 	.word	0x00015f00
        /*0738*/ 	.word	0x00000003
        /*073c*/ 	.word	0x00038850
        /*0740*/ 	.short	0x010a
        /*0742*/ 	.byte	0x3f
	.zero		1


	//   ....[62]....
        /*0744*/ 	.word	0x00015f70
        /*0748*/ 	.word	0x00000006
        /*074c*/ 	.word	0x00038830
        /*0750*/ 	.short	0x010a
        /*0752*/ 	.byte	0x3f
	.zero		1


	//   ....[63]....
        /*0754*/ 	.word	0x00015fd0
        /*0758*/ 	.word	0x00000003
        /*075c*/ 	.word	0x00038850
        /*0760*/ 	.short	0x010a
        /*0762*/ 	.byte	0x3f
	.zero		1


	//   ....[64]....
        /*0764*/ 	.word	0x00016030
        /*0768*/ 	.word	0x00000005
        /*076c*/ 	.word	0x00038850
        /*0770*/ 	.short	0x010a
        /*0772*/ 	.byte	0x3f
	.zero		1


	//   ....[65]....
        /*0774*/ 	.word	0x00016190
        /*0778*/ 	.word	0x00000003
        /*077c*/ 	.word	0x00038840
        /*0780*/ 	.short	0x010a
        /*0782*/ 	.byte	0x3f
	.zero		1


	//   ....[66]....
        /*0784*/ 	.word	0x00016d20
        /*0788*/ 	.word	0x00000003
        /*078c*/ 	.word	0x00038820
        /*0790*/ 	.short	0x010a
        /*0792*/ 	.byte	0x3f
	.zero		1


	//   ....[67]....
        /*0794*/ 	.word	0x00016d80
        /*0798*/ 	.word	0x00000003
        /*079c*/ 	.word	0x00038848
        /*07a0*/ 	.short	0x010a
        /*07a2*/ 	.byte	0x3f
	.zero		1


	//   ....[68]....
        /*07a4*/ 	.word	0x00016de0
        /*07a8*/ 	.word	0x00000003
        /*07ac*/ 	.word	0x00038860
        /*07b0*/ 	.short	0x010a
        /*07b2*/ 	.byte	0x3f
	.zero		1


	//   ....[69]....
        /*07b4*/ 	.word	0x00016e40
        /*07b8*/ 	.word	0x00000003
        /*07bc*/ 	.word	0x00038840
        /*07c0*/ 	.short	0x010a
        /*07c2*/ 	.byte	0x3f
	.zero		1


	//   ....[70]....
        /*07c4*/ 	.word	0x00016ea0
        /*07c8*/ 	.word	0x00000003
        /*07cc*/ 	.word	0x00038868
        /*07d0*/ 	.short	0x010a
        /*07d2*/ 	.byte	0x3f
	.zero		1


	//   ....[71]....
        /*07d4*/ 	.word	0x00016f00
        /*07d8*/ 	.word	0x00000003
        /*07dc*/ 	.word	0x00038848
        /*07e0*/ 	.short	0x010a
        /*07e2*/ 	.byte	0x3f
	.zero		1


	//   ....[72]....
        /*07e4*/ 	.word	0x00016f60
        /*07e8*/ 	.word	0x00000003
        /*07ec*/ 	.word	0x00038860
        /*07f0*/ 	.short	0x010a
        /*07f2*/ 	.byte	0x3f
	.zero		1


	//   ....[73]....
        /*07f4*/ 	.word	0x00016fb0
        /*07f8*/ 	.word	0x00000003
        /*07fc*/ 	.word	0x00038860
        /*0800*/ 	.short	0x010a
        /*0802*/ 	.byte	0x3f
	.zero		1


	//   ....[74]....
        /*0804*/ 	.word	0x00017000
        /*0808*/ 	.word	0x00000002
        /*080c*/ 	.word	0x00038820
        /*0810*/ 	.short	0x010a
        /*0812*/ 	.byte	0x3f
	.zero		1


	//   ....[75]....
        /*0814*/ 	.word	0x000171a0
        /*0818*/ 	.word	0x00000006
        /*081c*/ 	.word	0x00000000
        /*0820*/ 	.short	0x010a
        /*0822*/ 	.byte	0x3f
	.zero		1


	//   ....[76]....
        /*0824*/ 	.word	0x000171f0
        /*0828*/ 	.word	0x00000003
        /*082c*/ 	.word	0x00000000
        /*0830*/ 	.short	0x010a
        /*0832*/ 	.byte	0x3f
	.zero		1


	//   ....[77]....
        /*0834*/ 	.word	0x00017240
        /*0838*/ 	.word	0x00000000
        /*083c*/ 	.word	0x00000000
        /*0840*/ 	.short	0x010a
        /*0842*/ 	.byte	0x3f
	.zero		1


	//----- nvinfo : EIATTR_NUM_MBARRIERS
	.align		4
.L_269:
        /*0844*/ 	.byte	0x03, 0x38
        /*0846*/ 	.short	0x0016


	//----- nvinfo : EIATTR_EXIT_INSTR_OFFSETS
	.align		4
        /*0848*/ 	.byte	0x04, 0x1c
        /*084a*/ 	.short	(.L_271 - .L_270)


	//   ....[0]....
.L_270:
        /*084c*/ 	.word	0x00015d90


	//----- nvinfo : EIATTR_MAX_THREADS
	.align		4
.L_271:
        /*0850*/ 	.byte	0x04, 0x05
        /*0852*/ 	.short	(.L_273 - .L_272)
.L_272:
        /*0854*/ 	.word	0x00000180
        /*0858*/ 	.word	0x00000001
        /*085c*/ 	.word	0x00000001


	//----- nvinfo : EIATTR_CRS_STACK_SIZE
	.align		4
.L_273:
        /*0860*/ 	.byte	0x04, 0x1e
        /*0862*/ 	.short	(.L_275 - .L_274)
.L_274:
        /*0864*/ 	.word	0x00000000


	//----- nvinfo : EIATTR_CBANK_PARAM_SIZE
	.align		4
.L_275:
        /*0868*/ 	.byte	0x03, 0x19
        /*086a*/ 	.short	0x0a70


	//----- nvinfo : EIATTR_PARAM_CBANK
	.align		4
        /*086c*/ 	.byte	0x04, 0x0a
        /*086e*/ 	.short	(.L_277 - .L_276)
	.align		4
.L_276:
        /*0870*/ 	.word	index@(.nv.constant0._ZN7cutlass13device_kernelIN5flash11enable_sm90INS1_16FlashAttnFwdSm90INS1_25CollectiveMainloopFwdSm90ILi2EN4cute5tupleIJNS5_1CILi1EEES8_S8_EEENS6_IJNS7_ILi128EEENS7_ILi80EEENS7_ILi256EEEEEELi256ENS_10bfloat16_tEfNS_4arch4Sm90ELb1ELb0ELb1ELb0ELb0ELb0ELb0ELb1ELb1ELb1ELb1ELb0EEENS1_21CollectiveEpilogueFwdINS6_IJSA_SC_SB_EEES9_SE_SG_Li256ELb0ELb1ELb1ELb0EEENS1_19SingleTileSchedulerILb0ELb1ELb1ELi128EEEEEEEEEvNT_6ParamsE)
        /*0874*/ 	.short	0x0210
        /*0876*/ 	.short	0x0a70


	//----- nvinfo : EIATTR_SW_WAR
	.align		4
.L_277:
        /*0878*/ 	.byte	0x04, 0x36
        /*087a*/ 	.short	(.L_279 - .L_278)
.L_278:
        /*087c*/ 	.word	0x00000008
.L_279:


//--------------------- .nv.info._ZN7cutlass13device_kernelIN5flash11enable_sm90INS1_16FlashAttnFwdSm90INS1_25CollectiveMainloopFwdSm90ILi2EN4cute5tupleIJNS5_1CILi1EEES8_S8_EEENS6_IJNS7_ILi128EEENS7_ILi80EEENS7_ILi256EEEEEELi256ENS_10bfloat16_tEfNS_4arch4Sm90ELb1ELb0ELb1ELb1ELb0ELb0ELb0ELb1ELb1ELb1ELb1ELb0EEENS1_21CollectiveEpilogueFwdINS6_IJSA_SC_SB_EEES9_SE_SG_Li256ELb1ELb1ELb1ELb0EEENS1_36VarlenDynamicPersistentTileSchedulerILi128ELi80ELi256ELi128ELb1ELb1ELb1ELb1ELb1ELb1EEEEEEEEEvNT_6ParamsE --------------------------
	.section	.nv.info._ZN7cutlass13device_kernelIN5flash11enable_sm90INS1_16FlashAttnFwdSm90INS1_25CollectiveMainloopFwdSm90ILi2EN4cute5tupleIJNS5_1CILi1EEES8_S8_EEENS6_IJNS7_ILi128EEENS7_ILi80EEENS7_ILi256EEEEEELi256ENS_10bfloat16_tEfNS_4arch4Sm90ELb1ELb0ELb1ELb1ELb0ELb0ELb0ELb1ELb1ELb1ELb1ELb0EEENS1_21CollectiveEpilogueFwdINS6_IJSA_SC_SB_EEES9_SE_SG_Li256ELb1ELb1ELb1ELb0EEENS1_36VarlenDynamicPersistentTileSchedulerILi128ELi80ELi256ELi128ELb1ELb1ELb1ELb1ELb1ELb1EEEEEEEEEvNT_6ParamsE,"",@"SHT_CUDA_INFO"
	.sectionflags	@""
	.align	4


	//----- nvinfo : EIATTR_CUDA_API_VERSION
	.align		4
        /*0000*/ 	.byte	0x04, 0x37
        /*0002*/ 	.short	(.L_281 - .L_280)
.L_280:
        /*0004*/ 	.word	0x00000082


	//----- nvinfo : EIATTR_KPARAM_INFO
	.align		4
.L_281:
        /*0008*/ 	.byte	0x04, 0x17
        /*000a*/ 	.short	(.L_283 - .L_282)
.L_282:
        /*000c*/ 	.word	0x00000000
        /*0010*/ 	.short	0x0000
        /*0012*/ 	.short	0x0070
        /*0014*/ 	.byte	0x00, 0xf0, 0x01, 0x2a


	//----- nvinfo : EIATTR_SPARSE_MMA_MASK
	.align		4
.L_283:
        /*0018*/ 	.byte	0x03, 0x50
        /*001a*/ 	.short	0x0000


	//----- nvinfo : EIATTR_MAXREG_COUNT
	.align		4
        /*001c*/ 	.byte	0x03, 0x1b
        /*001e*/ 	.short	0x00a8


	//----- nvinfo : EIATTR_NUM_BARRIERS
	.align		4
        /*0020*/ 	.byte	0x02, 0x4c
        /*0022*/ 	.byte	0x09
	.zero		1


	//----- nvinfo : EIATTR_EXTERNS
	.align		4
        /*0024*/ 	.byte	0x04, 0x0f
        /*0026*/ 	.short	(.L_285 - .L_284)


	//   ....[0]....
	.align		4
.L_284:
        /*0028*/ 	.word	index@(__assertfail)


	//----- nvinfo : EIATTR_ANNOTATIONS
	.align		4
.L_285:
        /*002c*/ 	.byte	0x04, 0x55
        /*002e*/ 	.short	(.L_287 - .L_286)


	//   ....[0]....
.L_286:
        /* <DEDUP_REMOVED lines=80> */


	//----- nvinfo : EIATTR_MERCURY_ISA_VERSION
	.align		4
.L_287:
        /*0520*/ 	.byte	0x03, 0x5f
        /*0522*/ 	.short	0x0101


	//----- nvinfo : EIATTR_UNUSED_LOAD_BYTE_OFFSET
	.align		4
        /*0524*/ 	.byte	0x04, 0x44
        /*0526*/ 	.short	(.L_289 - .L_288)


	//   ....[0]....
.L_288:
        /*0528*/ 	.word	0x00000a10
        /*052c*/ 	.word	0x0000fff0


	//   ....[1]....
        /*0530*/ 	.word	0x0000f840
        /*0534*/ 	.word	0x0000fff0


	//----- nvinfo : EIATTR_INT_WARP_WIDE_INSTR_OFFSETS
	.align		4
.L_289:
        /*0538*/ 	.byte	0x04, 0x31
        /*053a*/ 	.short	(.L_291 - .L_290)


	//   ....[0]....
.L_290:
        /*053c*/ 	.word	0x00000130


	//   ....[1]....
        /*0540*/ 	.word	0x00000170


	//   ....[2]....
        /*0544*/ 	.word	0x000001e0


	//   ....[3]....
        /*0548*/ 	.word	0x00016050


	//   ....[4]....
        /*054c*/ 	.word	0x000160f0


	//   ....[5]....
        /*0550*/ 	.word	0x0001a540


	//   ....[6]....
        /*0554*/ 	.word	0x0001a5b0


	//----- nvinfo : EIATTR_COOP_GROUP_MASK_REGIDS
	.align		4
.L_291:
        /*0558*/ 	.byte	0x04, 0x29
        /*055a*/ 	.short	(.L_293 - .L_292)


	//   ....[0]....
.L_292:
        /*055c*/ 	.word	0xffffffff


	//   ....[1]....
        /*0560*/ 	.word	0xffffffff


	//   ....[2]....
        /*0564*/ 	.word	0xffffffff


	//   ....[3]....
        /*0568*/ 	.word	0xffffffff


	//   ....[4]....
        /*056c*/ 	.word	0xffffffff


	//   ....[5]....
        /*0570*/ 	.word	0xffffffff


	//   ....[6]....
        /*0574*/ 	.word	0xffffffff


	//   ....[7]....
        /*0578*/ 	.word	0xffffffff


	//   ....[8]....
        /*057c*/ 	.word	0xffffffff


	//   ....[9]....
        /*0580*/ 	.word	0xffffffff


	//   ....[10]....
        /*0584*/ 	.word	0xffffffff


	//   ....[11]....
        /*0588*/ 	.word	0xffffffff


	//   ....[12]....
        /*058c*/ 	.word	0xffffffff


	//   ....[13]....
        /*0590*/ 	.word	0xffffffff


	//   ....[14]....
        /*0594*/ 	.word	0xffffffff


	//   ....[15]....
        /*0598*/ 	.word	0xffffffff


	//   ....[16]....
        /*059c*/ 	.word	0xffffffff


	//   ....[17]....
        /*05a0*/ 	.word	0xffffffff


	//   ....[18]....
        /*05a4*/ 	.word	0xffffffff


	//   ....[19]....
        /*05a8*/ 	.word	0xffffffff


	//   ....[20]....
        /*05ac*/ 	.word	0xffffffff


	//   ....[21]....
        /*05b0*/ 	.word	0xffffffff


	//   ....[22]....
        /*05b4*/ 	.word	0xffffffff


	//   ....[23]....
        /*05b8*/ 	.word	0xffffffff


	//   ....[24]....
        /*05bc*/ 	.word	0xffffffff


	//   ....[25]....
        /*05c0*/ 	.word	0xffffffff


	//   ....[26]....
        /*05c4*/ 	.word	0xffffffff


	//   ....[27]....
        /*05c8*/ 	.word	0xffffffff


	//   ....[28]....
        /*05cc*/ 	.word	0xffffffff


	//   ....[29]....
        /*05d0*/ 	.word	0xffffffff


	//   ....[30]....
        /*05d4*/ 	.word	0xffffffff


	//   ....[31]....
        /*05d8*/ 	.word	0xffffffff


	//   ....[32]....
        /*05dc*/ 	.word	0xffffffff


	//   ....[33]....
        /*05e0*/ 	.word	0xffffffff


	//   ....[34]....
        /*05e4*/ 	.word	0xffffffff


	//   ....[35]....
        /*05e8*/ 	.word	0xffffffff


	//   ....[36]....
        /*05ec*/ 	.word	0xffffffff


	//   ....[37]....
        /*05f0*/ 	.word	0xffffffff


	//   ....[38]....
        /*05f4*/ 	.word	0xffffffff


	//   ....[39]....
        /*05f8*/ 	.word	0xffffffff


	//   ....[40]....
        /*05fc*/ 	.word	0xffffffff


	//   ....[41]....
        /*0600*/ 	.word	0xffffffff


	//   ....[42]....
        /*0604*/ 	.word	0xffffffff


	//   ....[43]....
        /*0608*/ 	.word	0xffffffff


	//   ....[44]....
        /*060c*/ 	.word	0xffffffff


	//   ....[45]....
        /*0610*/ 	.word	0xffffffff


	//   ....[46]....
        /*0614*/ 	.word	0xffffffff


	//   ....[47]....
        /*0618*/ 	.word	0xffffffff


	//   ....[48]....
        /*061c*/ 	.word	0xffffffff


	//   ....[49]....
        /*0620*/ 	.word	0xffffffff


	//   ....[50]....
        /*0624*/ 	.word	0xffffffff


	//   ....[51]....
        /*0628*/ 	.word	0xffffffff


	//   ....[52]....
        /*062c*/ 	.word	0xffffffff


	//   ....[53]....
        /*0630*/ 	.word	0xffffffff


	//   ....[54]....
        /*0634*/ 	.word	0xffffffff


	//   ....[55]....
        /*0638*/ 	.word	0xffffffff


	//   ....[56]....
        /*063c*/ 	.word	0xffffffff


	//   ....[57]....
        /*0640*/ 	.word	0xffffffff


	//   ....[58]....
        /*0644*/ 	.word	0xffffffff


	//   ....[59]....
        /*0648*/ 	.word	0xffffffff


	//   ....[60]....
        /*064c*/ 	.word	0xffffffff


	//   ....[61]....
        /*0650*/ 	.word	0xffffffff


	//   ....[62]....
        /*0654*/ 	.word	0xffffffff


	//   ....[63]....
        /*0658*/ 	.word	0xffffffff


	//   ....[64]....
        /*065c*/ 	.word	0xffffffff


	//   ....[65]....
        /*0660*/ 	.word	0xffffffff


	//   ....[66]....
        /*0664*/ 	.word	0xffffffff


	//   ....[67]....
        /*0668*/ 	.word	0xffffffff


	//   ....[68]....
        /*066c*/ 	.word	0xffffffff


	//   ....[69]....
        /*0670*/ 	.word	0xffffffff


	//   ....[70]....
        /*0674*/ 	.word	0xffffffff


	//   ....[71]....
        /*0678*/ 	.word	0xffffffff


	//   ....[72]....
        /*067c*/ 	.word	0xffffffff


	//   ....[73]....
        /*0680*/ 	.word	0xffffffff


	//   ....[74]....
        /*0684*/ 	.word	0xffffffff


	//   ....[75]....
        /*0688*/ 	.word	0xffffffff


	//   ....[76]....
        /*068c*/ 	.word	0xffffffff


	//   ....[77]....
        /*0690*/ 	.word	0xffffffff


	//   ....[78]....
        /*0694*/ 	.word	0xffffffff


	//   ....[79]....
        /*0698*/ 	.word	0xffffffff


	//   ....[80]....
        /*069c*/ 	.word	0xffffffff


	//   ....[81]....
        /*06a0*/ 	.word	0xffffffff


	//   ....[82]....
        /*06a4*/ 	.word	0xffffffff


	//   ....[83]....
        /*06a8*/ 	.word	0xffffffff


	//   ....[84]....
        /*06ac*/ 	.word	0xffffffff


	//   ....[85]....
        /*06b0*/ 	.word	0xffffffff


	//   ....[86]....
        /*06b4*/ 	.word	0xffffffff


	//   ....[87]....
        /*06b8*/ 	.word	0xffffffff


	//   ....[88]....
        /*06bc*/ 	.word	0xffffffff


	//   ....[89]....
        /*06c0*/ 	.word	0xffffffff


	//   ....[90]....
        /*06c4*/ 	.word	0xffffffff


	//   ....[91]....
        /*06c8*/ 	.word	0xffffffff


	//   ....[92]....
        /*06cc*/ 	.word	0xffffffff


	//   ....[93]....
        /*06d0*/ 	.word	0xffffffff


	//   ....[94]....
        /*06d4*/ 	.word	0xffffffff


	//   ....[95]....
        /*06d8*/ 	.word	0xffffffff


	//   ....[96]....
        /*06dc*/ 	.word	0xffffffff


	//   ....[97]....
        /*06e0*/ 	.word	0xffffffff


	//   ....[98]....
        /*06e4*/ 	.word	0xffffffff


	//   ....[99]....
        /*06e8*/ 	.word	0xffffffff


	//   ....[100]....
        /*06ec*/ 	.word	0xffffffff


	//   ....[101]....
        /*06f0*/ 	.word	0xffffffff


	//   ....[102]....
        /*06f4*/ 	.word	0xffffffff


	//   ....[103]....
        /*06f8*/ 	.word	0xffffffff


	//   ....[104]....
        /*06fc*/ 	.word	0xffffffff


	//   ....[105]....
        /*0700*/ 	.word	0x0500000f


	//   ....[106]....
        /*0704*/ 	.word	0x0500000f


	//   ....[107]....
        /*0708*/ 	.word	0x0500000f


	//   ....[108]....
        /*070c*/ 	.word	0x0500000f


	//   ....[109]....
        /*0710*/ 	.word	0x0500000f


	//   ....[110]....
        /*0714*/ 	.word	0x0500000f


	//   ....[111]....
        /*0718*/ 	.word	0x0500000f


	//   ....[112]....
        /*071c*/ 	.word	0x0500000f


	//   ....[113]....
        /*0720*/ 	.word	0x0500000f


	//   ....[114]....
        /*0724*/ 	.word	0x0500000f


	//   ....[115]....
        /*0728*/ 	.word	0x0500000f


	//   ....[116]....
        /*072c*/ 	.word	0x0500000f


	//   ....[117]....
        /*0730*/ 	.word	0x0500000f


	//   ....[118]....
        /*0734*/ 	.word	0x0500000f


	//   ....[119]....
        /*0738*/ 	.word	0x0500000f


	//   ....[120]....
        /*073c*/ 	.word	0x0500000f


	//   ....[121]....
        /*0740*/ 	.word	0x0500000f


	//   ....[122]....
        /*0744*/ 	.word	0x0500000f


	//   ....[123]....
        /*0748*/ 	.word	0x0500000f


	//   ....[124]....
        /*074c*/ 	.word	0x0500000f


	//   ....[125]....
        /*0750*/ 	.word	0x0500000f


	//   ....[126]....
        /*0754*/ 	.word	0x0500000f


	//   ....[127]....
        /*0758*/ 	.word	0x0500000f


	//   ....[128]....
        /*075c*/ 	.word	0x0500000f


	//   ....[129]....
        /*0760*/ 	.word	0x0500000f


	//   ....[130]....
        /*0764*/ 	.word	0x0500000f


	//   ....[131]....
        /*0768*/ 	.word	0x0500000f


	//   ....[132]....
        /*076c*/ 	.word	0x0500000f


	//   ....[133]....
        /*0770*/ 	.word	0x0500000f


	//   ....[134]....
        /*0774*/ 	.word	0x0500000f


	//   ....[135]....
        /*0778*/ 	.word	0x0500000f


	//   ....[136]....
        /*077c*/ 	.word	0x0500000f


	//   ....[137]....
        /*0780*/ 	.word	0x0500000f


	//   ....[138]....
        /*0784*/ 	.word	0x0500000f


	//   ....[139]....
        /*0788*/ 	.word	0x0500000f


	//   ....[140]....
        /*078c*/ 	.word	0x0500000f


	//----- nvinfo : EIATTR_COOP_GROUP_INSTR_OFFSETS
	.align		4
.L_293:
        /*0790*/ 	.byte	0x04, 0x28
        /*0792*/ 	.short	(.L_295 - .L_294)


	//   ....[0]....
.L_294:
        /*0794*/ 	.word	0x00000060


	//   ....[1]....
        /*0798*/ 	.word	0x00000140


	//   ....[2]....
        /*079c*/ 	.word	0x00000190


	//   ....[3]....
        /*07a0*/ 	.word	0x000003c0


	//   ....[4]....
        /*07a4*/ 	.word	0x00000520


	//   ....[5]....
        /*07a8*/ 	.word	0x00000640


	//   ....[6]....
        /*07ac*/ 	.word	0x000007a0


	//   ....[7]....
        /*07b0*/ 	.word	0x00002110


	//   ....[8]....
        /*07b4*/ 	.word	0x00004ad0


	//   ....[9]....
        /*07b8*/ 	.word	0x00004af0


	//   ....[10]....
        /*07bc*/ 	.word	0x00005580


	//   ....[11]....
        /*07c0*/ 	.word	0x00005650


	//   ....[12]....
        /*07c4*/ 	.word	0x00005b50


	//   ....[13]....
        /*07c8*/ 	.word	0x00005bc0


	//   ....[14]....
        /*07cc*/ 	.word	0x00009180


	//   ....[15]....
        /*07d0*/ 	.word	0x00009710


	//   ....[16]....
        /*07d4*/ 	.word	0x00009730


	//   ....[17]....
        /*07d8*/ 	.word	0x000098e0


	//   ....[18]....
        /*07dc*/ 	.word	0x00009d60


	//   ....[19]....
        /*07e0*/ 	.word	0x00009de0


	//   ....[20]....
        /*07e4*/ 	.word	0x0000d390


	//   ....[21]....
        /*07e8*/ 	.word	0x0000d3f0


	//   ....[22]....
        /*07ec*/ 	.word	0x0000d8d0


	//   ....[23]....
        /*07f0*/ 	.word	0x0000d930


	//   ....[24]....
        /*07f4*/ 	.word	0x0000eb80


	//   ....[25]....
        /*07f8*/ 	.word	0x0000ebb0


	//   ....[26]....
        /*07fc*/ 	.word	0x0000ece0


	//   ....[27]....
        /*0800*/ 	.word	0x0000ecf0


	//   ....[28]....
        /*0804*/ 	.word	0x00010a20


	//   ....[29]....
        /*0808*/ 	.word	0x00010a40


	//   ....[30]....
        /*080c*/ 	.word	0x00010a50


	//   ....[31]....
        /*0810*/ 	.word	0x00010a60


	//   ....[32]....
        /*0814*/ 	.word	0x00011550


	//   ....[33]....
        /*0818*/ 	.word	0x00011580


	//   ....[34]....
        /*081c*/ 	.word	0x00011720


	//   ....[35]....
        /*0820*/ 	.word	0x00011740


	//   ....[36]....
        /*0824*/ 	.word	0x00011890


	//   ....[37]....
        /*0828*/ 	.word	0x000118b0


	//   ....[38]....
        /*082c*/ 	.word	0x00011a10


	//   ....[39]....
        /*0830*/ 	.word	0x00011a30


	//   ....[40]....
        /*0834*/ 	.word	0x00012000


	//   ....[41]....
        /*0838*/ 	.word	0x00012040


	//   ....[42]....
        /*083c*/ 	.word	0x00012a90


	//   ....[43]....
        /*0840*/ 	.word	0x00012aa0


	//   ....[44]....
        /*0844*/ 	.word	0x00013df0


	//   ....[45]....
        /*0848*/ 	.word	0x00013e20


	//   ....[46]....
        /*084c*/ 	.word	0x00013fa0


	//   ....[47]....
        /*0850*/ 	.word	0x00013fc0


	//   ....[48]....
        /*0854*/ 	.word	0x00014110


	//   ....[49]....
        /*0858*/ 	.word	0x00014130


	//   ....[50]....
        /*085c*/ 	.word	0x00014290


	//   ....[51]....
        /*0860*/ 	.word	0x000142b0


	//   ....[52]....
        /*0864*/ 	.word	0x00014490


	//   ....[53]....
        /*0868*/ 	.word	0x000146c0


	//   ....[54]....
        /*086c*/ 	.word	0x000146f0


	//   ....[55]....
        /*0870*/ 	.word	0x00014720


	//   ....[56]....
        /*0874*/ 	.word	0x00014750


	//   ....[57]....
        /*0878*/ 	.word	0x00014780


	//   ....[58]....
        /*087c*/ 	.word	0x000147b0


	//   ....[59]....
        /*0880*/ 	.word	0x00014960


	//   ....[60]....
        /*0884*/ 	.word	0x00014990


	//   ....[61]....
        /*0888*/ 	.word	0x000149c0


	//   ....[62]....
        /*088c*/ 	.word	0x000149f0


	//   ....[63]....
        /*0890*/ 	.word	0x00014a20


	//   ....[64]....
        /*0894*/ 	.word	0x00014a50


	//   ....[65]....
        /*0898*/ 	.word	0x00014af0


	//   ....[66]....
        /*089c*/ 	.word	0x00014b20


	//   ....[67]....
        /*08a0*/ 	.word	0x00014b30


	//   ....[68]....
        /*08a4*/ 	.word	0x00014b60


	//   ....[69]....
        /*08a8*/ 	.word	0x00016650


	//   ....[70]....
        /*08ac*/ 	.word	0x000172b0


	//   ....[71]....
        /*08b0*/ 	.word	0x000172d0


	//   ....[72]....
        /*08b4*/ 	.word	0x000173b0


	//   ....[73]....
        /*08b8*/ 	.word	0x000173c0


	//   ....[74]....
        /*08bc*/ 	.word	0x00017470


	//   ....[75]....
        /*08c0*/ 	.word	0x00017480


	//   ....[76]....
        /*08c4*/ 	.word	0x00017530


	//   ....[77]....
        /*08c8*/ 	.word	0x00017540


	//   ....[78]....
        /*08cc*/ 	.word	0x000175f0


	//   ....[79]....
        /*08d0*/ 	.word	0x00017600


	//   ....[80]....
        /*08d4*/ 	.word	0x000176b0


	//   ....[81]....
        /*08d8*/ 	.word	0x000176c0


	//   ....[82]....
        /*08dc*/ 	.word	0x00017770


	//   ....[83]....
        /*08e0*/ 	.word	0x00017780


	//   ....[84]....
        /*08e4*/ 	.word	0x000177d0


	//   ....[85]....
        /*08e8*/ 	.word	0x00017820


	//   ....[86]....
        /*08ec*/ 	.word	0x0001ae70


	//   ....[87]....
        /*08f0*/ 	.word	0x0001aea0


	//   ....[88]....
        /*08f4*/ 	.word	0x0001af00


	//   ....[89]....
        /*08f8*/ 	.word	0x0001af30


	//   ....[90]....
        /*08fc*/ 	.word	0x0001af60


	//   ....[91]....
        /*0900*/ 	.word	0x0001af90


	//   ....[92]....
        /*0904*/ 	.word	0x0001afc0


	//   ....[93]....
        /*0908*/ 	.word	0x0001aff0


	//   ....[94]....
        /*090c*/ 	.word	0x0001b1c0


	//   ....[95]....
        /*0910*/ 	.word	0x0001b1f0


	//   ....[96]....
        /*0914*/ 	.word	0x0001b220


	//   ....[97]....
        /*0918*/ 	.word	0x0001b250


	//   ....[98]....
        /*091c*/ 	.word	0x0001b280


	//   ....[99]....
        /*0920*/ 	.word	0x0001b2b0


	//   ....[100]....
        /*0924*/ 	.word	0x0001b380


	//   ....[101]....
        /*0928*/ 	.word	0x0001b3a0


	//   ....[102]....
        /*092c*/ 	.word	0x0001b3b0


	//   ....[103]....
        /*0930*/ 	.word	0x0001b430


	//   ....[104]....
        /*0934*/ 	.word	0x0001bf80


	//   ....[105]....
        /*0938*/ 	.word	0x0001c570


	//   ....[106]....
        /*093c*/ 	.word	0x0001c750


	//   ....[107]....
        /*0940*/ 	.word	0x0001c7a0


	//   ....[108]....
        /*0944*/ 	.word	0x0001c8e0


	//   ....[109]....
        /*0948*/ 	.word	0x0001c930


	//   ....[110]....
        /*094c*/ 	.word	0x0001ca70


	//   ....[111]....
        /*0950*/ 	.word	0x0001cac0


	//   ....[112]....
        /*0954*/ 	.word	0x0001cc00


	//   ....[113]....
        /*0958*/ 	.word	0x0001cc50


	//   ....[114]....
        /*095c*/ 	.word	0x0001cd90


	//   ....[115]....
        /*0960*/ 	.word	0x0001cde0


	//   ....[116]....
        /*0964*/ 	.word	0x0001cf20


	//   ....[117]....
        /*0968*/ 	.word	0x0001cf70


	//   ....[118]....
        /*096c*/ 	.word	0x0001d090


	//   ....[119]....
        /*0970*/ 	.word	0x0001d100


	//   ....[120]....
        /*0974*/ 	.word	0x0001d220


	//   ....[121]....
        /*0978*/ 	.word	0x0001d270


	//   ....[122]....
        /*097c*/ 	.word	0x0001d5a0


	//   ....[123]....
        /*0980*/ 	.word	0x0001d640


	//   ....[124]....
        /*0984*/ 	.word	0x0001d7e0


	//   ....[125]....
        /*0988*/ 	.word	0x0001d860


	//   ....[126]....
        /*098c*/ 	.word	0x0001d8e0


	//   ....[127]....
        /*0990*/ 	.word	0x0001d960


	//   ....[128]....
        /*0994*/ 	.word	0x0001d9e0


	//   ....[129]....
        /*0998*/ 	.word	0x0001da70


	//   ....[130]....
        /*099c*/ 	.word	0x0001db10


	//   ....[131]....
        /*09a0*/ 	.word	0x0001dbc0


	//   ....[132]....
        /*09a4*/ 	.word	0x0001dc40


	//   ....[133]....
        /*09a8*/ 	.word	0x0001dcc0


	//   ....[134]....
        /*09ac*/ 	.word	0x0001dd40


	//   ....[135]....
        /*09b0*/ 	.word	0x0001ddd0


	//   ....[136]....
        /*09b4*/ 	.word	0x0001de50


	//   ....[137]....
        /*09b8*/ 	.word	0x0001df00


	//   ....[138]....
        /*09bc*/ 	.word	0x0001df50


	//   ....[139]....
        /*09c0*/ 	.word	0x0001e010


	//   ....[140]....
        /*09c4*/ 	.word	0x0001e140


	//----- nvinfo : EIATTR_REG_RECONFIG
	.align		4
.L_295:
        /*09c8*/ 	.byte	0x01, 0x54
	.zero		2


	//----- nvinfo : EIATTR_SYSCALL_OFFSETS
	.align		4
        /*09cc*/ 	.byte	0x04, 0x46
        /*09ce*/ 	.short	(.L_297 - .L_296)


	//   ....[0]....
.L_296:
        /*09d0*/ 	.word	0x00002290


	//   ....[1]....
        /*09d4*/ 	.word	0x00016260


	//   ....[2]....
        /*09d8*/ 	.word	0x000163b0


	//   ....[3]....
        /*09dc*/ 	.word	0x000164b0


	//   ....[4]....
        /*09e0*/ 	.word	0x00016e40


	//----- nvinfo : EIATTR_MBARRIER_INSTR_OFFSETS
	.align		4
.L_297:
        /*09e4*/ 	.byte	0x04, 0x39
        /*09e6*/ 	.short	(.L_299 - .L_298)


	//   ....[0]....
.L_298:
        /*09e8*/ 	.word	0x00000270
        /*09ec*/ 	.word	0x000000ff
        /*09f0*/ 	.word	0x00038800
        /*09f4*/ 	.short	0x0100
        /*09f6*/ 	.byte	0x08
	.zero		1


	//   ....[1]....
        /*09f8*/ 	.word	0x00000280
        /*09fc*/ 	.word	0x000000ff
        /*0a00*/ 	.word	0x00038820
        /*0a04*/ 	.short	0x0100
        /*0a06*/ 	.byte	0x08
	.zero		1


	//   ....[2]....
        /*0a08*/ 	.word	0x00000370
        /*0a0c*/ 	.word	0x000000ff
        /*0a10*/ 	.word	0x00038830
        /*0a14*/ 	.short	0x0100
        /*0a16*/ 	.byte	0x08
	.zero		1


	//   ....[3]....
        /*0a18*/ 	.word	0x00000380
        /*0a1c*/ 	.word	0x000000ff
        /*0a20*/ 	.word	0x00038840
        /*0a24*/ 	.short	0x0100
        /*0a26*/ 	.byte	0x08
	.zero		1


	//   ....[4]....
        /*0a28*/ 	.word	0x00000390
        /*0a2c*/ 	.word	0x000000ff
        /*0a30*/ 	.word	0x00038838
        /*0a34*/ 	.short	0x0100
        /*0a36*/ 	.byte	0x08
	.zero		1


	//   ....[5]....
        /*0a38*/ 	.word	0x000003a0
        /*0a3c*/ 	.word	0x000000ff
        /*0a40*/ 	.word	0x00038848
        /*0a44*/ 	.short	0x0100
        /*0a46*/ 	.byte	0x08
	.zero		1


	//   ....[6]....
        /*0a48*/ 	.word	0x000004d0
        /*0a4c*/ 	.word	0x000000ff
        /*0a50*/ 	.word	0x00038850
        /*0a54*/ 	.short	0x0100
        /*0a56*/ 	.byte	0x08
	.zero		1


	//   ....[7]....
        /*0a58*/ 	.word	0x000004e0
        /*0a5c*/ 	.word	0x000000ff
        /*0a60*/ 	.word	0x00038860
        /*0a64*/ 	.short	0x0100
        /*0a66*/ 	.byte	0x08
	.zero		1


	//   ....[8]....
        /*0a68*/ 	.word	0x000004f0
        /*0a6c*/ 	.word	0x000000ff
        /*0a70*/ 	.word	0x00038858
        /*0a74*/ 	.short	0x0100
        /*0a76*/ 	.byte	0x08
	.zero		1


	//   ....[9]....
        /*0a78*/ 	.word	0x00000500
        /*0a7c*/ 	.word	0x000000ff
        /*0a80*/ 	.word	0x00038868
        /*0a84*/ 	.short	0x0100
        /*0a86*/ 	.byte	0x08
	.zero		1


	//   ....[10]....
        /*0a88*/ 	.word	0x000005f0
        /*0a8c*/ 	.word	0x000000ff
        /*0a90*/ 	.word	0x00038870
        /*0a94*/ 	.short	0x0100
        /*0a96*/ 	.byte	0x06
	.zero		1


	//   ....[11]....
        /*0a98*/ 	.word	0x00000600
        /*0a9c*/ 	.word	0x000000ff
        /*0aa0*/ 	.word	0x00038880
        /*0aa4*/ 	.short	0x0100
        /*0aa6*/ 	.byte	0x06
	.zero		1


	//   ....[12]....
        /*0aa8*/ 	.word	0x00000610
        /*0aac*/ 	.word	0x000000ff
        /*0ab0*/ 	.word	0x00038878
        /*0ab4*/ 	.short	0x0100
        /*0ab6*/ 	.byte	0x06
	.zero		1


	//   ....[13]....
        /*0ab8*/ 	.word	0x00000620
        /*0abc*/ 	.word	0x000000ff
        /*0ac0*/ 	.word	0x00038888
        /*0ac4*/ 	.short	0x0100
        /*0ac6*/ 	.byte	0x06
	.zero		1


	//   ....[14]....
        /*0ac8*/ 	.word	0x00000750
        /*0acc*/ 	.word	0x000000ff
        /*0ad0*/ 	.word	0x00038890
        /*0ad4*/ 	.short	0x0100
        /*0ad6*/ 	.byte	0x08
	.zero		1


	//   ....[15]....
        /*0ad8*/ 	.word	0x00000760
        /*0adc*/ 	.word	0x000000ff
        /*0ae0*/ 	.word	0x000388a0
        /*0ae4*/ 	.short	0x0100
        /*0ae6*/ 	.byte	0x08
	.zero		1


	//   ....[16]....
        /*0ae8*/ 	.word	0x00000770
        /*0aec*/ 	.word	0x000000ff
        /*0af0*/ 	.word	0x00038898
        /*0af4*/ 	.short	0x0100
        /*0af6*/ 	.byte	0x08
	.zero		1


	//   ....[17]....
        /*0af8*/ 	.word	0x00000780
        /*0afc*/ 	.word	0x000000ff
        /*0b00*/ 	.word	0x000388a8
        /*0b04*/ 	.short	0x0100
        /*0b06*/ 	.byte	0x08
	.zero		1


	//   ....[18]....
        /*0b08*/ 	.word	0x000008b0
        /*0b0c*/ 	.word	0x000000ff
        /*0b10*/ 	.word	0x000388b0
        /*0b14*/ 	.short	0x0100
        /*0b16*/ 	.byte	0x08
	.zero		1


	//   ....[19]....
        /*0b18*/ 	.word	0x000008c0
        /*0b1c*/ 	.word	0x000000ff
        /*0b20*/ 	.word	0x000388c0
        /*0b24*/ 	.short	0x0100
        /*0b26*/ 	.byte	0x08
	.zero		1


	//   ....[20]....
        /*0b28*/ 	.word	0x000008d0
        /*0b2c*/ 	.word	0x000000ff
        /*0b30*/ 	.word	0x000388b8
        /*0b34*/ 	.short	0x0100
        /*0b36*/ 	.byte	0x08
	.zero		1


	//   ....[21]....
        /*0b38*/ 	.word	0x000008e0
        /*0b3c*/ 	.word	0x000000ff
        /*0b40*/ 	.word	0x000388c8
        /*0b44*/ 	.short	0x0100
        /*0b46*/ 	.byte	0x08
	.zero		1


	//   ....[22]....
        /*0b48*/ 	.word	0x00002360
        /*0b4c*/ 	.word	0x000000ff
        /*0b50*/ 	.word	0x00038800
        /*0b54*/ 	.short	0x010a
        /*0b56*/ 	.byte	0x06
	.zero		1


	//   ....[23]....
        /*0b58*/ 	.word	0x00002400
        /*0b5c*/ 	.word	0x00000000
        /*0b60*/ 	.word	0x00038830
        /*0b64*/ 	.short	0x010a
        /*0b66*/ 	.byte	0x3f
	.zero		1


	//   ....[24]....
        /*0b68*/ 	.word	0x00002470
        /*0b6c*/ 	.word	0x00000000
        /*0b70*/ 	.word	0x00038830
        /*0b74*/ 	.short	0x010a
        /*0b76*/ 	.byte	0x3f
	.zero		1


	//   ....[25]....
        /*0b78*/ 	.word	0x00005200
        /*0b7c*/ 	.word	0x00000000
        /*0b80*/ 	.word	0x00000000
        /*0b84*/ 	.short	0x0101
        /*0b86*/ 	.byte	0x3f
	.zero		1


	//   ....[26]....
        /*0b88*/ 	.word	0x000065d0
        /*0b8c*/ 	.word	0x000000ff
        /*0b90*/ 	.word	0x00038830
        /*0b94*/ 	.short	0x010a
        /*0b96*/ 	.byte	0x04
	.zero		1


	//   ....[27]....
        /*0b98*/ 	.word	0x00006620
        /*0b9c*/ 	.word	0x000000ff
        /*0ba0*/ 	.word	0x00038830
        /*0ba4*/ 	.short	0x010a
        /*0ba6*/ 	.byte	0x04
	.zero		1


	//   ....[28]....
        /*0ba8*/ 	.word	0x00008ad0
        /*0bac*/ 	.word	0x000000ff
        /*0bb0*/ 	.word	0x00038850
        /*0bb4*/ 	.short	0x010a
        /*0bb6*/ 	.byte	0x04
	.zero		1


	//   ....[29]....
        /*0bb8*/ 	.word	0x00008b10
        /*0bbc*/ 	.word	0x000000ff
        /*0bc0*/ 	.word	0x00038850
        /*0bc4*/ 	.short	0x010a
        /*0bc6*/ 	.byte	0x04
	.zero		1


	//   ....[30]....
        /*0bc8*/ 	.word	0x00009f60
        /*0bcc*/ 	.word	0x00000000
        /*0bd0*/ 	.word	0x00000000
        /*0bd4*/ 	.short	0x0101
        /*0bd6*/ 	.byte	0x3f
	.zero		1


	//   ....[31]....
        /*0bd8*/ 	.word	0x0000a090
        /*0bdc*/ 	.word	0x00000015
        /*0be0*/ 	.word	0x00000000
        /*0be4*/ 	.short	0x0101
        /*0be6*/ 	.byte	0x3f
	.zero		1


	//   ....[32]....
        /*0be8*/ 	.word	0x0000a830
        /*0bec*/ 	.word	0x000000ff
        /*0bf0*/ 	.word	0x00038830
        /*0bf4*/ 	.short	0x010a
        /*0bf6*/ 	.byte	0x04
	.zero		1


	//   ....[33]....
        /*0bf8*/ 	.word	0x0000a870
        /*0bfc*/ 	.word	0x000000ff
        /*0c00*/ 	.word	0x00038830
        /*0c04*/ 	.short	0x010a
        /*0c06*/ 	.byte	0x04
	.zero		1


	//   ....[34]....
        /*0c08*/ 	.word	0x0000cd30
        /*0c0c*/ 	.word	0x000000ff
        /*0c10*/ 	.word	0x00038850
        /*0c14*/ 	.short	0x010a
        /*0c16*/ 	.byte	0x04
	.zero		1


	//   ....[35]....
        /*0c18*/ 	.word	0x0000cd70
        /*0c1c*/ 	.word	0x000000ff
        /*0c20*/ 	.word	0x00038850
        /*0c24*/ 	.short	0x010a
        /*0c26*/ 	.byte	0x04
	.zero		1


	//   ....[36]....
        /*0c28*/ 	.word	0x0000db60
        /*0c2c*/ 	.word	0x0000009d
        /*0c30*/ 	.word	0x00000000
        /*0c34*/ 	.short	0x0101
        /*0c36*/ 	.byte	0x3f
	.zero		1


	//   ....[37]....
        /*0c38*/ 	.word	0x0000ddf0
        /*0c3c*/ 	.word	0x000000a4
        /*0c40*/ 	.word	0x00000000
        /*0c44*/ 	.short	0x0101
        /*0c46*/ 	.byte	0x3f
	.zero		1


	//   ....[38]....
        /*0c48*/ 	.word	0x0000ead0
        /*0c4c*/ 	.word	0x000000ff
        /*0c50*/ 	.word	0x00038850
        /*0c54*/ 	.short	0x010a
        /*0c56*/ 	.byte	0x08
	.zero		1


	//   ....[39]....
        /*0c58*/ 	.word	0x0000eb10
        /*0c5c*/ 	.word	0x000000ff
        /*0c60*/ 	.word	0x00038850
        /*0c64*/ 	.short	0x010a
        /*0c66*/ 	.byte	0x08
	.zero		1


	//   ....[40]....
        /*0c68*/ 	.word	0x0000efe0
        /*0c6c*/ 	.word	0x0000000b
        /*0c70*/ 	.word	0x00000000
        /*0c74*/ 	.short	0x0101
        /*0c76*/ 	.byte	0x3f
	.zero		1


	//   ....[41]....
        /*0c78*/ 	.word	0x00011560
        /*0c7c*/ 	.word	0x000000ff
        /*0c80*/ 	.word	0x00000000
        /*0c84*/ 	.short	0x0101
        /*0c86*/ 	.byte	0x08
	.zero		1


	//   ....[42]....
        /*0c88*/ 	.word	0x00011e40
        /*0c8c*/ 	.word	0x000000ff
        /*0c90*/ 	.word	0x00000000
        /*0c94*/ 	.short	0x0101
        /*0c96*/ 	.byte	0x08
	.zero		1


	//   ....[43]....
        /*0c98*/ 	.word	0x000168b0
        /*0c9c*/ 	.word	0x00000000
        /*0ca0*/ 	.word	0x00038840
        /*0ca4*/ 	.short	0x010a
        /*0ca6*/ 	.byte	0x3f
	.zero		1


	//   ....[44]....
        /*0ca8*/ 	.word	0x00017920
        /*0cac*/ 	.word	0x00000012
        /*0cb0*/ 	.word	0x00038800
        /*0cb4*/ 	.short	0x0107
        /*0cb6*/ 	.byte	0x3f
	.zero		1


	//   ....[45]....
        /*0cb8*/ 	.word	0x00017a30
        /*0cbc*/ 	.word	0x00000012
        /*0cc0*/ 	.word	0x00038800
        /*0cc4*/ 	.short	0x0101
        /*0cc6*/ 	.byte	0x3f
	.zero		1


	//   ....[46]....
        /*0cc8*/ 	.word	0x00017a50
        /*0ccc*/ 	.word	0x00000012
        /*0cd0*/ 	.word	0x00038820
        /*0cd4*/ 	.short	0x010a
        /*0cd6*/ 	.byte	0x3f
	.zero		1


	//   ....[47]....
        /*0cd8*/ 	.word	0x00017e20
        /*0cdc*/ 	.word	0x00000003
        /*0ce0*/ 	.word	0x00038840
        /*0ce4*/ 	.short	0x010a
        /*0ce6*/ 	.byte	0x3f
	.zero		1


	//   ....[48]....
        /*0ce8*/ 	.word	0x000183c0
        /*0cec*/ 	.word	0x00000003
        /*0cf0*/ 	.word	0x00000060
        /*0cf4*/ 	.short	0x010a
        /*0cf6*/ 	.byte	0x3f
	.zero		1


	//   ....[49]....
        /*0cf8*/ 	.word	0x00018c40
        /*0cfc*/ 	.word	0x00000003
        /*0d00*/ 	.word	0x00038840
        /*0d04*/ 	.short	0x010a
        /*0d06*/ 	.byte	0x3f
	.zero		1


	//   ....[50]....
        /*0d08*/ 	.word	0x000191e0
        /*0d0c*/ 	.word	0x00000002
        /*0d10*/ 	.word	0x00000060
        /*0d14*/ 	.short	0x010a
        /*0d16*/ 	.byte	0x3f
	.zero		1


	//   ....[51]....
        /*0d18*/ 	.word	0x000199a0
        /*0d1c*/ 	.word	0x00000002
        /*0d20*/ 	.word	0x00038840
        /*0d24*/ 	.short	0x010a
        /*0d26*/ 	.byte	0x3f
	.zero		1


	//   ....[52]....
        /*0d28*/ 	.word	0x00019f40
        /*0d2c*/ 	.word	0x00000002
        /*0d30*/ 	.word	0x00000060
        /*0d34*/ 	.short	0x010a
        /*0d36*/ 	.byte	0x3f
	.zero		1


	//   ....[53]....
        /*0d38*/ 	.word	0x0001a6b0
        /*0d3c*/ 	.word	0x00000000
        /*0d40*/ 	.word	0x00038860
        /*0d44*/ 	.short	0x010a
        /*0d46*/ 	.byte	0x3f
	.zero		1


	//   ....[54]....
        /*0d48*/ 	.word	0x0001bf00
        /*0d4c*/ 	.word	0x00000000
        /*0d50*/ 	.word	0x00038820
        /*0d54*/ 	.short	0x010a
        /*0d56*/ 	.byte	0x3f
	.zero		1


	//   ....[55]....
        /*0d58*/ 	.word	0x0001c110
        /*0d5c*/ 	.word	0x00000006
        /*0d60*/ 	.word	0x00000000
        /*0d64*/ 	.short	0x010a
        /*0d66*/ 	.byte	0x3f
	.zero		1


	//   ....[56]....
        /*0d68*/ 	.word	0x0001c140
        /*0d6c*/ 	.word	0x00000007
        /*0d70*/ 	.word	0x00000000
        /*0d74*/ 	.short	0x010a
        /*0d76*/ 	.byte	0x3f
	.zero		1


	//   ....[57]....
        /*0d78*/ 	.word	0x0001c1a0
        /*0d7c*/ 	.word	0x00000004
        /*0d80*/ 	.word	0x00000000
        /*0d84*/ 	.short	0x010a
        /*0d86*/ 	.byte	0x3f
	.zero		1


	//   ....[58]....
        /*0d88*/ 	.word	0x0001c1d0
        /*0d8c*/ 	.word	0x00000003
        /*0d90*/ 	.word	0x00000000
        /*0d94*/ 	.short	0x010a
        /*0d96*/ 	.byte	0x3f
	.zero		1


	//   ....[59]....
        /*0d98*/ 	.word	0x0001c250
        /*0d9c*/ 	.word	0x00000003
        /*0da0*/ 	.word	0x00038800
        /*0da4*/ 	.short	0x010a
        /*0da6*/ 	.byte	0x3f
	.zero		1


	//   ....[60]....
        /*0da8*/ 	.word	0x0001c2a0
        /*0dac*/ 	.word	0x00000000
        /*0db0*/ 	.word	0x00038830
        /*0db4*/ 	.short	0x010a
        /*0db6*/ 	.byte	0x3f
	.zero		1


	//   ....[61]....
        /*0db8*/ 	.word	0x0001c310
        /*0dbc*/ 	.word	0x00000098
        /*0dc0*/ 	.word	0x00038830
        /*0dc4*/ 	.short	0x010a
        /*0dc6*/ 	.byte	0x3f
	.zero		1


	//   ....[62]....
        /*0dc8*/ 	.word	0x0001c370
        /*0dcc*/ 	.word	0x00000002
        /*0dd0*/ 	.word	0x00038850
        /*0dd4*/ 	.short	0x010a
        /*0dd6*/ 	.byte	0x3f
	.zero		1


	//   ....[63]....
        /*0dd8*/ 	.word	0x0001c3d0
        /*0ddc*/ 	.word	0x00000004
        /*0de0*/ 	.word	0x00038830
        /*0de4*/ 	.short	0x010a
        /*0de6*/ 	.byte	0x3f
	.zero		1


	//   ....[64]....
        /*0de8*/ 	.word	0x0001c430
        /*0dec*/ 	.word	0x00000002
        /*0df0*/ 	.word	0x00038850
        /*0df4*/ 	.short	0x010a
        /*0df6*/ 	.byte	0x3f
	.zero		1


	//   ....[65]....
        /*0df8*/ 	.word	0x0001c490
        /*0dfc*/ 	.word	0x00000007
        /*0e00*/ 	.word	0x00038850
        /*0e04*/ 	.short	0x010a
        /*0e06*/ 	.byte	0x3f
	.zero		1


	//   ....[66]....
        /*0e08*/ 	.word	0x0001c630
        /*0e0c*/ 	.word	0x00000000
        /*0e10*/ 	.word	0x00038840
        /*0e14*/ 	.short	0x010a
        /*0e16*/ 	.byte	0x3f
	.zero		1


	//   ....[67]....
        /*0e18*/ 	.word	0x0001d2b0
        /*0e1c*/ 	.word	0x00000012
        /*0e20*/ 	.word	0x00038820
        /*0e24*/ 	.short	0x010a
        /*0e26*/ 	.byte	0x3f
	.zero		1


	//   ....[68]....
        /*0e28*/ 	.word	0x0001d300
        /*0e2c*/ 	.word	0x00000003
        /*0e30*/ 	.word	0x00038840
        /*0e34*/ 	.short	0x010a
        /*0e36*/ 	.byte	0x3f
	.zero		1


	//   ....[69]....
        /*0e38*/ 	.word	0x0001d350
        /*0e3c*/ 	.word	0x00000003
        /*0e40*/ 	.word	0x00000060
        /*0e44*/ 	.short	0x010a
        /*0e46*/ 	.byte	0x3f
	.zero		1


	//   ....[70]....
        /*0e48*/ 	.word	0x0001d3a0
        /*0e4c*/ 	.word	0x00000003
        /*0e50*/ 	.word	0x00038840
        /*0e54*/ 	.short	0x010a
        /*0e56*/ 	.byte	0x3f
	.zero		1


	//   ....[71]....
        /*0e58*/ 	.word	0x0001d3f0
        /*0e5c*/ 	.word	0x00000002
        /*0e60*/ 	.word	0x00000060
        /*0e64*/ 	.short	0x010a
        /*0e66*/ 	.byte	0x3f
	.zero		1


	//   ....[72]....
        /*0e68*/ 	.word	0x0001d440
        /*0e6c*/ 	.word	0x00000002
        /*0e70*/ 	.word	0x00038840
        /*0e74*/ 	.short	0x010a
        /*0e76*/ 	.byte	0x3f
	.zero		1


	//   ....[73]....
        /*0e78*/ 	.word	0x0001d490
        /*0e7c*/ 	.word	0x00000002
        /*0e80*/ 	.word	0x00000060
        /*0e84*/ 	.short	0x010a
        /*0e86*/ 	.byte	0x3f
	.zero		1


	//   ....[74]....
        /*0e88*/ 	.word	0x0001d4e0
        /*0e8c*/ 	.word	0x00000000
        /*0e90*/ 	.word	0x00038860
        /*0e94*/ 	.short	0x010a
        /*0e96*/ 	.byte	0x3f
	.zero		1


	//   ....[75]....
        /*0e98*/ 	.word	0x0001e060
        /*0e9c*/ 	.word	0x00000000
        /*0ea0*/ 	.word	0x00038820
        /*0ea4*/ 	.short	0x010a
        /*0ea6*/ 	.byte	0x3f
	.zero		1


	//   ....[76]....
        /*0ea8*/ 	.word	0x0001e200
        /*0eac*/ 	.word	0x00000006
        /*0eb0*/ 	.word	0x00000000
        /*0eb4*/ 	.short	0x010a
        /*0eb6*/ 	.byte	0x3f
	.zero		1


	//   ....[77]....
        /*0eb8*/ 	.word	0x0001e250
        /*0ebc*/ 	.word	0x00000007
        /*0ec0*/ 	.word	0x00000000
        /*0ec4*/ 	.short	0x010a
        /*0ec6*/ 	.byte	0x3f
	.zero		1


	//   ....[78]....
        /*0ec8*/ 	.word	0x0001e2a0
        /*0ecc*/ 	.word	0x00000004
        /*0ed0*/ 	.word	0x00000000
        /*0ed4*/ 	.short	0x010a
        /*0ed6*/ 	.byte	0x3f
	.zero		1


	//----- nvinfo : EIATTR_NUM_MBARRIERS
	.align		4
.L_299:
        /*0ed8*/ 	.byte	0x03, 0x38
        /*0eda*/ 	.short	0x0016


	//----- nvinfo : EIATTR_EXIT_INSTR_OFFSETS
	.align		4
        /*0edc*/ 	.byte	0x04, 0x1c
        /*0ede*/ 	.short	(.L_301 - .L_300)


	//   ....[0]....
.L_300:
        /*0ee0*/ 	.word	0x00000a50


	//   ....[1]....
        /*0ee4*/ 	.word	0x00014440


	//   ....[2]....
        /*0ee8*/ 	.word	0x0001c220


	//----- nvinfo : EIATTR_MAX_THREADS
	.align		4
.L_301:
        /*0eec*/ 	.byte	0x04, 0x05
        /*0eee*/ 	.short	(.L_303 - .L_302)
.L_302:
        /*0ef0*/ 	.word	0x00000180
        /*0ef4*/ 	.word	0x00000001
        /*0ef8*/ 	.word	0x00000001


	//----- nvinfo : EIATTR_CRS_STACK_SIZE
	.align		4
.L_303:
        /*0efc*/ 	.byte	0x04, 0x1e
        /*0efe*/ 	.short	(.L_305 - .L_304)
.L_304:
        /*0f00*/ 	.word	0x00000000


	//----- nvinfo : EIATTR_CBANK_PARAM_SIZE
	.align		4
.L_305:
        /*0f04*/ 	.byte	0x03, 0x19
        /*0f06*/ 	.short	0x0af0


	//----- nvinfo : EIATTR_PARAM_CBANK
	.align		4
        /*0f08*/ 	.byte	0x04, 0x0a
        /*0f0a*/ 	.short	(.L_307 - .L_306)
	.align		4
.L_306:
        /*0f0c*/ 	.word	index@(.nv.constant0._ZN7cutlass13device_kernelIN5flash11enable_sm90INS1_16FlashAttnFwdSm90INS1_25CollectiveMainloopFwdSm90ILi2EN4cute5tupleIJNS5_1CILi1EEES8_S8_EEENS6_IJNS7_ILi128EEENS7_ILi80EEENS7_ILi256EEEEEELi256ENS_10bfloat16_tEfNS_4arch4Sm90ELb1ELb0ELb1ELb1ELb0ELb0ELb0ELb1ELb1ELb1ELb1ELb0EEENS1_21CollectiveEpilogueFwdINS6_IJSA_SC_SB_EEES9_SE_SG_Li256ELb1ELb1ELb1ELb0EEENS1_36VarlenDynamicPersistentTileSchedulerILi128ELi80ELi256ELi128ELb1ELb1ELb1ELb1ELb1ELb1EEEEEEEEEvNT_6ParamsE)
        /*0f10*/ 	.short	0x0210
        /*0f12*/ 	.short	0x0af0


	//----- nvinfo : EIATTR_SW_WAR
	.align		4
.L_307:
        /*0f14*/ 	.byte	0x04, 0x36
        /*0f16*/ 	.short	(.L_309 - .L_308)
.L_308:
        /*0f18*/ 	.word	0x00000008
.L_309:


//--------------------- .nv.info._ZN7cutlass13device_kernelIN5flash11enable_sm90INS1_16FlashAttnFwdSm90INS1_25CollectiveMainloopFwdSm90ILi2EN4cute5tupleIJNS5_1CILi1EEES8_S8_EEENS6_IJNS7_ILi128EEENS7_ILi80EEENS7_ILi256EEEEEELi256ENS_10bfloat16_tEfNS_4arch4Sm90ELb1ELb0ELb1ELb1ELb0ELb1ELb0ELb1ELb1ELb1ELb1ELb0EEENS1_21CollectiveEpilogueFwdINS6_IJSA_SC_SB_EEES9_SE_SG_Li256ELb1ELb1ELb1ELb0EEENS1_36VarlenDynamicPersistentTileSchedulerILi128ELi80ELi256ELi128ELb1ELb1ELb1ELb1ELb1ELb1EEEEEEEEEvNT_6ParamsE --------------------------
	.section	.nv.info._ZN7cutlass13device_kernelIN5flash11enable_sm90INS1_16FlashAttnFwdSm90INS1_25CollectiveMainloopFwdSm90ILi2EN4cute5tupleIJNS5_1CILi1EEES8_S8_EEENS6_IJNS7_ILi128EEENS7_ILi80EEENS7_ILi256EEEEEELi256ENS_10bfloat16_tEfNS_4arch4Sm90ELb1ELb0ELb1ELb1ELb0ELb1ELb0ELb1ELb1ELb1ELb1ELb0EEENS1_21CollectiveEpilogueFwdINS6_IJSA_SC_SB_EEES9_SE_SG_Li256ELb1ELb1ELb1ELb0EEENS1_36VarlenDynamicPersistentTileSchedulerILi128ELi80ELi256ELi128ELb1ELb1ELb1ELb1ELb1ELb1EEEEEEEEEvNT_6ParamsE,"",@"SHT_CUDA_INFO"
	.sectionflags	@""
	.align	4


	//----- nvinfo : EIATTR_CUDA_API_VERSION
	.align		4
        /*0000*/ 	.byte	0x04, 0x37
        /*0002*/ 	.short	(.L_311 - .L_310)
.L_310:
        /*0004*/ 	.word	0x00000082


	//----- nvinfo : EIATTR_KPARAM_INFO
	.align		4
.L_311:
        /*0008*/ 	.byte	0x04, 0x17
        /*000a*/ 	.short	(.L_313 - .L_312)
.L_312:
        /*000c*/ 	.word	0x00000000
        /*0010*/ 	.short	0x0000
        /*0012*/ 	.short	0x0070
        /*0014*/ 	.byte	0x00, 0xf0, 0x01, 0x2a


	//----- nvinfo : EIATTR_SPARSE_MMA_MASK
	.align		4
.L_313:
        /*0018*/ 	.byte	0x03, 0x50
        /*001a*/ 	.short	0x0000


	//----- nvinfo : EIATTR_MAXREG_COUNT
	.align		4
        /*001c*/ 	.byte	0x03, 0x1b
        /*001e*/ 	.short	0x00a8


	//----- nvinfo : EIATTR_NUM_BARRIERS
	.align		4
        /*0020*/ 	.byte	0x02, 0x4c
        /*0022*/ 	.byte	0x10
	.zero		1


	//----- nvinfo : EIATTR_EXTERNS
	.align		4
        /*0024*/ 	.byte	0x04, 0x0f
        /*0026*/ 	.short	(.L_315 - .L_314)


	//   ....[0]....
	.align		4
.L_314:
        /*0028*/ 	.word	index@(__assertfail)


	//----- nvinfo : EIATTR_ANNOTATIONS
	.align		4
.L_315:
        /*002c*/ 	.byte	0x04, 0x55
        /*002e*/ 	.short	(.L_317 - .L_316)


	//   ....[0]....
.L_316:
        /* <DEDUP_REMOVED lines=150> */


	//----- nvinfo : EIATTR_MERCURY_ISA_VERSION
	.align		4
.L_317:
        /*0980*/ 	.byte	0x03, 0x5f
        /*0982*/ 	.short	0x0101


	//----- nvinfo : EIATTR_UNUSED_LOAD_BYTE_OFFSET
	.align		4
        /*0984*/ 	.byte	0x04, 0x44
        /*0986*/ 	.short	(.L_319 - .L_318)


	//   ....[0]....
.L_318:
        /*0988*/ 	.word	0x00000aa0
        /*098c*/ 	.word	0x0000fff0


	//   ....[1]....
        /*0990*/ 	.word	0x00026610
        /*0994*/ 	.word	0x0000fff0


	//----- nvinfo : EIATTR_INT_WARP_WIDE_INSTR_OFFSETS
	.align		4
.L_319:
        /*0998*/ 	.byte	0x04, 0x31
        /*099a*/ 	.short	(.L_321 - .L_320)


	//   ....[0]....
.L_320:
        /*099c*/ 	.word	0x00000190


	//   ....[1]....
        /*09a0*/ 	.word	0x000001d0


	//   ....[2]....
        /*09a4*/ 	.word	0x00000240


	//   ....[3]....
        /*09a8*/ 	.word	0x0002e9b0


	//   ....[4]....
        /*09ac*/ 	.word	0x0002ea50


	//   ....[5]....
        /*09b0*/ 	.word	0x00032ee0


	//   ....[6]....
        /*09b4*/ 	.word	0x00032f50


	//----- nvinfo : EIATTR_COOP_GROUP_MASK_REGIDS
	.align		4
.L_321:
        /*09b8*/ 	.byte	0x04, 0x29
        /*09ba*/ 	.short	(.L_323 - .L_322)


	//   ....[0]....
.L_322:
        /*09bc*/ 	.word	0xffffffff


	//   ....[1]....
        /*09c0*/ 	.word	0xffffffff


	//   ....[2]....
        /*09c4*/ 	.word	0xffffffff


	//   ....[3]....
        /*09c8*/ 	.word	0xffffffff


	//   ....[4]....
        /*09cc*/ 	.word	0xffffffff


	//   ....[5]....
        /*09d0*/ 	.word	0xffffffff


	//   ....[6]....
        /*09d4*/ 	.word	0xffffffff


	//   ....[7]....
        /*09d8*/ 	.word	0xffffffff


	//   ....[8]....
        /*09dc*/ 	.word	0xffffffff


	//   ....[9]....
        /*09e0*/ 	.word	0xffffffff


	//   ....[10]....
        /*09e4*/ 	.word	0xffffffff


	//   ....[11]....
        /*09e8*/ 	.word	0xffffffff


	//   ....[12]....
        /*09ec*/ 	.word	0xffffffff


	//   ....[13]....
        /*09f0*/ 	.word	0xffffffff


	//   ....[14]....
        /*09f4*/ 	.word	0xffffffff


	//   ....[15]....
        /*09f8*/ 	.word	0xffffffff


	//   ....[16]....
        /*09fc*/ 	.word	0xffffffff


	//   ....[17]....
        /*0a00*/ 	.word	0xffffffff


	//   ....[18]....
        /*0a04*/ 	.word	0xffffffff


	//   ....[19]....
        /*0a08*/ 	.word	0xffffffff


	//   ....[20]....
        /*0a0c*/ 	.word	0xffffffff


	//   ....[21]....
        /*0a10*/ 	.word	0xffffffff


	//   ....[22]....
        /*0a14*/ 	.word	0xffffffff


	//   ....[23]....
        /*0a18*/ 	.word	0xffffffff


	//   ....[24]....
        /*0a1c*/ 	.word	0xffffffff


	//   ....[25]....
        /*0a20*/ 	.word	0xffffffff


	//   ....[26]....
        /*0a24*/ 	.word	0xffffffff


	//   ....[27]....
        /*0a28*/ 	.word	0xffffffff


	//   ....[28]....
        /*0a2c*/ 	.word	0xffffffff


	//   ....[29]....
        /*0a30*/ 	.word	0xffffffff


	//   ....[30]....
        /*0a34*/ 	.word	0xffffffff


	//   ....[31]....
        /*0a38*/ 	.word	0xffffffff


	//   ....[32]....
        /*0a3c*/ 	.word	0xffffffff


	//   ....[33]....
        /*0a40*/ 	.word	0xffffffff


	//   ....[34]....
        /*0a44*/ 	.word	0xffffffff


	//   ....[35]....
        /*0a48*/ 	.word	0xffffffff


	//   ....[36]....
        /*0a4c*/ 	.word	0xffffffff


	//   ....[37]....
        /*0a50*/ 	.word	0xffffffff


	//   ....[38]....
        /*0a54*/ 	.word	0xffffffff


	//   ....[39]....
        /*0a58*/ 	.word	0xffffffff


	//   ....[40]....
        /*0a5c*/ 	.word	0xffffffff


	//   ....[41]....
        /*0a60*/ 	.word	0xffffffff


	//   ....[42]....
        /*0a64*/ 	.word	0xffffffff


	//   ....[43]....
        /*0a68*/ 	.word	0xffffffff


	//   ....[44]....
        /*0a6c*/ 	.word	0xffffffff


	//   ....[45]....
        /*0a70*/ 	.word	0xffffffff


	//   ....[46]....
        /*0a74*/ 	.word	0xffffffff


	//   ....[47]....
        /*0a78*/ 	.word	0xffffffff


	//   ....[48]....
        /*0a7c*/ 	.word	0xffffffff


	//   ....[49]....
        /*0a80*/ 	.word	0xffffffff


	//   ....[50]....
        /*0a84*/ 	.word	0xffffffff


	//   ....[51]....
        /*0a88*/ 	.word	0xffffffff


	//   ....[52]....
        /*0a8c*/ 	.word	0xffffffff


	//   ....[53]....
        /*0a90*/ 	.word	0xffffffff


	//   ....[54]....
        /*0a94*/ 	.word	0xffffffff


	//   ....[55]....
        /*0a98*/ 	.word	0xffffffff


	//   ....[56]....
        /*0a9c*/ 	.word	0xffffffff


	//   ....[57]....
        /*0aa0*/ 	.word	0xffffffff


	//   ....[58]....
        /*0aa4*/ 	.word	0xffffffff


	//   ....[59]....
        /*0aa8*/ 	.word	0xffffffff


	//   ....[60]....
        /*0aac*/ 	.word	0xffffffff


	//   ....[61]....
        /*0ab0*/ 	.word	0xffffffff


	//   ....[62]....
        /*0ab4*/ 	.word	0xffffffff


	//   ....[63]....
        /*0ab8*/ 	.word	0xffffffff


	//   ....[64]....
        /*0abc*/ 	.word	0xffffffff


	//   ....[65]....
        /*0ac0*/ 	.word	0xffffffff


	//   ....[66]....
        /*0ac4*/ 	.word	0xffffffff


	//   ....[67]....
        /*0ac8*/ 	.word	0xffffffff


	//   ....[68]....
        /*0acc*/ 	.word	0xffffffff


	//   ....[69]....
        /*0ad0*/ 	.word	0xffffffff


	//   ....[70]....
        /*0ad4*/ 	.word	0xffffffff


	//   ....[71]....
        /*0ad8*/ 	.word	0xffffffff


	//   ....[72]....
        /*0adc*/ 	.word	0xffffffff


	//   ....[73]....
        /*0ae0*/ 	.word	0xffffffff


	//   ....[74]....
        /*0ae4*/ 	.word	0xffffffff


	//   ....[75]....
        /*0ae8*/ 	.word	0xffffffff


	//   ....[76]....
        /*0aec*/ 	.word	0xffffffff


	//   ....[77]....
        /*0af0*/ 	.word	0xffffffff


	//   ....[78]....
        /*0af4*/ 	.word	0xffffffff


	//   ....[79]....
        /*0af8*/ 	.word	0xffffffff


	//   ....[80]....
        /*0afc*/ 	.word	0xffffffff


	//   ....[81]....
        /*0b00*/ 	.word	0xffffffff


	//   ....[82]....
        /*0b04*/ 	.word	0xffffffff


	//   ....[83]....
        /*0b08*/ 	.word	0xffffffff


	//   ....[84]....
        /*0b0c*/ 	.word	0xffffffff


	//   ....[85]....
        /*0b10*/ 	.word	0xffffffff


	//   ....[86]....
        /*0b14*/ 	.word	0xffffffff


	//   ....[87]....
        /*0b18*/ 	.word	0xffffffff


	//   ....[88]....
        /*0b1c*/ 	.word	0xffffffff


	//   ....[89]....
        /*0b20*/ 	.word	0xffffffff


	//   ....[90]....
        /*0b24*/ 	.word	0xffffffff


	//   ....[91]....
        /*0b28*/ 	.word	0xffffffff


	//   ....[92]....
        /*0b2c*/ 	.word	0xffffffff


	//   ....[93]....
        /*0b30*/ 	.word	0xffffffff


	//   ....[94]....
        /*0b34*/ 	.word	0xffffffff


	//   ....[95]....
        /*0b38*/ 	.word	0xffffffff


	//   ....[96]....
        /*0b3c*/ 	.word	0xffffffff


	//   ....[97]....
        /*0b40*/ 	.word	0xffffffff


	//   ....[98]....
        /*0b44*/ 	.word	0xffffffff


	//   ....[99]....
        /*0b48*/ 	.word	0xffffffff


	//   ....[100]....
        /*0b4c*/ 	.word	0xffffffff


	//   ....[101]....
        /*0b50*/ 	.word	0xffffffff


	//   ....[102]....
        /*0b54*/ 	.word	0xffffffff


	//   ....[103]....
        /*0b58*/ 	.word	0xffffffff


	//   ....[104]....
        /*0b5c*/ 	.word	0xffffffff


	//   ....[105]....
        /*0b60*/ 	.word	0xffffffff


	//   ....[106]....
        /*0b64*/ 	.word	0xffffffff


	//   ....[107]....
        /*0b68*/ 	.word	0xffffffff


	//   ....[108]....
        /*0b6c*/ 	.word	0xffffffff


	//   ....[109]....
        /*0b70*/ 	.word	0xffffffff


	//   ....[110]....
        /*0b74*/ 	.word	0xffffffff


	//   ....[111]....
        /*0b78*/ 	.word	0xffffffff


	//   ....[112]....
        /*0b7c*/ 	.word	0xffffffff


	//   ....[113]....
        /*0b80*/ 	.word	0xffffffff


	//   ....[114]....
        /*0b84*/ 	.word	0xffffffff


	//   ....[115]....
        /*0b88*/ 	.word	0xffffffff


	//   ....[116]....
        /*0b8c*/ 	.word	0xffffffff


	//   ....[117]....
        /*0b90*/ 	.word	0xffffffff


	//   ....[118]....
        /*0b94*/ 	.word	0xffffffff


	//   ....[119]....
        /*0b98*/ 	.word	0xffffffff


	//   ....[120]....
        /*0b9c*/ 	.word	0xffffffff


	//   ....[121]....
        /*0ba0*/ 	.word	0xffffffff


	//   ....[122]....
        /*0ba4*/ 	.word	0xffffffff


	//   ....[123]....
        /*0ba8*/ 	.word	0xffffffff


	//   ....[124]....
        /*0bac*/ 	.word	0xffffffff


	//   ....[125]....
        /*0bb0*/ 	.word	0xffffffff


	//   ....[126]....
        /*0bb4*/ 	.word	0xffffffff


	//   ....[127]....
        /*0bb8*/ 	.word	0xffffffff


	//   ....[128]....
        /*0bbc*/ 	.word	0xffffffff


	//   ....[129]....
        /*0bc0*/ 	.word	0xffffffff


	//   ....[130]....
        /*0bc4*/ 	.word	0xffffffff


	//   ....[131]....
        /*0bc8*/ 	.word	0xffffffff


	//   ....[132]....
        /*0bcc*/ 	.word	0xffffffff


	//   ....[133]....
        /*0bd0*/ 	.word	0xffffffff


	//   ....[134]....
        /*0bd4*/ 	.word	0xffffffff


	//   ....[135]....
        /*0bd8*/ 	.word	0xffffffff


	//   ....[136]....
        /*0bdc*/ 	.word	0xffffffff


	//   ....[137]....
        /*0be0*/ 	.word	0xffffffff


	//   ....[138]....
        /*0be4*/ 	.word	0x0500000f


	//   ....[139]....
        /*0be8*/ 	.word	0x0500000f


	//   ....[140]....
        /*0bec*/ 	.word	0x0500000f


	//   ....[141]....
        /*0bf0*/ 	.word	0x0500000f


	//   ....[142]....
        /*0bf4*/ 	.word	0x0500000f


	//   ....[143]....
        /*0bf8*/ 	.word	0x0500000f


	//   ....[144]....
        /*0bfc*/ 	.word	0x0500000f


	//   ....[145]....
        /*0c00*/ 	.word	0x0500000f


	//   ....[146]....
        /*0c04*/ 	.word	0x0500000f


	//   ....[147]....
        /*0c08*/ 	.word	0x0500000f


	//   ....[148]....
        /*0c0c*/ 	.word	0x0500000f


	//   ....[149]....
        /*0c10*/ 	.word	0x0500000f


	//   ....[150]....
        /*0c14*/ 	.word	0x0500000f


	//   ....[151]....
        /*0c18*/ 	.word	0x0500000f


	//   ....[152]....
        /*0c1c*/ 	.word	0x0500000f


	//   ....[153]....
        /*0c20*/ 	.word	0x0500000f


	//   ....[154]....
        /*0c24*/ 	.word	0x0500000f


	//   ....[155]....
        /*0c28*/ 	.word	0x0500000f


	//   ....[156]....
        /*0c2c*/ 	.word	0x0500000f


	//   ....[157]....
        /*0c30*/ 	.word	0x0500000f


	//   ....[158]....
        /*0c34*/ 	.word	0x0500000f


	//   ....[159]....
        /*0c38*/ 	.word	0x0500000f


	//   ....[160]....
        /*0c3c*/ 	.word	0x0500000f


	//   ....[161]....
        /*0c40*/ 	.word	0x0500000f


	//   ....[162]....
        /*0c44*/ 	.word	0x0500000f


	//   ....[163]....
        /*0c48*/ 	.word	0x0500000f


	//   ....[164]....
        /*0c4c*/ 	.word	0x0500000f


	//   ....[165]....
        /*0c50*/ 	.word	0x0500000f


	//   ....[166]....
        /*0c54*/ 	.word	0x0500000f


	//   ....[167]....
        /*0c58*/ 	.word	0x0500000f


	//   ....[168]....
        /*0c5c*/ 	.word	0x0500000f


	//   ....[169]....
        /*0c60*/ 	.word	0x0500000f


	//   ....[170]....
        /*0c64*/ 	.word	0x0500000f


	//   ....[171]....
        /*0c68*/ 	.word	0x0500000f


	//   ....[172]....
        /*0c6c*/ 	.word	0x0500000f


	//   ....[173]....
        /*0c70*/ 	.word	0x0500000f


	//   ....[174]....
        /*0c74*/ 	.word	0x0500000f


	//   ....[175]....
        /*0c78*/ 	.word	0x0500000f


	//   ....[176]....
        /*0c7c*/ 	.word	0x0500000f


	//   ....[177]....
        /*0c80*/ 	.word	0x0500000f


	//   ....[178]....
        /*0c84*/ 	.word	0x0500000f


	//   ....[179]....
        /*0c88*/ 	.word	0x0500000f


	//   ....[180]....
        /*0c8c*/ 	.word	0x0500000f


	//   ....[181]....
        /*0c90*/ 	.word	0x0500000f


	//   ....[182]....
        /*0c94*/ 	.word	0x0500000f


	//   ....[183]....
        /*0c98*/ 	.word	0x0500000f


	//   ....[184]....
        /*0c9c*/ 	.word	0x0500000f


	//   ....[185]....
        /*0ca0*/ 	.word	0x0500000f


	//   ....[186]....
        /*0ca4*/ 	.word	0x0500000f


	//   ....[187]....
        /*0ca8*/ 	.word	0x0500000f


	//   ....[188]....
        /*0cac*/ 	.word	0x0500000f


	//   ....[189]....
        /*0cb0*/ 	.word	0x0500000f


	//   ....[190]....
        /*0cb4*/ 	.word	0x0500000f


	//   ....[191]....
        /*0cb8*/ 	.word	0x0500000f


	//   ....[192]....
        /*0cbc*/ 	.word	0x0500000f


	//   ....[193]....
        /*0cc0*/ 	.word	0x0500000f


	//   ....[194]....
        /*0cc4*/ 	.word	0x0500000f


	//   ....[195]....
        /*0cc8*/ 	.word	0x0500000f


	//   ....[196]....
        /*0ccc*/ 	.word	0x0500000f


	//   ....[197]....
        /*0cd0*/ 	.word	0x0500000f


	//   ....[198]....
        /*0cd4*/ 	.word	0x0500000f


	//   ....[199]....
        /*0cd8*/ 	.word	0x0500000f


	//   ....[200]....
        /*0cdc*/ 	.word	0x0500000f


	//   ....[201]....
        /*0ce0*/ 	.word	0x0500000f


	//   ....[202]....
        /*0ce4*/ 	.word	0x0500000f


	//   ....[203]....
        /*0ce8*/ 	.word	0x0500000f


	//   ....[204]....
        /*0cec*/ 	.word	0x0500000f


	//   ....[205]....
        /*0cf0*/ 	.word	0x0500000f


	//   ....[206]....
        /*0cf4*/ 	.word	0x0500000f


	//----- nvinfo : EIATTR_COOP_GROUP_INSTR_OFFSETS
	.align		4
.L_323:
        /*0cf8*/ 	.byte	0x04, 0x28
        /*0cfa*/ 	.short	(.L_325 - .L_324)


	//   ....[0]....
.L_324:
        /*0cfc*/ 	.word	0x00000060


	//   ....[1]....
        /*0d00*/ 	.word	0x000001a0


	//   ....[2]....
        /*0d04*/ 	.word	0x000001f0


	//   ....[3]....
        /*0d08*/ 	.word	0x00000420


	//   ....[4]....
        /*0d0c*/ 	.word	0x00000580


	//   ....[5]....
        /*0d10*/ 	.word	0x000006a0


	//   ....[6]....
        /*0d14*/ 	.word	0x00000800


	//   ....[7]....
        /*0d18*/ 	.word	0x0000c090


	//   ....[8]....
        /*0d1c*/ 	.word	0x0000c770


	//   ....[9]....
        /*0d20*/ 	.word	0x0000c780


	//   ....[10]....
        /*0d24*/ 	.word	0x0000c790


	//   ....[11]....
        /*0d28*/ 	.word	0x0000c7a0


	//   ....[12]....
        /*0d2c*/ 	.word	0x0000cd80


	//   ....[13]....
        /*0d30*/ 	.word	0x0000cd90


	//   ....[14]....
        /*0d34*/ 	.word	0x0000cda0


	//   ....[15]....
        /*0d38*/ 	.word	0x0000cdb0


	//   ....[16]....
        /*0d3c*/ 	.word	0x0000d330


	//   ....[17]....
        /*0d40*/ 	.word	0x0000d340


	//   ....[18]....
        /*0d44*/ 	.word	0x0000d350


	//   ....[19]....
        /*0d48*/ 	.word	0x0000d360


	//   ....[20]....
        /*0d4c*/ 	.word	0x0000d900


	//   ....[21]....
        /*0d50*/ 	.word	0x0000d910


	//   ....[22]....
        /*0d54*/ 	.word	0x0000d920


	//   ....[23]....
        /*0d58*/ 	.word	0x0000d930


	//   ....[24]....
        /*0d5c*/ 	.word	0x000113d0


	//   ....[25]....
        /*0d60*/ 	.word	0x000113e0


	//   ....[26]....
        /*0d64*/ 	.word	0x000113f0


	//   ....[27]....
        /*0d68*/ 	.word	0x00011400


	//   ....[28]....
        /*0d6c*/ 	.word	0x000118d0


	//   ....[29]....
        /*0d70*/ 	.word	0x000118e0


	//   ....[30]....
        /*0d74*/ 	.word	0x000118f0


	//   ....[31]....
        /*0d78*/ 	.word	0x00011900


	//   ....[32]....
        /*0d7c*/ 	.word	0x00011d40


	//   ....[33]....
        /*0d80*/ 	.word	0x00011d50


	//   ....[34]....
        /*0d84*/ 	.word	0x00011d60


	//   ....[35]....
        /*0d88*/ 	.word	0x00011d70


	//   ....[36]....
        /*0d8c*/ 	.word	0x000121e0


	//   ....[37]....
        /*0d90*/ 	.word	0x000121f0


	//   ....[38]....
        /*0d94*/ 	.word	0x00012200


	//   ....[39]....
        /*0d98*/ 	.word	0x00012210


	//   ....[40]....
        /*0d9c*/ 	.word	0x00019560


	//   ....[41]....
        /*0da0*/ 	.word	0x00019c60


	//   ....[42]....
        /*0da4*/ 	.word	0x00019d20


	//   ....[43]....
        /*0da8*/ 	.word	0x00019e50


	//   ....[44]....
        /*0dac*/ 	.word	0x0001a450


	//   ....[45]....
        /*0db0*/ 	.word	0x0001a520


	//   ....[46]....
        /*0db4*/ 	.word	0x0001ec40


	//   ....[47]....
        /*0db8*/ 	.word	0x0001efe0


	//   ....[48]....
        /*0dbc*/ 	.word	0x0001f330


	//   ....[49]....
        /*0dc0*/ 	.word	0x0001f480


	//   ....[50]....
        /*0dc4*/ 	.word	0x0001f950


	//   ....[51]....
        /*0dc8*/ 	.word	0x0001f9b0


	//   ....[52]....
        /*0dcc*/ 	.word	0x00024420


	//   ....[53]....
        /*0dd0*/ 	.word	0x00024440


	//   ....[54]....
        /*0dd4*/ 	.word	0x00024730


	//   ....[55]....
        /*0dd8*/ 	.word	0x000247f0


	//   ....[56]....
        /*0ddc*/ 	.word	0x00025940


	//   ....[57]....
        /*0de0*/ 	.word	0x00025a40


	//   ....[58]....
        /*0de4*/ 	.word	0x00025c40


	//   ....[59]....
        /*0de8*/ 	.word	0x00025c60


	//   ....[60]....
        /*0dec*/ 	.word	0x000276d0


	//   ....[61]....
        /*0df0*/ 	.word	0x000276e0


	//   ....[62]....
        /*0df4*/ 	.word	0x000276f0


	//   ....[63]....
        /*0df8*/ 	.word	0x00027700


	//   ....[64]....
        /*0dfc*/ 	.word	0x00028140


	//   ....[65]....
        /*0e00*/ 	.word	0x00028160


	//   ....[66]....
        /*0e04*/ 	.word	0x000282c0


	//   ....[67]....
        /*0e08*/ 	.word	0x000282e0


	//   ....[68]....
        /*0e0c*/ 	.word	0x00028430


	//   ....[69]....
        /*0e10*/ 	.word	0x00028450


	//   ....[70]....
        /*0e14*/ 	.word	0x000285b0


	//   ....[71]....
        /*0e18*/ 	.word	0x000285d0


	//   ....[72]....
        /*0e1c*/ 	.word	0x00028c30


	//   ....[73]....
        /*0e20*/ 	.word	0x00028cd0


	//   ....[74]....
        /*0e24*/ 	.word	0x00029830


	//   ....[75]....
        /*0e28*/ 	.word	0x00029840


	//   ....[76]....
        /*0e2c*/ 	.word	0x0002a960


	//   ....[77]....
        /*0e30*/ 	.word	0x0002a980


	//   ....[78]....
        /*0e34*/ 	.word	0x0002aad0


	//   ....[79]....
        /*0e38*/ 	.word	0x0002aaf0


	//   ....[80]....
        /*0e3c*/ 	.word	0x0002ac40


	//   ....[81]....
        /*0e40*/ 	.word	0x0002ac60


	//   ....[82]....
        /*0e44*/ 	.word	0x0002adc0


	//   ....[83]....
        /*0e48*/ 	.word	0x0002ade0


	//   ....[84]....
        /*0e4c*/ 	.word	0x0002afc0


	//   ....[85]....
        /*0e50*/ 	.word	0x0002b200


	//   ....[86]....
        /*0e54*/ 	.word	0x0002b230


	//   ....[87]....
        /*0e58*/ 	.word	0x0002b260


	//   ....[88]....
        /*0e5c*/ 	.word	0x0002b290


	//   ....[89]....
        /*0e60*/ 	.word	0x0002b2c0


	//   ....[90]....
        /*0e64*/ 	.word	0x0002b2f0


	//   ....[91]....
        /*0e68*/ 	.word	0x0002b4a0


	//   ....[92]....
        /*0e6c*/ 	.word	0x0002b4d0


	//   ....[93]....
        /*0e70*/ 	.word	0x0002b500


	//   ....[94]....
        /*0e74*/ 	.word	0x0002b530


	//   ....[95]....
        /*0e78*/ 	.word	0x0002b560


	//   ....[96]....
        /*0e7c*/ 	.word	0x0002b590


	//   ....[97]....
        /*0e80*/ 	.word	0x0002b630


	//   ....[98]....
        /*0e84*/ 	.word	0x0002b660


	//   ....[99]....
        /*0e88*/ 	.word	0x0002b670


	//   ....[100]....
        /*0e8c*/ 	.word	0x0002b6a0


	//   ....[101]....
        /*0e90*/ 	.word	0x0002cd20


	//   ....[102]....
        /*0e94*/ 	.word	0x0002efb0


	//   ....[103]....
        /*0e98*/ 	.word	0x0002fc50


	//   ....[104]....
        /*0e9c*/ 	.word	0x0002fc70


	//   ....[105]....
        /*0ea0*/ 	.word	0x0002fd50


	//   ....[106]....
        /*0ea4*/ 	.word	0x0002fd60


	//   ....[107]....
        /*0ea8*/ 	.word	0x0002fe10


	//   ....[108]....
        /*0eac*/ 	.word	0x0002fe20


	//   ....[109]....
        /*0eb0*/ 	.word	0x0002fed0


	//   ....[110]....
        /*0eb4*/ 	.word	0x0002fee0


	//   ....[111]....
        /*0eb8*/ 	.word	0x0002ff90


	//   ....[112]....
        /*0ebc*/ 	.word	0x0002ffa0


	//   ....[113]....
        /*0ec0*/ 	.word	0x00030050


	//   ....[114]....
        /*0ec4*/ 	.word	0x00030060


	//   ....[115]....
        /*0ec8*/ 	.word	0x00030110


	//   ....[116]....
        /*0ecc*/ 	.word	0x00030120


	//   ....[117]....
        /*0ed0*/ 	.word	0x00030170


	//   ....[118]....
        /*0ed4*/ 	.word	0x000301c0


	//   ....[119]....
        /*0ed8*/ 	.word	0x00033820


	//   ....[120]....
        /*0edc*/ 	.word	0x00033850


	//   ....[121]....
        /*0ee0*/ 	.word	0x000338b0


	//   ....[122]....
        /*0ee4*/ 	.word	0x000338e0


	//   ....[123]....
        /*0ee8*/ 	.word	0x00033910


	//   ....[124]....
        /*0eec*/ 	.word	0x00033940


	//   ....[125]....
        /*0ef0*/ 	.word	0x00033970


	//   ....[126]....
        /*0ef4*/ 	.word	0x000339a0


	//   ....[127]....
        /*0ef8*/ 	.word	0x00033b70


	//   ....[128]....
        /*0efc*/ 	.word	0x00033ba0


	//   ....[129]....
        /*0f00*/ 	.word	0x00033bd0


	//   ....[130]....
        /*0f04*/ 	.word	0x00033c00


	//   ....[131]....
        /*0f08*/ 	.word	0x00033c30


	//   ....[132]....
        /*0f0c*/ 	.word	0x00033c60


	//   ....[133]....
        /*0f10*/ 	.word	0x00033d30


	//   ....[134]....
        /*0f14*/ 	.word	0x00033d50


	//   ....[135]....
        /*0f18*/ 	.word	0x00033d60


	//   ....[136]....
        /*0f1c*/ 	.word	0x00033de0


	//   ....[137]....
        /*0f20*/ 	.word	0x00034930


	//   ....[138]....
        /*0f24*/ 	.word	0x00034d70


	//   ....[139]....
        /*0f28*/ 	.word	0x00034e00


	//   ....[140]....
        /*0f2c*/ 	.word	0x00034e50


	//   ....[141]....
        /*0f30*/ 	.word	0x00034ea0


	//   ....[142]....
        /*0f34*/ 	.word	0x00034f40


	//   ....[143]....
        /*0f38*/ 	.word	0x00034fd0


	//   ....[144]....
        /*0f3c*/ 	.word	0x00035020


	//   ....[145]....
        /*0f40*/ 	.word	0x00035070


	//   ....[146]....
        /*0f44*/ 	.word	0x00035110


	//   ....[147]....
        /*0f48*/ 	.word	0x000351a0


	//   ....[148]....
        /*0f4c*/ 	.word	0x000351f0


	//   ....[149]....
        /*0f50*/ 	.word	0x00035240


	//   ....[150]....
        /*0f54*/ 	.word	0x000352e0


	//   ....[151]....
        /*0f58*/ 	.word	0x00035370


	//   ....[152]....
        /*0f5c*/ 	.word	0x000353c0


	//   ....[153]....
        /*0f60*/ 	.word	0x00035410


	//   ....[154]....
        /*0f64*/ 	.word	0x00035500


	//   ....[155]....
        /*0f68*/ 	.word	0x00035590


	//   ....[156]....
        /*0f6c*/ 	.word	0x000355e0


	//   ....[157]....
        /*0f70*/ 	.word	0x00035630


	//   ....[158]....
        /*0f74*/ 	.word	0x000356c0


	//   ....[159]....
        /*0f78*/ 	.word	0x00035750


	//   ....[160]....
        /*0f7c*/ 	.word	0x000357a0


	//   ....[161]....
        /*0f80*/ 	.word	0x000357f0


	//   ....[162]....
        /*0f84*/ 	.word	0x00035880


	//   ....[163]....
        /*0f88*/ 	.word	0x00035910


	//   ....[164]....
        /*0f8c*/ 	.word	0x00035960


	//   ....[165]....
        /*0f90*/ 	.word	0x000359b0


	//   ....[166]....
        /*0f94*/ 	.word	0x00035a50


	//   ....[167]....
        /*0f98*/ 	.word	0x00035ae0


	//   ....[168]....
        /*0f9c*/ 	.word	0x00035b30


	//   ....[169]....
        /*0fa0*/ 	.word	0x00035b80


	//   ....[170]....
        /*0fa4*/ 	.word	0x00035e80


	//   ....[171]....
        /*0fa8*/ 	.word	0x00036160


	//   ....[172]....
        /*0fac*/ 	.word	0x00036340


	//   ....[173]....
        /*0fb0*/ 	.word	0x00036390


	//   ....[174]....
        /*0fb4*/ 	.word	0x000364d0


	//   ....[175]....
        /*0fb8*/ 	.word	0x00036520


	//   ....[176]....
        /*0fbc*/ 	.word	0x00036660


	//   ....[177]....
        /*0fc0*/ 	.word	0x000366b0


	//   ....[178]....
        /*0fc4*/ 	.word	0x000367f0


	//   ....[179]....
        /*0fc8*/ 	.word	0x00036840


	//   ....[180]....
        /*0fcc*/ 	.word	0x00036980


	//   ....[181]....
        /*0fd0*/ 	.word	0x000369d0


	//   ....[182]....
        /*0fd4*/ 	.word	0x00036b10


	//   ....[183]....
        /*0fd8*/ 	.word	0x00036b60


	//   ....[184]....
        /*0fdc*/ 	.word	0x00036c80


	//   ....[185]....
        /*0fe0*/ 	.word	0x00036cf0


	//   ....[186]....
        /*0fe4*/ 	.word	0x00036e10


	//   ....[187]....
        /*0fe8*/ 	.word	0x00036e60


	//   ....[188]....
        /*0fec*/ 	.word	0x00037190


	//   ....[189]....
        /*0ff0*/ 	.word	0x00037230


	//   ....[190]....
        /*0ff4*/ 	.word	0x000373e0


	//   ....[191]....
        /*0ff8*/ 	.word	0x00037460


	//   ....[192]....
        /*0ffc*/ 	.word	0x000374e0


	//   ....[193]....
        /*1000*/ 	.word	0x00037560


	//   ....[194]....
        /*1004*/ 	.word	0x000375e0


	//   ....[195]....
        /*1008*/ 	.word	0x00037670


	//   ....[196]....
        /*100c*/ 	.word	0x00037710


	//   ....[197]....
        /*1010*/ 	.word	0x000377c0


	//   ....[198]....
        /*1014*/ 	.word	0x00037840


	//   ....[199]....
        /*1018*/ 	.word	0x000378c0


	//   ....[200]....
        /*101c*/ 	.word	0x00037940


	//   ....[201]....
        /*1020*/ 	.word	0x000379d0


	//   ....[202]....
        /*1024*/ 	.word	0x00037a50


	//   ....[203]....
        /*1028*/ 	.word	0x00037b00


	//   ....[204]....
        /*102c*/ 	.word	0x00037b50


	//   ....[205]....
        /*1030*/ 	.word	0x00037c10


	//   ....[206]....
        /*1034*/ 	.word	0x00037d40


	//----- nvinfo : EIATTR_REG_RECONFIG
	.align		4
.L_325:
        /*1038*/ 	.byte	0x01, 0x54
	.zero		2


	//----- nvinfo : EIATTR_SYSCALL_OFFSETS
	.align		4
        /*103c*/ 	.byte	0x04, 0x46
        /*103e*/ 	.short	(.L_327 - .L_326)


	//   ....[0]....
.L_326:
        /*1040*/ 	.word	0x00002300


	//   ....[1]....
        /*1044*/ 	.word	0x00002450


	//   ....[2]....
        /*1048*/ 	.word	0x0000c200


	//   ....[3]....
        /*104c*/ 	.word	0x0000c530


	//   ....[4]....
        /*1050*/ 	.word	0x0002ebc0


	//   ....[5]....
        /*1054*/ 	.word	0x0002ed10


	//   ....[6]....
        /*1058*/ 	.word	0x0002ee00


	//   ....[7]....
        /*105c*/ 	.word	0x0002f7e0


	//----- nvinfo : EIATTR_MBARRIER_INSTR_OFFSETS
	.align		4
.L_327:
        /*1060*/ 	.byte	0x04, 0x39
        /*1062*/ 	.short	(.L_329 - .L_328)


	//   ....[0]....
.L_328:
        /*1064*/ 	.word	0x000002d0
        /*1068*/ 	.word	0x000000ff
        /*106c*/ 	.word	0x00038800
        /*1070*/ 	.short	0x0100
        /*1072*/ 	.byte	0x08
	.zero		1


	//   ....[1]....
        /*1074*/ 	.word	0x000002e0
        /*1078*/ 	.word	0x000000ff
        /*107c*/ 	.word	0x00038820
        /*1080*/ 	.short	0x0100
        /*1082*/ 	.byte	0x08
	.zero		1


	//   ....[2]....
        /*1084*/ 	.word	0x000003d0
        /*1088*/ 	.word	0x000000ff
        /*108c*/ 	.word	0x00038830
        /*1090*/ 	.short	0x0100
        /*1092*/ 	.byte	0x08
	.zero		1


	//   ....[3]....
        /*1094*/ 	.word	0x000003e0
        /*1098*/ 	.word	0x000000ff
        /*109c*/ 	.word	0x00038840
        /*10a0*/ 	.short	0x0100
        /*10a2*/ 	.byte	0x08
	.zero		1


	//   ....[4]....
        /*10a4*/ 	.word	0x000003f0
        /*10a8*/ 	.word	0x000000ff
        /*10ac*/ 	.word	0x00038838
        /*10b0*/ 	.short	0x0100
        /*10b2*/ 	.byte	0x08
	.zero		1


	//   ....[5]....
        /*10b4*/ 	.word	0x00000400
        /*10b8*/ 	.word	0x000000ff
        /*10bc*/ 	.word	0x00038848
        /*10c0*/ 	.short	0x0100
        /*10c2*/ 	.byte	0x08
	.zero		1


	//   ....[6]....
        /*10c4*/ 	.word	0x00000530
        /*10c8*/ 	.word	0x000000ff
        /*10cc*/ 	.word	0x00038850
        /*10d0*/ 	.short	0x0100
        /*10d2*/ 	.byte	0x08
	.zero		1


	//   ....[7]....
        /*10d4*/ 	.word	0x00000540
        /*10d8*/ 	.word	0x000000ff
        /*10dc*/ 	.word	0x00038860
        /*10e0*/ 	.short	0x0100
        /*10e2*/ 	.byte	0x08
	.zero		1


	//   ....[8]....
        /*10e4*/ 	.word	0x00000550
        /*10e8*/ 	.word	0x000000ff
        /*10ec*/ 	.word	0x00038858
        /*10f0*/ 	.short	0x0100
        /*10f2*/ 	.byte	0x08
	.zero		1


	//   ....[9]....
        /*10f4*/ 	.word	0x00000560
        /*10f8*/ 	.word	0x000000ff
        /*10fc*/ 	.word	0x00038868
        /*1100*/ 	.short	0x0100
        /*1102*/ 	.byte	0x08
	.zero		1


	//   ....[10]....
        /*1104*/ 	.word	0x00000650
        /*1108*/ 	.word	0x000000ff
        /*110c*/ 	.word	0x00038870
        /*1110*/ 	.short	0x0100
        /*1112*/ 	.byte	0x06
	.zero		1


	//   ....[11]....
        /*1114*/ 	.word	0x00000660
        /*1118*/ 	.word	0x000000ff
        /*111c*/ 	.word	0x00038880
        /*1120*/ 	.short	0x0100
        /*1122*/ 	.byte	0x06
	.zero		1


	//   ....[12]....
        /*1124*/ 	.word	0x00000670
        /*1128*/ 	.word	0x000000ff
        /*112c*/ 	.word	0x00038878
        /*1130*/ 	.short	0x0100
        /*1132*/ 	.byte	0x06
	.zero		1


	//   ....[13]....
        /*1134*/ 	.word	0x00000680
        /*1138*/ 	.word	0x000000ff
        /*113c*/ 	.word	0x00038888
        /*1140*/ 	.short	0x0100
        /*1142*/ 	.byte	0x06
	.zero		1


	//   ....[14]....
        /*1144*/ 	.word	0x000007b0
        /*1148*/ 	.word	0x000000ff
        /*114c*/ 	.word	0x00038890
        /*1150*/ 	.short	0x0100
        /*1152*/ 	.byte	0x08
	.zero		1


	//   ....[15]....
        /*1154*/ 	.word	0x000007c0
        /*1158*/ 	.word	0x000000ff
        /*115c*/ 	.word	0x000388a0
        /*1160*/ 	.short	0x0100
        /*1162*/ 	.byte	0x08
	.zero		1


	//   ....[16]....
        /*1164*/ 	.word	0x000007d0
        /*1168*/ 	.word	0x000000ff
        /*116c*/ 	.word	0x00038898
        /*1170*/ 	.short	0x0100
        /*1172*/ 	.byte	0x08
	.zero		1


	//   ....[17]....
        /*1174*/ 	.word	0x000007e0
        /*1178*/ 	.word	0x000000ff
        /*117c*/ 	.word	0x000388a8
        /*1180*/ 	.short	0x0100
        /*1182*/ 	.byte	0x08
	.zero		1


	//   ....[18]....
        /*1184*/ 	.word	0x00000910
        /*1188*/ 	.word	0x000000ff
        /*118c*/ 	.word	0x000388b0
        /*1190*/ 	.short	0x0100
        /*1192*/ 	.byte	0x08
	.zero		1


	//   ....[19]....
        /*1194*/ 	.word	0x00000920
        /*1198*/ 	.word	0x000000ff
        /*119c*/ 	.word	0x000388c0
        /*11a0*/ 	.short	0x0100
        /*11a2*/ 	.byte	0x08
	.zero		1


	//   ....[20]....
        /*11a4*/ 	.word	0x00000930
        /*11a8*/ 	.word	0x000000ff
        /*11ac*/ 	.word	0x000388b8
        /*11b0*/ 	.short	0x0100
        /*11b2*/ 	.byte	0x08
	.zero		1


	//   ....[21]....
        /*11b4*/ 	.word	0x00000940
        /*11b8*/ 	.word	0x000000ff
        /*11bc*/ 	.word	0x000388c8
        /*11c0*/ 	.short	0x0100
        /*11c2*/ 	.byte	0x08
	.zero		1


	//   ....[22]....
        /*11c4*/ 	.word	0x00003f60
        /*11c8*/ 	.word	0x00000000
        /*11cc*/ 	.word	0x00038890
        /*11d0*/ 	.short	0x010a
        /*11d2*/ 	.byte	0x3f
	.zero		1


	//   ....[23]....
        /*11d4*/ 	.word	0x00007770
        /*11d8*/ 	.word	0x00000000
        /*11dc*/ 	.word	0x00038890
        /*11e0*/ 	.short	0x010a
        /*11e2*/ 	.byte	0x3f
	.zero		1


	//   ....[24]....
        /*11e4*/ 	.word	0x0000abb0
        /*11e8*/ 	.word	0x00000000
        /*11ec*/ 	.word	0x00038890
        /*11f0*/ 	.short	0x010a
        /*11f2*/ 	.byte	0x3f
	.zero		1


	//   ....[25]....
        /*11f4*/ 	.word	0x0000b010
        /*11f8*/ 	.word	0x00000024
        /*11fc*/ 	.word	0x00000000
        /*1200*/ 	.short	0x0101
        /*1202*/ 	.byte	0x3f
	.zero		1


	//   ....[26]....
        /*1204*/ 	.word	0x0000b050
        /*1208*/ 	.word	0x00000000
        /*120c*/ 	.word	0x000388b0
        /*1210*/ 	.short	0x010a
        /*1212*/ 	.byte	0x3f
	.zero		1


	//   ....[27]....
        /*1214*/ 	.word	0x0000b7c0
        /*1218*/ 	.word	0x00000000
        /*121c*/ 	.word	0x00000000
        /*1220*/ 	.short	0x0101
        /*1222*/ 	.byte	0x3f
	.zero		1


	//   ....[28]....
        /*1224*/ 	.word	0x0000c290
        /*1228*/ 	.word	0x00000010
        /*122c*/ 	.word	0x00038800
        /*1230*/ 	.short	0x010a
        /*1232*/ 	.byte	0x3f
	.zero		1


	//   ....[29]....
        /*1234*/ 	.word	0x0000c2e0
        /*1238*/ 	.word	0x00000010
        /*123c*/ 	.word	0x00038800
        /*1240*/ 	.short	0x010a
        /*1242*/ 	.byte	0x3f
	.zero		1


	//   ....[30]....
        /*1244*/ 	.word	0x0000dd60
        /*1248*/ 	.word	0x00000010
        /*124c*/ 	.word	0x00038800
        /*1250*/ 	.short	0x010a
        /*1252*/ 	.byte	0x3f
	.zero		1


	//   ....[31]....
        /*1254*/ 	.word	0x00012510
        /*1258*/ 	.word	0x00000010
        /*125c*/ 	.word	0x00038800
        /*1260*/ 	.short	0x010a
        /*1262*/ 	.byte	0x3f
	.zero		1


	//   ....[32]....
        /*1264*/ 	.word	0x00016110
        /*1268*/ 	.word	0x00000000
        /*126c*/ 	.word	0x00038830
        /*1270*/ 	.short	0x010a
        /*1272*/ 	.byte	0x3f
	.zero		1


	//   ....[33]....
        /*1274*/ 	.word	0x00016180
        /*1278*/ 	.word	0x00000000
        /*127c*/ 	.word	0x00038830
        /*1280*/ 	.short	0x010a
        /*1282*/ 	.byte	0x3f
	.zero		1


	//   ....[34]....
        /*1284*/ 	.word	0x00019b30
        /*1288*/ 	.word	0x00000000
        /*128c*/ 	.word	0x00000000
        /*1290*/ 	.short	0x0101
        /*1292*/ 	.byte	0x3f
	.zero		1


	//   ....[35]....
        /*1294*/ 	.word	0x0001af10
        /*1298*/ 	.word	0x0000000b
        /*129c*/ 	.word	0x00038830
        /*12a0*/ 	.short	0x010a
        /*12a2*/ 	.byte	0x3f
	.zero		1


	//   ....[36]....
        /*12a4*/ 	.word	0x0001af90
        /*12a8*/ 	.word	0x0000000b
        /*12ac*/ 	.word	0x00038830
        /*12b0*/ 	.short	0x010a
        /*12b2*/ 	.byte	0x3f
	.zero		1


	//   ....[37]....
        /*12b4*/ 	.word	0x0001e6b0
        /*12b8*/ 	.word	0x00000009
        /*12bc*/ 	.word	0x00038850
        /*12c0*/ 	.short	0x010a
        /*12c2*/ 	.byte	0x3f
	.zero		1


	//   ....[38]....
        /*12c4*/ 	.word	0x0001e700
        /*12c8*/ 	.word	0x00000009
        /*12cc*/ 	.word	0x00038850
        /*12d0*/ 	.short	0x010a
        /*12d2*/ 	.byte	0x3f
	.zero		1


	//   ....[39]....
        /*12d4*/ 	.word	0x0001fae0
        /*12d8*/ 	.word	0x00000000
        /*12dc*/ 	.word	0x00000000
        /*12e0*/ 	.short	0x0101
        /*12e2*/ 	.byte	0x3f
	.zero		1


	//   ....[40]....
        /*12e4*/ 	.word	0x0001fbd0
        /*12e8*/ 	.word	0x00000009
        /*12ec*/ 	.word	0x00000000
        /*12f0*/ 	.short	0x0101
        /*12f2*/ 	.byte	0x3f
	.zero		1


	//   ....[41]....
        /*12f4*/ 	.word	0x00020330
        /*12f8*/ 	.word	0x00000004
        /*12fc*/ 	.word	0x00038830
        /*1300*/ 	.short	0x010a
        /*1302*/ 	.byte	0x3f
	.zero		1


	//   ....[42]....
        /*1304*/ 	.word	0x000203b0
        /*1308*/ 	.word	0x00000004
        /*130c*/ 	.word	0x00038830
        /*1310*/ 	.short	0x010a
        /*1312*/ 	.byte	0x3f
	.zero		1


	//   ....[43]....
        /*1314*/ 	.word	0x00023ad0
        /*1318*/ 	.word	0x00000009
        /*131c*/ 	.word	0x00038850
        /*1320*/ 	.short	0x010a
        /*1322*/ 	.byte	0x3f
	.zero		1


	//   ....[44]....
        /*1324*/ 	.word	0x00023b20
        /*1328*/ 	.word	0x00000009
        /*132c*/ 	.word	0x00038850
        /*1330*/ 	.short	0x010a
        /*1332*/ 	.byte	0x3f
	.zero		1


	//   ....[45]....
        /*1334*/ 	.word	0x00024a30
        /*1338*/ 	.word	0x0000000f
        /*133c*/ 	.word	0x00000000
        /*1340*/ 	.short	0x0101
        /*1342*/ 	.byte	0x3f
	.zero		1


	//   ....[46]....
        /*1344*/ 	.word	0x00024ac0
        /*1348*/ 	.word	0x0000000f
        /*134c*/ 	.word	0x00000000
        /*1350*/ 	.short	0x0101
        /*1352*/ 	.byte	0x3f
	.zero		1


	//   ....[47]....
        /*1354*/ 	.word	0x00025860
        /*1358*/ 	.word	0x0000000a
        /*135c*/ 	.word	0x00038850
        /*1360*/ 	.short	0x010a
        /*1362*/ 	.byte	0x3f
	.zero		1


	//   ....[48]....
        /*1364*/ 	.word	0x000258b0
        /*1368*/ 	.word	0x0000000a
        /*136c*/ 	.word	0x00038850
        /*1370*/ 	.short	0x010a
        /*1372*/ 	.byte	0x3f
	.zero		1


	//   ....[49]....
        /*1374*/ 	.word	0x00025da0
        /*1378*/ 	.word	0x0000000a
        /*137c*/ 	.word	0x00000000
        /*1380*/ 	.short	0x0101
        /*1382*/ 	.byte	0x3f
	.zero		1


	//   ....[50]....
        /*1384*/ 	.word	0x00028130
        /*1388*/ 	.word	0x00000008
        /*138c*/ 	.word	0x00000000
        /*1390*/ 	.short	0x0101
        /*1392*/ 	.byte	0x3f
	.zero		1


	//   ....[51]....
        /*1394*/ 	.word	0x00028c50
        /*1398*/ 	.word	0x00000002
        /*139c*/ 	.word	0x00000000
        /*13a0*/ 	.short	0x0101
        /*13a2*/ 	.byte	0x3f
	.zero		1


	//   ....[52]....
        /*13a4*/ 	.word	0x0002ce00
        /*13a8*/ 	.word	0x00000012
        /*13ac*/ 	.word	0x00038820
        /*13b0*/ 	.short	0x010a
        /*13b2*/ 	.byte	0x3f
	.zero		1


	//   ....[53]....
        /*13b4*/ 	.word	0x0002ced0
        /*13b8*/ 	.word	0x00000006
        /*13bc*/ 	.word	0x000388a0
        /*13c0*/ 	.short	0x010a
        /*13c2*/ 	.byte	0x3f
	.zero		1


	//   ....[54]....
        /*13c4*/ 	.word	0x0002d410
        /*13c8*/ 	.word	0x00000006
        /*13cc*/ 	.word	0x000388c0
        /*13d0*/ 	.short	0x010a
        /*13d2*/ 	.byte	0x3f
	.zero		1


	//   ....[55]....
        /*13d4*/ 	.word	0x0002daa0
        /*13d8*/ 	.word	0x00000006
        /*13dc*/ 	.word	0x000388a0
        /*13e0*/ 	.short	0x010a
        /*13e2*/ 	.byte	0x3f
	.zero		1


	//   ....[56]....
        /*13e4*/ 	.word	0x0002dfd0
        /*13e8*/ 	.word	0x00000006
        /*13ec*/ 	.word	0x000388c0
        /*13f0*/ 	.short	0x010a
        /*13f2*/ 	.byte	0x3f
	.zero		1


	//   ....[57]....
        /*13f4*/ 	.word	0x0002f230
        /*13f8*/ 	.word	0x00000000
        /*13fc*/ 	.word	0x00038840
        /*1400*/ 	.short	0x010a
        /*1402*/ 	.byte	0x3f
	.zero		1


	//   ....[58]....
        /*1404*/ 	.word	0x000302c0
        /*1408*/ 	.word	0x00000012
        /*140c*/ 	.word	0x00038800
        /*1410*/ 	.short	0x0107
        /*1412*/ 	.byte	0x3f
	.zero		1


	//   ....[59]....
        /*1414*/ 	.word	0x000303d0
        /*1418*/ 	.word	0x00000012
        /*141c*/ 	.word	0x00038800
        /*1420*/ 	.short	0x0101
        /*1422*/ 	.byte	0x3f
	.zero		1


	//   ....[60]....
        /*1424*/ 	.word	0x000303f0
        /*1428*/ 	.word	0x00000012
        /*142c*/ 	.word	0x00038820
        /*1430*/ 	.short	0x010a
        /*1432*/ 	.byte	0x3f
	.zero		1


	//   ....[61]....
        /*1434*/ 	.word	0x000307c0
        /*1438*/ 	.word	0x00000003
        /*143c*/ 	.word	0x00038840
        /*1440*/ 	.short	0x010a
        /*1442*/ 	.byte	0x3f
	.zero		1


	//   ....[62]....
        /*1444*/ 	.word	0x00030d60
        /*1448*/ 	.word	0x00000003
        /*144c*/ 	.word	0x00000060
        /*1450*/ 	.short	0x010a
        /*1452*/ 	.byte	0x3f
	.zero		1


	//   ....[63]....
        /*1454*/ 	.word	0x000315e0
        /*1458*/ 	.word	0x00000003
        /*145c*/ 	.word	0x00038840
        /*1460*/ 	.short	0x010a
        /*1462*/ 	.byte	0x3f
	.zero		1


	//   ....[64]....
        /*1464*/ 	.word	0x00031b80
        /*1468*/ 	.word	0x00000002
        /*146c*/ 	.word	0x00000060
        /*1470*/ 	.short	0x010a
        /*1472*/ 	.byte	0x3f
	.zero		1


	//   ....[65]....
        /*1474*/ 	.word	0x00032340
        /*1478*/ 	.word	0x00000002
        /*147c*/ 	.word	0x00038840
        /*1480*/ 	.short	0x010a
        /*1482*/ 	.byte	0x3f
	.zero		1


	//   ....[66]....
        /*1484*/ 	.word	0x000328e0
        /*1488*/ 	.word	0x00000002
        /*148c*/ 	.word	0x00000060
        /*1490*/ 	.short	0x010a
        /*1492*/ 	.byte	0x3f
	.zero		1


	//   ....[67]....
        /*1494*/ 	.word	0x00033050
        /*1498*/ 	.word	0x00000000
        /*149c*/ 	.word	0x00038860
        /*14a0*/ 	.short	0x010a
        /*14a2*/ 	.byte	0x3f
	.zero		1


	//   ....[68]....
        /*14a4*/ 	.word	0x000348b0
        /*14a8*/ 	.word	0x00000000
        /*14ac*/ 	.word	0x00038820
        /*14b0*/ 	.short	0x010a
        /*14b2*/ 	.byte	0x3f
	.zero		1


	//   ....[69]....
        /*14b4*/ 	.word	0x00034ab0
        /*14b8*/ 	.word	0x00000006
        /*14bc*/ 	.word	0x00000000
        /*14c0*/ 	.short	0x010a
        /*14c2*/ 	.byte	0x3f
	.zero		1


	//   ....[70]....
        /*14c4*/ 	.word	0x00034ae0
        /*14c8*/ 	.word	0x00000007
        /*14cc*/ 	.word	0x00000000
        /*14d0*/ 	.short	0x010a
        /*14d2*/ 	.byte	0x3f
	.zero		1


	//   ....[71]....
        /*14d4*/ 	.word	0x00034b40
        /*14d8*/ 	.word	0x00000004
        /*14dc*/ 	.word	0x00000000
        /*14e0*/ 	.short	0x010a
        /*14e2*/ 	.byte	0x3f
	.zero		1


	//   ....[72]....
        /*14e4*/ 	.word	0x00034b70
        /*14e8*/ 	.word	0x00000003
        /*14ec*/ 	.word	0x00000000
        /*14f0*/ 	.short	0x010a
        /*14f2*/ 	.byte	0x3f
	.zero		1


	//   ....[73]....
        /*14f4*/ 	.word	0x00034bd0
        /*14f8*/ 	.word	0x00000000
        /*14fc*/ 	.word	0x00038890
        /*1500*/ 	.short	0x010a
        /*1502*/ 	.byte	0x3f
	.zero		1


	//   ....[74]....
        /*1504*/ 	.word	0x00034c20
        /*1508*/ 	.word	0x00000000
        /*150c*/ 	.word	0x00038890
        /*1510*/ 	.short	0x010a
        /*1512*/ 	.byte	0x3f
	.zero		1


	//   ....[75]....
        /*1514*/ 	.word	0x00034c70
        /*1518*/ 	.word	0x00000000
        /*151c*/ 	.word	0x00038890
        /*1520*/ 	.short	0x010a
        /*1522*/ 	.byte	0x3f
	.zero		1


	//   ....[76]....
        /*1524*/ 	.word	0x00034cc0
        /*1528*/ 	.word	0x00000000
        /*152c*/ 	.word	0x000388b0
        /*1530*/ 	.short	0x010a
        /*1532*/ 	.byte	0x3f
	.zero		1


	//   ....[77]....
        /*1534*/ 	.word	0x00035450
        /*1538*/ 	.word	0x00000010
        /*153c*/ 	.word	0x00038800
        /*1540*/ 	.short	0x010a
        /*1542*/ 	.byte	0x3f
	.zero		1


	//   ....[78]....
        /*1544*/ 	.word	0x00035bc0
        /*1548*/ 	.word	0x00000010
        /*154c*/ 	.word	0x00038800
        /*1550*/ 	.short	0x010a
        /*1552*/ 	.byte	0x3f
	.zero		1


	//   ....[79]....
        /*1554*/ 	.word	0x00035c10
        /*1558*/ 	.word	0x00000000
        /*155c*/ 	.word	0x00038830
        /*1560*/ 	.short	0x010a
        /*1562*/ 	.byte	0x3f
	.zero		1


	//   ....[80]....
        /*1564*/ 	.word	0x00035c60
        /*1568*/ 	.word	0x0000000b
        /*156c*/ 	.word	0x00038830
        /*1570*/ 	.short	0x010a
        /*1572*/ 	.byte	0x3f
	.zero		1


	//   ....[81]....
        /*1574*/ 	.word	0x00035cb0
        /*1578*/ 	.word	0x00000009
        /*157c*/ 	.word	0x00038850
        /*1580*/ 	.short	0x010a
        /*1582*/ 	.byte	0x3f
	.zero		1


	//   ....[82]....
        /*1584*/ 	.word	0x00035d00
        /*1588*/ 	.word	0x00000004
        /*158c*/ 	.word	0x00038830
        /*1590*/ 	.short	0x010a
        /*1592*/ 	.byte	0x3f
	.zero		1


	//   ....[83]....
        /*1594*/ 	.word	0x00035d50
        /*1598*/ 	.word	0x00000009
        /*159c*/ 	.word	0x00038850
        /*15a0*/ 	.short	0x010a
        /*15a2*/ 	.byte	0x3f
	.zero		1


	//   ....[84]....
        /*15a4*/ 	.word	0x00035da0
        /*15a8*/ 	.word	0x0000000a
        /*15ac*/ 	.word	0x00038850
        /*15b0*/ 	.short	0x010a
        /*15b2*/ 	.byte	0x3f
	.zero		1


	//   ....[85]....
        /*15b4*/ 	.word	0x00035f40
        /*15b8*/ 	.word	0x00000012
        /*15bc*/ 	.word	0x00038820
        /*15c0*/ 	.short	0x010a
        /*15c2*/ 	.byte	0x3f
	.zero		1


	//   ....[86]....
        /*15c4*/ 	.word	0x00035f90
        /*15c8*/ 	.word	0x00000006
        /*15cc*/ 	.word	0x000388a0
        /*15d0*/ 	.short	0x010a
        /*15d2*/ 	.byte	0x3f
	.zero		1


	//   ....[87]....
        /*15d4*/ 	.word	0x00035fe0
        /*15d8*/ 	.word	0x00000006
        /*15dc*/ 	.word	0x000388c0
        /*15e0*/ 	.short	0x010a
        /*15e2*/ 	.byte	0x3f
	.zero		1


	//   ....[88]....
        /*15e4*/ 	.word	0x00036030
        /*15e8*/ 	.word	0x00000006
        /*15ec*/ 	.word	0x000388a0
        /*15f0*/ 	.short	0x010a
        /*15f2*/ 	.byte	0x3f
	.zero		1


	//   ....[89]....
        /*15f4*/ 	.word	0x00036080
        /*15f8*/ 	.word	0x00000006
        /*15fc*/ 	.word	0x000388c0
        /*1600*/ 	.short	0x010a
        /*1602*/ 	.byte	0x3f
	.zero		1


	//   ....[90]....
        /*1604*/ 	.word	0x00036220
        /*1608*/ 	.word	0x00000000
        /*160c*/ 	.word	0x00038840
        /*1610*/ 	.short	0x010a
        /*1612*/ 	.byte	0x3f
	.zero		1


	//   ....[91]....
        /*1614*/ 	.word	0x00036ea0
        /*1618*/ 	.word	0x00000012
        /*161c*/ 	.word	0x00038820
        /*1620*/ 	.short	0x010a
        /*1622*/ 	.byte	0x3f
	.zero		1


	//   ....[92]....
        /*1624*/ 	.word	0x00036ef0
        /*1628*/ 	.word	0x00000003
        /*162c*/ 	.word	0x00038840
        /*1630*/ 	.short	0x010a
        /*1632*/ 	.byte	0x3f
	.zero		1


	//   ....[93]....
        /*1634*/ 	.word	0x00036f40
        /*1638*/ 	.word	0x00000003
        /*163c*/ 	.word	0x00000060
        /*1640*/ 	.short	0x010a
        /*1642*/ 	.byte	0x3f
	.zero		1


	//   ....[94]....
        /*1644*/ 	.word	0x00036f90
        /*1648*/ 	.word	0x00000003
        /*164c*/ 	.word	0x00038840
        /*1650*/ 	.short	0x010a
        /*1652*/ 	.byte	0x3f
	.zero		1


	//   ....[95]....
        /*1654*/ 	.word	0x00036fe0
        /*1658*/ 	.word	0x00000002
        /*165c*/ 	.word	0x00000060
        /*1660*/ 	.short	0x010a
        /*1662*/ 	.byte	0x3f
	.zero		1


	//   ....[96]....
        /*1664*/ 	.word	0x00037030
        /*1668*/ 	.word	0x00000002
        /*166c*/ 	.word	0x00038840
        /*1670*/ 	.short	0x010a
        /*1672*/ 	.byte	0x3f
	.zero		1


	//   ....[97]....
        /*1674*/ 	.word	0x00037080
        /*1678*/ 	.word	0x00000002
        /*167c*/ 	.word	0x00000060
        /*1680*/ 	.short	0x010a
        /*1682*/ 	.byte	0x3f
	.zero		1


	//   ....[98]....
        /*1684*/ 	.word	0x000370d0
        /*1688*/ 	.word	0x00000000
        /*168c*/ 	.word	0x00038860
        /*1690*/ 	.short	0x010a
        /*1692*/ 	.byte	0x3f
	.zero		1


	//   ....[99]....
        /*1694*/ 	.word	0x00037c60
        /*1698*/ 	.word	0x00000000
        /*169c*/ 	.word	0x00038820
        /*16a0*/ 	.short	0x010a
        /*16a2*/ 	.byte	0x3f
	.zero		1


	//   ....[100]....
        /*16a4*/ 	.word	0x00037e00
        /*16a8*/ 	.word	0x00000006
        /*16ac*/ 	.word	0x00000000
        /*16b0*/ 	.short	0x010a
        /*16b2*/ 	.byte	0x3f
	.zero		1


	//   ....[101]....
        /*16b4*/ 	.word	0x00037e50
        /*16b8*/ 	.word	0x00000007
        /*16bc*/ 	.word	0x00000000
        /*16c0*/ 	.short	0x010a
        /*16c2*/ 	.byte	0x3f
	.zero		1


	//   ....[102]....
        /*16c4*/ 	.word	0x00037ea0
        /*16c8*/ 	.word	0x00000004
        /*16cc*/ 	.word	0x00000000
        /*16d0*/ 	.short	0x010a
        /*16d2*/ 	.byte	0x3f
	.zero		1


	//----- nvinfo : EIATTR_NUM_MBARRIERS
	.align		4
.L_329:
        /*16d4*/ 	.byte	0x03, 0x38
        /*16d6*/ 	.short	0x0016


	//----- nvinfo : EIATTR_EXIT_INSTR_OFFSETS
	.align		4
        /*16d8*/ 	.byte	0x04, 0x1c
        /*16da*/ 	.short	(.L_331 - .L_330)


	//   ....[0]....
.L_330:
        /*16dc*/ 	.word	0x00034bc0


	//----- nvinfo : EIATTR_MAX_THREADS
	.align		4
.L_331:
        /*16e0*/ 	.byte	0x04, 0x05
        /*16e2*/ 	.short	(.L_333 - .L_332)
.L_332:
        /*16e4*/ 	.word	0x00000180
        /*16e8*/ 	.word	0x00000001
        /*16ec*/ 	.word	0x00000001


	//----- nvinfo : EIATTR_CRS_STACK_SIZE
	.align		4
.L_333:
        /*16f0*/ 	.byte	0x04, 0x1e
        /*16f2*/ 	.short	(.L_335 - .L_334)
.L_334:
        /*16f4*/ 	.word	0x00000000


	//----- nvinfo : EIATTR_CBANK_PARAM_SIZE
	.align		4
.L_335:
        /*16f8*/ 	.byte	0x03, 0x19
        /*16fa*/ 	.short	0x0af0


	//----- nvinfo : EIATTR_PARAM_CBANK
	.align		4
        /*16fc*/ 	.byte	0x04, 0x0a
        /*16fe*/ 	.short	(.L_337 - .L_336)
	.align		4
.L_336:
        /*1700*/ 	.word	index@(.nv.constant0._ZN7cutlass13device_kernelIN5flash11enable_sm90INS1_16FlashAttnFwdSm90INS1_25CollectiveMainloopFwdSm90ILi2EN4cute5tupleIJNS5_1CILi1EEES8_S8_EEENS6_IJNS7_ILi128EEENS7_ILi80EEENS7_ILi256EEEEEELi256ENS_10bfloat16_tEfNS_4arch4Sm90ELb1ELb0ELb1ELb1ELb0ELb1ELb0ELb1ELb1ELb1ELb1ELb0EEENS1_21CollectiveEpilogueFwdINS6_IJSA_SC_SB_EEES9_SE_SG_Li256ELb1ELb1ELb1ELb0EEENS1_36VarlenDynamicPersistentTileSchedulerILi128ELi80ELi256ELi128ELb1ELb1ELb1ELb1ELb1ELb1EEEEEEEEEvNT_6ParamsE)
        /*1704*/ 	.short	0x0210
        /*1706*/ 	.short	0x0af0


	//----- nvinfo : EIATTR_SW_WAR
	.align		4
.L_337:
        /*1708*/ 	.byte	0x04, 0x36
        /*170a*/ 	.short	(.L_339 - .L_338)
.L_338:
        /*170c*/ 	.word	0x00000008
.L_339:


//--------------------- .nv.callgraph             --------------------------
	.section	.nv.callgraph,"",@"SHT_CUDA_CALLGRAPH"
	.align	4
	.sectionentsize	8
	.align		4
        /*0000*/ 	.word	0x00000000
	.align		4
        /*0004*/ 	.word	0xffffffff
	.align		4
        /*0008*/ 	.word	index@(_ZN7cutlass13device_kernelIN5flash11enable_sm90INS1_16FlashAttnFwdSm90INS1_25CollectiveMainloopFwdSm90ILi2EN4cute5tupleIJNS5_1CILi1EEES8_S8_EEENS6_IJNS7_ILi128EEENS7_ILi80EEENS7_ILi256EEEEEELi256ENS_10bfloat16_tEfNS_4arch4Sm90ELb0ELb0ELb1ELb0ELb0ELb0ELb0ELb1ELb1ELb1ELb1ELb0EEENS1_21CollectiveEpilogueFwdINS6_IJSA_SC_SB_EEES9_SE_SG_Li256ELb0ELb1ELb1ELb0EEENS1_19SingleTileSchedulerILb0ELb1ELb1ELi128EEEEEEEEEvNT_6ParamsE)
	.align		4
        /*000c*/ 	.word	index@(__assertfail)
	.align		4
        /*0010*/ 	.word	index@(_ZN7cutlass13device_kernelIN5flash11enable_sm90INS1_16FlashAttnFwdSm90INS1_25CollectiveMainloopFwdSm90ILi2EN4cute5tupleIJNS5_1CILi1EEES8_S8_EEENS6_IJNS7_ILi128EEENS7_ILi80EEENS7_ILi256EEEEEELi256ENS_10bfloat16_tEfNS_4arch4Sm90ELb0ELb0ELb1ELb1ELb0ELb0ELb0ELb1ELb1ELb1ELb1ELb0EEENS1_21CollectiveEpilogueFwdINS6_IJSA_SC_SB_EEES9_SE_SG_Li256ELb1ELb1ELb1ELb0EEENS1_36VarlenDynamicPersistentTileSchedulerILi128ELi80ELi256ELi128ELb1ELb1ELb1ELb0ELb1ELb1EEEEEEEEEvNT_6ParamsE)
	.align		4
        /*0014*/ 	.word	index@(__assertfail)
	.align		4
        /*0018*/ 	.word	index@(_ZN7cutlass13device_kernelIN5flash11enable_sm90INS1_16FlashAttnFwdSm90INS1_25CollectiveMainloopFwdSm90ILi2EN4cute5tupleIJNS5_1CILi1EEES8_S8_EEENS6_IJNS7_ILi128EEENS7_ILi80EEENS7_ILi256EEEEEELi256ENS_10bfloat16_tEfNS_4arch4Sm90ELb0ELb0ELb1ELb1ELb0ELb1ELb0ELb1ELb1ELb1ELb1ELb0EEENS1_21CollectiveEpilogueFwdINS6_IJSA_SC_SB_EEES9_SE_SG_Li256ELb1ELb1ELb1ELb0EEENS1_36VarlenDynamicPersistentTileSchedulerILi128ELi80ELi256ELi128ELb1ELb1ELb1ELb0ELb1ELb1EEEEEEEEEvNT_6ParamsE)
	.align		4
        /*001c*/ 	.word	index@(__assertfail)
	.align		4
        /*0020*/ 	.word	index@(_ZN7cutlass13device_kernelIN5flash11enable_sm90INS1_16FlashAttnFwdSm90INS1_25CollectiveMainloopFwdSm90ILi2EN4cute5tupleIJNS5_1CILi1EEES8_S8_EEENS6_IJNS7_ILi128EEENS7_ILi64EEENS7_ILi256EEEEEELi256ENS_10bfloat16_tEfNS_4arch4Sm90ELb0ELb1ELb1ELb0ELb0ELb0ELb0ELb1ELb1ELb1ELb1ELb0EEENS1_21CollectiveEpilogueFwdINS6_IJSA_SC_SB_EEES9_SE_SG_Li256ELb0ELb1ELb1ELb0EEENS1_19SingleTileSchedulerILb0ELb1ELb1ELi128EEEEEEEEEvNT_6ParamsE)
	.align		4
        /*0024*/ 	.word	index@(__assertfail)
	.align		4
        /*0028*/ 	.word	index@(_ZN7cutlass13device_kernelIN5flash11enable_sm90INS1_16FlashAttnFwdSm90INS1_25CollectiveMainloopFwdSm90ILi2EN4cute5tupleIJNS5_1CILi1EEES8_S8_EEENS6_IJNS7_ILi128EEENS7_ILi64EEENS7_ILi256EEEEEELi256ENS_10bfloat16_tEfNS_4arch4Sm90ELb0ELb1ELb1ELb1ELb0ELb0ELb0ELb1ELb1ELb1ELb1ELb0EEENS1_21CollectiveEpilogueFwdINS6_IJSA_SC_SB_EEES9_SE_SG_Li256ELb1ELb1ELb1ELb0EEENS1_36VarlenDynamicPersistentTileSchedulerILi128ELi64ELi256ELi128ELb1ELb1ELb1ELb1ELb0ELb1EEEEEEEEEvNT_6ParamsE)
	.align		4
        /*002c*/ 	.word	index@(__assertfail)
	.align		4
        /*0030*/ 	.word	index@(_ZN7cutlass13device_kernelIN5flash11enable_sm90INS1_16FlashAttnFwdSm90INS1_25CollectiveMainloopFwdSm90ILi2EN4cute5tupleIJNS5_1CILi1EEES8_S8_EEENS6_IJNS7_ILi128EEENS7_ILi64EEENS7_ILi256EEEEEELi256ENS_10bfloat16_tEfNS_4arch4Sm90ELb0ELb1ELb1ELb1ELb0ELb1ELb0ELb1ELb1ELb1ELb1ELb0EEENS1_21CollectiveEpilogueFwdINS6_IJSA_SC_SB_EEES9_SE_SG_Li256ELb1ELb1ELb1ELb0EEENS1_36VarlenDynamicPersistentTileSchedulerILi128ELi64ELi256ELi128ELb1ELb1ELb1ELb1ELb0ELb1EEEEEEEEEvNT_6ParamsE)
	.align		4
        /*0034*/ 	.word	index@(__assertfail)
	.align		4
        /*0038*/ 	.word	index@(_ZN7cutlass13device_kernelIN5flash11enable_sm90INS1_16FlashAttnFwdSm90INS1_25CollectiveMainloopFwdSm90ILi2EN4cute5tupleIJNS5_1CILi1EEES8_S8_EEENS6_IJNS7_ILi128EEENS7_ILi80EEENS7_ILi256EEEEEELi256ENS_10bfloat16_tEfNS_4arch4Sm90ELb1ELb0ELb1ELb0ELb0ELb0ELb0ELb1ELb1ELb1ELb1ELb0EEENS1_21CollectiveEpilogueFwdINS6_IJSA_SC_SB_EEES9_SE_SG_Li256ELb0ELb1ELb1ELb0EEENS1_19SingleTileSchedulerILb0ELb1ELb1ELi128EEEEEEEEEvNT_6ParamsE)
	.align		4
        /*003c*/ 	.word	index@(__assertfail)
	.align		4
        /*0040*/ 	.word	index@(_ZN7cutlass13device_kernelIN5flash11enable_sm90INS1_16FlashAttnFwdSm90INS1_25CollectiveMainloopFwdSm90ILi2EN4cute5tupleIJNS5_1CILi1EEES8_S8_EEENS6_IJNS7_ILi128EEENS7_ILi80EEENS7_ILi256EEEEEELi256ENS_10bfloat16_tEfNS_4arch4Sm90ELb1ELb0ELb1ELb1ELb0ELb0ELb0ELb1ELb1ELb1ELb1ELb0EEENS1_21CollectiveEpilogueFwdINS6_IJSA_SC_SB_EEES9_SE_SG_Li256ELb1ELb1ELb1ELb0EEENS1_36VarlenDynamicPersistentTileSchedulerILi128ELi80ELi256ELi128ELb1ELb1ELb1ELb1ELb1ELb1EEEEEEEEEvNT_6ParamsE)
	.align		4
        /*0044*/ 	.word	index@(__assertfail)
	.align		4
        /*0048*/ 	.word	index@(_ZN7cutlass13device_kernelIN5flash11enable_sm90INS1_16FlashAttnFwdSm90INS1_25CollectiveMainloopFwdSm90ILi2EN4cute5tupleIJNS5_1CILi1EEES8_S8_EEENS6_IJNS7_ILi128EEENS7_ILi80EEENS7_ILi256EEEEEELi256ENS_10bfloat16_tEfNS_4arch4Sm90ELb1ELb0ELb1ELb1ELb0ELb1ELb0ELb1ELb1ELb1ELb1ELb0EEENS1_21CollectiveEpilogueFwdINS6_IJSA_SC_SB_EEES9_SE_SG_Li256ELb1ELb1ELb1ELb0EEENS1_36VarlenDynamicPersistentTileSchedulerILi128ELi80ELi256ELi128ELb1ELb1ELb1ELb1ELb1ELb1EEEEEEEEEvNT_6ParamsE)
	.align		4
        /*004c*/ 	.word	index@(__assertfail)
	.align		4
        /*0050*/ 	.word	0x00000000
	.align		4
        /*0054*/ 	.word	0xfffffffe
	.align		4
        /*0058*/ 	.word	0x00000000
	.align		4
        /*005c*/ 	.word	0xfffffffd
	.align		4
        /*0060*/ 	.word	0x00000000
	.align		4
        /*0064*/ 	.word	0xfffffffc


//--------------------- .nv.constant4             --------------------------
	.section	.nv.constant4,"a",@progbits
	.align	8
	.align		8
.nv.constant4:
        /*0000*/ 	.dword	__assertfail
	.align		8
        /*0008*/ 	.dword	__unnamed_1
	.align		8
        /*0010*/ 	.dword	__unnamed_2
	.align		8
        /*0018*/ 	.dword	__unnamed_3
	.align		8
        /*0020*/ 	.dword	__unnamed_4
	.align		8
        /*0028*/ 	.dword	__unnamed_5
	.align		8
        /*0030*/ 	.dword	__unnamed_6
	.align		8
        /*0038*/ 	.dword	__unnamed_7
	.align		8
        /*0040*/ 	.dword	__unnamed_8
	.align		8
        /*0048*/ 	.dword	__unnamed_9
	.align		8
        /*0050*/ 	.dword	_ZN80_INTERNAL_b2e67345_44_flash_fwd_hdim256_bf16_split_softcap_sm90_cu_60c5005d_32194cuda3std3__45__cpo5beginE
	.align		8
        /*0058*/ 	.dword	_ZN80_INTERNAL_b2e67345_44_flash_fwd_hdim256_bf16_split_softcap_sm90_cu_60c5005d_32194cuda3std3__45__cpo3endE
	.align		8
        /*0060*/ 	.dword	_ZN80_INTERNAL_b2e67345_44_flash_fwd_hdim256_bf16_split_softcap_sm90_cu_60c5005d_32194cuda3std3__45__cpo6cbeginE
	.align		8
        /*0068*/ 	.dword	_ZN80_INTERNAL_b2e67345_44_flash_fwd_hdim256_bf16_split_softcap_sm90_cu_60c5005d_32194cuda3std3__45__cpo4cendE
	.align		8
        /*0070*/ 	.dword	_ZN80_INTERNAL_b2e67345_44_flash_fwd_hdim256_bf16_split_softcap_sm90_cu_60c5005d_32194cuda3std3__482_GLOBAL__N__b2e67345_44_flash_fwd_hdim256_bf16_split_softcap_sm90_cu_60c5005d_32196ignoreE
	.align		8
        /*0078*/ 	.dword	_ZN80_INTERNAL_b2e67345_44_flash_fwd_hdim256_bf16_split_softcap_sm90_cu_60c5005d_32194cuda3std3__419piecewise_constructE
	.align		8
        /*0080*/ 	.dword	_ZN80_INTERNAL_b2e67345_44_flash_fwd_hdim256_bf16_split_softcap_sm90_cu_60c5005d_32194cuda3std3__48in_placeE
	.align		8
        /*0088*/ 	.dword	_ZN80_INTERNAL_b2e67345_44_flash_fwd_hdim256_bf16_split_softcap_sm90_cu_60c5005d_32194cuda3std6ranges3__45__cpo4swapE
	.align		8
        /*0090*/ 	.dword	_ZN80_INTERNAL_b2e67345_44_flash_fwd_hdim256_bf16_split_softcap_sm90_cu_60c5005d_32194cuda3std6ranges3__45__cpo9iter_moveE
	.align		8
        /*0098*/ 	.dword	_ZN80_INTERNAL_b2e67345_44_flash_fwd_hdim256_bf16_split_softcap_sm90_cu_60c5005d_32194cute7productE
	.align		8
        /*00a0*/ 	.dword	_ZN80_INTERNAL_b2e67345_44_flash_fwd_hdim256_bf16_split_softcap_sm90_cu_60c5005d_32194cute1_E
	.align		8
        /*00a8*/ 	.dword	$str$20
	.align		8
        /*00b0*/ 	.dword	$str$21


//--------------------- .text._ZN7cutlass13device_kernelIN5flash11enable_sm90INS1_16FlashAttnFwdSm90INS1_25CollectiveMainloopFwdSm90ILi2EN4cute5tupleIJNS5_1CILi1EEES8_S8_EEENS6_IJNS7_ILi128EEENS7_ILi80EEENS7_ILi256EEEEEELi256ENS_10bfloat16_tEfNS_4arch4Sm90ELb0ELb0ELb1ELb0ELb0ELb0ELb0ELb1ELb1ELb1ELb1ELb0EEENS1_21CollectiveEpilogueFwdINS6_IJSA_SC_SB_EEES9_SE_SG_Li256ELb0ELb1ELb1ELb0EEENS1_19SingleTileSchedulerILb0ELb1ELb1ELi128EEEEEEEEEvNT_6ParamsE --------------------------
	.section	.text._ZN7cutlass13device_kernelIN5flash11enable_sm90INS1_16FlashAttnFwdSm90INS1_25CollectiveMainloopFwdSm90ILi2EN4cute5tupleIJNS5_1CILi1EEES8_S8_EEENS6_IJNS7_ILi128EEENS7_ILi80EEENS7_ILi256EEEEEELi256ENS_10bfloat16_tEfNS_4arch4Sm90ELb0ELb0ELb1ELb0ELb0ELb0ELb0ELb1ELb1ELb1ELb1ELb0EEENS1_21CollectiveEpilogueFwdINS6_IJSA_SC_SB_EEES9_SE_SG_Li256ELb0ELb1ELb1ELb0EEENS1_19SingleTileSchedulerILb0ELb1ELb1ELi128EEEEEEEEEvNT_6ParamsE,"ax",@progbits
	.align	128
.text._ZN7cutlass13device_kernelIN5flash11enable_sm90INS1_16FlashAttnFwdSm90INS1_25CollectiveMainloopFwdSm90ILi2EN4cute5tupleIJNS5_1CILi1EEES8_S8_EEENS6_IJNS7_ILi128EEENS7_ILi80EEENS7_ILi256EEEEEELi256ENS_10bfloat16_tEfNS_4arch4Sm90ELb0ELb0ELb1ELb0ELb0ELb0ELb0ELb1ELb1ELb1ELb1ELb0EEENS1_21CollectiveEpilogueFwdINS6_IJSA_SC_SB_EEES9_SE_SG_Li256ELb0ELb1ELb1ELb0EEENS1_19SingleTileSchedulerILb0ELb1ELb1ELi128EEEEEEEEEvNT_6ParamsE:
        .type           _ZN7cutlass13device_kernelIN5flash11enable_sm90INS1_16FlashAttnFwdSm90INS1_25CollectiveMainloopFwdSm90ILi2EN4cute5tupleIJNS5_1CILi1EEES8_S8_EEENS6_IJNS7_ILi128EEENS7_ILi80EEENS7_ILi256EEEEEELi256ENS_10bfloat16_tEfNS_4arch4Sm90ELb0ELb0ELb1ELb0ELb0ELb0ELb0ELb1ELb1ELb1ELb1ELb0EEENS1_21CollectiveEpilogueFwdINS6_IJSA_SC_SB_EEES9_SE_SG_Li256ELb0ELb1ELb1ELb0EEENS1_19SingleTileSchedulerILb0ELb1ELb1ELi128EEEEEEEEEvNT_6ParamsE,@function
        .size           _ZN7cutlass13device_kernelIN5flash11enable_sm90INS1_16FlashAttnFwdSm90INS1_25CollectiveMainloopFwdSm90ILi2EN4cute5tupleIJNS5_1CILi1EEES8_S8_EEENS6_IJNS7_ILi128EEENS7_ILi80EEENS7_ILi256EEEEEELi256ENS_10bfloat16_tEfNS_4arch4Sm90ELb0ELb0ELb1ELb0ELb0ELb0ELb0ELb1ELb1ELb1ELb1ELb0EEENS1_21CollectiveEpilogueFwdINS6_IJSA_SC_SB_EEES9_SE_SG_Li256ELb0ELb1ELb1ELb0EEENS1_19SingleTileSchedulerILb0ELb1ELb1ELi128EEEEEEEEEvNT_6ParamsE,(.L_x_3200 - _ZN7cutlass13device_kernelIN5flash11enable_sm90INS1_16FlashAttnFwdSm90INS1_25CollectiveMainloopFwdSm90ILi2EN4cute5tupleIJNS5_1CILi1EEES8_S8_EEENS6_IJNS7_ILi128EEENS7_ILi80EEENS7_ILi256EEEEEELi256ENS_10bfloat16_tEfNS_4arch4Sm90ELb0ELb0ELb1ELb0ELb0ELb0ELb0ELb1ELb1ELb1ELb1ELb0EEENS1_21CollectiveEpilogueFwdINS6_IJSA_SC_SB_EEES9_SE_SG_Li256ELb0ELb1ELb1ELb0EEENS1_19SingleTileSchedulerILb0ELb1ELb1ELi128EEEEEEEEEvNT_6ParamsE)
        .other          _ZN7cutlass13device_kernelIN5flash11enable_sm90INS1_16FlashAttnFwdSm90INS1_25CollectiveMainloopFwdSm90ILi2EN4cute5tupleIJNS5_1CILi1EEES8_S8_EEENS6_IJNS7_ILi128EEENS7_ILi80EEENS7_ILi256EEEEEELi256ENS_10bfloat16_tEfNS_4arch4Sm90ELb0ELb0ELb1ELb0ELb0ELb0ELb0ELb1ELb1ELb1ELb1ELb0EEENS1_21CollectiveEpilogueFwdINS6_IJSA_SC_SB_EEES9_SE_SG_Li256ELb0ELb1ELb1ELb0EEENS1_19SingleTileSchedulerILb0ELb1ELb1ELi128EEEEEEEEEvNT_6ParamsE,@"STO_CUDA_ENTRY STV_DEFAULT"
_ZN7cutlass13device_kernelIN5flash11enable_sm90INS1_16FlashAttnFwdSm90INS1_25CollectiveMainloopFwdSm90ILi2EN4cute5tupleIJNS5_1CILi1EEES8_S8_EEENS6_IJNS7_ILi128EEENS7_ILi80EEENS7_ILi256EEEEEELi256ENS_10bfloat16_tEfNS_4arch4Sm90ELb0ELb0ELb1ELb0ELb0ELb0ELb0ELb1ELb1ELb1ELb1ELb0EEENS1_21CollectiveEpilogueFwdINS6_IJSA_SC_SB_EEES9_SE_SG_Li256ELb0ELb1ELb1ELb0EEENS1_19SingleTileSchedulerILb0ELb1ELb1ELi128EEEEEEEEEvNT_6ParamsE:
[----:B------:R-:W0:Y:S02]  /*0000*/  LDC R1, c[0x0][0x28] ;  /* 0x00000a00ff017b82 */ /* 0x000e240000000800 */
[----:B0-----:R-:W-:Y:S01]  /*0010*/  VIADD R1, R1, 0xffffffe8 ;  /* 0xffffffe801017836 */ /* 0x001fe20000000000 */
[----:B------:R-:W0:Y:S01]  /*0020*/  S2R R3, SR_TID.X ;  /* 0x0000000000037919 */ /* 0x000e220000002100 */
[----:B------:R-:W-:Y:S01]  /*0030*/  ELECT P0, URZ, PT ;  /* 0x00000000003f782f */ /* 0x000fe20003800000 */
[----:B------:R-:W-:Y:S01]  /*0040*/  BSSY B0, `(.L_x_0) ;  /* 0x000000d000007945 */ /* 0x000fe20003800000 */
[----:B0-----:R-:W-:-:S05]  /*0050*/  SHF.R.U32.HI R0, RZ, 0x5, R3 ;  /* 0x00000005ff007819 */ /* 0x001fca0000011603 */
[----:B------:R-:W0:Y:S02]  /*0060*/  SHFL.IDX PT, R2, R0, RZ, 0x1f ;  /* 0x00001fff00027589 */ /* 0x000e2400000e0000 */
[----:B0-----:R-:W-:-:S13]  /*0070*/  ISETP.EQ.AND P0, PT, R2, RZ, P0 ;  /* 0x000000ff0200720c */ /* 0x001fda0000702270 */
[----:B------:R-:W-:Y:S05]  /*0080*/  @!P0 BRA `(.L_x_1) ;  /* 0x0000000000208947 */ /* 0x000fea0003800000 */
[----:B------:R-:W-:Y:S02]  /*0090*/  ULDC.64 UR4, c[0x0][0x198] ;  /* 0x0000660000047ab9 */ /* 0x000fe40000000a00 */
[----:B------:R-:W-:Y:S02]  /*00a0*/  UIADD3 UR6, UP0, UR4, 0x370, URZ ;  /* 0x0000037004067890 */ /* 0x000fe4000ff1e03f */
[----:B------:R-:W-:Y:S02]  /*00b0*/  UIADD3 UR4, UP1, UR4, 0x470, URZ ;  /* 0x0000047004047890 */ /* 0x000fe4000ff3e03f */
[----:B------:R-:W-:Y:S02]  /*00c0*/  UIADD3.X UR7, URZ, UR5, URZ, UP0, !UPT ;  /* 0x000000053f077290 */ /* 0x000fe400087fe43f */
[----:B------:R-:W-:-:S07]  /*00d0*/  UIADD3.X UR5, URZ, UR5, URZ, UP1, !UPT ;  /* 0x000000053f057290 */ /* 0x000fce0008ffe43f */
[----:B------:R0:W-:Y:S02]  /*00e0*/  UTMACCTL.PF [UR6] ;  /* 0x00000000060079b9 */ /* 0x0001e40008040000 */
[----:B------:R0:W-:Y:S02]  /*00f0*/  UTMACCTL.PF [UR4] ;  /* 0x00000000040079b9 */ /* 0x0001e40008040000 */
[----:B0-----:R-:W-:Y:S01]  /*0100*/  NOP ;  /* 0x0000000000007918 */ /* 0x001fe20000000000 */
.L_x_1:
[----:B------:R-:W-:Y:S05]  /*0110*/  BSYNC B0 ;  /* 0x0000000000007941 */ /* 0x000fea0003800000 */
.L_x_0:
[----:B------:R-:W-:Y:S01]  /*0120*/  VOTEU.ANY UP0, P0 ;  /* 0x00000000003f7886 */ /* 0x000fe20000000100 */
[----:B------:R-:W0:Y:S01]  /*0130*/  SHFL.IDX PT, R2, R0, RZ, 0x1f ;  /* 0x00001fff00027589 */ /* 0x000e2200000e0000 */
[----:B------:R-:W-:Y:S01]  /*0140*/  UMOV UR4, 0x80 ;  /* 0x0000008000047882 */ /* 0x000fe20000000000 */
[----:B------:R-:W-:Y:S01]  /*0150*/  UMOV UR7, 0x100 ;  /* 0x0000010000077882 */ /* 0x000fe20000000000 */
[----:B------:R-:W-:Y:S01]  /*0160*/  VOTEU.ANY UP1, P0 ;  /* 0x00000000003f7886 */ /* 0x000fe20000020100 */
[----:B------:R-:W1:Y:S01]  /*0170*/  @UP0 S2UR UR8, SR_CgaCtaId ;  /* 0x00000000000809c3 */ /* 0x000e620000008800 */
[----:B------:R-:W-:Y:S01]  /*0180*/  @UP0 UMOV UR6, 0x400 ;  /* 0x0000040000060882 */ /* 0x000fe20000000000 */
[----:B------:R-:W-:-:S04]  /*0190*/  @UP0 UIADD3 UR4, -UR4, 0x100000, URZ ;  /* 0x0010000004040890 */ /* 0x000fc8000fffe13f */
[----:B------:R-:W-:Y:S02]  /*01a0*/  @UP0 USHF.L.U32 UR5, UR4, 0xb, URZ ;  /* 0x0000000b04050899 */ /* 0x000fe4000800063f */
[----:B------:R-:W-:Y:S01]  /*01b0*/  @UP0 USHF.L.U32 UR4, UR4, 0x1, URZ ;  /* 0x0000000104040899 */ /* 0x000fe2000800063f */
[----:B0-----:R-:W-:Y:S02]  /*01c0*/  ISETP.NE.AND P1, PT, R2, RZ, PT ;  /* 0x000000ff0200720c */ /* 0x001fe40003f25270 */
[----:B------:R-:W-:Y:S01]  /*01d0*/  SHF.R.U32.HI R2, RZ, 0x7, R3 ;  /* 0x00000007ff027819 */ /* 0x000fe20000011603 */
[----:B-1----:R-:W-:Y:S02]  /*01e0*/  @UP0 ULEA UR8, UR8, UR6, 0x18 ;  /* 0x0000000608080291 */ /* 0x002fe4000f8ec03f */
[----:B------:R-:W-:-:S04]  /*01f0*/  @UP0 UIADD3 UR6, -UR7, 0x100000, URZ ;  /* 0x0010000007060890 */ /* 0x000fc8000fffe13f */
[----:B------:R-:W-:Y:S02]  /*0200*/  @UP0 USHF.L.U32 UR7, UR6, 0xb, URZ ;  /* 0x0000000b06070899 */ /* 0x000fe4000800063f */
[----:B------:R-:W-:Y:S01]  /*0210*/  @UP0 USHF.L.U32 UR6, UR6, 0x1, URZ ;  /* 0x0000000106060899 */ /* 0x000fe2000800063f */
[----:B------:R-:W-:Y:S01]  /*0220*/  VOTEU.ANY UP0, P0 ;  /* 0x00000000003f7886 */ /* 0x000fe20000000100 */
[----:B------:R-:W0:Y:S04]  /*0230*/  SHFL.IDX PT, R2, R2, RZ, 0x1f ;  /* 0x00001fff02027589 */ /* 0x000e2800000e0000 */
[----:B------:R-:W1:Y:S02]  /*0240*/  FENCE.VIEW.ASYNC.S ;  /* 0x00000000000073c6 */ /* 0x000e640000000000 */
[----:B-1----:R1:W2:Y:S04]  /*0250*/  @UP0 SYNCS.EXCH.64 URZ, [UR8+0x38800], UR4 ;  /* 0x03880004083f05b2 */ /* 0x0022a80008000100 */
[----:B------:R1:W3:Y:S01]  /*0260*/  @UP1 SYNCS.EXCH.64 URZ, [UR8+0x38820], UR6 ;  /* 0x03882006083f15b2 */ /* 0x0002e20008000100 */
[----:B------:R-:W-:Y:S05]  /*0270*/  @P1 BRA `(.L_x_2) ;  /* 0x0000000000481947 */ /* 0x000fea0003800000 */
[----:B-1----:R-:W1:Y:S01]  /*0280*/  S2UR UR5, SR_CgaCtaId ;  /* 0x00000000000579c3 */ /* 0x002e620000008800 */
[----:B------:R-:W-:Y:S01]  /*0290*/  UMOV UR4, 0x400 ;  /* 0x0000040000047882 */ /* 0x000fe20000000000 */
[----:B------:R-:W-:Y:S01]  /*02a0*/  UMOV UR6, 0x1 ;  /* 0x0000000100067882 */ /* 0x000fe20000000000 */
[----:B------:R-:W-:Y:S01]  /*02b0*/  UMOV UR7, 0x2 ;  /* 0x0000000200077882 */ /* 0x000fe20000000000 */
[----:B------:R-:W-:Y:S01]  /*02c0*/  ELECT P0, URZ, PT ;  /* 0x00000000003f782f */ /* 0x000fe20003800000 */
[----:B-1----:R-:W-:Y:S02]  /*02d0*/  ULEA UR8, UR5, UR4, 0x18 ;  /* 0x0000000405087291 */ /* 0x002fe4000f8ec03f */
[----:B------:R-:W-:-:S04]  /*02e0*/  UIADD3 UR4, -UR6, 0x100000, URZ ;  /* 0x0010000006047890 */ /* 0x000fc8000fffe13f */
[----:B------:R-:W-:Y:S02]  /*02f0*/  USHF.L.U32 UR5, UR4, 0xb, URZ ;  /* 0x0000000b04057899 */ /* 0x000fe4000800063f */
[----:B------:R-:W-:Y:S02]  /*0300*/  USHF.L.U32 UR4, UR4, 0x1, URZ ;  /* 0x0000000104047899 */ /* 0x000fe4000800063f */
[----:B------:R-:W-:-:S04]  /*0310*/  UIADD3 UR6, -UR7, 0x100000, URZ ;  /* 0x0010000007067890 */ /* 0x000fc8000fffe13f */
[----:B------:R-:W-:Y:S02]  /*0320*/  USHF.L.U32 UR7, UR6, 0xb, URZ ;  /* 0x0000000b06077899 */ /* 0x000fe4000800063f */
[----:B------:R-:W-:Y:S01]  /*0330*/  USHF.L.U32 UR6, UR6, 0x1, URZ ;  /* 0x0000000106067899 */ /* 0x000fe2000800063f */
[----:B------:R-:W1:Y:S03]  /*0340*/  FENCE.VIEW.ASYNC.S ;  /* 0x00000000000073c6 */ /* 0x000e660000000000 */
[----:B-1----:R4:W1:Y:S08]  /*0350*/  SYNCS.EXCH.64 URZ, [UR8+0x38830], UR4 ;  /* 0x03883004083f75b2 */ /* 0x0028700008000100 */
[----:B------:R4:W0:Y:S01]  /*0360*/  SYNCS.EXCH.64 URZ, [UR8+0x38840], UR6 ;  /* 0x03884006083f75b2 */ /* 0x0008220008000100 */
[----:B------:R4:W0:Y:S01]  /*0370*/  SYNCS.EXCH.64 URZ, [UR8+0x38838], UR4 ;  /* 0x03883804083f75b2 */ /* 0x0008220008000100 */
[----:B------:R4:W0:Y:S02]  /*0380*/  SYNCS.EXCH.64 URZ, [UR8+0x38848], UR6 ;  /* 0x03884806083f75b2 */ /* 0x0008240008000100 */
[----:B----4-:R-:W-:Y:S01]  /*0390*/  NOP ;  /* 0x0000000000007918 */ /* 0x010fe20000000000 */
.L_x_2:
[----:B------:R-:W4:Y:S01]  /*03a0*/  SHFL.IDX PT, R3, R0, RZ, 0x1f ;  /* 0x00001fff00037589 */ /* 0x000f2200000e0000 */
[----:B------:R-:W-:Y:S01]  /*03b0*/  NOP ;  /* 0x0000000000007918 */ /* 0x000fe20000000000 */
[----:B----4-:R-:W-:-:S13]  /*03c0*/  ISETP.NE.AND P0, PT, R3, RZ, PT ;  /* 0x000000ff0300720c */ /* 0x010fda0003f05270 */
        /* <DEDUP_REMOVED lines=19> */
.L_x_3:
[----:B------:R-:W4:Y:S01]  /*0500*/  SHFL.IDX PT, R3, R0, RZ, 0x1f ;  /* 0x00001fff00037589 */ /* 0x000f2200000e0000 */
[----:B------:R-:W-:Y:S01]  /*0510*/  NOP ;  /* 0x0000000000007918 */ /* 0x000fe20000000000 */
[----:B----4-:R-:W-:-:S13]  /*0520*/  ISETP.NE.AND P0, PT, R3, RZ, PT ;  /* 0x000000ff0300720c */ /* 0x010fda0003f05270 */
[----:B------:R-:W-:Y:S05]  /*0530*/  @P0 BRA `(.L_x_4) ;  /* 0x0000000000380947 */ /* 0x000fea0003800000 */
[----:B-1----:R-:W1:Y:S01]  /*0540*/  S2UR UR5, SR_CgaCtaId ;  /* 0x00000000000579c3 */ /* 0x002e620000008800 */
[----:B------:R-:W-:Y:S01]  /*0550*/  UMOV UR4, 0x400 ;  /* 0x0000040000047882 */ /* 0x000fe20000000000 */
[----:B------:R-:W-:Y:S01]  /*0560*/  UMOV UR7, 0x1 ;  /* 0x0000000100077882 */ /* 0x000fe20000000000 */
[----:B------:R-:W-:Y:S01]  /*0570*/  ELECT P0, URZ, PT ;  /* 0x00000000003f782f */ /* 0x000fe20003800000 */
[----:B-1----:R-:W-:Y:S02]  /*0580*/  ULEA UR6, UR5, UR4, 0x18 ;  /* 0x0000000405067291 */ /* 0x002fe4000f8ec03f */
[----:B------:R-:W-:-:S04]  /*0590*/  UIADD3 UR4, -UR7, 0x100000, URZ ;  /* 0x0010000007047890 */ /* 0x000fc8000fffe13f */
[----:B------:R-:W-:Y:S02]  /*05a0*/  USHF.L.U32 UR5, UR4, 0xb, URZ ;  /* 0x0000000b04057899 */ /* 0x000fe4000800063f */
[----:B------:R-:W-:Y:S01]  /*05b0*/  USHF.L.U32 UR4, UR4, 0x1, URZ ;  /* 0x0000000104047899 */ /* 0x000fe2000800063f */
[----:B------:R-:W1:Y:S11]  /*05c0*/  FENCE.VIEW.ASYNC.S ;  /* 0x00000000000073c6 */ /* 0x000e760000000000 */
[----:B-1----:R4:W1:Y:S01]  /*05d0*/  SYNCS.EXCH.64 URZ, [UR6+0x38870], UR4 ;  /* 0x03887004063f75b2 */ /* 0x0028620008000100 */
[----:B------:R4:W0:Y:S01]  /*05e0*/  SYNCS.EXCH.64 URZ, [UR6+0x38880], UR4 ;  /* 0x03888004063f75b2 */ /* 0x0008220008000100 */
[----:B------:R4:W0:Y:S01]  /*05f0*/  SYNCS.EXCH.64 URZ, [UR6+0x38878], UR4 ;  /* 0x03887804063f75b2 */ /* 0x0008220008000100 */
[----:B------:R4:W0:Y:S02]  /*0600*/  SYNCS.EXCH.64 URZ, [UR6+0x38888], UR4 ;  /* 0x03888804063f75b2 */ /* 0x0008240008000100 */
[----:B----4-:R-:W-:Y:S01]  /*0610*/  NOP ;  /* 0x0000000000007918 */ /* 0x010fe20000000000 */
.L_x_4:
        /* <DEDUP_REMOVED lines=22> */
.L_x_5:
        /* <DEDUP_REMOVED lines=22> */
.L_x_6:
[----:B0-----:R-:W-:Y:S01]  /*08e0*/  ISETP.NE.AND P0, PT, R2, RZ, PT ;  /* 0x000000ff0200720c */ /* 0x001fe20003f05270 */
[----:B------:R-:W-:Y:S01]  /*08f0*/  IMAD.MOV.U32 R2, RZ, RZ, 0x1 ;  /* 0x00000001ff027424 */ /* 0x000fe200078e00ff */
[----:B------:R-:W-:Y:S01]  /*0900*/  NOP ;  /* 0x0000000000007918 */ /* 0x000fe20000000000 */
[----:B------:R-:W-:Y:S03]  /*0910*/  BSSY B6, `(.L_x_7) ;  /* 0x000110d000067945 */ /* 0x000fe60003800000 */
[----:B------:R-:W-:-:S05]  /*0920*/  SEL R2, R2, 0x2, !P0 ;  /* 0x0000000202027807 */ /* 0x000fca0004000000 */
[----:B------:R0:W-:Y:S01]  /*0930*/  STL [R1+0x14], R2 ;  /* 0x0000140201007387 */ /* 0x0001e20000100800 */
[----:B-123--:R-:W-:Y:S06]  /*0940*/  BAR.SYNC.DEFER_BLOCKING 0x0 ;  /* 0x0000000000007b1d */ /* 0x00efec0000010000 */
[----:B------:R-:W-:Y:S05]  /*0950*/  @!P0 BRA `(.L_x_8) ;  /* 0x000000c800308947 */ /* 0x000fea0003800000 */
.L_x_9:
[----:B------:R-:W-:-:S08]  /*0960*/  NOP ;  /* 0x0000000000007918 */ /* 0x000fd00000000000 */
[----:B------:R-:W1:Y:S02]  /*0970*/  USETMAXREG.TRY_ALLOC.CTAPOOL UP0, 0xf0 ;  /* 0x000000f0000079c8 */ /* 0x000e640008000600 */
[----:B-1----:R-:W-:-:S13]  /*0980*/  PLOP3.LUT P0, PT, PT, PT, UP0, 0x80, 0x0 ;  /* 0x000000000000781c */ /* 0x002fda0003f0f008 */
[----:B------:R-:W-:Y:S05]  /*0990*/  @!P0 BRA `(.L_x_9) ;  /* 0xfffffffc00f08947 */ /* 0x000fea000383ffff */
[----:B0-----:R-:W0:Y:S08]  /*09a0*/  LDC R2, c[0x0][0xc50] ;  /* 0x00031400ff027b82 */ /* 0x001e300000000800 */
[----:B------:R-:W1:Y:S08]  /*09b0*/  S2UR UR4, SR_CTAID.Y ;  /* 0x00000000000479c3 */ /* 0x000e700000002600 */
[----:B------:R-:W2:Y:S08]  /*09c0*/  S2UR UR5, SR_CTAID.Z ;  /* 0x00000000000579c3 */ /* 0x000eb00000002700 */
[----:B------:R-:W-:Y:S06]  /*09d0*/  BAR.ARV 0x8, 0x180 ;  /* 0x0206000000007b1d */ /* 0x000fec0000002000 */
[----:B0-----:R-:W-:Y:S01]  /*09e0*/  ISETP.NE.AND P0, PT, R2, 0x1, PT ;  /* 0x000000010200780c */ /* 0x001fe20003f05270 */
[----:B-1----:R-:W-:-:S12]  /*09f0*/  IMAD.U32 R19, RZ, RZ, UR4 ;  /* 0x00000004ff137e24 */ /* 0x002fd8000f8e00ff */
[----:B------:R-:W0:Y:S08]  /*0a00*/  @P0 LDC R0, c[0x0][0xc54] ;  /* 0x00031500ff000b82 */ /* 0x000e300000000800 */
[----:B------:R-:W1:Y:S01]  /*0a10*/  @P0 LDC R3, c[0x0][0xc58] ;  /* 0x00031600ff030b82 */ /* 0x000e620000000800 */
[----:B0-----:R-:W-:-:S05]  /*0a20*/  @P0 IMAD.HI.U32 R0, R0, UR4, RZ ;  /* 0x0000000400000c27 */ /* 0x001fca000f8e00ff */
[----:B-1----:R-:W-:Y:S02]  /*0a30*/  @P0 SHF.R.U32.HI R19, RZ, R3, R0 ;  /* 0x00000003ff130219 */ /* 0x002fe40000011600 */
[----:B--2---:R-:W-:-:S03]  /*0a40*/  ISETP.LE.AND P0, PT, RZ, UR5, PT ;  /* 0x00000005ff007c0c */ /* 0x004fc6000bf03270 */
[----:B------:R-:W-:-:S04]  /*0a50*/  IMAD.MOV R3, RZ, RZ, -R19 ;  /* 0x000000ffff037224 */ /* 0x000fc800078e0a13 */
[----:B------:R-:W-:-:S06]  /*0a60*/  IMAD R2, R2, R3, UR4 ;  /* 0x0000000402027e24 */ /* 0x000fcc000f8e0203 */
[----:B------:R-:W-:Y:S05]  /*0a70*/  @!P0 BRA `(.L_x_10) ;  /* 0x0000010c00d88947 */ /* 0x000fea0003800000 */
[----:B------:R-:W0:Y:S01]  /*0a80*/  LDC.64 R4, c[0x0][0x418] ;  /* 0x00010600ff047b82 */ /* 0x000e220000000a00 */
[----:B------:R-:W-:Y:S01]  /*0a90*/  LOP3.LUT R17, R2, 0xffff, RZ, 0xc0, !PT ;  /* 0x0000ffff02117812 */ /* 0x000fe200078ec0ff */
[----:B------:R-:W-:-:S06]  /*0aa0*/  IMAD.MOV.U32 R22, RZ, RZ, RZ ;  /* 0x000000ffff167224 */ /* 0x000fcc00078e00ff */
[----:B------:R-:W1:Y:S08]  /*0ab0*/  LDC R23, c[0x0][0x424] ;  /* 0x00010900ff177b82 */ /* 0x000e700000000800 */
[----:B------:R-:W2:Y:S01]  /*0ac0*/  LDC R0, c[0x0][0x2f0] ;  /* 0x0000bc00ff007b82 */ /* 0x000ea20000000800 */
[----:B0-----:R-:W-:-:S04]  /*0ad0*/  ISETP.NE.U32.AND P0, PT, R4, RZ, PT ;  /* 0x000000ff0400720c */ /* 0x001fc80003f05070 */
[----:B------:R-:W-:-:S04]  /*0ae0*/  ISETP.NE.AND.EX P0, PT, R5, RZ, PT, P0 ;  /* 0x000000ff0500720c */ /* 0x000fc80003f05300 */
[----:B-1----:R-:W-:-:S05]  /*0af0*/  SEL R23, R23, 0x1, P0 ;  /* 0x0000000117177807 */ /* 0x002fca0000000000 */
[----:B--2---:R-:W-:-:S05]  /*0b00*/  IMAD R23, R23, R0, RZ ;  /* 0x0000000017177224 */ /* 0x004fca00078e02ff */
[C---:B------:R-:W-:Y:S02]  /*0b10*/  ISETP.GE.AND P0, PT, R23.reuse, 0x1, PT ;  /* 0x000000011700780c */ /* 0x040fe40003f06270 */
[----:B------:R-:W-:-:S05]  /*0b20*/  IADD3 R0, R23, 0x4f, RZ ;  /* 0x0000004f17007810 */ /* 0x000fca0007ffe0ff */
[----:B------:R-:W-:-:S05]  /*0b30*/  IMAD.HI R0, R0, 0x66666667, RZ ;  /* 0x6666666700007827 */ /* 0x000fca00078e02ff */
[----:B------:R-:W-:-:S04]  /*0b40*/  SHF.R.U32.HI R3, RZ, 0x1f, R0 ;  /* 0x0000001fff037819 */ /* 0x000fc80000011600 */
[----:B------:R-:W-:Y:S01]  /*0b50*/  LEA.HI.SX32 R0, R0, R3, 0x1b ;  /* 0x0000000300007211 */ /* 0x000fe200078fdaff */
[----:B------:R-:W-:Y:S06]  /*0b60*/  @!P0 BRA `(.L_x_11) ;  /* 0x0000000000788947 */ /* 0x000fec0003800000 */
[----:B------:R-:W-:-:S04]  /*0b70*/  SHF.R.U32.HI R5, RZ, 0x10, R2 ;  /* 0x00000010ff057819 */ /* 0x000fc80000011602 */
[----:B------:R-:W-:-:S13]  /*0b80*/  ISETP.NE.AND P0, PT, R5, RZ, PT ;  /* 0x000000ff0500720c */ /* 0x000fda0003f05270 */
[----:B------:R-:W0:Y:S02]  /*0b90*/  @!P0 LDC R5, c[0x0][0x9f0] ;  /* 0x00027c00ff058b82 */ /* 0x000e240000000800 */
[-C--:B0-----:R-:W-:Y:S02]  /*0ba0*/  IABS R7, R5.reuse ;  /* 0x0000000500077213 */ /* 0x081fe40000000000 */
[----:B------:R-:W-:Y:S02]  /*0bb0*/  IADD3 R4, R0, -0x1, R5 ;  /* 0xffffffff00047810 */ /* 0x000fe40007ffe005 */
[----:B------:R-:W0:Y:S01]  /*0bc0*/  I2F.RP R6, R7 ;  /* 0x0000000700067306 */ /* 0x000e220000209400 */
[----:B------:R-:W-:-:S05]  /*0bd0*/  IABS R10, R5 ;  /* 0x00000005000a7213 */ /* 0x000fca0000000000 */
[----:B------:R-:W-:Y:S02]  /*0be0*/  IMAD.MOV R10, RZ, RZ, -R10 ;  /* 0x000000ffff0a7224 */ /* 0x000fe400078e0a0a */
[----:B0-----:R-:W0:Y:S02]  /*0bf0*/  MUFU.RCP R6, R6 ;  /* 0x0000000600067308 */ /* 0x001e240000001000 */
[----:B0-----:R-:W-:Y:S01]  /*0c00*/  VIADD R2, R6, 0xffffffe ;  /* 0x0ffffffe06027836 */ /* 0x001fe20000000000 */
[----:B------:R-:W-:Y:S02]  /*0c10*/  IABS R6, R4 ;  /* 0x0000000400067213 */ /* 0x000fe40000000000 */
[----:B------:R-:W-:-:S03]  /*0c20*/  LOP3.LUT R4, R4, R5, RZ, 0x3c, !PT ;  /* 0x0000000504047212 */ /* 0x000fc600078e3cff */
[----:B------:R0:W1:Y:S01]  /*0c30*/  F2I.FTZ.U32.TRUNC.NTZ R3, R2 ;  /* 0x0000000200037305 */ /* 0x000062000021f000 */
[----:B------:R-:W-:Y:S02]  /*0c40*/  ISETP.GE.AND P2, PT, R4, RZ, PT ;  /* 0x000000ff0400720c */ /* 0x000fe40003f46270 */
[----:B0-----:R-:W-:Y:S01]  /*0c50*/  MOV R2, RZ ;  /* 0x000000ff00027202 */ /* 0x001fe20000000f00 */
[----:B-1----:R-:W-:-:S04]  /*0c60*/  IMAD.MOV R8, RZ, RZ, -R3 ;  /* 0x000000ffff087224 */ /* 0x002fc800078e0a03 */
[----:B------:R-:W-:-:S04]  /*0c70*/  IMAD R9, R8, R7, RZ ;  /* 0x0000000708097224 */ /* 0x000fc800078e02ff */
[----:B------:R-:W-:-:S04]  /*0c80*/  IMAD.HI.U32 R3, R3, R9, R2 ;  /* 0x0000000903037227 */ /* 0x000fc800078e0002 */
[----:B------:R-:W-:Y:S02]  /*0c90*/  IMAD.MOV.U32 R2, RZ, RZ, R10 ;  /* 0x000000ffff027224 */ /* 0x000fe400078e000a */
[----:B------:R-:W-:-:S04]  /*0ca0*/  IMAD.HI.U32 R3, R3, R6, RZ ;  /* 0x0000000603037227 */ /* 0x000fc800078e00ff */
[----:B------:R-:W-:-:S05]  /*0cb0*/  IMAD R2, R3, R2, R6 ;  /* 0x0000000203027224 */ /* 0x000fca00078e0206 */
[----:B------:R-:W-:-:S13]  /*0cc0*/  ISETP.GT.U32.AND P1, PT, R7, R2, PT ;  /* 0x000000020700720c */ /* 0x000fda0003f24070 */
[----:B------:R-:W-:Y:S02]  /*0cd0*/  @!P1 IMAD.IADD R2, R2, 0x1, -R7 ;  /* 0x0000000102029824 */ /* 0x000fe400078e0a07 */
[----:B------:R-:W-:Y:S01]  /*0ce0*/  @!P1 VIADD R3, R3, 0x1 ;  /* 0x0000000103039836 */ /* 0x000fe20000000000 */
[----:B------:R-:W-:Y:S02]  /*0cf0*/  ISETP.NE.AND P1, PT, R5, RZ, PT ;  /* 0x000000ff0500720c */ /* 0x000fe40003f25270 */
[----:B------:R-:W-:-:S13]  /*0d00*/  ISETP.GE.U32.AND P0, PT, R2, R7, PT ;  /* 0x000000070200720c */ /* 0x000fda0003f06070 */
[----:B------:R-:W-:-:S05]  /*0d10*/  @P0 VIADD R3, R3, 0x1 ;  /* 0x0000000103030836 */ /* 0x000fca0000000000 */
[----:B------:R-:W-:Y:S02]  /*0d20*/  @!P2 IADD3 R3, -R3, RZ, RZ ;  /* 0x000000ff0303a210 */ /* 0x000fe40007ffe1ff */
[----:B------:R-:W-:-:S05]  /*0d30*/  @!P1 LOP3.LUT R3, RZ, R5, RZ, 0x33, !PT ;  /* 0x00000005ff039212 */ /* 0x000fca00078e33ff */
[----:B------:R-:W-:-:S07]  /*0d40*/  IMAD.MOV.U32 R22, RZ, RZ, R3 ;  /* 0x000000ffff167224 */ /* 0x000fce00078e0003 */
.L_x_11:
[----:B------:R-:W0:Y:S01]  /*0d50*/  S2R R2, SR_TID.X ;  /* 0x0000000000027919 */ /* 0x000e220000002100 */
[-C--:B------:R-:W-:Y:S01]  /*0d60*/  IMAD R17, R17, R22.reuse, RZ ;  /* 0x0000001611117224 */ /* 0x080fe200078e02ff */
[----:B------:R-:W-:Y:S01]  /*0d70*/  PLOP3.LUT P0, PT, PT, PT, PT, 0x80, 0x0 ;  /* 0x000000000000781c */ /* 0x000fe20003f0f070 */
[----:B------:R-:W-:Y:S01]  /*0d80*/  IMAD.MOV.U32 R3, RZ, RZ, RZ ;  /* 0x000000ffff037224 */ /* 0x000fe200078e00ff */
[----:B------:R-:W-:Y:S02]  /*0d90*/  CS2R R150, SRZ ;  /* 0x0000000000967805 */ /* 0x000fe4000001ff00 */
[----:B------:R-:W-:Y:S02]  /*0da0*/  CS2R R148, SRZ ;  /* 0x0000000000947805 */ /* 0x000fe4000001ff00 */
[----:B------:R-:W-:Y:S01]  /*0db0*/  VIADDMNMX R22, R17, R22, R0, PT ;  /* 0x0000001611167246 */ /* 0x000fe20003800100 */
[----:B------:R-:W-:Y:S01]  /*0dc0*/  IMAD.MOV.U32 R0, RZ, RZ, RZ ;  /* 0x000000ffff007224 */ /* 0x000fe200078e00ff */
[----:B------:R-:W-:-:S02]  /*0dd0*/  CS2R R146, SRZ ;  /* 0x0000000000927805 */ /* 0x000fc4000001ff00 */
[----:B------:R-:W-:Y:S02]  /*0de0*/  CS2R R144, SRZ ;  /* 0x0000000000907805 */ /* 0x000fe4000001ff00 */
[----:B------:R-:W-:Y:S02]  /*0df0*/  ISETP.GT.AND P1, PT, R22, R17, PT ;  /* 0x000000111600720c */ /* 0x000fe40003f24270 */
[----:B------:R-:W-:Y:S02]  /*0e00*/  CS2R R142, SRZ ;  /* 0x00000000008e7805 */ /* 0x000fe4000001ff00 */
[----:B------:R-:W-:Y:S02]  /*0e10*/  CS2R R140, SRZ ;  /* 0x00000000008c7805 */ /* 0x000fe4000001ff00 */
[----:B------:R-:W-:Y:S02]  /*0e20*/  CS2R R138, SRZ ;  /* 0x00000000008a7805 */ /* 0x000fe4000001ff00 */
[----:B------:R-:W-:-:S02]  /*0e30*/  CS2R R136, SRZ ;  /* 0x0000000000887805 */ /* 0x000fc4000001ff00 */
[----:B------:R-:W-:Y:S02]  /*0e40*/  CS2R R134, SRZ ;  /* 0x0000000000867805 */ /* 0x000fe4000001ff00 */
[----:B------:R-:W-:Y:S02]  /*0e50*/  CS2R R132, SRZ ;  /* 0x0000000000847805 */ /* 0x000fe4000001ff00 */
        /* <DEDUP_REMOVED lines=14> */
[----:B------:R-:W-:Y:S01]  /*0f40*/  CS2R R102, SRZ ;  /* 0x0000000000667805 */ /* 0x000fe2000001ff00 */
[----:B0-----:R-:W-:Y:S01]  /*0f50*/  VIADD R152, R2, 0xffffff80 ;  /* 0xffffff8002987836 */ /* 0x001fe20000000000 */
        /* <DEDUP_REMOVED lines=38> */
[----:B------:R-:W-:Y:S01]  /*11c0*/  CS2R R24, SRZ ;  /* 0x0000000000187805 */ /* 0x000fe2000001ff00 */
[----:B------:R-:W-:Y:S06]  /*11d0*/  @!P1 BRA `(.L_x_12) ;  /* 0x0000009800e09947 */ /* 0x000fec0003800000 */
[----:B------:R-:W-:Y:S01]  /*11e0*/  SHF.R.S32.HI R3, RZ, 0x1f, R152 ;  /* 0x0000001fff037819 */ /* 0x000fe20000011498 */
[----:B------:R-:W0:Y:S01]  /*11f0*/  S2UR UR7, SR_CgaCtaId ;  /* 0x00000000000779c3 */ /* 0x000e220000008800 */
[----:B------:R-:W-:Y:S02]  /*1200*/  UMOV UR6, 0x400 ;  /* 0x0000040000067882 */ /* 0x000fe40000000000 */
[----:B------:R-:W-:-:S04]  /*1210*/  LEA.HI R64, R3, R152, RZ, 0x7 ;  /* 0x0000009803407211 */ /* 0x000fc800078f38ff */
[----:B------:R-:W-:-:S06]  /*1220*/  SHF.R.S32.HI R0, RZ, 0x7, R64 ;  /* 0x00000007ff007819 */ /* 0x000fcc0000011440 */
[----:B------:R-:W1:Y:S01]  /*1230*/  SHFL.IDX PT, R0, R0, RZ, 0x1f ;  /* 0x00001fff00007589 */ /* 0x000e6200000e0000 */
[----:B0-----:R-:W-:-:S04]  /*1240*/  ULEA UR8, UR7, UR6, 0x18 ;  /* 0x0000000607087291 */ /* 0x001fc8000f8ec03f */
[----:B------:R-:W-:Y:S02]  /*1250*/  UIADD3 UR6, UR8, 0x14400, URZ ;  /* 0x0001440008067890 */ /* 0x000fe4000fffe03f */
[----:B------:R-:W-:Y:S02]  /*1260*/  MOV R16, UR8 ;  /* 0x0000000800107c02 */ /* 0x000fe40008000f00 */
[----:B------:R-:W-:Y:S01]  /*1270*/  ULOP3.LUT UP0, URZ, UR6, 0x9f, URZ, 0xc0, !UPT ;  /* 0x0000009f063f7892 */ /* 0x000fe2000f80c03f */
[----:B-1----:R-:W-:-:S05]  /*1280*/  R2UR UR4, R0 ;  /* 0x00000000000472ca */ /* 0x002fca00000e0000 */
[----:B------:R-:W-:-:S08]  /*1290*/  PLOP3.LUT P0, PT, PT, PT, UP0, 0x80, 0x0 ;  /* 0x000000000000781c */ /* 0x000fd00003f0f008 */
[----:B------:R-:W-:-:S04]  /*12a0*/  ULEA.HI UR5, UR4, UR4, URZ, 0x1 ;  /* 0x0000000404057291 */ /* 0x000fc8000f8f083f */
[----:B------:R-:W-:-:S04]  /*12b0*/  ULOP3.LUT UR5, UR5, 0x1e, URZ, 0xc0, !UPT ;  /* 0x0000001e05057892 */ /* 0x000fc8000f8ec03f */
[----:B------:R-:W-:-:S04]  /*12c0*/  UIADD3 UR5, UR4, -UR5, URZ ;  /* 0x8000000504057290 */ /* 0x000fc8000fffe03f */
[----:B------:R-:W-:-:S04]  /*12d0*/  ULEA UR5, UR5, UR6, 0xd ;  /* 0x0000000605057291 */ /* 0x000fc8000f8e683f */
[----:B------:R-:W-:-:S04]  /*12e0*/  USHF.R.U32.HI UR5, URZ, 0x4, UR5 ;  /* 0x000000043f057899 */ /* 0x000fc80008011605 */
[----:B------:R-:W-:Y:S01]  /*12f0*/  ULOP3.LUT UR36, UR5, 0x3fff, URZ, 0xc0, !UPT ;  /* 0x00003fff05247892 */ /* 0x000fe2000f8ec03f */
[----:B------:R-:W-:Y:S11]  /*1300*/  @!P0 BRA `(.L_x_13) ;  /* 0x0000000000408947 */ /* 0x000ff60003800000 */
[----:B------:R-:W-:Y:S01]  /*1310*/  MOV R0, 0x0 ;  /* 0x0000000000007802 */ /* 0x000fe20000000f00 */
[----:B------:R-:W-:Y:S01]  /*1320*/  ULDC.64 UR4, c[0x4][0xa8] ;  /* 0x01002a0000047ab9 */ /* 0x000fe20000000a00 */
[----:B------:R-:W-:Y:S01]  /*1330*/  ULDC.64 UR6, c[0x4][0x28] ;  /* 0x01000a0000067ab9 */ /* 0x000fe20000000a00 */
[----:B------:R-:W-:Y:S01]  /*1340*/  IMAD.U32 R4, RZ, RZ, UR4 ;  /* 0x00000004ff047e24 */ /* 0x000fe2000f8e00ff */
[----:B------:R0:W1:Y:S01]  /*1350*/  LDC.64 R2, c[0x4][R0] ;  /* 0x0100000000027b82 */ /* 0x0000620000000a00 */
[----:B------:R-:W-:Y:S01]  /*1360*/  IMAD.U32 R5, RZ, RZ, UR5 ;  /* 0x00000005ff057e24 */ /* 0x000fe2000f8e00ff */
[----:B------:R-:W-:Y:S01]  /*1370*/  ULDC.64 UR4, c[0x4][0xb0] ;  /* 0x01002c0000047ab9 */ /* 0x000fe20000000a00 */
[----:B------:R-:W-:Y:S01]  /*1380*/  MOV R10, UR6 ;  /* 0x00000006000a7c02 */ /* 0x000fe20008000f00 */
[----:B------:R-:W-:Y:S02]  /*1390*/  IMAD.U32 R6, RZ, RZ, UR4 ;  /* 0x00000004ff067e24 */ /* 0x000fe4000f8e00ff */
[----:B------:R-:W-:-:S02]  /*13a0*/  IMAD.U32 R7, RZ, RZ, UR5 ;  /* 0x00000005ff077e24 */ /* 0x000fc4000f8e00ff */
[----:B------:R-:W-:Y:S02]  /*13b0*/  IMAD.U32 R11, RZ, RZ, UR7 ;  /* 0x00000007ff0b7e24 */ /* 0x000fe4000f8e00ff */
[----:B------:R-:W-:Y:S02]  /*13c0*/  IMAD.MOV.U32 R8, RZ, RZ, 0x70 ;  /* 0x00000070ff087424 */ /* 0x000fe400078e00ff */
[----:B------:R-:W-:Y:S02]  /*13d0*/  IMAD.MOV.U32 R12, RZ, RZ, 0x1 ;  /* 0x00000001ff0c7424 */ /* 0x000fe400078e00ff */
[----:B0-----:R-:W-:-:S07]  /*13e0*/  IMAD.MOV.U32 R13, RZ, RZ, RZ ;  /* 0x000000ffff0d7224 */ /* 0x001fce00078e00ff */
[----:B------:R-:W-:-:S07]  /*13f0*/  LEPC R20, `(.L_x_13) ;  /* 0x000000001014794e */ /* 0x000fce0000000000 */
[----:B-1----:R-:W-:Y:S05]  /*1400*/  CALL.ABS.NOINC R2 ;  /* 0x0000000002007343 */ /* 0x002fea0003c00000 */
.L_x_13:
[----:B------:R-:W2:Y:S01]  /*1410*/  LDL.LU R18, [R1+0x14] ;  /* 0x0000140001127983 */ /* 0x000ea20000300800 */
[----:B------:R-:W-:Y:S02]  /*1420*/  R2UR UR4, R16 ;  /* 0x00000000100472ca */ /* 0x000fe400000e0000 */
[----:B------:R-:W-:-:S11]  /*1430*/  SHF.L.U32 R2, RZ, 0x1f, RZ ;  /* 0x0000001fff027819 */ /* 0x000fd600000006ff */
[----:B------:R-:W0:Y:S01]  /*1440*/  SYNCS.PHASECHK.TRANS64.TRYWAIT P1, [UR4+0x38800], R2 ;  /* 0x03880002ff0075a7 */ /* 0x000e220008020144 */
[----:B--2---:R-:W-:-:S04]  /*1450*/  LOP3.LUT R0, R18, 0x1, RZ, 0xfc, !PT ;  /* 0x0000000112007812 */ /* 0x004fc800078efcff */
[----:B------:R-:W-:Y:S01]  /*1460*/  ISETP.NE.AND P0, PT, R0, 0x3, PT ;  /* 0x000000030000780c */ /* 0x000fe20003f05270 */
[----:B0-----:R-:W-:-:S12]  /*1470*/  @!P1 BRA `(.L_x_14) ;  /* 0x0000010400609947 */ /* 0x001fd80003800000 */
.L_x_132:
[----:B------:R-:W-:Y:S05]  /*1480*/  @!P0 BRA `(.L_x_15) ;  /* 0x0000000000048947 */ /* 0x000fea0003800000 */
[----:B------:R-:W-:Y:S01]  /*1490*/  BPT.TRAP 0x1 ;  /* 0x000000040000795c */ /* 0x000fe20000300000 */
.L_x_15:
[----:B------:R-:W-:-:S13]  /*14a0*/  R2UR UR4, R16 ;  /* 0x00000000100472ca */ /* 0x000fda00000e0000 */
[----:B------:R1:W2:Y:S01]  /*14b0*/  SYNCS.PHASECHK.TRANS64.TRYWAIT P2, [UR4+0x38830], R2 ;  /* 0x03883002ff0075a7 */ /* 0x0002a20008040144 */
[----:B------:R-:W-:Y:S05]  /*14c0*/  @!P0 BRA `(.L_x_16) ;  /* 0x0000000000048947 */ /* 0x000fea0003800000 */
[----:B------:R-:W-:Y:S01]  /*14d0*/  BPT.TRAP 0x1 ;  /* 0x000000040000795c */ /* 0x000fe20000300000 */
.L_x_16:
[----:B------:R-:W3:Y:S01]  /*14e0*/  S2R R0, SR_TID.X ;  /* 0x0000000000007919 */ /* 0x000ee20000002100 */
[----:B------:R-:W-:Y:S02]  /*14f0*/  MOV R4, UR36 ;  /* 0x0000002400047c02 */ /* 0x000fe40008000f00 */
[----:B---3--:R-:W-:-:S04]  /*1500*/  LOP3.LUT R0, R0, 0x7f, RZ, 0xc0, !PT ;  /* 0x0000007f00007812 */ /* 0x008fc800078ec0ff */
[----:B------:R-:W-:Y:S01]  /*1510*/  ISETP.NE.AND P1, PT, R0, RZ, PT ;  /* 0x000000ff0000720c */ /* 0x000fe20003f25270 */
[----:B--2---:R-:W-:-:S12]  /*1520*/  @P2 BRA `(.L_x_17) ;  /* 0x00000000000c2947 */ /* 0x004fd80003800000 */
[----:B------:R-:W-:-:S13]  /*1530*/  R2UR UR4, R16 ;  /* 0x00000000100472ca */ /* 0x000fda00000e0000 */
[----:B------:R-:W2:Y:S02]  /*1540*/  SYNCS.PHASECHK.TRANS64.TRYWAIT P2, [UR4+0x38830], R2 ;  /* 0x03883002ff0075a7 */ /* 0x000ea40008040144 */
[----:B--2---:R-:W-:Y:S05]  /*1550*/  @!P2 BRA `(.L_x_18) ;  /* 0x000001040044a947 */ /* 0x004fea0003800000 */
.L_x_17:
[----:B------:R-:W-:Y:S05]  /*1560*/  WARPSYNC.ALL ;  /* 0x0000000000007948 */ /* 0x000fea0003800000 */
[----:B------:R-:W-:Y:S01]  /*1570*/  IMAD.MOV.U32 R9, RZ, RZ, RZ ;  /* 0x000000ffff097224 */ /* 0x000fe200078e00ff */
[----:B------:R-:W-:Y:S01]  /*1580*/  LOP3.LUT R4, R4, 0x10000, RZ, 0xfc, !PT ;  /* 0x0001000004047812 */ /* 0x000fe200078efcff */
[----:B------:R-:W-:Y:S02]  /*1590*/  IMAD.MOV.U32 R151, RZ, RZ, RZ ;  /* 0x000000ffff977224 */ /* 0x000fe400078e00ff */
[----:B------:R-:W-:Y:S01]  /*15a0*/  IMAD.MOV.U32 R5, RZ, RZ, 0x40000040 ;  /* 0x40000040ff057424 */ /* 0x000fe200078e00ff */
[----:B------:R-:W-:Y:S01]  /*15b0*/  R2UR UR60, R16 ;  /* 0x00000000103c72ca */ /* 0x000fe200000e0000 */
[----:B------:R-:W-:Y:S01]  /*15c0*/  WARPGROUP.ARRIVE ;  /* 0x00000000000079c5 */ /* 0x000fe20000000000 */
[C---:B------:R-:W-:Y:S01]  /*15d0*/  R2UR UR8, R4.reuse ;  /* 0x00000000040872ca */ /* 0x040fe200000e0000 */
[----:B------:R-:W-:Y:S01]  /*15e0*/  UMOV UR11, 0x40000040 ;  /* 0x40000040000b7882 */ /* 0x000fe20000000000 */
        /* <DEDUP_REMOVED lines=9> */
[----:B------:R-:W-:Y:S01]  /*1680*/  UIADD3 UR4, UR60, 0x24400, URZ ;  /* 0x000244003c047890 */ /* 0x000fe2000fffe03f */
[C---:B------:R-:W-:Y:S01]  /*1690*/  R2UR UR20, R4.reuse ;  /* 0x00000000041472ca */ /* 0x040fe200000e0000 */
[----:B------:R-:W-:Y:S01]  /*16a0*/  UMOV UR29, 0x40000040 ;  /* 0x40000040001d7882 */ /* 0x000fe20000000000 */
[C---:B------:R-:W-:Y:S01]  /*16b0*/  R2UR UR21, R5.reuse ;  /* 0x00000000051572ca */ /* 0x040fe200000e0000 */
[----:B------:R-:W-:Y:S01]  /*16c0*/  USHF.R.U32.HI UR4, URZ, 0x4, UR4 ;  /* 0x000000043f047899 */ /* 0x000fe20008011604 */
[C---:B------:R-:W-:Y:S01]  /*16d0*/  R2UR UR24, R4.reuse ;  /* 0x00000000041872ca */ /* 0x040fe200000e0000 */
[----:B------:R-:W-:Y:S01]  /*16e0*/  IMAD.U32 R13, RZ, RZ, UR29 ;  /* 0x0000001dff0d7e24 */ /* 0x000fe2000f8e00ff */
[----:B------:R-:W-:Y:S01]  /*16f0*/  R2UR UR25, R5 ;  /* 0x00000000051972ca */ /* 0x000fe200000e0000 */
[----:B------:R-:W-:Y:S01]  /*1700*/  ULOP3.LUT UR4, UR4, 0x3fff, URZ, 0xc0, !UPT ;  /* 0x00003fff04047892 */ /* 0x000fe2000f8ec03f */
[----:B------:R-:W-:Y:S01]  /*1710*/  R2UR UR6, R4 ;  /* 0x00000000040672ca */ /* 0x000fe200000e0000 */
[----:B------:R-:W-:Y:S01]  /*1720*/  UMOV UR31, 0x40000040 ;  /* 0x40000040001f7882 */ /* 0x000fe20000000000 */
[----:B------:R-:W-:Y:S01]  /*1730*/  UMOV UR33, 0x40000040 ;  /* 0x4000004000217882 */ /* 0x000fe20000000000 */
[----:B------:R-:W-:Y:S01]  /*1740*/  ULOP3.LUT UR61, UR4, 0x10000, URZ, 0xfc, !UPT ;  /* 0x00010000043d7892 */ /* 0x000fe2000f8efc3f */
[----:B0-----:R-:W-:Y:S01]  /*1750*/  LOP3.LUT R3, R64, 0xffffff80, RZ, 0xc0, !PT ;  /* 0xffffff8040037812 */ /* 0x001fe200078ec0ff */
[----:B------:R-:W-:Y:S01]  /*1760*/  UMOV UR35, 0x40000040 ;  /* 0x4000004000237882 */ /* 0x000fe20000000000 */
[----:B------:R-:W-:Y:S01]  /*1770*/  UMOV UR37, 0x40000040 ;  /* 0x4000004000257882 */ /* 0x000fe20000000000 */
[----:B------:R-:W-:Y:S01]  /*1780*/  UIADD3 UR4, UR61, 0x80, URZ ;  /* 0x000000803d047890 */ /* 0x000fe2000fffe03f */
[----:B------:R-:W-:Y:S01]  /*1790*/  P2R R14, PR, RZ, 0x1 ;  /* 0x00000001ff0e7803 */ /* 0x000fe20000000000 */
[----:B------:R-:W-:Y:S01]  /*17a0*/  UIADD3 UR30, UR61, 0x500, URZ ;  /* 0x000005003d1e7890 */ /* 0x000fe2000fffe03f */
[----:B------:R-:W-:Y:S01]  /*17b0*/  IMAD.IADD R3, R152, 0x1, -R3 ;  /* 0x0000000198037824 */ /* 0x000fe200078e0a03 */
[----:B------:R-:W-:Y:S01]  /*17c0*/  UMOV UR10, UR61 ;  /* 0x0000003d000a7c82 */ /* 0x000fe20008000000 */
[----:B------:R-:W-:Y:S01]  /*17d0*/  UIADD3 UR34, UR61, 0x502, URZ ;  /* 0x000005023d227890 */ /* 0x000fe2000fffe03f */
[----:B------:R-:W-:Y:S01]  /*17e0*/  HGMMA.64x16x16.F32.BF16 R56, gdesc[UR8], RZ, !UPT, gsb0 ;  /* 0x00200000083879f0 */ /* 0x000fe2000c0018ff */
[----:B------:R-:W-:Y:S01]  /*17f0*/  UMOV UR14, UR4 ;  /* 0x00000004000e7c82 */ /* 0x000fe20008000000 */
[----:B------:R-:W-:Y:S01]  /*1800*/  UIADD3 UR8, UR61, 0x100, URZ ;  /* 0x000001003d087890 */ /* 0x000fe2000fffe03f */
[----:B------:R-:W-:Y:S01]  /*1810*/  SHF.R.S32.HI R0, RZ, 0x1f, R3 ;  /* 0x0000001fff007819 */ /* 0x000fe20000011403 */
[----:B------:R-:W-:-:S02]  /*1820*/  UIADD3 UR10, UR61, 0x180, URZ ;  /* 0x000001803d0a7890 */ /* 0x000fc4000fffe03f */
[----:B------:R-:W-:Y:S01]  /*1830*/  IMAD.U32 R18, RZ, RZ, UR61 ;  /* 0x0000003dff127e24 */ /* 0x000fe2000f8e00ff */
[----:B------:R-:W-:Y:S01]  /*1840*/  UIADD3 UR4, UR61, 0x200, URZ ;  /* 0x000002003d047890 */ /* 0x000fe2000fffe03f */
[----:B------:R-:W-:Y:S01]  /*1850*/  LEA.HI R0, R0, R3, RZ, 0x2 ;  /* 0x0000000300007211 */ /* 0x000fe200078f10ff */
[----:B------:R-:W-:Y:S01]  /*1860*/  UIADD3 UR5, UR6, 0x2, URZ ;  /* 0x0000000206057890 */ /* 0x000fe2000fffe03f */
[----:B------:R-:W-:Y:S01]  /*1870*/  MOV R150, R151 ;  /* 0x0000009700967202 */ /* 0x000fe20000000f00 */
[----:B------:R-:W-:Y:S01]  /*1880*/  UMOV UR18, UR8 ;  /* 0x0000000800127c82 */ /* 0x000fe20008000000 */
[----:B------:R-:W-:Y:S01]  /*1890*/  UMOV UR22, UR10 ;  /* 0x0000000a00167c82 */ /* 0x000fe20008000000 */
[----:B------:R-:W-:Y:S01]  /*18a0*/  UIADD3 UR10, UR61, 0x2, URZ ;  /* 0x000000023d0a7890 */ /* 0x000fe2000fffe03f */
[----:B------:R-:W-:Y:S01]  /*18b0*/  LOP3.LUT R0, R0, 0x7ffffffc, RZ, 0xc0, !PT ;  /* 0x7ffffffc00007812 */ /* 0x000fe200078ec0ff */
[----:B------:R-:W-:Y:S01]  /*18c0*/  UMOV UR26, UR4 ;  /* 0x00000004001a7c82 */ /* 0x000fe20008000000 */
[----:B------:R-:W-:Y:S01]  /*18d0*/  UMOV UR28, UR5 ;  /* 0x00000005001c7c82 */ /* 0x000fe20008000000 */
[----:B------:R-:W-:Y:S01]  /*18e0*/  UMOV UR9, UR29 ;  /* 0x0000001d00097c82 */ /* 0x000fe20008000000 */
[----:B------:R-:W-:Y:S01]  /*18f0*/  UMOV UR8, UR28 ;  /* 0x0000001c00087c82 */ /* 0x000fe20008000000 */
[----:B------:R-:W-:Y:S01]  /*1900*/  UMOV UR11, 0x40000040 ;  /* 0x40000040000b7882 */ /* 0x000fe20000000000 */
[----:B------:R-:W-:Y:S01]  /*1910*/  UIADD3 UR4, UR61, 0x102, URZ ;  /* 0x000001023d047890 */ /* 0x000fe2000fffe03f */
[----:B------:R-:W-:Y:S01]  /*1920*/  MOV R12, UR28 ;  /* 0x0000001c000c7c02 */ /* 0x000fe20008000f00 */
[----:B------:R-:W-:Y:S01]  /*1930*/  UIADD3 UR5, UR61, 0x182, URZ ;  /* 0x000001823d057890 */ /* 0x000fe2000fffe03f */
[----:B------:R-:W-:Y:S01]  /*1940*/  IADD3 R0, R3, -R0, RZ ;  /* 0x8000000003007210 */ /* 0x000fe20007ffe0ff */
[----:B------:R-:W-:Y:S01]  /*1950*/  UIADD3 UR7, UR6, 0x4, URZ ;  /* 0x0000000406077890 */ /* 0x000fe2000fffe03f */
[----:B------:R-:W-:Y:S01]  /*1960*/  IMAD.MOV.U32 R3, RZ, RZ, -0x2 ;  /* 0xfffffffeff037424 */ /* 0x000fe200078e00ff */
[----:B------:R-:W-:Y:S01]  /*1970*/  UIADD3 UR32, UR6, 0x802, URZ ;  /* 0x0000080206207890 */ /* 0x000fe2000fffe03f */
[--C-:B------:R-:W-:Y:S01]  /*1980*/  IMAD.MOV.U32 R149, RZ, RZ, R151.reuse ;  /* 0x000000ffff957224 */ /* 0x100fe200078e0097 */
[----:B------:R-:W-:Y:S01]  /*1990*/  UIADD3 UR36, UR6, 0x804, URZ ;  /* 0x0000080406247890 */ /* 0x000fe2000fffe03f */
[----:B------:R-:W-:Y:S01]  /*19a0*/  IMAD R0, R0, R3, 0x50 ;  /* 0x0000005000007424 */ /* 0x000fe200078e0203 */
[----:B------:R-:W-:Y:S01]  /*19b0*/  UIADD3 UR38, UR61, 0x504, URZ ;  /* 0x000005043d267890 */ /* 0x000fe2000fffe03f */
[--C-:B------:R-:W-:Y:S01]  /*19c0*/  IMAD.MOV.U32 R148, RZ, RZ, R151.reuse ;  /* 0x000000ffff947224 */ /* 0x100fe200078e0097 */
[----:B------:R-:W-:Y:S01]  /*19d0*/  UMOV UR39, 0x40000040 ;  /* 0x4000004000277882 */ /* 0x000fe20000000000 */
[----:B------:R-:W-:Y:S01]  /*19e0*/  UIADD3 UR40, UR6, 0x806, URZ ;  /* 0x0000080606287890 */ /* 0x000fe2000fffe03f */
[----:B------:R-:W-:Y:S01]  /*19f0*/  IMAD.IADD R23, R23, 0x1, R0 ;  /* 0x0000000117177824 */ /* 0x000fe200078e0200 */
[----:B------:R-:W-:Y:S01]  /*1a00*/  UIADD3 UR42, UR61, 0x506, URZ ;  /* 0x000005063d2a7890 */ /* 0x000fe2000fffe03f */
[----:B------:R-:W-:Y:S01]  /*1a10*/  IMAD.MOV.U32 R147, RZ, RZ, R151 ;  /* 0x000000ffff937224 */ /* 0x000fe200078e0097 */
[----:B------:R-:W-:Y:S01]  /*1a20*/  UMOV UR41, 0x40000040 ;  /* 0x4000004000297882 */ /* 0x000fe20000000000 */
[----:B------:R-:W-:Y:S01]  /*1a30*/  UMOV UR43, 0x40000040 ;  /* 0x40000040002b7882 */ /* 0x000fe20000000000 */
[----:B------:R-:W-:Y:S01]  /*1a40*/  UIADD3 UR44, UR6, 0xc00, URZ ;  /* 0x00000c00062c7890 */ /* 0x000fe2000fffe03f */
[C---:B------:R-:W-:Y:S01]  /*1a50*/  IMAD R23, R22.reuse, -0x50, R23 ;  /* 0xffffffb016177824 */ /* 0x040fe200078e0217 */
[----:B------:R-:W-:Y:S01]  /*1a60*/  UIADD3 UR46, UR61, 0x780, URZ ;  /* 0x000007803d2e7890 */ /* 0x000fe2000fffe03f */
[----:B------:R-:W-:Y:S01]  /*1a70*/  VIADD R22, R22, 0xfffffffe ;  /* 0xfffffffe16167836 */ /* 0x000fe20000000000 */
[----:B------:R-:W-:Y:S01]  /*1a80*/  UMOV UR45, 0x40000040 ;  /* 0x40000040002d7882 */ /* 0x000fe20000000000 */
[----:B------:R-:W-:Y:S01]  /*1a90*/  UMOV UR47, 0x40000040 ;  /* 0x40000040002f7882 */ /* 0x000fe20000000000 */
[----:B------:R-:W-:Y:S01]  /*1aa0*/  UIADD3 UR48, UR6, 0xc02, URZ ;  /* 0x00000c0206307890 */ /* 0x000fe2000fffe03f */
[C---:B------:R-:W-:Y:S01]  /*1ab0*/  ISETP.GT.AND P6, PT, R23.reuse, RZ, PT ;  /* 0x000000ff1700720c */ /* 0x040fe20003fc4270 */
[----:B------:R-:W-:Y:S01]  /*1ac0*/  UIADD3 UR50, UR61, 0x782, URZ ;  /* 0x000007823d327890 */ /* 0x000fe2000fffe03f */
[C---:B------:R-:W-:Y:S01]  /*1ad0*/  ISETP.GT.AND P5, PT, R23.reuse, 0x1, PT ;  /* 0x000000011700780c */ /* 0x040fe20003fa4270 */
[----:B------:R-:W-:Y:S01]  /*1ae0*/  UMOV UR49, 0x40000040 ;  /* 0x4000004000317882 */ /* 0x000fe20000000000 */
[----:B------:R-:W-:Y:S01]  /*1af0*/  UMOV UR51, 0x40000040 ;  /* 0x4000004000337882 */ /* 0x000fe20000000000 */
[----:B------:R-:W-:Y:S01]  /*1b00*/  UIADD3 UR52, UR6, 0xc04, URZ ;  /* 0x00000c0406347890 */ /* 0x000fe2000fffe03f */
[----:B------:R-:W-:Y:S01]  /*1b10*/  ISETP.GT.AND P4, PT, R23, 0x8, PT ;  /* 0x000000081700780c */ /* 0x000fe20003f84270 */
[----:B------:R-:W-:-:S02]  /*1b20*/  WARPGROUP.DEPBAR.LE gsb0, 0x0 ;  /* 0x00008000000079c5 */ /* 0x000fc40000010000 */
[----:B------:R-:W-:Y:S01]  /*1b30*/  WARPGROUP.ARRIVE ;  /* 0x00000000000079c5 */ /* 0x000fe20000000000 */
[----:B------:R-:W-:Y:S01]  /*1b40*/  UIADD3 UR54, UR61, 0x784, URZ ;  /* 0x000007843d367890 */ /* 0x000fe2000fffe03f */
[C---:B------:R-:W-:Y:S01]  /*1b50*/  ISETP.GT.AND P2, PT, R23.reuse, 0x9, PT ;  /* 0x000000091700780c */ /* 0x040fe20003f44270 */
[----:B------:R-:W-:Y:S01]  /*1b60*/  UMOV UR53, 0x40000040 ;  /* 0x4000004000357882 */ /* 0x000fe20000000000 */
[----:B------:R-:W-:Y:S01]  /*1b70*/  UMOV UR55, 0x40000040 ;  /* 0x4000004000377882 */ /* 0x000fe20000000000 */
[----:B------:R-:W-:Y:S01]  /*1b80*/  UIADD3 UR58, UR61, 0x786, URZ ;  /* 0x000007863d3a7890 */ /* 0x000fe2000fffe03f */
[----:B------:R-:W-:Y:S01]  /*1b90*/  HGMMA.64x16x16.F32.BF16 R48, gdesc[UR12], RZ, !UPT, gsb0 ;  /* 0x002000000c3079f0 */ /* 0x000fe2000c0018ff */
[----:B------:R-:W-:Y:S01]  /*1ba0*/  UIADD3 UR12, UR61, 0x4, URZ ;  /* 0x000000043d0c7890 */ /* 0x000fe2000fffe03f */
[----:B------:R-:W-:Y:S01]  /*1bb0*/  ISETP.GT.AND P3, PT, R23, 0x10, PT ;  /* 0x000000101700780c */ /* 0x000fe20003f64270 */
[----:B------:R-:W-:Y:S01]  /*1bc0*/  UIADD3 UR13, UR6, 0x6, URZ ;  /* 0x00000006060d7890 */ /* 0x000fe2000fffe03f */
[--C-:B------:R-:W-:Y:S01]  /*1bd0*/  IMAD.MOV.U32 R146, RZ, RZ, R151.reuse ;  /* 0x000000ffff927224 */ /* 0x100fe200078e0097 */
[----:B------:R-:W-:Y:S01]  /*1be0*/  UIADD3 UR14, UR6, 0x400, URZ ;  /* 0x00000400060e7890 */ /* 0x000fe2000fffe03f */
[-C--:B------:R-:W-:Y:S01]  /*1bf0*/  MOV R145, R151.reuse ;  /* 0x0000009700917202 */ /* 0x080fe20000000f00 */
[----:B------:R-:W-:Y:S01]  /*1c00*/  UMOV UR15, 0x40000040 ;  /* 0x40000040000f7882 */ /* 0x000fe20000000000 */
[----:B------:R-:W-:Y:S01]  /*1c10*/  UMOV UR59, 0x40000040 ;  /* 0x40000040003b7882 */ /* 0x000fe20000000000 */
[--C-:B------:R-:W-:Y:S01]  /*1c20*/  IMAD.MOV.U32 R144, RZ, RZ, R151.reuse ;  /* 0x000000ffff907224 */ /* 0x100fe200078e0097 */
[-C--:B------:R-:W-:Y:S01]  /*1c30*/  MOV R140, R151.reuse ;  /* 0x00000097008c7202 */ /* 0x080fe20000000f00 */
        /* <DEDUP_REMOVED lines=23> */
[----:B------:R-:W-:Y:S01]  /*1db0*/  MOV R70, R151 ;  /* 0x0000009700467202 */ /* 0x000fe20000000f00 */
[----:B------:R-:W-:-:S02]  /*1dc0*/  IMAD.MOV.U32 R128, RZ, RZ, R151 ;  /* 0x000000ffff807224 */ /* 0x000fc400078e0097 */
[--C-:B------:R-:W-:Y:S02]  /*1dd0*/  IMAD.MOV.U32 R127, RZ, RZ, R151.reuse ;  /* 0x000000ffff7f7224 */ /* 0x100fe400078e0097 */
[--C-:B------:R-:W-:Y:S02]  /*1de0*/  IMAD.MOV.U32 R126, RZ, RZ, R151.reuse ;  /* 0x000000ffff7e7224 */ /* 0x100fe400078e0097 */
[--C-:B------:R-:W-:Y:S02]  /*1df0*/  IMAD.MOV.U32 R124, RZ, RZ, R151.reuse ;  /* 0x000000ffff7c7224 */ /* 0x100fe400078e0097 */
[--C-:B------:R-:W-:Y:S02]  /*1e00*/  IMAD.MOV.U32 R123, RZ, RZ, R151.reuse ;  /* 0x000000ffff7b7224 */ /* 0x100fe400078e0097 */
[--C-:B------:R-:W-:Y:S02]  /*1e10*/  IMAD.MOV.U32 R122, RZ, RZ, R151.reuse ;  /* 0x000000ffff7a7224 */ /* 0x100fe400078e0097 */
[----:B------:R-:W-:-:S02]  /*1e20*/  IMAD.MOV.U32 R121, RZ, RZ, R151 ;  /* 0x000000ffff797224 */ /* 0x000fc400078e0097 */
[--C-:B------:R-:W-:Y:S02]  /*1e30*/  IMAD.MOV.U32 R119, RZ, RZ, R151.reuse ;  /* 0x000000ffff777224 */ /* 0x100fe400078e0097 */
[--C-:B------:R-:W-:Y:S01]  /*1e40*/  IMAD.MOV.U32 R118, RZ, RZ, R151.reuse ;  /* 0x000000ffff767224 */ /* 0x100fe200078e0097 */
[----:B------:R-:W-:Y:S02]  /*1e50*/  WARPGROUP.DEPBAR.LE gsb0, 0x0 ;  /* 0x00008000000079c5 */ /* 0x000fe40000010000 */
[----:B------:R-:W-:Y:S01]  /*1e60*/  WARPGROUP.ARRIVE ;  /* 0x00000000000079c5 */ /* 0x000fe20000000000 */
[--C-:B------:R-:W-:Y:S02]  /*1e70*/  IMAD.MOV.U32 R117, RZ, RZ, R151.reuse ;  /* 0x000000ffff757224 */ /* 0x100fe400078e0097 */
[--C-:B------:R-:W-:Y:S02]  /*1e80*/  IMAD.MOV.U32 R116, RZ, RZ, R151.reuse ;  /* 0x000000ffff747224 */ /* 0x100fe400078e0097 */
[--C-:B------:R-:W-:Y:S01]  /*1e90*/  IMAD.MOV.U32 R114, RZ, RZ, R151.reuse ;  /* 0x000000ffff727224 */ /* 0x100fe200078e0097 */
[----:B------:R-:W-:Y:S01]  /*1ea0*/  HGMMA.64x16x16.F32.BF16 R40, gdesc[UR16], RZ, !UPT, gsb0 ;  /* 0x00200000102879f0 */ /* 0x000fe2000c0018ff */
[----:B------:R-:W-:Y:S01]  /*1eb0*/  UIADD3 UR16, UR61, 0x280, URZ ;  /* 0x000002803d107890 */ /* 0x000fe2000fffe03f */
[--C-:B------:R-:W-:Y:S01]  /*1ec0*/  IMAD.MOV.U32 R113, RZ, RZ, R151.reuse ;  /* 0x000000ffff717224 */ /* 0x100fe200078e0097 */
[----:B------:R-:W-:Y:S01]  /*1ed0*/  UIADD3 UR18, UR61, 0x282, URZ ;  /* 0x000002823d127890 */ /* 0x000fe2000fffe03f */
[--C-:B------:R-:W-:Y:S01]  /*1ee0*/  IMAD.MOV.U32 R112, RZ, RZ, R151.reuse ;  /* 0x000000ffff707224 */ /* 0x100fe200078e0097 */
[----:B------:R-:W-:Y:S01]  /*1ef0*/  UMOV UR17, 0x40000040 ;  /* 0x4000004000117882 */ /* 0x000fe20000000000 */
[----:B------:R-:W-:Y:S01]  /*1f00*/  UMOV UR19, 0x40000040 ;  /* 0x4000004000137882 */ /* 0x000fe20000000000 */
        /* <DEDUP_REMOVED lines=22> */
[--C-:B------:R-:W-:Y:S01]  /*2070*/  IMAD.MOV.U32 R72, RZ, RZ, R151.reuse ;  /* 0x000000ffff487224 */ /* 0x100fe200078e0097 */
[----:B------:R-:W-:Y:S02]  /*2080*/  WARPGROUP.DEPBAR.LE gsb0, 0x0 ;  /* 0x00008000000079c5 */ /* 0x000fe40000010000 */
[----:B------:R-:W-:Y:S01]  /*2090*/  WARPGROUP.ARRIVE ;  /* 0x00000000000079c5 */ /* 0x000fe20000000000 */
[----:B------:R-:W-:-:S02]  /*20a0*/  IMAD.MOV.U32 R68, RZ, RZ, R151 ;  /* 0x000000ffff447224 */ /* 0x000fc400078e0097 */
[--C-:B------:R-:W-:Y:S02]  /*20b0*/  IMAD.MOV.U32 R66, RZ, RZ, R151.reuse ;  /* 0x000000ffff427224 */ /* 0x100fe400078e0097 */
[----:B------:R-:W-:Y:S01]  /*20c0*/  IMAD.MOV.U32 R64, RZ, RZ, R151 ;  /* 0x000000ffff407224 */ /* 0x000fe200078e0097 */
[----:B------:R-:W-:Y:S01]  /*20d0*/  HGMMA.64x16x16.F32.BF16 R32, gdesc[UR20], RZ, !UPT, gsb0 ;  /* 0x00200000142079f0 */ /* 0x000fe2000c0018ff */
[----:B------:R-:W-:Y:S02]  /*20e0*/  UIADD3 UR20, UR6, 0x404, URZ ;  /* 0x0000040406147890 */ /* 0x000fe4000fffe03f */
[----:B------:R-:W-:Y:S01]  /*20f0*/  UIADD3 UR22, UR61, 0x284, URZ ;  /* 0x000002843d167890 */ /* 0x000fe2000fffe03f */
[----:B------:R-:W-:Y:S01]  /*2100*/  UMOV UR21, 0x40000040 ;  /* 0x4000004000157882 */ /* 0x000fe20000000000 */
[----:B------:R-:W-:Y:S01]  /*2110*/  UMOV UR23, 0x40000040 ;  /* 0x4000004000177882 */ /* 0x000fe20000000000 */
[----:B------:R-:W-:Y:S02]  /*2120*/  WARPGROUP.DEPBAR.LE gsb0, 0x0 ;  /* 0x00008000000079c5 */ /* 0x000fe40000010000 */
[----:B------:R-:W-:-:S06]  /*2130*/  WARPGROUP.ARRIVE ;  /* 0x00000000000079c5 */ /* 0x000fcc0000000000 */
[----:B------:R-:W-:Y:S01]  /*2140*/  HGMMA.64x16x16.F32.BF16 R24, gdesc[UR24], RZ, !UPT, gsb0 ;  /* 0x00200000181879f0 */ /* 0x000fe2000c0018ff */
[----:B------:R-:W-:Y:S02]  /*2150*/  UIADD3 UR24, UR6, 0x406, URZ ;  /* 0x0000040606187890 */ /* 0x000fe4000fffe03f */
[----:B------:R-:W-:Y:S01]  /*2160*/  UIADD3 UR26, UR61, 0x286, URZ ;  /* 0x000002863d1a7890 */ /* 0x000fe2000fffe03f */
[----:B------:R-:W-:Y:S01]  /*2170*/  UMOV UR25, 0x40000040 ;  /* 0x4000004000197882 */ /* 0x000fe20000000000 */
[----:B------:R-:W-:Y:S01]  /*2180*/  UMOV UR27, 0x40000040 ;  /* 0x40000040001b7882 */ /* 0x000fe20000000000 */
[----:B------:R-:W-:Y:S02]  /*2190*/  WARPGROUP.DEPBAR.LE gsb0, 0x0 ;  /* 0x00008000000079c5 */ /* 0x000fe40000010000 */
[----:B------:R-:W-:-:S06]  /*21a0*/  WARPGROUP.ARRIVE ;  /* 0x00000000000079c5 */ /* 0x000fcc0000000000 */
[----:B------:R-:W-:Y:S01]  /*21b0*/  HGMMA.64x16x16.F32.BF16 R56, gdesc[UR8], R56, gsb0 ;  /* 0x00200000083879f0 */ /* 0x000fe20008001838 */
[----:B------:R-:W-:Y:S01]  /*21c0*/  UIADD3 UR10, UR61, 0x82, URZ ;  /* 0x000000823d0a7890 */ /* 0x000fe2000fffe03f */
[----:B------:R-:W-:Y:S01]  /*21d0*/  UMOV UR8, UR28 ;  /* 0x0000001c00087c82 */ /* 0x000fe20008000000 */
[----:B------:R-:W-:Y:S01]  /*21e0*/  UMOV UR9, UR29 ;  /* 0x0000001d00097c82 */ /* 0x000fe20008000000 */
[----:B------:R-:W-:Y:S01]  /*21f0*/  UMOV UR11, 0x40000040 ;  /* 0x40000040000b7882 */ /* 0x000fe20000000000 */
[----:B------:R-:W-:Y:S02]  /*2200*/  WARPGROUP.DEPBAR.LE gsb0, 0x0 ;  /* 0x00008000000079c5 */ /* 0x000fe40000010000 */
[----:B------:R-:W-:-:S06]  /*2210*/  WARPGROUP.ARRIVE ;  /* 0x00000000000079c5 */ /* 0x000fcc0000000000 */
[----:B------:R-:W-:Y:S01]  /*2220*/  HGMMA.64x16x16.F32.BF16 R48, gdesc[UR8], R48, gsb0 ;  /* 0x00200000083079f0 */ /* 0x000fe20008001830 */
[----:B------:R-:W-:Y:S01]  /*2230*/  UMOV UR8, UR28 ;  /* 0x0000001c00087c82 */ /* 0x000fe20008000000 */
[----:B------:R-:W-:Y:S01]  /*2240*/  UMOV UR9, UR29 ;  /* 0x0000001d00097c82 */ /* 0x000fe20008000000 */
[----:B------:R-:W-:Y:S01]  /*2250*/  UMOV UR10, UR4 ;  /* 0x00000004000a7c82 */ /* 0x000fe20008000000 */
[----:B------:R-:W-:Y:S01]  /*2260*/  UMOV UR11, 0x40000040 ;  /* 0x40000040000b7882 */ /* 0x000fe20000000000 */
[----:B------:R-:W-:Y:S01]  /*2270*/  UIADD3 UR4, UR61, 0x202, URZ ;  /* 0x000002023d047890 */ /* 0x000fe2000fffe03f */
[----:B------:R-:W-:Y:S02]  /*2280*/  WARPGROUP.DEPBAR.LE gsb0, 0x0 ;  /* 0x00008000000079c5 */ /* 0x000fe40000010000 */
[----:B------:R-:W-:-:S06]  /*2290*/  WARPGROUP.ARRIVE ;  /* 0x00000000000079c5 */ /* 0x000fcc0000000000 */
[----:B------:R-:W-:Y:S01]  /*22a0*/  HGMMA.64x16x16.F32.BF16 R40, gdesc[UR8], R40, gsb0 ;  /* 0x00200000082879f0 */ /* 0x000fe20008001828 */
[----:B------:R-:W-:Y:S01]  /*22b0*/  UMOV UR8, UR28 ;  /* 0x0000001c00087c82 */ /* 0x000fe20008000000 */
[----:B------:R-:W-:Y:S01]  /*22c0*/  UMOV UR9, UR29 ;  /* 0x0000001d00097c82 */ /* 0x000fe20008000000 */
[----:B------:R-:W-:Y:S01]  /*22d0*/  UMOV UR10, UR5 ;  /* 0x00000005000a7c82 */ /* 0x000fe20008000000 */
[----:B------:R-:W-:Y:S01]  /*22e0*/  UMOV UR11, 0x40000040 ;  /* 0x40000040000b7882 */ /* 0x000fe20000000000 */
        /* <DEDUP_REMOVED lines=8> */
[----:B------:R-:W-:Y:S01]  /*2370*/  UMOV UR4, UR7 ;  /* 0x0000000700047c82 */ /* 0x000fe20008000000 */
[----:B------:R-:W-:Y:S02]  /*2380*/  UIADD3 UR7, UR61, 0x104, URZ ;  /* 0x000001043d077890 */ /* 0x000fe4000fffe03f */
[----:B------:R-:W-:Y:S01]  /*2390*/  UIADD3 UR28, UR6, 0x800, URZ ;  /* 0x00000800061c7890 */ /* 0x000fe2000fffe03f */
[----:B------:R-:W-:Y:S01]  /*23a0*/  UMOV UR29, 0x40000040 ;  /* 0x40000040001d7882 */ /* 0x000fe20000000000 */
[----:B------:R-:W-:-:S02]  /*23b0*/  WARPGROUP.DEPBAR.LE gsb0, 0x0 ;  /* 0x00008000000079c5 */ /* 0x000fc40000010000 */
        /* <DEDUP_REMOVED lines=42> */
[----:B------:R-:W-:Y:S01]  /*2660*/  UMOV UR9, 0x40000040 ;  /* 0x4000004000097882 */ /* 0x000fe20000000000 */
[----:B------:R-:W-:Y:S01]  /*2670*/  UMOV UR10, UR12 ;  /* 0x0000000c000a7c82 */ /* 0x000fe20008000000 */
[----:B------:R-:W-:Y:S01]  /*2680*/  UMOV UR11, 0x40000040 ;  /* 0x40000040000b7882 */ /* 0x000fe20000000000 */
[----:B------:R-:W-:Y:S01]  /*2690*/  UIADD3 UR12, UR61, 0x186, URZ ;  /* 0x000001863d0c7890 */ /* 0x000fe2000fffe03f */
[----:B------:R-:W-:Y:S01]  /*26a0*/  UMOV UR13, 0x40000040 ;  /* 0x40000040000d7882 */ /* 0x000fe20000000000 */
[----:B------:R-:W-:Y:S02]  /*26b0*/  WARPGROUP.DEPBAR.LE gsb0, 0x0 ;  /* 0x00008000000079c5 */ /* 0x000fe40000010000 */
[----:B------:R-:W-:-:S06]  /*26c0*/  WARPGROUP.ARRIVE ;  /* 0x00000000000079c5 */ /* 0x000fcc0000000000 */
[----:B------:R-:W-:Y:S01]  /*26d0*/  HGMMA.64x16x16.F32.BF16 R56, gdesc[UR8], R56, gsb0 ;  /* 0x00200000083879f0 */ /* 0x000fe20008001838 */
[----:B------:R-:W-:Y:S01]  /*26e0*/  UIADD3 UR10, UR61, 0x86, URZ ;  /* 0x000000863d0a7890 */ /* 0x000fe2000fffe03f */
[----:B------:R-:W-:Y:S01]  /*26f0*/  UMOV UR11, 0x40000040 ;  /* 0x40000040000b7882 */ /* 0x000fe20000000000 */
[----:B------:R-:W-:Y:S02]  /*2700*/  WARPGROUP.DEPBAR.LE gsb0, 0x0 ;  /* 0x00008000000079c5 */ /* 0x000fe40000010000 */
[----:B------:R-:W-:-:S06]  /*2710*/  WARPGROUP.ARRIVE ;  /* 0x00000000000079c5 */ /* 0x000fcc0000000000 */
[----:B------:R-:W-:Y:S01]  /*2720*/  HGMMA.64x16x16.F32.BF16 R48, gdesc[UR8], R48, gsb0 ;  /* 0x00200000083079f0 */ /* 0x000fe20008001830 */
        /* <DEDUP_REMOVED lines=9> */
[----:B------:R-:W-:Y:S01]  /*27c0*/  UMOV UR14, UR16 ;  /* 0x00000010000e7c82 */ /* 0x000fe20008000000 */
[----:B------:R-:W-:Y:S01]  /*27d0*/  UIADD3 UR16, UR6, 0x402, URZ ;  /* 0x0000040206107890 */ /* 0x000fe2000fffe03f */
        /* <DEDUP_REMOVED lines=9> */
[----:B------:R-:W-:Y:S02]  /*2870*/  UIADD3 UR10, UR61, 0x400, URZ ;  /* 0x000004003d0a7890 */ /* 0x000fe4000fffe03f */
        /* <DEDUP_REMOVED lines=26> */
[----:B------:R-:W-:Y:S02]  /*2a20*/  UMOV UR15, 0x40000040 ;  /* 0x40000040000f7882 */ /* 0x000fe40000000000 */
[----:B------:R-:W-:Y:S01]  /*2a30*/  UMOV UR57, UR15 ;  /* 0x0000000f00397c82 */ /* 0x000fe20008000000 */
[----:B------:R-:W-:Y:S01]  /*2a40*/  IMAD.U32 R11, RZ, RZ, UR15 ;  /* 0x0000000fff0b7e24 */ /* 0x000fe2000f8e00ff */
        /* <DEDUP_REMOVED lines=25> */
[----:B------:R-:W-:Y:S03]  /*2be0*/  HGMMA.64x16x16.F32.BF16 R24, gdesc[UR16], R24, gsb0 ;  /* 0x00200000101879f0 */ /* 0x000fe60008001818 */
        /* <DEDUP_REMOVED lines=198> */
[----:B------:R-:W-:Y:S02]  /*3850*/  UIADD3 UR10, UR6, 0xc06, URZ ;  /* 0x00000c06060a7890 */ /* 0x000fe4000fffe03f */
[----:B------:R-:W-:-:S05]  /*3860*/  UIADD3 UR6, UR61, 0x884, URZ ;  /* 0x000008843d067890 */ /* 0x000fca000fffe03f */
[----:B------:R-:W-:Y:S02]  /*3870*/  UMOV UR14, UR10 ;  /* 0x0000000a000e7c82 */ /* 0x000fe40008000000 */
[----:B------:R-:W-:Y:S01]  /*3880*/  UMOV UR56, UR14 ;  /* 0x0000000e00387c82 */ /* 0x000fe20008000000 */
[----:B------:R-:W-:Y:S01]  /*3890*/  IMAD.U32 R10, RZ, RZ, UR14 ;  /* 0x0000000eff0a7e24 */ /* 0x000fe2000f8e00ff */
        /* <DEDUP_REMOVED lines=25> */
[----:B------:R-:W-:Y:S02]  /*3a30*/  ULDC UR7, c[0x0][0x988] ;  /* 0x0002620000077ab9 */ /* 0x000fe40000000800 */
[----:B-1----:R-:W-:Y:S01]  /*3a40*/  IMAD.U32 R2, RZ, RZ, UR7 ;  /* 0x00000007ff027e24 */ /* 0x002fe2000f8e00ff */
[----:B------:R-:W-:Y:S02]  /*3a50*/  WARPGROUP.DEPBAR.LE gsb0, 0x0 ;  /* 0x00008000000079c5 */ /* 0x000fe40000010000 */
[----:B------:R-:W-:-:S06]  /*3a60*/  WARPGROUP.ARRIVE ;  /* 0x00000000000079c5 */ /* 0x000fcc0000000000 */
[----:B------:R-:W-:Y:S01]  /*3a70*/  HGMMA.64x16x16.F32.BF16 R32, gdesc[UR52], R32, gsb0 ;  /* 0x00200000342079f0 */ /* 0x000fe20008001820 */
[----:B------:R-:W-:Y:S01]  /*3a80*/  UMOV UR54, UR6 ;  /* 0x0000000600367c82 */ /* 0x000fe20008000000 */
[----:B------:R-:W-:Y:S01]  /*3a90*/  UMOV UR55, 0x40000040 ;  /* 0x4000004000377882 */ /* 0x000fe20000000000 */
[----:B------:R-:W-:Y:S01]  /*3aa0*/  ULDC UR6, c[0x0][0x9d8] ;  /* 0x0002760000067ab9 */ /* 0x000fe20000000800 */
[----:B------:R-:W-:Y:S02]  /*3ab0*/  WARPGROUP.DEPBAR.LE gsb0, 0x0 ;  /* 0x00008000000079c5 */ /* 0x000fe40000010000 */
[----:B------:R-:W-:-:S06]  /*3ac0*/  WARPGROUP.ARRIVE ;  /* 0x00000000000079c5 */ /* 0x000fcc0000000000 */
[----:B------:R-:W-:Y:S03]  /*3ad0*/  HGMMA.64x16x16.F32.BF16 R24, gdesc[UR52], R24, gsb0 ;  /* 0x00200000341879f0 */ /* 0x000fe60008001818 */
        /* <DEDUP_REMOVED lines=8> */
[----:B------:R-:W-:Y:S01]  /*3b60*/  WARPGROUP.ARRIVE ;  /* 0x00000000000079c5 */ /* 0x000fe20000000000 */
[----:B------:R-:W-:Y:S01]  /*3b70*/  FMUL.FTZ R58, R58, UR6 ;  /* 0x000000063a3a7c20 */ /* 0x000fe20008410000 */
[----:B------:R-:W-:Y:S01]  /*3b80*/  FMUL.FTZ R59, R59, UR6 ;  /* 0x000000063b3b7c20 */ /* 0x000fe20008410000 */
[----:B------:R-:W-:Y:S01]  /*3b90*/  FMUL.FTZ R62, R62, UR6 ;  /* 0x000000063e3e7c20 */ /* 0x000fe20008410000 */
[----:B------:R-:W-:Y:S01]  /*3ba0*/  FMUL.FTZ R63, R63, UR6 ;  /* 0x000000063f3f7c20 */ /* 0x000fe20008410000 */
[----:B------:R-:W-:Y:S01]  /*3bb0*/  FMUL.FTZ R56, R56, UR6 ;  /* 0x0000000638387c20 */ /* 0x000fe20008410000 */
[----:B------:R-:W-:Y:S01]  /*3bc0*/  HGMMA.64x16x16.F32.BF16 R48, gdesc[UR56], R48, gsb0 ;  /* 0x00200000383079f0 */ /* 0x000fe20008001830 */
[----:B------:R-:W-:Y:S01]  /*3bd0*/  UIADD3 UR58, UR61, 0x886, URZ ;  /* 0x000008863d3a7890 */ /* 0x000fe2000fffe03f */
[----:B------:R-:W0:Y:S01]  /*3be0*/  MUFU.TANH R58, R58 ;  /* 0x0000003a003a7308 */ /* 0x000e220000002400 */
[----:B------:R-:W-:Y:S01]  /*3bf0*/  UMOV UR56, UR14 ;  /* 0x0000000e00387c82 */ /* 0x000fe20008000000 */
[----:B------:R-:W-:Y:S01]  /*3c00*/  UMOV UR57, UR15 ;  /* 0x0000000f00397c82 */ /* 0x000fe20008000000 */
[----:B------:R-:W-:Y:S01]  /*3c10*/  UMOV UR59, 0x40000040 ;  /* 0x40000040003b7882 */ /* 0x000fe20000000000 */
[----:B------:R-:W-:Y:S01]  /*3c20*/  FMUL.FTZ R57, R57, UR6 ;  /* 0x0000000639397c20 */ /* 0x000fe20008410000 */
[----:B------:R-:W-:Y:S01]  /*3c30*/  FMUL.FTZ R60, R60, UR6 ;  /* 0x000000063c3c7c20 */ /* 0x000fe20008410000 */
[----:B------:R-:W-:-:S02]  /*3c40*/  FMUL.FTZ R61, R61, UR6 ;  /* 0x000000063d3d7c20 */ /* 0x000fc40008410000 */
[----:B------:R-:W1:Y:S08]  /*3c50*/  MUFU.TANH R59, R59 ;  /* 0x0000003b003b7308 */ /* 0x000e700000002400 */
[----:B------:R-:W2:Y:S01]  /*3c60*/  MUFU.TANH R62, R62 ;  /* 0x0000003e003e7308 */ /* 0x000ea20000002400 */
[----:B0-----:R-:W-:Y:S01]  /*3c70*/  FSEL R15, R58, -INF , P6 ;  /* 0xff8000003a0f7808 */ /* 0x001fe20003000000 */
[----:B------:R-:W-:-:S06]  /*3c80*/  IMAD.MOV.U32 R58, RZ, RZ, R151 ;  /* 0x000000ffff3a7224 */ /* 0x000fcc00078e0097 */
[----:B------:R-:W0:Y:S01]  /*3c90*/  MUFU.TANH R63, R63 ;  /* 0x0000003f003f7308 */ /* 0x000e220000002400 */
[----:B-1----:R-:W-:-:S04]  /*3ca0*/  FSEL R59, R59, -INF , P5 ;  /* 0xff8000003b3b7808 */ /* 0x002fc80002800000 */
[----:B------:R-:W-:-:S03]  /*3cb0*/  FMNMX.FTZ R0, R15, R59, !PT ;  /* 0x0000003b0f007209 */ /* 0x000fc60007810000 */
[----:B------:R-:W1:Y:S01]  /*3cc0*/  MUFU.TANH R56, R56 ;  /* 0x0000003800387308 */ /* 0x000e620000002400 */
[----:B--2---:R-:W-:Y:S01]  /*3cd0*/  FSEL R65, R62, -INF , P4 ;  /* 0xff8000003e417808 */ /* 0x004fe20002000000 */
[----:B------:R-:W-:-:S03]  /*3ce0*/  IMAD.MOV.U32 R62, RZ, RZ, R151 ;  /* 0x000000ffff3e7224 */ /* 0x000fc600078e0097 */
[----:B------:R-:W-:-:S03]  /*3cf0*/  FMNMX.FTZ R0, R65, R0, !PT ;  /* 0x0000000041007209 */ /* 0x000fc60007810000 */
[----:B------:R-:W2:Y:S01]  /*3d00*/  MUFU.TANH R57, R57 ;  /* 0x0000003900397308 */ /* 0x000ea20000002400 */
[----:B0-----:R-:W-:-:S04]  /*3d10*/  FSEL R63, R63, -INF , P2 ;  /* 0xff8000003f3f7808 */ /* 0x001fc80001000000 */
[----:B------:R-:W-:-:S03]  /*3d20*/  FMNMX.FTZ R0, R63, R0, !PT ;  /* 0x000000003f007209 */ /* 0x000fc60007810000 */
[----:B------:R-:W0:Y:S01]  /*3d30*/  MUFU.TANH R60, R60 ;  /* 0x0000003c003c7308 */ /* 0x000e220000002400 */
[----:B-1----:R-:W-:Y:S01]  /*3d40*/  FSEL R3, R56, -INF , P6 ;  /* 0xff80000038037808 */ /* 0x002fe20003000000 */
        /* <DEDUP_REMOVED lines=9> */
[----:B------:R-:W1:Y:S01]  /*3de0*/  MUFU.TANH R50, R50 ;  /* 0x0000003200327308 */ /* 0x000e620000002400 */
[----:B------:R-:W-:Y:S01]  /*3df0*/  UMOV UR56, UR14 ;  /* 0x0000000e00387c82 */ /* 0x000fe20008000000 */
[----:B------:R-:W-:Y:S01]  /*3e00*/  UMOV UR57, UR15 ;  /* 0x0000000f00397c82 */ /* 0x000fe20008000000 */
[----:B------:R-:W-:Y:S01]  /*3e10*/  UMOV UR59, 0x40000040 ;  /* 0x40000040003b7882 */ /* 0x000fe20000000000 */
[----:B------:R-:W-:Y:S01]  /*3e20*/  FMUL.FTZ R49, R49, UR6 ;  /* 0x0000000631317c20 */ /* 0x000fe20008410000 */
[----:B------:R-:W-:Y:S01]  /*3e30*/  FMUL.FTZ R52, R52, UR6 ;  /* 0x0000000634347c20 */ /* 0x000fe20008410000 */
[----:B------:R-:W-:Y:S01]  /*3e40*/  ISETP.GT.AND P6, PT, R23, 0x11, PT ;  /* 0x000000111700780c */ /* 0x000fe20003fc4270 */
[----:B------:R-:W-:Y:S01]  /*3e50*/  FMUL.FTZ R53, R53, UR6 ;  /* 0x0000000635357c20 */ /* 0x000fe20008410000 */
[----:B------:R-:W3:Y:S01]  /*3e60*/  MUFU.TANH R51, R51 ;  /* 0x0000003300337308 */ /* 0x000ee20000002400 */
[----:B--2---:R-:W-:Y:S01]  /*3e70*/  FSEL R57, R57, -INF , P5 ;  /* 0xff80000039397808 */ /* 0x004fe20002800000 */
[----:B------:R-:W-:Y:S01]  /*3e80*/  IMAD.MOV.U32 R56, RZ, RZ, R151 ;  /* 0x000000ffff387224 */ /* 0x000fe200078e0097 */
[----:B------:R-:W-:-:S02]  /*3e90*/  ISETP.GT.AND P5, PT, R23, 0x18, PT ;  /* 0x000000181700780c */ /* 0x000fc40003fa4270 */
[----:B0-----:R-:W-:Y:S02]  /*3ea0*/  FSEL R21, R60, -INF , P4 ;  /* 0xff8000003c157808 */ /* 0x001fe40002000000 */
[----:B------:R-:W-:Y:S01]  /*3eb0*/  ISETP.GT.AND P4, PT, R23, 0x19, PT ;  /* 0x000000191700780c */ /* 0x000fe20003f84270 */
[----:B------:R-:W0:Y:S01]  /*3ec0*/  MUFU.TANH R54, R54 ;  /* 0x0000003600367308 */ /* 0x000e220000002400 */
[----:B-1----:R-:W-:Y:S02]  /*3ed0*/  FSEL R69, R50, -INF , P3 ;  /* 0xff80000032457808 */ /* 0x002fe40001800000 */
[-C--:B------:R-:W-:Y:S02]  /*3ee0*/  MOV R60, R151.reuse ;  /* 0x00000097003c7202 */ /* 0x080fe40000000f00 */
[----:B------:R-:W-:Y:S02]  /*3ef0*/  FMNMX.FTZ R0, R69, R0, !PT ;  /* 0x0000000045007209 */ /* 0x000fe40007810000 */
[----:B------:R-:W-:Y:S01]  /*3f00*/  MOV R50, R151 ;  /* 0x0000009700327202 */ /* 0x000fe20000000f00 */
[----:B------:R-:W1:Y:S01]  /*3f10*/  MUFU.TANH R61, R61 ;  /* 0x0000003d003d7308 */ /* 0x000e620000002400 */
[----:B---3--:R-:W-:-:S04]  /*3f20*/  FSEL R51, R51, -INF , P6 ;  /* 0xff80000033337808 */ /* 0x008fc80003000000 */
[----:B------:R-:W-:-:S03]  /*3f30*/  FMNMX.FTZ R0, R51, R0, !PT ;  /* 0x0000000033007209 */ /* 0x000fc60007810000 */
[----:B------:R-:W2:Y:S01]  /*3f40*/  MUFU.TANH R55, R55 ;  /* 0x0000003700377308 */ /* 0x000ea20000002400 */
[----:B0-----:R-:W-:Y:S01]  /*3f50*/  FSEL R73, R54, -INF , P5 ;  /* 0xff80000036497808 */ /* 0x001fe20002800000 */
[----:B------:R-:W-:-:S03]  /*3f60*/  IMAD.MOV.U32 R54, RZ, RZ, R151 ;  /* 0x000000ffff367224 */ /* 0x000fc600078e0097 */
[----:B------:R-:W-:-:S03]  /*3f70*/  FMNMX.FTZ R0, R73, R0, !PT ;  /* 0x0000000049007209 */ /* 0x000fc60007810000 */
[----:B------:R-:W0:Y:S01]  /*3f80*/  MUFU.TANH R48, R48 ;  /* 0x0000003000307308 */ /* 0x000e220000002400 */
[----:B-1----:R-:W-:Y:S02]  /*3f90*/  FSEL R61, R61, -INF , P2 ;  /* 0xff8000003d3d7808 */ /* 0x002fe40001000000 */
[----:B------:R-:W-:-:S05]  /*3fa0*/  ISETP.GT.AND P2, PT, R23, 0x20, PT ;  /* 0x000000201700780c */ /* 0x000fca0003f44270 */
[----:B------:R-:W1:Y:S01]  /*3fb0*/  MUFU.TANH R49, R49 ;  /* 0x0000003100317308 */ /* 0x000e620000002400 */
[----:B--2---:R-:W-:Y:S01]  /*3fc0*/  FSEL R55, R55, -INF , P4 ;  /* 0xff80000037377808 */ /* 0x004fe20002000000 */
[----:B------:R-:W-:Y:S02]  /*3fd0*/  WARPGROUP.DEPBAR.LE gsb0, 0x0 ;  /* 0x00008000000079c5 */ /* 0x000fe40000010000 */
[----:B------:R-:W-:Y:S01]  /*3fe0*/  WARPGROUP.ARRIVE ;  /* 0x00000000000079c5 */ /* 0x000fe20000000000 */
[----:B------:R-:W-:Y:S01]  /*3ff0*/  FMUL.FTZ R42, R42, UR6 ;  /* 0x000000062a2a7c20 */ /* 0x000fe20008410000 */
[----:B------:R-:W-:Y:S01]  /*4000*/  FMUL.FTZ R43, R43, UR6 ;  /* 0x000000062b2b7c20 */ /* 0x000fe20008410000 */
[----:B------:R-:W-:Y:S01]  /*4010*/  FMUL.FTZ R46, R46, UR6 ;  /* 0x000000062e2e7c20 */ /* 0x000fe20008410000 */
[----:B------:R-:W-:Y:S01]  /*4020*/  FMUL.FTZ R47, R47, UR6 ;  /* 0x000000062f2f7c20 */ /* 0x000fe20008410000 */
[----:B------:R-:W2:Y:S01]  /*4030*/  MUFU.TANH R52, R52 ;  /* 0x0000003400347308 */ /* 0x000ea20000002400 */
[----:B------:R-:W-:Y:S01]  /*4040*/  HGMMA.64x16x16.F32.BF16 R32, gdesc[UR56], R32, gsb0 ;  /* 0x00200000382079f0 */ /* 0x000fe20008001820 */
[----:B------:R-:W-:Y:S01]  /*4050*/  UIADD3 UR58, UR61, 0x986, URZ ;  /* 0x000009863d3a7890 */ /* 0x000fe2000fffe03f */
[----:B------:R-:W-:Y:S01]  /*4060*/  FMUL.FTZ R41, R41, UR6 ;  /* 0x0000000629297c20 */ /* 0x000fe20008410000 */
[----:B------:R-:W-:Y:S01]  /*4070*/  UMOV UR56, UR14 ;  /* 0x0000000e00387c82 */ /* 0x000fe20008000000 */
[----:B------:R-:W-:Y:S01]  /*4080*/  UMOV UR57, UR15 ;  /* 0x0000000f00397c82 */ /* 0x000fe20008000000 */
[----:B------:R-:W-:Y:S01]  /*4090*/  UMOV UR59, 0x40000040 ;  /* 0x40000040003b7882 */ /* 0x000fe20000000000 */
[----:B------:R-:W-:Y:S01]  /*40a0*/  FMUL.FTZ R40, R40, UR6 ;  /* 0x0000000628287c20 */ /* 0x000fe20008410000 */
[----:B------:R-:W3:Y:S01]  /*40b0*/  MUFU.TANH R42, R42 ;  /* 0x0000002a002a7308 */ /* 0x000ee20000002400 */
[----:B0-----:R-:W-:Y:S01]  /*40c0*/  FSEL R67, R48, -INF , P3 ;  /* 0xff80000030437808 */ /* 0x001fe20001800000 */
[----:B------:R-:W-:Y:S01]  /*40d0*/  FMUL.FTZ R44, R44, UR6 ;  /* 0x000000062c2c7c20 */ /* 0x000fe20008410000 */
[----:B------:R-:W-:Y:S01]  /*40e0*/  ISETP.GT.AND P3, PT, R23, 0x21, PT ;  /* 0x000000211700780c */ /* 0x000fe20003f64270 */
[----:B------:R-:W-:Y:S01]  /*40f0*/  FMUL.FTZ R45, R45, UR6 ;  /* 0x000000062d2d7c20 */ /* 0x000fe20008410000 */
[----:B------:R-:W-:Y:S01]  /*4100*/  FMNMX.FTZ R0, R55, R0, !PT ;  /* 0x0000000037007209 */ /* 0x000fe20007810000 */
[----:B------:R-:W-:Y:S01]  /*4110*/  IMAD.MOV.U32 R48, RZ, RZ, R151 ;  /* 0x000000ffff307224 */ /* 0x000fe200078e0097 */
[----:B-1----:R-:W-:Y:S01]  /*4120*/  FSEL R49, R49, -INF , P6 ;  /* 0xff80000031317808 */ /* 0x002fe20003000000 */
[----:B------:R-:W0:Y:S01]  /*4130*/  MUFU.TANH R43, R43 ;  /* 0x0000002b002b7308 */ /* 0x000e220000002400 */
[----:B------:R-:W-:-:S02]  /*4140*/  ISETP.GT.AND P6, PT, R23, 0x28, PT ;  /* 0x000000281700780c */ /* 0x000fc40003fc4270 */
[----:B--2---:R-:W-:Y:S01]  /*4150*/  FSEL R71, R52, -INF , P5 ;  /* 0xff80000034477808 */ /* 0x004fe20002800000 */
[----:B------:R-:W-:Y:S01]  /*4160*/  IMAD.MOV.U32 R52, RZ, RZ, R151 ;  /* 0x000000ffff347224 */ /* 0x000fe200078e0097 */
[----:B------:R-:W-:-:S03]  /*4170*/  ISETP.GT.AND P5, PT, R23, 0x29, PT ;  /* 0x000000291700780c */ /* 0x000fc60003fa4270 */
[----:B------:R-:W1:Y:S01]  /*4180*/  MUFU.TANH R46, R46 ;  /* 0x0000002e002e7308 */ /* 0x000e620000002400 */
[----:B---3--:R-:W-:-:S04]  /*4190*/  FSEL R77, R42, -INF , P2 ;  /* 0xff8000002a4d7808 */ /* 0x008fc80001000000 */
[----:B------:R-:W-:-:S03]  /*41a0*/  FMNMX.FTZ R0, R77, R0, !PT ;  /* 0x000000004d007209 */ /* 0x000fc60007810000 */
[----:B------:R-:W2:Y:S01]  /*41b0*/  MUFU.TANH R53, R53 ;  /* 0x0000003500357308 */ /* 0x000ea20000002400 */
[----:B0-----:R-:W-:-:S04]  /*41c0*/  FSEL R43, R43, -INF , P3 ;  /* 0xff8000002b2b7808 */ /* 0x001fc80001800000 */
[----:B------:R-:W-:-:S03]  /*41d0*/  FMNMX.FTZ R0, R43, R0, !PT ;  /* 0x000000002b007209 */ /* 0x000fc60007810000 */
[----:B------:R-:W0:Y:S01]  /*41e0*/  MUFU.TANH R47, R47 ;  /* 0x0000002f002f7308 */ /* 0x000e220000002400 */
[----:B-1----:R-:W-:Y:S01]  /*41f0*/  FSEL R79, R46, -INF , P6 ;  /* 0xff8000002e4f7808 */ /* 0x002fe20003000000 */
[----:B------:R-:W-:-:S03]  /*4200*/  IMAD.MOV.U32 R46, RZ, RZ, R151 ;  /* 0x000000ffff2e7224 */ /* 0x000fc600078e0097 */
[----:B------:R-:W-:-:S03]  /*4210*/  FMNMX.FTZ R0, R79, R0, !PT ;  /* 0x000000004f007209 */ /* 0x000fc60007810000 */
[----:B------:R-:W1:Y:S01]  /*4220*/  MUFU.TANH R41, R41 ;  /* 0x0000002900297308 */ /* 0x000e620000002400 */
[----:B--2---:R-:W-:Y:S02]  /*4230*/  FSEL R53, R53, -INF , P4 ;  /* 0xff80000035357808 */ /* 0x004fe40002000000 */
[----:B------:R-:W-:Y:S01]  /*4240*/  ISETP.GT.AND P4, PT, R23, 0x30, PT ;  /* 0x000000301700780c */ /* 0x000fe20003f84270 */
[----:B------:R-:W-:Y:S02]  /*4250*/  WARPGROUP.DEPBAR.LE gsb0, 0x0 ;  /* 0x00008000000079c5 */ /* 0x000fe40000010000 */
[----:B------:R-:W-:Y:S01]  /*4260*/  WARPGROUP.ARRIVE ;  /* 0x00000000000079c5 */ /* 0x000fe20000000000 */
[----:B------:R-:W-:Y:S01]  /*4270*/  FMUL.FTZ R34, R34, UR6 ;  /* 0x0000000622227c20 */ /* 0x000fe20008410000 */
[----:B------:R-:W-:Y:S01]  /*4280*/  FMUL.FTZ R35, R35, UR6 ;  /* 0x0000000623237c20 */ /* 0x000fe20008410000 */
[----:B------:R-:W-:Y:S01]  /*4290*/  FMUL.FTZ R38, R38, UR6 ;  /* 0x0000000626267c20 */ /* 0x000fe20008410000 */
[----:B------:R-:W2:Y:S01]  /*42a0*/  MUFU.TANH R40, R40 ;  /* 0x0000002800287308 */ /* 0x000ea20000002400 */
[----:B------:R-:W-:Y:S01]  /*42b0*/  FMUL.FTZ R39, R39, UR6 ;  /* 0x0000000627277c20 */ /* 0x000fe20008410000 */
[----:B------:R-:W-:Y:S01]  /*42c0*/  HGMMA.64x16x16.F32.BF16 R24, gdesc[UR56], R24, gsb0 ;  /* 0x00200000381879f0 */ /* 0x000fe20008001818 */
[----:B------:R-:W-:Y:S01]  /*42d0*/  FMUL.FTZ R32, R32, UR6 ;  /* 0x0000000620207c20 */ /* 0x000fe20008410000 */
[----:B------:R-:W-:Y:S01]  /*42e0*/  FMUL.FTZ R33, R33, UR6 ;  /* 0x0000000621217c20 */ /* 0x000fe20008410000 */
[----:B0-----:R-:W-:Y:S01]  /*42f0*/  FSEL R81, R47, -INF , P5 ;  /* 0xff8000002f517808 */ /* 0x001fe20002800000 */
[----:B------:R-:W-:Y:S01]  /*4300*/  FMUL.FTZ R36, R36, UR6 ;  /* 0x0000000624247c20 */ /* 0x000fe20008410000 */
[----:B-1----:R-:W-:Y:S01]  /*4310*/  FSEL R41, R41, -INF , P3 ;  /* 0xff80000029297808 */ /* 0x002fe20001800000 */
[----:B------:R-:W0:Y:S01]  /*4320*/  MUFU.TANH R34, R34 ;  /* 0x0000002200227308 */ /* 0x000e220000002400 */
[----:B------:R-:W-:Y:S01]  /*4330*/  ISETP.GT.AND P3, PT, R23, 0x31, PT ;  /* 0x000000311700780c */ /* 0x000fe20003f64270 */
[----:B------:R-:W-:Y:S01]  /*4340*/  FMUL.FTZ R37, R37, UR6 ;  /* 0x0000000625257c20 */ /* 0x000fe20008410000 */
[----:B------:R-:W-:-:S05]  /*4350*/  FMNMX.FTZ R0, R81, R0, !PT ;  /* 0x0000000051007209 */ /* 0x000fca0007810000 */
[----:B------:R-:W1:Y:S01]  /*4360*/  MUFU.TANH R35, R35 ;  /* 0x0000002300237308 */ /* 0x000e620000002400 */
[----:B--2---:R-:W-:Y:S02]  /*4370*/  FSEL R75, R40, -INF , P2 ;  /* 0xff800000284b7808 */ /* 0x004fe40001000000 */
[----:B------:R-:W-:-:S05]  /*4380*/  ISETP.GT.AND P2, PT, R23, 0x38, PT ;  /* 0x000000381700780c */ /* 0x000fca0003f44270 */
[----:B------:R-:W2:Y:S01]  /*4390*/  MUFU.TANH R44, R44 ;  /* 0x0000002c002c7308 */ /* 0x000ea20000002400 */
[----:B0-----:R-:W-:-:S04]  /*43a0*/  FSEL R83, R34, -INF , P4 ;  /* 0xff80000022537808 */ /* 0x001fc80002000000 */
[----:B------:R-:W-:-:S03]  /*43b0*/  FMNMX.FTZ R0, R83, R0, !PT ;  /* 0x0000000053007209 */ /* 0x000fc60007810000 */
[----:B------:R-:W0:Y:S01]  /*43c0*/  MUFU.TANH R38, R38 ;  /* 0x0000002600267308 */ /* 0x000e220000002400 */
[----:B-1----:R-:W-:-:S04]  /*43d0*/  FSEL R85, R35, -INF , P3 ;  /* 0xff80000023557808 */ /* 0x002fc80001800000 */
[----:B------:R-:W-:-:S03]  /*43e0*/  FMNMX.FTZ R0, R85, R0, !PT ;  /* 0x0000000055007209 */ /* 0x000fc60007810000 */
[----:B------:R-:W1:Y:S01]  /*43f0*/  MUFU.TANH R45, R45 ;  /* 0x0000002d002d7308 */ /* 0x000e620000002400 */
[----:B--2---:R-:W-:Y:S01]  /*4400*/  FSEL R47, R44, -INF , P6 ;  /* 0xff8000002c2f7808 */ /* 0x004fe20003000000 */
[----:B------:R-:W-:Y:S01]  /*4410*/  IMAD.MOV.U32 R44, RZ, RZ, R151 ;  /* 0x000000ffff2c7224 */ /* 0x000fe200078e0097 */
[----:B------:R-:W-:-:S05]  /*4420*/  ISETP.GT.AND P6, PT, R23, 0x39, PT ;  /* 0x000000391700780c */ /* 0x000fca0003fc4270 */
[----:B------:R-:W2:Y:S01]  /*4430*/  MUFU.TANH R39, R39 ;  /* 0x0000002700277308 */ /* 0x000ea20000002400 */
[----:B0-----:R-:W-:-:S04]  /*4440*/  FSEL R87, R38, -INF , P2 ;  /* 0xff80000026577808 */ /* 0x001fc80001000000 */
[----:B------:R-:W-:Y:S01]  /*4450*/  FMNMX.FTZ R0, R87, R0, !PT ;  /* 0x0000000057007209 */ /* 0x000fe20007810000 */
[----:B------:R-:W-:Y:S02]  /*4460*/  WARPGROUP.DEPBAR.LE gsb0, 0x0 ;  /* 0x00008000000079c5 */ /* 0x000fe40000010000 */
[----:B------:R-:W-:Y:S01]  /*4470*/  FMUL.FTZ R26, R26, UR6 ;  /* 0x000000061a1a7c20 */ /* 0x000fe20008410000 */
[----:B------:R-:W-:Y:S01]  /*4480*/  FMUL.FTZ R27, R27, UR6 ;  /* 0x000000061b1b7c20 */ /* 0x000fe20008410000 */
[----:B------:R-:W0:Y:S01]  /*4490*/  MUFU.TANH R32, R32 ;  /* 0x0000002000207308 */ /* 0x000e220000002400 */
[----:B------:R-:W-:Y:S01]  /*44a0*/  FMUL.FTZ R30, R30, UR6 ;  /* 0x000000061e1e7c20 */ /* 0x000fe20008410000 */
[----:B------:R-:W-:Y:S01]  /*44b0*/  FMUL.FTZ R31, R31, UR6 ;  /* 0x000000061f1f7c20 */ /* 0x000fe20008410000 */
[----:B-1----:R-:W-:Y:S01]  /*44c0*/  FSEL R45, R45, -INF , P5 ;  /* 0xff8000002d2d7808 */ /* 0x002fe20002800000 */
[----:B------:R-:W-:Y:S01]  /*44d0*/  FMUL.FTZ R24, R24, UR6 ;  /* 0x0000000618187c20 */ /* 0x000fe20008410000 */
[----:B------:R-:W-:Y:S01]  /*44e0*/  ISETP.GT.AND P5, PT, R23, 0x40, PT ;  /* 0x000000401700780c */ /* 0x000fe20003fa4270 */
[----:B------:R-:W-:Y:S01]  /*44f0*/  FMUL.FTZ R25, R25, UR6 ;  /* 0x0000000619197c20 */ /* 0x000fe20008410000 */
[----:B--2---:R-:W-:Y:S01]  /*4500*/  FSEL R39, R39, -INF , P6 ;  /* 0xff80000027277808 */ /* 0x004fe20003000000 */
[----:B------:R-:W1:Y:S01]  /*4510*/  MUFU.TANH R26, R26 ;  /* 0x0000001a001a7308 */ /* 0x000e620000002400 */
[----:B------:R-:W-:Y:S01]  /*4520*/  FMUL.FTZ R28, R28, UR6 ;  /* 0x000000061c1c7c20 */ /* 0x000fe20008410000 */
[----:B------:R-:W-:Y:S01]  /*4530*/  FMUL.FTZ R29, R29, UR6 ;  /* 0x000000061d1d7c20 */ /* 0x000fe20008410000 */
[----:B------:R-:W-:-:S05]  /*4540*/  FMNMX.FTZ R0, R39, R0, !PT ;  /* 0x0000000027007209 */ /* 0x000fca0007810000 */
[----:B------:R-:W2:Y:S01]  /*4550*/  MUFU.TANH R33, R33 ;  /* 0x0000002100217308 */ /* 0x000ea20000002400 */
[----:B0-----:R-:W-:Y:S02]  /*4560*/  FSEL R35, R32, -INF , P4 ;  /* 0xff80000020237808 */ /* 0x001fe40002000000 */
[----:B------:R-:W-:-:S05]  /*4570*/  ISETP.GT.AND P4, PT, R23, 0x41, PT ;  /* 0x000000411700780c */ /* 0x000fca0003f84270 */
[----:B------:R-:W0:Y:S01]  /*4580*/  MUFU.TANH R27, R27 ;  /* 0x0000001b001b7308 */ /* 0x000e220000002400 */
[----:B-1----:R-:W-:-:S04]  /*4590*/  FSEL R89, R26, -INF , P5 ;  /* 0xff8000001a597808 */ /* 0x002fc80002800000 */
[----:B------:R-:W-:-:S03]  /*45a0*/  FMNMX.FTZ R0, R89, R0, !PT ;  /* 0x0000000059007209 */ /* 0x000fc60007810000 */
[----:B------:R-:W1:Y:S01]  /*45b0*/  MUFU.TANH R36, R36 ;  /* 0x0000002400247308 */ /* 0x000e620000002400 */
[----:B--2---:R-:W-:Y:S02]  /*45c0*/  FSEL R33, R33, -INF , P3 ;  /* 0xff80000021217808 */ /* 0x004fe40001800000 */
[----:B------:R-:W-:-:S05]  /*45d0*/  ISETP.GT.AND P3, PT, R23, 0x48, PT ;  /* 0x000000481700780c */ /* 0x000fca0003f64270 */
[----:B------:R-:W2:Y:S01]  /*45e0*/  MUFU.TANH R30, R30 ;  /* 0x0000001e001e7308 */ /* 0x000ea20000002400 */
[----:B0-----:R-:W-:-:S04]  /*45f0*/  FSEL R91, R27, -INF , P4 ;  /* 0xff8000001b5b7808 */ /* 0x001fc80002000000 */
[----:B------:R-:W-:-:S03]  /*4600*/  FMNMX.FTZ R0, R91, R0, !PT ;  /* 0x000000005b007209 */ /* 0x000fc60007810000 */
[----:B------:R-:W0:Y:S01]  /*4610*/  MUFU.TANH R31, R31 ;  /* 0x0000001f001f7308 */ /* 0x000e220000002400 */
[----:B-1----:R-:W-:Y:S02]  /*4620*/  FSEL R27, R36, -INF , P2 ;  /* 0xff800000241b7808 */ /* 0x002fe40001000000 */
[----:B------:R-:W-:-:S05]  /*4630*/  ISETP.GT.AND P2, PT, R23, 0x49, PT ;  /* 0x000000491700780c */ /* 0x000fca0003f44270 */
[----:B------:R-:W1:Y:S01]  /*4640*/  MUFU.TANH R37, R37 ;  /* 0x0000002500257308 */ /* 0x000e620000002400 */
[----:B--2---:R-:W-:-:S04]  /*4650*/  FSEL R93, R30, -INF , P3 ;  /* 0xff8000001e5d7808 */ /* 0x004fc80001800000 */
[----:B------:R-:W-:-:S03]  /*4660*/  FMNMX.FTZ R0, R93, R0, !PT ;  /* 0x000000005d007209 */ /* 0x000fc60007810000 */
[----:B------:R-:W-:Y:S01]  /*4670*/  MUFU.TANH R24, R24 ;  /* 0x0000001800187308 */ /* 0x000fe20000002400 */
[----:B0-----:R-:W-:-:S04]  /*4680*/  FSEL R31, R31, -INF , P2 ;  /* 0xff8000001f1f7808 */ /* 0x001fc80001000000 */
[----:B------:R-:W-:-:S03]  /*4690*/  FMNMX.FTZ R0, R31, R0, !PT ;  /* 0x000000001f007209 */ /* 0x000fc60007810000 */
[----:B------:R-:W0:Y:S01]  /*46a0*/  MUFU.TANH R25, R25 ;  /* 0x0000001900197308 */ /* 0x000e220000002400 */
[----:B-1----:R-:W-:Y:S01]  /*46b0*/  FSEL R37, R37, -INF , P6 ;  /* 0xff80000025257808 */ /* 0x002fe20003000000 */
[----:B------:R-:W1:Y:S06]  /*46c0*/  SHFL.BFLY PT, R7, R0, 0x2, 0x1f ;  /* 0x0c401f0000077f89 */ /* 0x000e6c00000e0000 */
[----:B------:R-:W2:Y:S08]  /*46d0*/  MUFU.TANH R28, R28 ;  /* 0x0000001c001c7308 */ /* 0x000eb00000002400 */
[----:B------:R-:W3:Y:S01]  /*46e0*/  MUFU.TANH R29, R29 ;  /* 0x0000001d001d7308 */ /* 0x000ee20000002400 */
[----:B0-----:R-:W-:-:S02]  /*46f0*/  FSEL R25, R25, -INF , P4 ;  /* 0xff80000019197808 */ /* 0x001fc40002000000 */
[----:B--2---:R-:W-:Y:S02]  /*4700*/  FSEL R23, R28, -INF , P3 ;  /* 0xff8000001c177808 */ /* 0x004fe40001800000 */
[----:B-1----:R-:W-:Y:S02]  /*4710*/  FMNMX.FTZ R6, R0, R7, !PT ;  /* 0x0000000700067209 */ /* 0x002fe40007810000 */
[----:B------:R-:W-:-:S03]  /*4720*/  FMNMX.FTZ R0, R3, R57, !PT ;  /* 0x0000003903007209 */ /* 0x000fc60007810000 */
[----:B------:R-:W0:Y:S01]  /*4730*/  SHFL.BFLY PT, R7, R6, 0x1, 0x1f ;  /* 0x0c201f0006077f89 */ /* 0x000e2200000e0000 */
[----:B------:R-:W-:Y:S02]  /*4740*/  FMNMX.FTZ R0, R21, R0, !PT ;  /* 0x0000000015007209 */ /* 0x000fe40007810000 */
[----:B---3--:R-:W-:Y:S02]  /*4750*/  FSEL R29, R29, -INF , P2 ;  /* 0xff8000001d1d7808 */ /* 0x008fe40001000000 */
[----:B------:R-:W-:-:S04]  /*4760*/  FMNMX.FTZ R0, R61, R0, !PT ;  /* 0x000000003d007209 */ /* 0x000fc80007810000 */
[----:B------:R-:W-:-:S04]  /*4770*/  FMNMX.FTZ R0, R67, R0, !PT ;  /* 0x0000000043007209 */ /* 0x000fc80007810000 */
[----:B------:R-:W-:-:S04]  /*4780*/  FMNMX.FTZ R0, R49, R0, !PT ;  /* 0x0000000031007209 */ /* 0x000fc80007810000 */
[----:B------:R-:W-:-:S04]  /*4790*/  FMNMX.FTZ R0, R71, R0, !PT ;  /* 0x0000000047007209 */ /* 0x000fc80007810000 */
[----:B------:R-:W-:Y:S02]  /*47a0*/  FMNMX.FTZ R0, R53, R0, !PT ;  /* 0x0000000035007209 */ /* 0x000fe40007810000 */
[----:B0-----:R-:W-:Y:S02]  /*47b0*/  FMNMX.FTZ R7, R6, R7, !PT ;  /* 0x0000000706077209 */ /* 0x001fe40007810000 */
[----:B------:R-:W-:Y:S02]  /*47c0*/  FMNMX.FTZ R0, R75, R0, !PT ;  /* 0x000000004b007209 */ /* 0x000fe40007810000 */
[C---:B------:R-:W-:Y:S01]  /*47d0*/  FSETP.NEU.FTZ.AND P0, PT, R7.reuse, -INF , PT ;  /* 0xff8000000700780b */ /* 0x040fe20003f1d000 */
[----:B------:R-:W-:Y:S01]  /*47e0*/  FMUL.FTZ R8, R7, R2 ;  /* 0x0000000207087220 */ /* 0x000fe20000410000 */
[----:B------:R-:W-:-:S04]  /*47f0*/  FMNMX.FTZ R0, R41, R0, !PT ;  /* 0x0000000029007209 */ /* 0x000fc80007810000 */
[----:B------:R-:W-:Y:S02]  /*4800*/  FMNMX.FTZ R0, R47, R0, !PT ;  /* 0x000000002f007209 */ /* 0x000fe40007810000 */
[----:B------:R-:W-:Y:S02]  /*4810*/  FSEL R8, R8, RZ, P0 ;  /* 0x000000ff08087208 */ /* 0x000fe40000000000 */
[----:B------:R-:W-:Y:S02]  /*4820*/  FMNMX.FTZ R0, R45, R0, !PT ;  /* 0x000000002d007209 */ /* 0x000fe40007810000 */
[----:B------:R-:W-:Y:S01]  /*4830*/  ISETP.NE.AND P0, PT, R14, RZ, PT ;  /* 0x000000ff0e00720c */ /* 0x000fe20003f05270 */
[--C-:B------:R-:W-:Y:S01]  /*4840*/  FFMA.FTZ R15, R15, R2, -R8.reuse ;  /* 0x000000020f0f7223 */ /* 0x100fe20000010808 */
[----:B------:R-:W-:Y:S01]  /*4850*/  FMNMX.FTZ R0, R35, R0, !PT ;  /* 0x0000000023007209 */ /* 0x000fe20007810000 */
[-CC-:B------:R-:W-:Y:S01]  /*4860*/  FFMA.FTZ R6, R51, R2.reuse, -R8.reuse ;  /* 0x0000000233067223 */ /* 0x180fe20000010808 */
[--C-:B------:R-:W-:Y:S01]  /*4870*/  FFMA.FTZ R59, R59, R2, -R8.reuse ;  /* 0x000000023b3b7223 */ /* 0x100fe20000010808 */
[----:B------:R0:W-:Y:S01]  /*4880*/  MUFU.EX2 R209, R15 ;  /* 0x0000000f00d17308 */ /* 0x0001e20000000800 */
[----:B------:R-:W-:Y:S01]  /*4890*/  FMNMX.FTZ R0, R33, R0, !PT ;  /* 0x0000000021007209 */ /* 0x000fe20007810000 */
[-CC-:B------:R-:W-:Y:S01]  /*48a0*/  FFMA.FTZ R65, R65, R2.reuse, -R8.reuse ;  /* 0x0000000241417223 */ /* 0x180fe20000010808 */
[-CC-:B------:R-:W-:Y:S01]  /*48b0*/  FFMA.FTZ R63, R63, R2.reuse, -R8.reuse ;  /* 0x000000023f3f7223 */ /* 0x180fe20000010808 */
[--C-:B------:R-:W-:Y:S01]  /*48c0*/  FFMA.FTZ R69, R69, R2, -R8.reuse ;  /* 0x0000000245457223 */ /* 0x100fe20000010808 */
[----:B------:R-:W-:Y:S01]  /*48d0*/  FMNMX.FTZ R0, R27, R0, !PT ;  /* 0x000000001b007209 */ /* 0x000fe20007810000 */
[-CC-:B------:R-:W-:Y:S01]  /*48e0*/  FFMA.FTZ R73, R73, R2.reuse, -R8.reuse ;  /* 0x0000000249497223 */ /* 0x180fe20000010808 */
[-CC-:B------:R-:W-:Y:S01]  /*48f0*/  FFMA.FTZ R55, R55, R2.reuse, -R8.reuse ;  /* 0x0000000237377223 */ /* 0x180fe20000010808 */
[----:B------:R1:W-:Y:S01]  /*4900*/  MUFU.EX2 R14, R59 ;  /* 0x0000003b000e7308 */ /* 0x0003e20000000800 */
[----:B0-----:R-:W-:Y:S01]  /*4910*/  FSEL R15, R24, -INF , P5 ;  /* 0xff800000180f7808 */ /* 0x001fe20002800000 */
[--C-:B------:R-:W-:Y:S01]  /*4920*/  FFMA.FTZ R77, R77, R2, -R8.reuse ;  /* 0x000000024d4d7223 */ /* 0x100fe20000010808 */
[----:B------:R-:W-:Y:S01]  /*4930*/  FMNMX.FTZ R0, R37, R0, !PT ;  /* 0x0000000025007209 */ /* 0x000fe20007810000 */
[-CC-:B------:R-:W-:Y:S01]  /*4940*/  FFMA.FTZ R43, R43, R2.reuse, -R8.reuse ;  /* 0x000000022b2b7223 */ /* 0x180fe20000010808 */
[-CC-:B------:R-:W-:Y:S01]  /*4950*/  FFMA.FTZ R79, R79, R2.reuse, -R8.reuse ;  /* 0x000000024f4f7223 */ /* 0x180fe20000010808 */
[--C-:B------:R-:W-:Y:S01]  /*4960*/  FFMA.FTZ R81, R81, R2, -R8.reuse ;  /* 0x0000000251517223 */ /* 0x100fe20000010808 */
[----:B------:R-:W-:Y:S01]  /*4970*/  FMNMX.FTZ R0, R15, R0, !PT ;  /* 0x000000000f007209 */ /* 0x000fe20007810000 */
[----:B------:R-:W-:Y:S01]  /*4980*/  MUFU.EX2 R24, R6 ;  /* 0x0000000600187308 */ /* 0x000fe20000000800 */
[-CC-:B------:R-:W-:Y:S01]  /*4990*/  FFMA.FTZ R83, R83, R2.reuse, -R8.reuse ;  /* 0x0000000253537223 */ /* 0x180fe20000010808 */
[--C-:B------:R-:W-:Y:S01]  /*49a0*/  FFMA.FTZ R85, R85, R2, -R8.reuse ;  /* 0x0000000255557223 */ /* 0x100fe20000010808 */
[----:B------:R-:W-:Y:S01]  /*49b0*/  FMNMX.FTZ R0, R25, R0, !PT ;  /* 0x0000000019007209 */ /* 0x000fe20007810000 */
[-CC-:B------:R-:W-:Y:S01]  /*49c0*/  FFMA.FTZ R87, R87, R2.reuse, -R8.reuse ;  /* 0x0000000257577223 */ /* 0x180fe20000010808 */
[-CC-:B------:R-:W-:Y:S01]  /*49d0*/  FFMA.FTZ R39, R39, R2.reuse, -R8.reuse ;  /* 0x0000000227277223 */ /* 0x180fe20000010808 */
[--C-:B------:R-:W-:Y:S01]  /*49e0*/  FFMA.FTZ R89, R89, R2, -R8.reuse ;  /* 0x0000000259597223 */ /* 0x100fe20000010808 */
[----:B------:R-:W-:Y:S01]  /*49f0*/  FMNMX.FTZ R0, R23, R0, !PT ;  /* 0x0000000017007209 */ /* 0x000fe20007810000 */
[-CC-:B------:R-:W-:Y:S01]  /*4a00*/  FFMA.FTZ R91, R91, R2.reuse, -R8.reuse ;  /* 0x000000025b5b7223 */ /* 0x180fe20000010808 */
[-CC-:B------:R-:W-:Y:S01]  /*4a10*/  FFMA.FTZ R93, R93, R2.reuse, -R8.reuse ;  /* 0x000000025d5d7223 */ /* 0x180fe20000010808 */
[----:B------:R-:W-:Y:S01]  /*4a20*/  FFMA.FTZ R31, R31, R2, -R8 ;  /* 0x000000021f1f7223 */ /* 0x000fe20000010808 */
[----:B------:R-:W-:Y:S01]  /*4a30*/  FMNMX.FTZ R0, R29, R0, !PT ;  /* 0x000000001d007209 */ /* 0x000fe20007810000 */
[----:B------:R-:W-:Y:S01]  /*4a40*/  MUFU.EX2 R65, R65 ;  /* 0x0000004100417308 */ /* 0x000fe20000000800 */
[----:B-1----:R-:W-:-:S03]  /*4a50*/  IMAD.MOV.U32 R59, RZ, RZ, R151 ;  /* 0x000000ffff3b7224 */ /* 0x002fc600078e0097 */
[----:B------:R-:W0:Y:S04]  /*4a60*/  SHFL.BFLY PT, R51, R0, 0x2, 0x1f ;  /* 0x0c401f0000337f89 */ /* 0x000e2800000e0000 */
[----:B------:R1:W2:Y:S08]  /*4a70*/  MUFU.EX2 R20, R63 ;  /* 0x0000003f00147308 */ /* 0x0002b00000000800 */
[----:B------:R-:W3:Y:S01]  /*4a80*/  MUFU.EX2 R69, R69 ;  /* 0x0000004500457308 */ /* 0x000ee20000000800 */
[----:B-1----:R-:W-:-:S07]  /*4a90*/  IMAD.MOV.U32 R63, RZ, RZ, R151 ;  /* 0x000000ffff3f7224 */ /* 0x002fce00078e0097 */
[----:B------:R-:W-:Y:S01]  /*4aa0*/  MUFU.EX2 R73, R73 ;  /* 0x0000004900497308 */ /* 0x000fe20000000800 */
[----:B--2---:R-:W-:Y:S02]  /*4ab0*/  F2FP.BF16.F32.PACK_AB R211, R20, R65 ;  /* 0x0000004114d3723e */ /* 0x004fe400000010ff */
[----:B0-----:R-:W-:-:S05]  /*4ac0*/  FMNMX.FTZ R51, R0, R51, !PT ;  /* 0x0000003300337209 */ /* 0x001fca0007810000 */
[----:B------:R-:W-:Y:S01]  /*4ad0*/  MUFU.EX2 R38, R31 ;  /* 0x0000001f00267308 */ /* 0x000fe20000000800 */
[----:B------:R-:W0:Y:S01]  /*4ae0*/  SHFL.BFLY PT, R6, R51, 0x1, 0x1f ;  /* 0x0c201f0033067f89 */ /* 0x000e2200000e0000 */
[----:B---3--:R-:W-:-:S06]  /*4af0*/  F2FP.BF16.F32.PACK_AB R205, R24, R69 ;  /* 0x0000004518cd723e */ /* 0x008fcc00000010ff */
[----:B------:R1:W2:Y:S08]  /*4b00*/  MUFU.EX2 R26, R55 ;  /* 0x00000037001a7308 */ /* 0x0002b00000000800 */
[----:B------:R-:W-:Y:S01]  /*4b10*/  MUFU.EX2 R77, R77 ;  /* 0x0000004d004d7308 */ /* 0x000fe20000000800 */
[----:B-1----:R-:W-:-:S07]  /*4b20*/  MOV R55, R151 ;  /* 0x0000009700377202 */ /* 0x002fce0000000f00 */
[----:B------:R1:W-:Y:S01]  /*4b30*/  MUFU.EX2 R34, R39 ;  /* 0x0000002700227308 */ /* 0x0003e20000000800 */
[----:B0-----:R-:W-:Y:S01]  /*4b40*/  FMNMX.FTZ R6, R51, R6, !PT ;  /* 0x0000000633067209 */ /* 0x001fe20007810000 */
[----:B------:R-:W-:Y:S01]  /*4b50*/  IMAD.MOV.U32 R51, RZ, RZ, R151 ;  /* 0x000000ffff337224 */ /* 0x000fe200078e0097 */
[----:B--2---:R-:W-:Y:S02]  /*4b60*/  F2FP.BF16.F32.PACK_AB R207, R26, R73 ;  /* 0x000000491acf723e */ /* 0x004fe400000010ff */
[C---:B------:R-:W-:Y:S01]  /*4b70*/  FSETP.NEU.FTZ.AND P2, PT, R6.reuse, -INF , PT ;  /* 0xff8000000600780b */ /* 0x040fe20003f5d000 */
[----:B------:R-:W-:Y:S02]  /*4b80*/  FMUL.FTZ R0, R6, R2 ;  /* 0x0000000206007220 */ /* 0x000fe40000410000 */
[----:B------:R-:W-:Y:S03]  /*4b90*/  MUFU.EX2 R28, R43 ;  /* 0x0000002b001c7308 */ /* 0x000fe60000000800 */
[----:B------:R-:W-:Y:S01]  /*4ba0*/  FSEL R8, R0, RZ, P2 ;  /* 0x000000ff00087208 */ /* 0x000fe20001000000 */
[----:B------:R-:W-:Y:S01]  /*4bb0*/  FADD.FTZ R0, R209, R14 ;  /* 0x0000000ed1007221 */ /* 0x000fe20000010000 */
[----:B------:R-:W-:-:S02]  /*4bc0*/  F2FP.BF16.F32.PACK_AB R209, R14, R209 ;  /* 0x000000d10ed1723e */ /* 0x000fc400000010ff */
[----:B------:R-:W-:Y:S01]  /*4bd0*/  ISETP.GE.AND P2, PT, R22, R17, PT ;  /* 0x000000111600720c */ /* 0x000fe20003f46270 */
[-CC-:B------:R-:W-:Y:S01]  /*4be0*/  FFMA.FTZ R3, R3, R2.reuse, -R8.reuse ;  /* 0x0000000203037223 */ /* 0x180fe20000010808 */
[-CC-:B------:R-:W-:Y:S01]  /*4bf0*/  FFMA.FTZ R57, R57, R2.reuse, -R8.reuse ;  /* 0x0000000239397223 */ /* 0x180fe20000010808 */
[-CC-:B------:R-:W-:Y:S01]  /*4c00*/  FFMA.FTZ R21, R21, R2.reuse, -R8.reuse ;  /* 0x0000000215157223 */ /* 0x180fe20000010808 */
[-CC-:B------:R-:W-:Y:S01]  /*4c10*/  FFMA.FTZ R61, R61, R2.reuse, -R8.reuse ;  /* 0x000000023d3d7223 */ /* 0x180fe20000010808 */
[-C--:B------:R-:W-:Y:S01]  /*4c20*/  FFMA.FTZ R67, R67, R2.reuse, -R8 ;  /* 0x0000000243437223 */ /* 0x080fe20000010808 */
[----:B------:R-:W-:Y:S01]  /*4c30*/  MUFU.EX2 R208, R57 ;  /* 0x0000003900d07308 */ /* 0x000fe20000000800 */
[----:B------:R-:W-:Y:S01]  /*4c40*/  FADD.FTZ R31, R65, R0 ;  /* 0x00000000411f7221 */ /* 0x000fe20000010000 */
[-CC-:B------:R-:W-:Y:S01]  /*4c50*/  FFMA.FTZ R49, R49, R2.reuse, -R8.reuse ;  /* 0x0000000231317223 */ /* 0x180fe20000010808 */
[-CC-:B------:R-:W-:Y:S01]  /*4c60*/  FFMA.FTZ R71, R71, R2.reuse, -R8.reuse ;  /* 0x0000000247477223 */ /* 0x180fe20000010808 */
[-CC-:B------:R-:W-:Y:S01]  /*4c70*/  FFMA.FTZ R53, R53, R2.reuse, -R8.reuse ;  /* 0x0000000235357223 */ /* 0x180fe20000010808 */
[----:B------:R-:W-:Y:S01]  /*4c80*/  FADD.FTZ R0, R20, R31 ;  /* 0x0000001f14007221 */ /* 0x000fe20000010000 */
[-CC-:B------:R-:W-:Y:S01]  /*4c90*/  FFMA.FTZ R75, R75, R2.reuse, -R8.reuse ;  /* 0x000000024b4b7223 */ /* 0x180fe20000010808 */
[-C--:B------:R-:W-:Y:S01]  /*4ca0*/  FFMA.FTZ R41, R41, R2.reuse, -R8 ;  /* 0x0000000229297223 */ /* 0x080fe20000010808 */
[----:B------:R-:W0:Y:S01]  /*4cb0*/  MUFU.EX2 R3, R3 ;  /* 0x0000000300037308 */ /* 0x000e220000000800 */
[----:B------:R-:W-:Y:S01]  /*4cc0*/  FADD.FTZ R31, R69, R0 ;  /* 0x00000000451f7221 */ /* 0x000fe20000010000 */
[-CC-:B------:R-:W-:Y:S01]  /*4cd0*/  FFMA.FTZ R47, R47, R2.reuse, -R8.reuse ;  /* 0x000000022f2f7223 */ /* 0x180fe20000010808 */
[-CC-:B------:R-:W-:Y:S01]  /*4ce0*/  FFMA.FTZ R45, R45, R2.reuse, -R8.reuse ;  /* 0x000000022d2d7223 */ /* 0x180fe20000010808 */
[-CC-:B------:R-:W-:Y:S01]  /*4cf0*/  FFMA.FTZ R35, R35, R2.reuse, -R8.reuse ;  /* 0x0000000223237223 */ /* 0x180fe20000010808 */
[----:B------:R-:W-:Y:S01]  /*4d00*/  FADD.FTZ R40, R24, R31 ;  /* 0x0000001f18287221 */ /* 0x000fe20000010000 */
[-CC-:B------:R-:W-:Y:S01]  /*4d10*/  FFMA.FTZ R33, R33, R2.reuse, -R8.reuse ;  /* 0x0000000221217223 */ /* 0x180fe20000010808 */
[-C--:B------:R-:W-:Y:S01]  /*4d20*/  FFMA.FTZ R27, R27, R2.reuse, -R8 ;  /* 0x000000021b1b7223 */ /* 0x080fe20000010808 */
[----:B------:R-:W2:Y:S01]  /*4d30*/  MUFU.EX2 R21, R21 ;  /* 0x0000001500157308 */ /* 0x000ea20000000800 */
[----:B-1----:R-:W-:Y:S01]  /*4d40*/  FADD.FTZ R39, R73, R40 ;  /* 0x0000002849277221 */ /* 0x002fe20000010000 */
[-CC-:B------:R-:W-:Y:S01]  /*4d50*/  FFMA.FTZ R37, R37, R2.reuse, -R8.reuse ;  /* 0x0000000225257223 */ /* 0x180fe20000010808 */
[-CC-:B------:R-:W-:Y:S01]  /*4d60*/  FFMA.FTZ R15, R15, R2.reuse, -R8.reuse ;  /* 0x000000020f0f7223 */ /* 0x180fe20000010808 */
[-CC-:B------:R-:W-:Y:S01]  /*4d70*/  FFMA.FTZ R25, R25, R2.reuse, -R8.reuse ;  /* 0x0000000219197223 */ /* 0x180fe20000010808 */
[----:B------:R-:W-:Y:S01]  /*4d80*/  FADD.FTZ R40, R26, R39 ;  /* 0x000000271a287221 */ /* 0x000fe20000010000 */
[-CC-:B------:R-:W-:Y:S01]  /*4d90*/  FFMA.FTZ R23, R23, R2.reuse, -R8.reuse ;  /* 0x0000000217177223 */ /* 0x180fe20000010808 */
[----:B------:R-:W-:Y:S01]  /*4da0*/  FFMA.FTZ R8, R29, R2, -R8 ;  /* 0x000000021d087223 */ /* 0x000fe20000010808 */
[----:B------:R1:W3:Y:S01]  /*4db0*/  MUFU.EX2 R210, R61 ;  /* 0x0000003d00d27308 */ /* 0x0002e20000000800 */
[----:B0-----:R-:W-:Y:S01]  /*4dc0*/  FADD.FTZ R0, R3, R208 ;  /* 0x000000d003007221 */ /* 0x001fe20000010000 */
[----:B------:R-:W-:Y:S01]  /*4dd0*/  FADD.FTZ R39, R77, R40 ;  /* 0x000000284d277221 */ /* 0x000fe20000010000 */
[----:B------:R-:W-:Y:S01]  /*4de0*/  F2FP.BF16.F32.PACK_AB R208, R208, R3 ;  /* 0x00000003d0d0723e */ /* 0x000fe200000010ff */
[----:B------:R-:W-:Y:S01]  /*4df0*/  IMAD.MOV.U32 R73, RZ, RZ, R151 ;  /* 0x000000ffff497224 */ /* 0x000fe200078e0097 */
[C---:B------:R-:W-:Y:S01]  /*4e00*/  F2FP.BF16.F32.PACK_AB R201, R28.reuse, R77 ;  /* 0x0000004d1cc9723e */ /* 0x040fe200000010ff */
[----:B------:R-:W-:Y:S01]  /*4e10*/  FADD.FTZ R42, R28, R39 ;  /* 0x000000271c2a7221 */ /* 0x000fe20000010000 */
[--C-:B------:R-:W-:Y:S01]  /*4e20*/  IMAD.MOV.U32 R77, RZ, RZ, R151.reuse ;  /* 0x000000ffff4d7224 */ /* 0x100fe200078e0097 */
[----:B------:R-:W0:Y:S01]  /*4e30*/  MUFU.EX2 R67, R67 ;  /* 0x0000004300437308 */ /* 0x000e220000000800 */
[----:B--2---:R-:W-:Y:S01]  /*4e40*/  FADD.FTZ R31, R21, R0 ;  /* 0x00000000151f7221 */ /* 0x004fe20000010000 */
[--C-:B------:R-:W-:Y:S01]  /*4e50*/  IMAD.MOV.U32 R69, RZ, RZ, R151.reuse ;  /* 0x000000ffff457224 */ /* 0x100fe200078e0097 */
[----:B------:R-:W-:Y:S01]  /*4e60*/  MOV R65, R151 ;  /* 0x0000009700417202 */ /* 0x000fe20000000f00 */
[----:B-1----:R-:W-:-:S02]  /*4e70*/  IMAD.MOV.U32 R61, RZ, RZ, R151 ;  /* 0x000000ffff3d7224 */ /* 0x002fc400078e0097 */
[----:B------:R-:W-:Y:S02]  /*4e80*/  IMAD.MOV.U32 R57, RZ, RZ, R151 ;  /* 0x000000ffff397224 */ /* 0x000fe400078e0097 */
[----:B------:R1:W2:Y:S01]  /*4e90*/  MUFU.EX2 R204, R49 ;  /* 0x0000003100cc7308 */ /* 0x0002a20000000800 */
[C---:B---3--:R-:W-:Y:S01]  /*4ea0*/  FADD.FTZ R0, R210.reuse, R31 ;  /* 0x0000001fd2007221 */ /* 0x048fe20000010000 */
[----:B------:R-:W-:Y:S01]  /*4eb0*/  F2FP.BF16.F32.PACK_AB R210, R210, R21 ;  /* 0x00000015d2d2723e */ /* 0x000fe200000010ff */
[--C-:B------:R-:W-:Y:S02]  /*4ec0*/  IMAD.MOV.U32 R43, RZ, RZ, R151.reuse ;  /* 0x000000ffff2b7224 */ /* 0x100fe400078e0097 */
[--C-:B------:R-:W-:Y:S02]  /*4ed0*/  IMAD.MOV.U32 R39, RZ, RZ, R151.reuse ;  /* 0x000000ffff277224 */ /* 0x100fe400078e0097 */
[--C-:B------:R-:W-:Y:S01]  /*4ee0*/  IMAD.MOV.U32 R28, RZ, RZ, R151.reuse ;  /* 0x000000ffff1c7224 */ /* 0x100fe200078e0097 */
[----:B------:R-:W3:Y:S01]  /*4ef0*/  MUFU.EX2 R71, R71 ;  /* 0x0000004700477308 */ /* 0x000ee20000000800 */
[----:B0-----:R-:W-:Y:S01]  /*4f00*/  FADD.FTZ R31, R67, R0 ;  /* 0x00000000431f7221 */ /* 0x001fe20000010000 */
[----:B-1----:R-:W-:-:S02]  /*4f10*/  IMAD.MOV.U32 R49, RZ, RZ, R151 ;  /* 0x000000ffff317224 */ /* 0x002fc400078e0097 */
[--C-:B------:R-:W-:Y:S02]  /*4f20*/  IMAD.MOV.U32 R26, RZ, RZ, R151.reuse ;  /* 0x000000ffff1a7224 */ /* 0x100fe400078e0097 */
[----:B------:R-:W-:Y:S02]  /*4f30*/  IMAD.MOV.U32 R24, RZ, RZ, R151 ;  /* 0x000000ffff187224 */ /* 0x000fe400078e0097 */
[----:B------:R0:W1:Y:S01]  /*4f40*/  MUFU.EX2 R206, R53 ;  /* 0x0000003500ce7308 */ /* 0x0000620000000800 */
[C---:B--2---:R-:W-:Y:S01]  /*4f50*/  FADD.FTZ R40, R204.reuse, R31 ;  /* 0x0000001fcc287221 */ /* 0x044fe20000010000 */
[----:B------:R-:W-:Y:S01]  /*4f60*/  F2FP.BF16.F32.PACK_AB R204, R204, R67 ;  /* 0x00000043cccc723e */ /* 0x000fe200000010ff */
[----:B------:R-:W-:-:S05]  /*4f70*/  IMAD.MOV.U32 R67, RZ, RZ, R151 ;  /* 0x000000ffff437224 */ /* 0x000fca00078e0097 */
[----:B------:R2:W-:Y:S01]  /*4f80*/  MUFU.EX2 R200, R41 ;  /* 0x0000002900c87308 */ /* 0x0005e20000000800 */
[----:B---3--:R-:W-:Y:S01]  /*4f90*/  FADD.FTZ R31, R71, R40 ;  /* 0x00000028471f7221 */ /* 0x008fe20000010000 */
[----:B0-----:R-:W-:-:S06]  /*4fa0*/  IMAD.MOV.U32 R53, RZ, RZ, R151 ;  /* 0x000000ffff357224 */ /* 0x001fcc00078e0097 */
[----:B------:R-:W0:Y:S01]  /*4fb0*/  MUFU.EX2 R75, R75 ;  /* 0x0000004b004b7308 */ /* 0x000e220000000800 */
[----:B--2---:R-:W-:-:S05]  /*4fc0*/  IMAD.U32 R41, RZ, RZ, UR60 ;  /* 0x0000003cff297e24 */ /* 0x004fca000f8e00ff */
[----:B------:R-:W-:Y:S01]  /*4fd0*/  @!P1 IADD3 R0, R41, 0x38840, RZ ;  /* 0x0003884029009810 */ /* 0x000fe20007ffe0ff */
[----:B------:R-:W-:Y:S01]  /*4fe0*/  IMAD.MOV.U32 R41, RZ, RZ, R151 ;  /* 0x000000ffff297224 */ /* 0x000fe200078e0097 */
[----:B------:R-:W-:Y:S02]  /*4ff0*/  MUFU.EX2 R79, R79 ;  /* 0x0000004f004f7308 */ /* 0x000fe40000000800 */
[----:B------:R-:W-:-:S04]  /*5000*/  @!P1 PRMT R0, RZ, 0x654, R0 ;  /* 0x00000654ff009816 */ /* 0x000fc80000000000 */
[----:B------:R1:W-:Y:S02]  /*5010*/  @!P1 SYNCS.ARRIVE.TRANS64.RED.A1T0 RZ, [R0+URZ], RZ ;  /* 0x000000ff00ff99a7 */ /* 0x0003e4000810043f */
[----:B------:R-:W2:Y:S01]  /*5020*/  MUFU.EX2 R47, R47 ;  /* 0x0000002f002f7308 */ /* 0x000ea20000000800 */
[C---:B-1----:R-:W-:Y:S01]  /*5030*/  FADD.FTZ R0, R206.reuse, R31 ;  /* 0x0000001fce007221 */ /* 0x042fe20000010000 */
[----:B------:R-:W-:-:S06]  /*5040*/  F2FP.BF16.F32.PACK_AB R206, R206, R71 ;  /* 0x00000047cece723e */ /* 0x000fcc00000010ff */
[----:B------:R1:W3:Y:S01]  /*5050*/  MUFU.EX2 R30, R81 ;  /* 0x00000051001e7308 */ /* 0x0002e20000000800 */
[----:B------:R-:W-:Y:S02]  /*5060*/  IMAD.MOV.U32 R71, RZ, RZ, R151 ;  /* 0x000000ffff477224 */ /* 0x000fe400078e0097 */
[----:B0-----:R-:W-:-:S04]  /*5070*/  FADD.FTZ R31, R75, R0 ;  /* 0x000000004b1f7221 */ /* 0x001fc80000010000 */
[C---:B------:R-:W-:Y:S01]  /*5080*/  FADD.FTZ R0, R200.reuse, R31 ;  /* 0x0000001fc8007221 */ /* 0x040fe20000010000 */
[----:B------:R-:W-:Y:S01]  /*5090*/  F2FP.BF16.F32.PACK_AB R200, R200, R75 ;  /* 0x0000004bc8c8723e */ /* 0x000fe200000010ff */
[----:B------:R0:W4:Y:S01]  /*50a0*/  MUFU.EX2 R202, R45 ;  /* 0x0000002d00ca7308 */ /* 0x0001220000000800 */
[----:B-1----:R-:W-:Y:S02]  /*50b0*/  IMAD.MOV.U32 R81, RZ, RZ, R151 ;  /* 0x000000ffff517224 */ /* 0x002fe400078e0097 */
[----:B--2---:R-:W-:Y:S01]  /*50c0*/  FADD.FTZ R29, R47, R0 ;  /* 0x000000002f1d7221 */ /* 0x004fe20000010000 */
[----:B------:R-:W-:-:S04]  /*50d0*/  MOV R75, R151 ;  /* 0x00000097004b7202 */ /* 0x000fc80000000f00 */
[----:B------:R-:W-:Y:S01]  /*50e0*/  MUFU.EX2 R83, R83 ;  /* 0x0000005300537308 */ /* 0x000fe20000000800 */
[----:B---3--:R-:W-:Y:S02]  /*50f0*/  F2FP.BF16.F32.PACK_AB R203, R30, R79 ;  /* 0x0000004f1ecb723e */ /* 0x008fe400000010ff */
[----:B0-----:R-:W-:-:S05]  /*5100*/  MOV R45, R151 ;  /* 0x00000097002d7202 */ /* 0x001fca0000000f00 */
[----:B------:R-:W0:Y:S01]  /*5110*/  MUFU.EX2 R35, R35 ;  /* 0x0000002300237308 */ /* 0x000e220000000800 */
[C---:B----4-:R-:W-:Y:S01]  /*5120*/  FADD.FTZ R0, R202.reuse, R29 ;  /* 0x0000001dca007221 */ /* 0x050fe20000010000 */
[----:B------:R-:W-:Y:S01]  /*5130*/  F2FP.BF16.F32.PACK_AB R202, R202, R47 ;  /* 0x0000002fcaca723e */ /* 0x000fe200000010ff */
[----:B------:R-:W-:-:S05]  /*5140*/  IMAD.MOV.U32 R47, RZ, RZ, R151 ;  /* 0x000000ffff2f7224 */ /* 0x000fca00078e0097 */
[----:B------:R1:W2:Y:S08]  /*5150*/  MUFU.EX2 R32, R85 ;  /* 0x0000005500207308 */ /* 0x0002b00000000800 */
[----:B------:R3:W4:Y:S01]  /*5160*/  MUFU.EX2 R196, R33 ;  /* 0x0000002100c47308 */ /* 0x0007220000000800 */
[----:B0-----:R-:W-:Y:S01]  /*5170*/  FADD.FTZ R29, R35, R0 ;  /* 0x00000000231d7221 */ /* 0x001fe20000010000 */
[----:B-1----:R-:W-:-:S06]  /*5180*/  MOV R85, R151 ;  /* 0x0000009700557202 */ /* 0x002fcc0000000f00 */
[----:B------:R-:W0:Y:S01]  /*5190*/  MUFU.EX2 R87, R87 ;  /* 0x0000005700577308 */ /* 0x000e220000000800 */
[----:B---3--:R-:W-:Y:S01]  /*51a0*/  FADD.FTZ R33, R79, R42 ;  /* 0x0000002a4f217221 */ /* 0x008fe20000010000 */
[----:B--2---:R-:W-:Y:S01]  /*51b0*/  F2FP.BF16.F32.PACK_AB R197, R32, R83 ;  /* 0x0000005320c5723e */ /* 0x004fe200000010ff */
[----:B------:R-:W-:Y:S02]  /*51c0*/  IMAD.MOV.U32 R79, RZ, RZ, R151 ;  /* 0x000000ffff4f7224 */ /* 0x000fe400078e0097 */
[----:B------:R-:W-:Y:S01]  /*51d0*/  FADD.FTZ R40, R30, R33 ;  /* 0x000000211e287221 */ /* 0x000fe20000010000 */
[----:B------:R-:W-:Y:S01]  /*51e0*/  IMAD.MOV.U32 R42, RZ, RZ, R151 ;  /* 0x000000ffff2a7224 */ /* 0x000fe200078e0097 */
[----:B------:R-:W-:Y:S01]  /*51f0*/  MOV R30, R151 ;  /* 0x00000097001e7202 */ /* 0x000fe20000000f00 */
[----:B------:R-:W-:Y:S01]  /*5200*/  MUFU.EX2 R27, R27 ;  /* 0x0000001b001b7308 */ /* 0x000fe20000000800 */
[----:B------:R-:W-:Y:S01]  /*5210*/  FADD.FTZ R33, R83, R40 ;  /* 0x0000002853217221 */ /* 0x000fe20000010000 */
[C---:B----4-:R-:W-:Y:S01]  /*5220*/  FADD.FTZ R0, R196.reuse, R29 ;  /* 0x0000001dc4007221 */ /* 0x050fe20000010000 */
[----:B------:R-:W-:Y:S01]  /*5230*/  F2FP.BF16.F32.PACK_AB R196, R196, R35 ;  /* 0x00000023c4c4723e */ /* 0x000fe200000010ff */
[----:B------:R-:W-:-:S02]  /*5240*/  IMAD.MOV.U32 R83, RZ, RZ, R151 ;  /* 0x000000ffff537224 */ /* 0x000fc400078e0097 */
[----:B------:R-:W-:Y:S01]  /*5250*/  FADD.FTZ R40, R32, R33 ;  /* 0x0000002120287221 */ /* 0x000fe20000010000 */
[----:B------:R-:W-:Y:S01]  /*5260*/  MOV R35, R151 ;  /* 0x0000009700237202 */ /* 0x000fe20000000f00 */
[--C-:B------:R-:W-:Y:S01]  /*5270*/  IMAD.MOV.U32 R33, RZ, RZ, R151.reuse ;  /* 0x000000ffff217224 */ /* 0x100fe200078e0097 */
[----:B------:R1:W-:Y:S01]  /*5280*/  MUFU.EX2 R198, R37 ;  /* 0x0000002500c67308 */ /* 0x0003e20000000800 */
[----:B0-----:R-:W-:Y:S01]  /*5290*/  FADD.FTZ R31, R87, R40 ;  /* 0x00000028571f7221 */ /* 0x001fe20000010000 */
[C---:B------:R-:W-:Y:S01]  /*52a0*/  F2FP.BF16.F32.PACK_AB R199, R34.reuse, R87 ;  /* 0x0000005722c7723e */ /* 0x040fe200000010ff */
[----:B------:R-:W-:Y:S01]  /*52b0*/  IMAD.MOV.U32 R87, RZ, RZ, R151 ;  /* 0x000000ffff577224 */ /* 0x000fe200078e0097 */
[----:B------:R-:W-:Y:S01]  /*52c0*/  MOV R40, R151 ;  /* 0x0000009700287202 */ /* 0x000fe20000000f00 */
[----:B------:R-:W-:Y:S01]  /*52d0*/  FADD.FTZ R14, R34, R31 ;  /* 0x0000001f220e7221 */ /* 0x000fe20000010000 */
[--C-:B------:R-:W-:Y:S02]  /*52e0*/  IMAD.MOV.U32 R34, RZ, RZ, R151.reuse ;  /* 0x000000ffff227224 */ /* 0x100fe400078e0097 */
[----:B------:R-:W0:Y:S01]  /*52f0*/  MUFU.EX2 R89, R89 ;  /* 0x0000005900597308 */ /* 0x000e220000000800 */
[----:B-1----:R-:W-:-:S02]  /*5300*/  IMAD.MOV.U32 R37, RZ, RZ, R151 ;  /* 0x000000ffff257224 */ /* 0x002fc400078e0097 */
[----:B------:R-:W-:-:S05]  /*5310*/  IMAD.MOV.U32 R32, RZ, RZ, R151 ;  /* 0x000000ffff207224 */ /* 0x000fca00078e0097 */
[----:B------:R-:W-:Y:S08]  /*5320*/  MUFU.EX2 R15, R15 ;  /* 0x0000000f000f7308 */ /* 0x000ff00000000800 */
[----:B------:R1:W2:Y:S01]  /*5330*/  MUFU.EX2 R36, R91 ;  /* 0x0000005b00247308 */ /* 0x0002a20000000800 */
[----:B0-----:R-:W-:-:S07]  /*5340*/  FADD.FTZ R31, R89, R14 ;  /* 0x0000000e591f7221 */ /* 0x001fce0000010000 */
[----:B------:R0:W3:Y:S01]  /*5350*/  MUFU.EX2 R192, R25 ;  /* 0x0000001900c07308 */ /* 0x0000e20000000800 */
[----:B-1----:R-:W-:-:S07]  /*5360*/  IMAD.MOV.U32 R91, RZ, RZ, R151 ;  /* 0x000000ffff5b7224 */ /* 0x002fce00078e0097 */
[----:B------:R-:W1:Y:S01]  /*5370*/  MUFU.EX2 R93, R93 ;  /* 0x0000005d005d7308 */ /* 0x000e620000000800 */
[----:B0-----:R-:W-:Y:S01]  /*5380*/  FADD.FTZ R25, R27, R0 ;  /* 0x000000001b197221 */ /* 0x001fe20000010000 */
[C---:B--2---:R-:W-:Y:S01]  /*5390*/  FADD.FTZ R14, R36.reuse, R31 ;  /* 0x0000001f240e7221 */ /* 0x044fe20000010000 */
[----:B------:R-:W-:Y:S01]  /*53a0*/  F2FP.BF16.F32.PACK_AB R193, R36, R89 ;  /* 0x0000005924c1723e */ /* 0x000fe200000010ff */
[----:B------:R-:W-:Y:S02]  /*53b0*/  IMAD.MOV.U32 R89, RZ, RZ, R151 ;  /* 0x000000ffff597224 */ /* 0x000fe400078e0097 */
[C---:B------:R-:W-:Y:S01]  /*53c0*/  FADD.FTZ R0, R198.reuse, R25 ;  /* 0x00000019c6007221 */ /* 0x040fe20000010000 */
[----:B------:R-:W-:Y:S01]  /*53d0*/  F2FP.BF16.F32.PACK_AB R198, R198, R27 ;  /* 0x0000001bc6c6723e */ /* 0x000fe200000010ff */
[--C-:B------:R-:W-:Y:S01]  /*53e0*/  IMAD.MOV.U32 R36, RZ, RZ, R151.reuse ;  /* 0x000000ffff247224 */ /* 0x100fe200078e0097 */
[----:B------:R-:W0:Y:S01]  /*53f0*/  MUFU.EX2 R23, R23 ;  /* 0x0000001700177308 */ /* 0x000e220000000800 */
[----:B------:R-:W-:Y:S01]  /*5400*/  FADD.FTZ R25, R15, R0 ;  /* 0x000000000f197221 */ /* 0x000fe20000010000 */
[----:B------:R-:W-:-:S02]  /*5410*/  IMAD.MOV.U32 R31, RZ, RZ, R151 ;  /* 0x000000ffff1f7224 */ /* 0x000fc400078e0097 */
[----:B------:R-:W-:Y:S02]  /*5420*/  IMAD.MOV.U32 R27, RZ, RZ, R151 ;  /* 0x000000ffff1b7224 */ /* 0x000fe400078e0097 */
[C---:B---3--:R-:W-:Y:S01]  /*5430*/  FADD.FTZ R0, R192.reuse, R25 ;  /* 0x00000019c0007221 */ /* 0x048fe20000010000 */
[----:B------:R-:W-:Y:S01]  /*5440*/  F2FP.BF16.F32.PACK_AB R192, R192, R15 ;  /* 0x0000000fc0c0723e */ /* 0x000fe200000010ff */
[----:B------:R-:W2:Y:S01]  /*5450*/  MUFU.EX2 R8, R8 ;  /* 0x0000000800087308 */ /* 0x000ea20000000800 */
[----:B-1----:R-:W-:Y:S01]  /*5460*/  FADD.FTZ R29, R93, R14 ;  /* 0x0000000e5d1d7221 */ /* 0x002fe20000010000 */
[C---:B------:R-:W-:Y:S01]  /*5470*/  F2FP.BF16.F32.PACK_AB R195, R38.reuse, R93 ;  /* 0x0000005d26c3723e */ /* 0x040fe200000010ff */
[----:B------:R-:W-:Y:S01]  /*5480*/  IMAD.MOV.U32 R93, RZ, RZ, R151 ;  /* 0x000000ffff5d7224 */ /* 0x000fe200078e0097 */
[----:B------:R-:W-:Y:S01]  /*5490*/  MOV R25, R151 ;  /* 0x0000009700197202 */ /* 0x000fe20000000f00 */
[----:B------:R-:W-:Y:S01]  /*54a0*/  FADD.FTZ R14, R38, R29 ;  /* 0x0000001d260e7221 */ /* 0x000fe20000010000 */
[----:B------:R-:W-:-:S02]  /*54b0*/  IMAD.MOV.U32 R38, RZ, RZ, R151 ;  /* 0x000000ffff267224 */ /* 0x000fc400078e0097 */
[----:B------:R-:W-:Y:S02]  /*54c0*/  IMAD.MOV.U32 R29, RZ, RZ, R151 ;  /* 0x000000ffff1d7224 */ /* 0x000fe400078e0097 */
[----:B0-----:R-:W-:Y:S01]  /*54d0*/  FADD.FTZ R3, R23, R0 ;  /* 0x0000000017037221 */ /* 0x001fe20000010000 */
[----:B------:R-:W-:-:S03]  /*54e0*/  IMAD.MOV.U32 R0, RZ, RZ, 0x3f800000 ;  /* 0x3f800000ff007424 */ /* 0x000fc600078e00ff */
[C---:B--2---:R-:W-:Y:S01]  /*54f0*/  FADD.FTZ R15, R8.reuse, R3 ;  /* 0x00000003080f7221 */ /* 0x044fe20000010000 */
[----:B------:R-:W-:Y:S01]  /*5500*/  F2FP.BF16.F32.PACK_AB R194, R8, R23 ;  /* 0x0000001708c2723e */ /* 0x000fe200000010ff */
[----:B------:R-:W-:Y:S02]  /*5510*/  IMAD.MOV.U32 R3, RZ, RZ, 0x3f800000 ;  /* 0x3f800000ff037424 */ /* 0x000fe400078e00ff */
[----:B------:R-:W-:Y:S01]  /*5520*/  IMAD.MOV.U32 R8, RZ, RZ, RZ ;  /* 0x000000ffff087224 */ /* 0x000fe200078e00ff */
[----:B------:R-:W-:Y:S06]  /*5530*/  @!P2 BRA `(.L_x_19) ;  /* 0x0000004000dca947 */ /* 0x000fec0003800000 */
[----:B------:R-:W-:Y:S01]  /*5540*/  UMOV UR6, URZ ;  /* 0x0000003f00067c82 */ /* 0x000fe20008000000 */
[----:B------:R-:W-:Y:S01]  /*5550*/  IMAD.MOV.U32 R20, RZ, RZ, R7 ;  /* 0x000000ffff147224 */ /* 0x000fe200078e0007 */
[----:B------:R-:W-:Y:S01]  /*5560*/  MOV R0, 0x3f800000 ;  /* 0x3f80000000007802 */ /* 0x000fe20000000f00 */
[----:B------:R-:W-:Y:S01]  /*5570*/  IMAD.MOV.U32 R21, RZ, RZ, R6 ;  /* 0x000000ffff157224 */ /* 0x000fe200078e0006 */
[----:B------:R-:W-:Y:S01]  /*5580*/  CS2R R150, SRZ ;  /* 0x0000000000967805 */ /* 0x000fe2000001ff00 */
[----:B------:R-:W-:Y:S01]  /*5590*/  IMAD.MOV.U32 R23, RZ, RZ, RZ ;  /* 0x000000ffff177224 */ /* 0x000fe200078e00ff */
[----:B------:R-:W-:Y:S01]  /*55a0*/  CS2R R146, SRZ ;  /* 0x0000000000927805 */ /* 0x000fe2000001ff00 */
[----:B------:R-:W-:Y:S01]  /*55b0*/  IMAD.MOV.U32 R3, RZ, RZ, 0x3f800000 ;  /* 0x3f800000ff037424 */ /* 0x000fe200078e00ff */
        /* <DEDUP_REMOVED lines=61> */
[----:B------:R-:W-:Y:S01]  /*5990*/  CS2R R24, SRZ ;  /* 0x0000000000187805 */ /* 0x000fe2000001ff00 */
[----:B------:R-:W-:Y:S01]  /*59a0*/  IMAD.U32 R214, RZ, RZ, UR6 ;  /* 0x00000006ffd67e24 */ /* 0x000fe2000f8e00ff */
[----:B------:R-:W-:-:S06]  /*59b0*/  ULDC UR61, c[0x0][0x9d8] ;  /* 0x00027600003d7ab9 */ /* 0x000fcc0000000800 */
.L_x_28:
[----:B------:R-:W-:-:S13]  /*59c0*/  R2UR UR6, R214 ;  /* 0x00000000d60672ca */ /* 0x000fda00000e0000 */
[----:B------:R-:W-:-:S04]  /*59d0*/  UIADD3 UR6, UR6, 0x1, URZ ;  /* 0x0000000106067890 */ /* 0x000fc8000fffe03f */
[----:B------:R-:W-:-:S04]  /*59e0*/  UISETP.NE.AND UP0, UPT, UR6, 0x2, UPT ;  /* 0x000000020600788c */ /* 0x000fc8000bf05270 */
[----:B------:R-:W-:Y:S02]  /*59f0*/  USEL UR7, URZ, 0x1, UP0 ;  /* 0x000000013f077887 */ /* 0x000fe40008000000 */
[----:B------:R-:W-:-:S04]  /*5a00*/  USEL UR6, UR6, URZ, UP0 ;  /* 0x0000003f06067287 */ /* 0x000fc80008000000 */
[----:B------:R-:W-:Y:S02]  /*5a10*/  LOP3.LUT R8, R23, UR7, RZ, 0x3c, !PT ;  /* 0x0000000717087c12 */ /* 0x000fe4000f8e3cff */
[----:B------:R-:W-:Y:S01]  /*5a20*/  IMAD.U32 R9, RZ, RZ, UR6 ;  /* 0x00000006ff097e24 */ /* 0x000fe2000f8e00ff */
[----:B------:R-:W-:Y:S06]  /*5a30*/  @!P0 BRA `(.L_x_20) ;  /* 0x0000000000048947 */ /* 0x000fec0003800000 */
[----:B------:R-:W-:Y:S01]  /*5a40*/  BPT.TRAP 0x1 ;  /* 0x000000040000795c */ /* 0x000fe20000300000 */
.L_x_20:
[----:B------:R-:W-:Y:S02]  /*5a50*/  R2UR UR7, R16 ;  /* 0x00000000100772ca */ /* 0x000fe400000e0000 */
[----:B------:R-:W-:-:S11]  /*5a60*/  SHF.L.U32 R2, R8, 0x1f, RZ ;  /* 0x0000001f08027819 */ /* 0x000fd600000006ff */
[----:B------:R-:W-:-:S06]  /*5a70*/  ULEA UR6, UR6, UR7, 0x3 ;  /* 0x0000000706067291 */ /* 0x000fcc000f8e183f */
[----:B------:R-:W-:-:S03]  /*5a80*/  IMAD.U32 R215, RZ, RZ, UR6 ;  /* 0x00000006ffd77e24 */ /* 0x000fc6000f8e00ff */
[----:B------:R0:W1:Y:S01]  /*5a90*/  SYNCS.PHASECHK.TRANS64.TRYWAIT P2, [UR6+0x38830], R2 ;  /* 0x03883002ff0075a7 */ /* 0x0000620008040146 */
[----:B------:R-:W-:Y:S05]  /*5aa0*/  @!P0 BRA `(.L_x_21) ;  /* 0x0000000000048947 */ /* 0x000fea0003800000 */
[----:B------:R-:W-:Y:S01]  /*5ab0*/  BPT.TRAP 0x1 ;  /* 0x000000040000795c */ /* 0x000fe20000300000 */
.L_x_21:
[----:B-1----:R-:W-:Y:S05]  /*5ac0*/  @P2 BRA `(.L_x_22) ;  /* 0x00000000000c2947 */ /* 0x002fea0003800000 */
[----:B------:R-:W-:-:S13]  /*5ad0*/  R2UR UR6, R215 ;  /* 0x00000000d70672ca */ /* 0x000fda00000e0000 */
[----:B------:R-:W1:Y:S02]  /*5ae0*/  SYNCS.PHASECHK.TRANS64.TRYWAIT P2, [UR6+0x38830], R2 ;  /* 0x03883002ff0075a7 */ /* 0x000e640008040146 */
[----:B-1----:R-:W-:Y:S05]  /*5af0*/  @!P2 BRA `(.L_x_23) ;  /* 0x000000bc00f8a947 */ /* 0x002fea0003800000 */
.L_x_22:
[----:B------:R-:W-:Y:S01]  /*5b00*/  R2UR UR6, R18 ;  /* 0x00000000120672ca */ /* 0x000fe200000e0000 */
[----:B------:R-:W-:Y:S01]  /*5b10*/  WARPGROUP.ARRIVE ;  /* 0x00000000000079c5 */ /* 0x000fe20000000000 */
[----:B------:R-:W-:Y:S01]  /*5b20*/  R2UR UR60, R9 ;  /* 0x00000000093c72ca */ /* 0x000fe200000e0000 */
[----:B------:R-:W-:Y:S01]  /*5b30*/  UMOV UR59, 0x40000040 ;  /* 0x40000040003b7882 */ /* 0x000fe20000000000 */
[C---:B------:R-:W-:Y:S01]  /*5b40*/  R2UR UR56, R4.reuse ;  /* 0x00000000043872ca */ /* 0x040fe200000e0000 */
[----:B------:R-:W-:Y:S01]  /*5b50*/  UMOV UR43, 0x40000040 ;  /* 0x40000040002b7882 */ /* 0x000fe20000000000 */
[C---:B------:R-:W-:Y:S01]  /*5b60*/  R2UR UR57, R5.reuse ;  /* 0x00000000053972ca */ /* 0x040fe200000e0000 */
[----:B------:R-:W-:Y:S01]  /*5b70*/  UMOV UR47, 0x40000040 ;  /* 0x40000040002f7882 */ /* 0x000fe20000000000 */
[----:B01----:R-:W-:Y:S01]  /*5b80*/  MOV R2, UR41 ;  /* 0x0000002900027c02 */ /* 0x003fe20008000f00 */
[----:B------:R-:W-:Y:S01]  /*5b90*/  UMOV UR51, 0x40000040 ;  /* 0x4000004000337882 */ /* 0x000fe20000000000 */
[----:B------:R-:W-:Y:S01]  /*5ba0*/  MOV R6, UR40 ;  /* 0x0000002800067c02 */ /* 0x000fe20008000f00 */
[----:B------:R-:W-:Y:S01]  /*5bb0*/  UMOV UR55, 0x40000040 ;  /* 0x4000004000377882 */ /* 0x000fe20000000000 */
[C---:B------:R-:W-:Y:S01]  /*5bc0*/  R2UR UR40, R4.reuse ;  /* 0x00000000042872ca */ /* 0x040fe200000e0000 */
[----:B------:R-:W-:Y:S01]  /*5bd0*/  UMOV UR15, 0x40000040 ;  /* 0x40000040000f7882 */ /* 0x000fe20000000000 */
[C---:B------:R-:W-:Y:S01]  /*5be0*/  R2UR UR41, R5.reuse ;  /* 0x00000000052972ca */ /* 0x040fe200000e0000 */
[----:B------:R-:W-:Y:S01]  /*5bf0*/  UIMAD UR60, UR60, 0xa00, UR6 ;  /* 0x00000a003c3c78a4 */ /* 0x000fe2000f8e0206 */
[----:B------:R-:W-:Y:S01]  /*5c00*/  MOV R7, UR45 ;  /* 0x0000002d00077c02 */ /* 0x000fe20008000f00 */
[----:B------:R-:W-:Y:S01]  /*5c10*/  UMOV UR19, 0x40000040 ;  /* 0x4000004000137882 */ /* 0x000fe20000000000 */
[----:B------:R-:W-:Y:S01]  /*5c20*/  MOV R152, UR44 ;  /* 0x0000002c00987c02 */ /* 0x000fe20008000f00 */
[----:B------:R-:W-:Y:S01]  /*5c30*/  UIADD3 UR6, UR60, 0x80, URZ ;  /* 0x000000803c067890 */ /* 0x000fe2000fffe03f */
[C---:B------:R-:W-:Y:S01]  /*5c40*/  R2UR UR44, R4.reuse ;  /* 0x00000000042c72ca */ /* 0x040fe200000e0000 */
[----:B------:R-:W-:Y:S01]  /*5c50*/  UIADD3 UR7, UR60, 0x100, URZ ;  /* 0x000001003c077890 */ /* 0x000fe2000fffe03f */
[C---:B------:R-:W-:Y:S01]  /*5c60*/  R2UR UR45, R5.reuse ;  /* 0x00000000052d72ca */ /* 0x040fe200000e0000 */
[----:B------:R-:W-:Y:S01]  /*5c70*/  UMOV UR58, UR60 ;  /* 0x0000003c003a7c82 */ /* 0x000fe20008000000 */
[----:B------:R-:W-:Y:S01]  /*5c80*/  MOV R153, UR49 ;  /* 0x0000003100997c02 */ /* 0x000fe20008000f00 */
[----:B------:R-:W-:Y:S01]  /*5c90*/  HGMMA.64x16x16.F32.BF16 R184, gdesc[UR56], RZ, !UPT, gsb0 ;  /* 0x0020000038b879f0 */ /* 0x000fe2000c0018ff */
[----:B------:R-:W-:Y:S01]  /*5ca0*/  UMOV UR42, UR6 ;  /* 0x00000006002a7c82 */ /* 0x000fe20008000000 */
[----:B------:R-:W-:Y:S01]  /*5cb0*/  MOV R154, UR48 ;  /* 0x00000030009a7c02 */ /* 0x000fe20008000f00 */
[----:B------:R-:W-:Y:S01]  /*5cc0*/  UMOV UR46, UR7 ;  /* 0x00000007002e7c82 */ /* 0x000fe20008000000 */
[C---:B------:R-:W-:Y:S01]  /*5cd0*/  R2UR UR48, R4.reuse ;  /* 0x00000000043072ca */ /* 0x040fe200000e0000 */
[----:B------:R-:W-:Y:S01]  /*5ce0*/  UIADD3 UR6, UR60, 0x180, URZ ;  /* 0x000001803c067890 */ /* 0x000fe2000fffe03f */
[C---:B------:R-:W-:Y:S01]  /*5cf0*/  R2UR UR49, R5.reuse ;  /* 0x00000000053172ca */ /* 0x040fe200000e0000 */
[----:B------:R-:W-:Y:S01]  /*5d00*/  UIADD3 UR58, UR60, 0x200, URZ ;  /* 0x000002003c3a7890 */ /* 0x000fe2000fffe03f */
[----:B------:R-:W-:Y:S01]  /*5d10*/  R2UR UR56, R4 ;  /* 0x00000000043872ca */ /* 0x000fe200000e0000 */
[----:B------:R-:W-:Y:S01]  /*5d20*/  UMOV UR59, 0x40000040 ;  /* 0x40000040003b7882 */ /* 0x000fe20000000000 */
[----:B------:R-:W-:Y:S01]  /*5d30*/  R2UR UR57, R5 ;  /* 0x00000000053972ca */ /* 0x000fe200000e0000 */
[----:B------:R-:W-:Y:S01]  /*5d40*/  UIADD3 UR7, UR60, 0x182, URZ ;  /* 0x000001823c077890 */ /* 0x000fe2000fffe03f */
[----:B------:R-:W-:Y:S01]  /*5d50*/  MOV R212, UR53 ;  /* 0x0000003500d47c02 */ /* 0x000fe20008000f00 */
[----:B------:R-:W-:Y:S01]  /*5d60*/  UMOV UR50, UR6 ;  /* 0x0000000600327c82 */ /* 0x000fe20008000000 */
[----:B------:R-:W-:Y:S01]  /*5d70*/  MOV R213, UR52 ;  /* 0x0000003400d57c02 */ /* 0x000fe20008000f00 */
[----:B------:R-:W-:Y:S01]  /*5d80*/  UIADD3 UR6, UR60, 0x2, URZ ;  /* 0x000000023c067890 */ /* 0x000fe2000fffe03f */
[----:B------:R-:W-:Y:S01]  /*5d90*/  R2UR UR52, R12 ;  /* 0x000000000c3472ca */ /* 0x000fe200000e0000 */
[----:B------:R-:W-:Y:S01]  /*5da0*/  UIADD3 UR14, UR60, 0x280, URZ ;  /* 0x000002803c0e7890 */ /* 0x000fe2000fffe03f */
[----:B------:R-:W-:Y:S01]  /*5db0*/  R2UR UR53, R13 ;  /* 0x000000000d3572ca */ /* 0x000fe200000e0000 */
[----:B------:R-:W-:Y:S01]  /*5dc0*/  UIADD3 UR18, UR60, 0x282, URZ ;  /* 0x000002823c127890 */ /* 0x000fe2000fffe03f */
[-C--:B------:R-:W-:Y:S01]  /*5dd0*/  FMUL.FTZ R24, R24, R3.reuse ;  /* 0x0000000318187220 */ /* 0x080fe20000410000 */
[----:B------:R-:W-:Y:S01]  /*5de0*/  UIADD3 UR22, UR60, 0x284, URZ ;  /* 0x000002843c167890 */ /* 0x000fe2000fffe03f */
[-C--:B------:R-:W-:Y:S01]  /*5df0*/  FMUL.FTZ R25, R25, R3.reuse ;  /* 0x0000000319197220 */ /* 0x080fe20000410000 */
[----:B------:R-:W-:Y:S01]  /*5e00*/  UMOV UR54, UR6 ;  /* 0x0000000600367c82 */ /* 0x000fe20008000000 */
[----:B------:R-:W-:Y:S01]  /*5e10*/  UIADD3 UR6, UR60, 0x102, URZ ;  /* 0x000001023c067890 */ /* 0x000fe2000fffe03f */
[-C--:B------:R-:W-:Y:S01]  /*5e20*/  FMUL.FTZ R28, R28, R3.reuse ;  /* 0x000000031c1c7220 */ /* 0x080fe20000410000 */
[----:B------:R-:W-:Y:S01]  /*5e30*/  UMOV UR23, 0x40000040 ;  /* 0x4000004000177882 */ /* 0x000fe20000000000 */
[----:B------:R-:W-:Y:S01]  /*5e40*/  UIADD3 UR26, UR60, 0x286, URZ ;  /* 0x000002863c1a7890 */ /* 0x000fe2000fffe03f */
[-C--:B------:R-:W-:Y:S01]  /*5e50*/  FMUL.FTZ R29, R29, R3.reuse ;  /* 0x000000031d1d7220 */ /* 0x080fe20000410000 */
[----:B------:R-:W-:Y:S01]  /*5e60*/  UMOV UR10, UR52 ;  /* 0x00000034000a7c82 */ /* 0x000fe20008000000 */
[----:B------:R-:W-:Y:S01]  /*5e70*/  UMOV UR27, 0x40000040 ;  /* 0x40000040001b7882 */ /* 0x000fe20000000000 */
[----:B------:R-:W-:Y:S01]  /*5e80*/  UMOV UR11, UR53 ;  /* 0x00000035000b7c82 */ /* 0x000fe20008000000 */
[----:B------:R-:W-:Y:S01]  /*5e90*/  UIADD3 UR30, UR60, 0x500, URZ ;  /* 0x000005003c1e7890 */ /* 0x000fe2000fffe03f */
[-C--:B------:R-:W-:Y:S01]  /*5ea0*/  FMUL.FTZ R32, R32, R3.reuse ;  /* 0x0000000320207220 */ /* 0x080fe20000410000 */
[----:B------:R-:W-:Y:S01]  /*5eb0*/  UMOV UR31, 0x40000040 ;  /* 0x40000040001f7882 */ /* 0x000fe20000000000 */
[----:B------:R-:W-:Y:S01]  /*5ec0*/  UIADD3 UR34, UR60, 0x502, URZ ;  /* 0x000005023c227890 */ /* 0x000fe2000fffe03f */
[-C--:B------:R-:W-:Y:S01]  /*5ed0*/  FMUL.FTZ R33, R33, R3.reuse ;  /* 0x0000000321217220 */ /* 0x080fe20000410000 */
[----:B------:R-:W-:Y:S01]  /*5ee0*/  UMOV UR35, 0x40000040 ;  /* 0x4000004000237882 */ /* 0x000fe20000000000 */
[----:B------:R-:W-:Y:S01]  /*5ef0*/  UIADD3 UR38, UR60, 0x504, URZ ;  /* 0x000005043c267890 */ /* 0x000fe2000fffe03f */
[-C--:B------:R-:W-:Y:S01]  /*5f00*/  FMUL.FTZ R36, R36, R3.reuse ;  /* 0x0000000324247220 */ /* 0x080fe20000410000 */
[----:B------:R-:W-:Y:S01]  /*5f10*/  UMOV UR39, 0x40000040 ;  /* 0x4000004000277882 */ /* 0x000fe20000000000 */
[-C--:B------:R-:W-:Y:S01]  /*5f20*/  FMUL.FTZ R37, R37, R3.reuse ;  /* 0x0000000325257220 */ /* 0x080fe20000410000 */
        /* <DEDUP_REMOVED lines=9> */
[----:B------:R-:W-:Y:S01]  /*5fc0*/  FMUL.FTZ R57, R57, R3 ;  /* 0x0000000339397220 */ /* 0x000fe20000410000 */
[----:B------:R-:W-:-:S02]  /*5fd0*/  WARPGROUP.DEPBAR.LE gsb0, 0x0 ;  /* 0x00008000000079c5 */ /* 0x000fc40000010000 */
[----:B------:R-:W-:Y:S01]  /*5fe0*/  WARPGROUP.ARRIVE ;  /* 0x00000000000079c5 */ /* 0x000fe20000000000 */
[-C--:B------:R-:W-:Y:S01]  /*5ff0*/  FMUL.FTZ R60, R60, R3.reuse ;  /* 0x000000033c3c7220 */ /* 0x080fe20000410000 */
[-C--:B------:R-:W-:Y:S01]  /*6000*/  FMUL.FTZ R61, R61, R3.reuse ;  /* 0x000000033d3d7220 */ /* 0x080fe20000410000 */
[-C--:B------:R-:W-:Y:S01]  /*6010*/  FMUL.FTZ R64, R64, R3.reuse ;  /* 0x0000000340407220 */ /* 0x080fe20000410000 */
[-C--:B------:R-:W-:Y:S01]  /*6020*/  FMUL.FTZ R65, R65, R3.reuse ;  /* 0x0000000341417220 */ /* 0x080fe20000410000 */
[-C--:B------:R-:W-:Y:S01]  /*6030*/  FMUL.FTZ R68, R68, R3.reuse ;  /* 0x0000000344447220 */ /* 0x080fe20000410000 */
[----:B------:R-:W-:Y:S01]  /*6040*/  HGMMA.64x16x16.F32.BF16 R176, gdesc[UR40], RZ, !UPT, gsb0 ;  /* 0x0020000028b079f0 */ /* 0x000fe2000c0018ff */
[----:B------:R-:W-:Y:S01]  /*6050*/  R2UR UR41, R2 ;  /* 0x00000000022972ca */ /* 0x000fe200000e0000 */
[----:B------:R-:W-:Y:S01]  /*6060*/  UIADD3 UR42, UR60, 0x506, URZ ;  /* 0x000005063c2a7890 */ /* 0x000fe2000fffe03f */
[----:B------:R-:W-:Y:S01]  /*6070*/  R2UR UR40, R6 ;  /* 0x00000000062872ca */ /* 0x000fe200000e0000 */
[----:B------:R-:W-:Y:S01]  /*6080*/  UMOV UR43, 0x40000040 ;  /* 0x40000040002b7882 */ /* 0x000fe20000000000 */
[----:B------:R-:W-:Y:S01]  /*6090*/  MOV R2, UR9 ;  /* 0x0000000900027c02 */ /* 0x000fe20008000f00 */
[-C--:B------:R-:W-:Y:S01]  /*60a0*/  FMUL.FTZ R69, R69, R3.reuse ;  /* 0x0000000345457220 */ /* 0x080fe20000410000 */
[----:B------:R-:W-:Y:S01]  /*60b0*/  MOV R6, UR8 ;  /* 0x0000000800067c02 */ /* 0x000fe20008000f00 */
        /* <DEDUP_REMOVED lines=117> */
[----:B------:R-:W-:Y:S01]  /*6810*/  FMUL.FTZ R151, R151, R0 ;  /* 0x0000000097977220 */ /* 0x000fe20000410000 */
[----:B------:R-:W-:-:S02]  /*6820*/  WARPGROUP.DEPBAR.LE gsb0, 0x0 ;  /* 0x00008000000079c5 */ /* 0x000fc40000010000 */
[----:B------:R-:W-:-:S06]  /*6830*/  WARPGROUP.ARRIVE ;  /* 0x00000000000079c5 */ /* 0x000fcc0000000000 */
[----:B------:R-:W-:Y:S01]  /*6840*/  HGMMA.64x16x16.F32.BF16 R152, gdesc[UR56], RZ, !UPT, gsb0 ;  /* 0x00200000389879f0 */ /* 0x000fe2000c0018ff */
[----:B------:R-:W-:Y:S01]  /*6850*/  UIADD3 UR58, UR60, 0x82, URZ ;  /* 0x000000823c3a7890 */ /* 0x000fe2000fffe03f */
[----:B------:R-:W-:Y:S01]  /*6860*/  UMOV UR56, UR10 ;  /* 0x0000000a00387c82 */ /* 0x000fe20008000000 */
[----:B------:R-:W-:Y:S01]  /*6870*/  UMOV UR57, UR11 ;  /* 0x0000000b00397c82 */ /* 0x000fe20008000000 */
[----:B------:R-:W-:Y:S01]  /*6880*/  UMOV UR59, 0x40000040 ;  /* 0x40000040003b7882 */ /* 0x000fe20000000000 */
[----:B------:R-:W-:Y:S02]  /*6890*/  WARPGROUP.DEPBAR.LE gsb0, 0x0 ;  /* 0x00008000000079c5 */ /* 0x000fe40000010000 */
[----:B------:R-:W-:-:S06]  /*68a0*/  WARPGROUP.ARRIVE ;  /* 0x00000000000079c5 */ /* 0x000fcc0000000000 */
[----:B------:R-:W-:Y:S01]  /*68b0*/  HGMMA.64x16x16.F32.BF16 R184, gdesc[UR52], R184, gsb0 ;  /* 0x0020000034b879f0 */ /* 0x000fe200080018b8 */
[----:B------:R-:W-:Y:S01]  /*68c0*/  R2UR UR53, R212 ;  /* 0x00000000d43572ca */ /* 0x000fe200000e0000 */
[----:B------:R-:W-:Y:S01]  /*68d0*/  UIADD3 UR54, UR60, 0x784, URZ ;  /* 0x000007843c367890 */ /* 0x000fe2000fffe03f */
[----:B------:R-:W-:Y:S01]  /*68e0*/  R2UR UR52, R213 ;  /* 0x00000000d53472ca */ /* 0x000fe200000e0000 */
        /* <DEDUP_REMOVED lines=24> */
[----:B------:R-:W-:Y:S02]  /*6a70*/  UIADD3 UR6, UR60, 0x4, URZ ;  /* 0x000000043c067890 */ /* 0x000fe4000fffe03f */
[----:B------:R-:W-:Y:S02]  /*6a80*/  UIADD3 UR10, UR60, 0x84, URZ ;  /* 0x000000843c0a7890 */ /* 0x000fe4000fffe03f */
[----:B------:R-:W-:Y:S01]  /*6a90*/  UIADD3 UR11, UR60, 0x104, URZ ;  /* 0x000001043c0b7890 */ /* 0x000fe2000fffe03f */
[----:B------:R-:W-:-:S02]  /*6aa0*/  WARPGROUP.DEPBAR.LE gsb0, 0x0 ;  /* 0x00008000000079c5 */ /* 0x000fc40000010000 */
        /* <DEDUP_REMOVED lines=27> */
[----:B------:R-:W-:Y:S01]  /*6c60*/  UMOV UR11, 0x40000040 ;  /* 0x40000040000b7882 */ /* 0x000fe20000000000 */
[----:B------:R-:W-:Y:S02]  /*6c70*/  WARPGROUP.DEPBAR.LE gsb0, 0x0 ;  /* 0x00008000000079c5 */ /* 0x000fe40000010000 */
[----:B------:R-:W-:-:S06]  /*6c80*/  WARPGROUP.ARRIVE ;  /* 0x00000000000079c5 */ /* 0x000fcc0000000000 */
[----:B------:R-:W-:Y:S01]  /*6c90*/  HGMMA.64x16x16.F32.BF16 R152, gdesc[UR4], R152, gsb0 ;  /* 0x00200000049879f0 */ /* 0x000fe20008001898 */
[----:B------:R-:W-:Y:S02]  /*6ca0*/  UIADD3 UR6, UR60, 0x86, URZ ;  /* 0x000000863c067890 */ /* 0x000fe4000fffe03f */
        /* <DEDUP_REMOVED lines=28> */
[----:B------:R-:W-:Y:S01]  /*6e70*/  R2UR UR8, R10 ;  /* 0x000000000a0872ca */ /* 0x000fe200000e0000 */
[----:B------:R-:W-:Y:S01]  /*6e80*/  UMOV UR11, 0x40000040 ;  /* 0x40000040000b7882 */ /* 0x000fe20000000000 */
[----:B------:R-:W-:Y:S01]  /*6e90*/  R2UR UR9, R11 ;  /* 0x000000000b0972ca */ /* 0x000fe200000e0000 */
        /* <DEDUP_REMOVED lines=287> */
[----:B------:R-:W-:-:S07]  /*8090*/  UIADD3 UR6, UR60, 0x786, URZ ;  /* 0x000007863c067890 */ /* 0x000fce000fffe03f */
[----:B------:R-:W-:Y:S01]  /*80a0*/  UMOV UR10, UR6 ;  /* 0x00000006000a7c82 */ /* 0x000fe20008000000 */
[----:B------:R-:W-:Y:S01]  /*80b0*/  UIADD3 UR6, UR60, 0x886, URZ ;  /* 0x000008863c067890 */ /* 0x000fe2000fffe03f */
[----:B------:R-:W-:Y:S02]  /*80c0*/  WARPGROUP.DEPBAR.LE gsb0, 0x0 ;  /* 0x00008000000079c5 */ /* 0x000fe40000010000 */
[----:B------:R-:W-:-:S06]  /*80d0*/  WARPGROUP.ARRIVE ;  /* 0x00000000000079c5 */ /* 0x000fcc0000000000 */
[----:B------:R-:W-:Y:S01]  /*80e0*/  HGMMA.64x16x16.F32.BF16 R160, gdesc[UR52], R160, gsb0 ;  /* 0x0020000034a079f0 */ /* 0x000fe200080018a0 */
[----:B------:R-:W-:Y:S01]  /*80f0*/  UMOV UR54, UR7 ;  /* 0x0000000700367c82 */ /* 0x000fe20008000000 */
[----:B------:R-:W-:Y:S01]  /*8100*/  UMOV UR55, 0x40000040 ;  /* 0x4000004000377882 */ /* 0x000fe20000000000 */
[----:B------:R-:W-:Y:S02]  /*8110*/  UIADD3 UR7, UR60, 0x906, URZ ;  /* 0x000009063c077890 */ /* 0x000fe4000fffe03f */
        /* <DEDUP_REMOVED lines=8> */
[----:B------:R-:W-:Y:S01]  /*81a0*/  UMOV UR11, UR9 ;  /* 0x00000009000b7c82 */ /* 0x000fe20008000000 */
[----:B------:R-:W-:Y:S01]  /*81b0*/  UMOV UR56, UR10 ;  /* 0x0000000a00387c82 */ /* 0x000fe20008000000 */
[----:B------:R-:W-:Y:S01]  /*81c0*/  UMOV UR57, UR11 ;  /* 0x0000000b00397c82 */ /* 0x000fe20008000000 */
[----:B------:R-:W-:Y:S02]  /*81d0*/  R2UR UR9, R2 ;  /* 0x00000000020972ca */ /* 0x000fe400000e0000 */
[----:B------:R-:W-:Y:S01]  /*81e0*/  R2UR UR8, R6 ;  /* 0x00000000060872ca */ /* 0x000fe200000e0000 */
[----:B------:R-:W-:Y:S02]  /*81f0*/  WARPGROUP.DEPBAR.LE gsb0, 0x0 ;  /* 0x00008000000079c5 */ /* 0x000fe40000010000 */
[----:B------:R-:W-:-:S06]  /*8200*/  WARPGROUP.ARRIVE ;  /* 0x00000000000079c5 */ /* 0x000fcc0000000000 */
[----:B------:R-:W-:Y:S01]  /*8210*/  HGMMA.64x16x16.F32.BF16 R176, gdesc[UR56], R176, gsb0 ;  /* 0x0020000038b079f0 */ /* 0x000fe200080018b0 */
[----:B------:R-:W-:Y:S01]  /*8220*/  UMOV UR56, UR10 ;  /* 0x0000000a00387c82 */ /* 0x000fe20008000000 */
        /* <DEDUP_REMOVED lines=19> */
[----:B------:R-:W-:Y:S03]  /*8360*/  HGMMA.64x16x16.F32.BF16 R152, gdesc[UR56], R152, gsb0 ;  /* 0x00200000389879f0 */ /* 0x000fe60008001898 */
[----:B------:R-:W-:Y:S02]  /*8370*/  WARPGROUP.DEPBAR.LE gsb0, 0x0 ;  /* 0x00008000000079c5 */ /* 0x000fe40000010000 */
[----:B------:R-:W-:Y:S05]  /*8380*/  @!P0 BRA `(.L_x_24) ;  /* 0x0000000000048947 */ /* 0x000fea0003800000 */
[----:B------:R-:W-:Y:S01]  /*8390*/  BPT.TRAP 0x1 ;  /* 0x000000040000795c */ /* 0x000fe20000300000 */
.L_x_24:
[----:B------:R-:W-:Y:S02]  /*83a0*/  R2UR UR7, R16 ;  /* 0x00000000100772ca */ /* 0x000fe400000e0000 */
[----:B------:R-:W-:Y:S02]  /*83b0*/  R2UR UR6, R214 ;  /* 0x00000000d60672ca */ /* 0x000fe400000e0000 */
[----:B------:R-:W-:-:S11]  /*83c0*/  SHF.L.U32 R0, R23, 0x1f, RZ ;  /* 0x0000001f17007819 */ /* 0x000fd600000006ff */
[----:B------:R-:W-:-:S09]  /*83d0*/  ULEA UR7, UR6, UR7, 0x3 ;  /* 0x0000000706077291 */ /* 0x000fd2000f8e183f */
[----:B------:R0:W1:Y:S01]  /*83e0*/  SYNCS.PHASECHK.TRANS64.TRYWAIT P2, [UR7+0x38850], R0 ;  /* 0x03885000ff0075a7 */ /* 0x0000620008040147 */
[----:B------:R-:W-:Y:S05]  /*83f0*/  @!P0 BRA `(.L_x_25) ;  /* 0x0000000000048947 */ /* 0x000fea0003800000 */
[----:B------:R-:W-:Y:S01]  /*8400*/  BPT.TRAP 0x1 ;  /* 0x000000040000795c */ /* 0x000fe20000300000 */
.L_x_25:
[----:B-1----:R-:W-:Y:S05]  /*8410*/  @P2 BRA `(.L_x_26) ;  /* 0x0000000000082947 */ /* 0x002fea0003800000 */
[----:B------:R-:W1:Y:S02]  /*8420*/  SYNCS.PHASECHK.TRANS64.TRYWAIT P2, [UR7+0x38850], R0 ;  /* 0x03885000ff0075a7 */ /* 0x000e640008040147 */
[----:B-1----:R-:W-:Y:S05]  /*8430*/  @!P2 BRA `(.L_x_27) ;  /* 0x0000009400c4a947 */ /* 0x002fea0003800000 */
.L_x_26:
[----:B------:R-:W-:Y:S01]  /*8440*/  R2UR UR6, R16 ;  /* 0x00000000100672ca */ /* 0x000fe200000e0000 */
[----:B------:R-:W-:Y:S01]  /*8450*/  WARPGROUP.ARRIVE ;  /* 0x00000000000079c5 */ /* 0x000fe20000000000 */
[----:B------:R-:W-:Y:S01]  /*8460*/  R2UR UR10, R214 ;  /* 0x00000000d60a72ca */ /* 0x000fe200000e0000 */
[----:B------:R-:W-:Y:S01]  /*8470*/  UMOV UR11, 0x40000040 ;  /* 0x40000040000b7882 */ /* 0x000fe20000000000 */
[----:B01----:R-:W-:Y:S01]  /*8480*/  FMUL.FTZ R0, R184, UR61 ;  /* 0x0000003db8007c20 */ /* 0x003fe20008410000 */
[----:B------:R-:W-:Y:S01]  /*8490*/  FMUL.FTZ R7, R185, UR61 ;  /* 0x0000003db9077c20 */ /* 0x000fe20008410000 */
[----:B------:R-:W-:Y:S01]  /*84a0*/  FMUL.FTZ R213, R169, UR61 ;  /* 0x0000003da9d57c20 */ /* 0x000fe20008410000 */
[----:B------:R-:W-:Y:S01]  /*84b0*/  R2UR UR14, R215 ;  /* 0x00000000d70e72ca */ /* 0x000fe200000e0000 */
[----:B------:R-:W-:Y:S01]  /*84c0*/  FMUL.FTZ R215, R172, UR61 ;  /* 0x0000003dacd77c20 */ /* 0x000fe20008410000 */
[----:B------:R-:W-:Y:S01]  /*84d0*/  FMUL.FTZ R217, R173, UR61 ;  /* 0x0000003dadd97c20 */ /* 0x000fe20008410000 */
[----:B------:R-:W0:Y:S01]  /*84e0*/  MUFU.TANH R0, R0 ;  /* 0x0000000000007308 */ /* 0x000e220000002400 */
[----:B------:R-:W-:Y:S01]  /*84f0*/  FMUL.FTZ R219, R160, UR61 ;  /* 0x0000003da0db7c20 */ /* 0x000fe20008410000 */
[----:B------:R-:W-:Y:S01]  /*8500*/  FMUL.FTZ R221, R161, UR61 ;  /* 0x0000003da1dd7c20 */ /* 0x000fe20008410000 */
[----:B------:R-:W-:Y:S01]  /*8510*/  UIADD3 UR6, UR6, 0x400, URZ ;  /* 0x0000040006067890 */ /* 0x000fe2000fffe03f */
[----:B------:R-:W-:Y:S01]  /*8520*/  FMUL.FTZ R223, R164, UR61 ;  /* 0x0000003da4df7c20 */ /* 0x000fe20008410000 */
[----:B------:R-:W-:Y:S01]  /*8530*/  FMUL.FTZ R233, R165, UR61 ;  /* 0x0000003da5e97c20 */ /* 0x000fe20008410000 */
[----:B------:R-:W-:Y:S01]  /*8540*/  FMUL.FTZ R23, R186, UR61 ;  /* 0x0000003dba177c20 */ /* 0x000fe20008410000 */
[----:B------:R-:W-:Y:S01]  /*8550*/  USHF.R.U32.HI UR6, URZ, 0x4, UR6 ;  /* 0x000000043f067899 */ /* 0x000fe20008011606 */
[----:B------:R-:W1:Y:S01]  /*8560*/  MUFU.TANH R7, R7 ;  /* 0x0000000700077308 */ /* 0x000e620000002400 */
[----:B------:R-:W-:Y:S01]  /*8570*/  FMUL.FTZ R227, R152, UR61 ;  /* 0x0000003d98e37c20 */ /* 0x000fe20008410000 */
[----:B------:R-:W-:Y:S01]  /*8580*/  FMUL.FTZ R185, R187, UR61 ;  /* 0x0000003dbbb97c20 */ /* 0x000fe20008410000 */
[----:B------:R-:W-:Y:S01]  /*8590*/  ULOP3.LUT UR6, UR6, 0x3fff, URZ, 0xc0, !UPT ;  /* 0x00003fff06067892 */ /* 0x000fe2000f8ec03f */
[----:B------:R-:W-:Y:S01]  /*85a0*/  FMUL.FTZ R231, R153, UR61 ;  /* 0x0000003d99e77c20 */ /* 0x000fe20008410000 */
[----:B------:R-:W-:Y:S01]  /*85b0*/  FMUL.FTZ R187, R190, UR61 ;  /* 0x0000003dbebb7c20 */ /* 0x000fe20008410000 */
[----:B------:R-:W-:Y:S01]  /*85c0*/  FMUL.FTZ R229, R156, UR61 ;  /* 0x0000003d9ce57c20 */ /* 0x000fe20008410000 */
[----:B------:R-:W-:Y:S01]  /*85d0*/  ULOP3.LUT UR6, UR6, 0x2800000, URZ, 0xfc, !UPT ;  /* 0x0280000006067892 */ /* 0x000fe2000f8efc3f */
[----:B------:R-:W-:Y:S01]  /*85e0*/  MUFU.TANH R213, R213 ;  /* 0x000000d500d57308 */ /* 0x000fe20000002400 */
[----:B0-----:R-:W-:Y:S01]  /*85f0*/  FMNMX.FTZ R2, R0, R21, !PT ;  /* 0x0000001500027209 */ /* 0x001fe20007810000 */
[----:B------:R-:W-:Y:S01]  /*8600*/  FMUL.FTZ R225, R157, UR61 ;  /* 0x0000003d9de17c20 */ /* 0x000fe20008410000 */
[----:B------:R-:W-:Y:S01]  /*8610*/  UIMAD UR6, UR10, 0xa00, UR6 ;  /* 0x00000a000a0678a4 */ /* 0x000fe2000f8e0206 */
[----:B------:R-:W-:Y:S01]  /*8620*/  FMUL.FTZ R179, R179, UR61 ;  /* 0x0000003db3b37c20 */ /* 0x000fe20008410000 */
[----:B------:R-:W-:Y:S01]  /*8630*/  FMUL.FTZ R153, R183, UR61 ;  /* 0x0000003db7997c20 */ /* 0x000fe20008410000 */
[----:B------:R-:W-:Y:S01]  /*8640*/  FMUL.FTZ R169, R175, UR61 ;  /* 0x0000003dafa97c20 */ /* 0x000fe20008410000 */
[----:B------:R-:W-:Y:S01]  /*8650*/  FMUL.FTZ R175, R154, UR61 ;  /* 0x0000003d9aaf7c20 */ /* 0x000fe20008410000 */
[----:B------:R-:W-:Y:S01]  /*8660*/  MUFU.TANH R215, R215 ;  /* 0x000000d700d77308 */ /* 0x000fe20000002400 */
[----:B-1----:R-:W-:Y:S01]  /*8670*/  FMNMX.FTZ R2, R7, R2, !PT ;  /* 0x0000000207027209 */ /* 0x002fe20007810000 */
[----:B------:R-:W-:Y:S01]  /*8680*/  UMOV UR10, UR6 ;  /* 0x00000006000a7c82 */ /* 0x000fe20008000000 */
[----:B------:R-:W-:Y:S01]  /*8690*/  FMUL.FTZ R157, R170, UR61 ;  /* 0x0000003daa9d7c20 */ /* 0x000fe20008410000 */
[----:B------:R-:W-:Y:S01]  /*86a0*/  HGMMA.64x256x16.F32.BF16 R24, R208, gdesc[UR8].tnspB, R24, gsb0 ;  /* 0x43e00008d0187df0 */ /* 0x000fe20008001818 */
[----:B------:R-:W-:Y:S01]  /*86b0*/  UIADD3 UR10, UR6, 0x80, URZ ;  /* 0x00000080060a7890 */ /* 0x000fe2000fffe03f */
[----:B------:R-:W-:Y:S01]  /*86c0*/  FMUL.FTZ R161, R171, UR61 ;  /* 0x0000003daba17c20 */ /* 0x000fe20008410000 */
[----:B------:R-:W-:Y:S01]  /*86d0*/  UMOV UR11, 0x40000040 ;  /* 0x40000040000b7882 */ /* 0x000fe20000000000 */
[----:B------:R-:W-:Y:S01]  /*86e0*/  MUFU.TANH R217, R217 ;  /* 0x000000d900d97308 */ /* 0x000fe20000002400 */
[----:B------:R-:W-:Y:S01]  /*86f0*/  FMUL.FTZ R165, R174, UR61 ;  /* 0x0000003daea57c20 */ /* 0x000fe20008410000 */
[----:B------:R-:W-:Y:S01]  /*8700*/  FMUL.FTZ R171, R162, UR61 ;  /* 0x0000003da2ab7c20 */ /* 0x000fe20008410000 */
[----:B------:R-:W-:Y:S01]  /*8710*/  FMUL.FTZ R163, R163, UR61 ;  /* 0x0000003da3a37c20 */ /* 0x000fe20008410000 */
[----:B------:R-:W-:Y:S01]  /*8720*/  FMUL.FTZ R173, R166, UR61 ;  /* 0x0000003da6ad7c20 */ /* 0x000fe20008410000 */
[----:B------:R-:W-:Y:S01]  /*8730*/  FMUL.FTZ R167, R167, UR61 ;  /* 0x0000003da7a77c20 */ /* 0x000fe20008410000 */
[----:B------:R-:W-:Y:S01]  /*8740*/  FMUL.FTZ R155, R155, UR61 ;  /* 0x0000003d9b9b7c20 */ /* 0x000fe20008410000 */
[----:B------:R-:W-:Y:S01]  /*8750*/  FMUL.FTZ R183, R158, UR61 ;  /* 0x0000003d9eb77c20 */ /* 0x000fe20008410000 */
[----:B------:R-:W-:Y:S01]  /*8760*/  MUFU.TANH R219, R219 ;  /* 0x000000db00db7308 */ /* 0x000fe20000002400 */
[----:B------:R-:W-:Y:S01]  /*8770*/  FMUL.FTZ R159, R159, UR61 ;  /* 0x0000003d9f9f7c20 */ /* 0x000fe20008410000 */
[C---:B------:R-:W-:Y:S01]  /*8780*/  ISETP.GT.AND P2, PT, R22.reuse, R17, PT ;  /* 0x000000111600720c */ /* 0x040fe20003f44270 */
[----:B------:R-:W-:-:S05]  /*8790*/  VIADD R22, R22, 0xffffffff ;  /* 0xffffffff16167836 */ /* 0x000fca0000000000 */
[----:B------:R-:W-:Y:S08]  /*87a0*/  MUFU.TANH R221, R221 ;  /* 0x000000dd00dd7308 */ /* 0x000ff00000002400 */
[----:B------:R-:W-:Y:S08]  /*87b0*/  MUFU.TANH R223, R223 ;  /* 0x000000df00df7308 */ /* 0x000ff00000002400 */
[----:B------:R-:W-:Y:S08]  /*87c0*/  MUFU.TANH R233, R233 ;  /* 0x000000e900e97308 */ /* 0x000ff00000002400 */
[----:B------:R-:W0:Y:S08]  /*87d0*/  MUFU.TANH R23, R23 ;  /* 0x0000001700177308 */ /* 0x000e300000002400 */
[----:B------:R-:W-:Y:S08]  /*87e0*/  MUFU.TANH R227, R227 ;  /* 0x000000e300e37308 */ /* 0x000ff00000002400 */
[----:B------:R-:W1:Y:S01]  /*87f0*/  MUFU.TANH R185, R185 ;  /* 0x000000b900b97308 */ /* 0x000e620000002400 */
[----:B0-----:R-:W-:-:S07]  /*8800*/  FMNMX.FTZ R152, R23, R20, !PT ;  /* 0x0000001417987209 */ /* 0x001fce0007810000 */
[----:B------:R-:W-:Y:S08]  /*8810*/  MUFU.TANH R231, R231 ;  /* 0x000000e700e77308 */ /* 0x000ff00000002400 */
[----:B------:R-:W0:Y:S01]  /*8820*/  MUFU.TANH R187, R187 ;  /* 0x000000bb00bb7308 */ /* 0x000e220000002400 */
[----:B-1----:R-:W-:-:S07]  /*8830*/  FMNMX.FTZ R152, R185, R152, !PT ;  /* 0x00000098b9987209 */ /* 0x002fce0007810000 */
[----:B------:R-:W-:Y:S08]  /*8840*/  MUFU.TANH R229, R229 ;  /* 0x000000e500e57308 */ /* 0x000ff00000002400 */
[----:B------:R-:W-:Y:S01]  /*8850*/  MUFU.TANH R225, R225 ;  /* 0x000000e100e17308 */ /* 0x000fe20000002400 */
[----:B0-----:R-:W-:-:S07]  /*8860*/  FMNMX.FTZ R154, R187, R152, !PT ;  /* 0x00000098bb9a7209 */ /* 0x001fce0007810000 */
[----:B------:R-:W-:Y:S08]  /*8870*/  MUFU.TANH R179, R179 ;  /* 0x000000b300b37308 */ /* 0x000ff00000002400 */
        /* <DEDUP_REMOVED lines=12> */
[----:B------:R-:W-:Y:S01]  /*8940*/  MUFU.TANH R159, R159 ;  /* 0x0000009f009f7308 */ /* 0x000fe20000002400 */
[----:B------:R-:W-:-:S02]  /*8950*/  WARPGROUP.DEPBAR.LE gsb0, 0x0 ;  /* 0x00008000000079c5 */ /* 0x000fc40000010000 */
[----:B------:R-:W-:Y:S01]  /*8960*/  WARPGROUP.ARRIVE ;  /* 0x00000000000079c5 */ /* 0x000fe20000000000 */
[----:B------:R-:W-:Y:S01]  /*8970*/  FMUL.FTZ R209, R177, UR61 ;  /* 0x0000003db1d17c20 */ /* 0x000fe20008410000 */
[----:B------:R-:W-:Y:S01]  /*8980*/  FMUL.FTZ R211, R168, UR61 ;  /* 0x0000003da8d37c20 */ /* 0x000fe20008410000 */
[----:B------:R-:W-:-:S03]  /*8990*/  FMUL.FTZ R177, R178, UR61 ;  /* 0x0000003db2b17c20 */ /* 0x000fc60008410000 */
[----:B------:R-:W-:Y:S01]  /*89a0*/  HGMMA.64x256x16.F32.BF16 R24, R204, gdesc[UR8].tnspB, R24, gsb0 ;  /* 0x43e00008cc187df0 */ /* 0x000fe20008001818 */
[----:B------:R-:W-:Y:S01]  /*89b0*/  UIADD3 UR10, UR6, 0x100, URZ ;  /* 0x00000100060a7890 */ /* 0x000fe2000fffe03f */
[----:B------:R-:W-:Y:S01]  /*89c0*/  MUFU.TANH R209, R209 ;  /* 0x000000d100d17308 */ /* 0x000fe20000002400 */
[----:B------:R-:W-:-:S07]  /*89d0*/  UMOV UR11, 0x40000040 ;  /* 0x40000040000b7882 */ /* 0x000fce0000000000 */
[----:B------:R-:W-:Y:S08]  /*89e0*/  MUFU.TANH R211, R211 ;  /* 0x000000d300d37308 */ /* 0x000ff00000002400 */
[----:B------:R-:W-:Y:S01]  /*89f0*/  MUFU.TANH R177, R177 ;  /* 0x000000b100b17308 */ /* 0x000fe20000002400 */
[----:B------:R-:W-:Y:S02]  /*8a00*/  WARPGROUP.DEPBAR.LE gsb0, 0x0 ;  /* 0x00008000000079c5 */ /* 0x000fe40000010000 */
[----:B------:R-:W-:Y:S01]  /*8a10*/  WARPGROUP.ARRIVE ;  /* 0x00000000000079c5 */ /* 0x000fe20000000000 */
[----:B------:R-:W-:Y:S01]  /*8a20*/  FMUL.FTZ R207, R188, UR61 ;  /* 0x0000003dbccf7c20 */ /* 0x000fe20008410000 */
[----:B------:R-:W-:Y:S01]  /*8a30*/  FMUL.FTZ R205, R189, UR61 ;  /* 0x0000003dbdcd7c20 */ /* 0x000fe20008410000 */
[----:B------:R-:W-:Y:S01]  /*8a40*/  FMUL.FTZ R189, R191, UR61 ;  /* 0x0000003dbfbd7c20 */ /* 0x000fe20008410000 */
[----:B------:R-:W-:-:S03]  /*8a50*/  FMUL.FTZ R191, R176, UR61 ;  /* 0x0000003db0bf7c20 */ /* 0x000fc60008410000 */
[----:B------:R-:W-:Y:S01]  /*8a60*/  HGMMA.64x256x16.F32.BF16 R24, R200, gdesc[UR8].tnspB, R24, gsb0 ;  /* 0x43e00008c8187df0 */ /* 0x000fe20008001818 */
[----:B------:R-:W-:Y:S01]  /*8a70*/  UIADD3 UR10, UR6, 0x180, URZ ;  /* 0x00000180060a7890 */ /* 0x000fe2000fffe03f */
[----:B------:R-:W0:Y:S01]  /*8a80*/  MUFU.TANH R207, R207 ;  /* 0x000000cf00cf7308 */ /* 0x000e220000002400 */
[----:B------:R-:W-:Y:S01]  /*8a90*/  UMOV UR11, 0x40000040 ;  /* 0x40000040000b7882 */ /* 0x000fe20000000000 */
[----:B------:R-:W-:-:S06]  /*8aa0*/  UIADD3 UR6, UR6, 0x200, URZ ;  /* 0x0000020006067890 */ /* 0x000fcc000fffe03f */
[----:B------:R-:W1:Y:S08]  /*8ab0*/  MUFU.TANH R205, R205 ;  /* 0x000000cd00cd7308 */ /* 0x000e700000002400 */
[----:B------:R-:W2:Y:S01]  /*8ac0*/  MUFU.TANH R191, R191 ;  /* 0x000000bf00bf7308 */ /* 0x000ea20000002400 */
[----:B0-----:R-:W-:-:S07]  /*8ad0*/  FMNMX.FTZ R2, R207, R2, !PT ;  /* 0x00000002cf027209 */ /* 0x001fce0007810000 */
[----:B------:R-:W0:Y:S01]  /*8ae0*/  MUFU.TANH R189, R189 ;  /* 0x000000bd00bd7308 */ /* 0x000e220000002400 */
[----:B-1----:R-:W-:-:S04]  /*8af0*/  FMNMX.FTZ R2, R205, R2, !PT ;  /* 0x00000002cd027209 */ /* 0x002fc80007810000 */
[----:B--2---:R-:W-:-:S04]  /*8b00*/  FMNMX.FTZ R2, R191, R2, !PT ;  /* 0x00000002bf027209 */ /* 0x004fc80007810000 */
[----:B------:R-:W-:Y:S02]  /*8b10*/  FMNMX.FTZ R2, R209, R2, !PT ;  /* 0x00000002d1027209 */ /* 0x000fe40007810000 */
[----:B0-----:R-:W-:-:S04]  /*8b20*/  FMNMX.FTZ R154, R189, R154, !PT ;  /* 0x0000009abd9a7209 */ /* 0x001fc80007810000 */
[----:B------:R-:W-:-:S04]  /*8b30*/  FMNMX.FTZ R154, R177, R154, !PT ;  /* 0x0000009ab19a7209 */ /* 0x000fc80007810000 */
[----:B------:R-:W-:Y:S01]  /*8b40*/  FMNMX.FTZ R154, R179, R154, !PT ;  /* 0x0000009ab39a7209 */ /* 0x000fe20007810000 */
[----:B------:R-:W-:Y:S02]  /*8b50*/  WARPGROUP.DEPBAR.LE gsb0, 0x0 ;  /* 0x00008000000079c5 */ /* 0x000fe40000010000 */
[----:B------:R-:W-:Y:S01]  /*8b60*/  WARPGROUP.ARRIVE ;  /* 0x00000000000079c5 */ /* 0x000fe20000000000 */
[----:B------:R-:W-:Y:S01]  /*8b70*/  FMUL.FTZ R201, R180, UR61 ;  /* 0x0000003db4c97c20 */ /* 0x000fe20008410000 */
[----:B------:R-:W-:Y:S01]  /*8b80*/  FMUL.FTZ R203, R181, UR61 ;  /* 0x0000003db5cb7c20 */ /* 0x000fe20008410000 */
[----:B------:R-:W-:-:S03]  /*8b90*/  FMUL.FTZ R181, R182, UR61 ;  /* 0x0000003db6b57c20 */ /* 0x000fc60008410000 */
[----:B------:R-:W-:Y:S01]  /*8ba0*/  HGMMA.64x256x16.F32.BF16 R24, R196, gdesc[UR8].tnspB, R24, gsb0 ;  /* 0x43e00008c4187df0 */ /* 0x000fe20008001818 */
[----:B------:R-:W0:Y:S01]  /*8bb0*/  MUFU.TANH R201, R201 ;  /* 0x000000c900c97308 */ /* 0x000e220000002400 */
[----:B------:R-:W-:Y:S01]  /*8bc0*/  UMOV UR10, UR6 ;  /* 0x00000006000a7c82 */ /* 0x000fe20008000000 */
[----:B------:R-:W-:Y:S01]  /*8bd0*/  UMOV UR11, 0x40000040 ;  /* 0x40000040000b7882 */ /* 0x000fe20000000000 */
[----:B------:R-:W-:-:S05]  /*8be0*/  R2UR UR6, R9 ;  /* 0x00000000090672ca */ /* 0x000fca00000e0000 */
[----:B------:R-:W1:Y:S08]  /*8bf0*/  MUFU.TANH R203, R203 ;  /* 0x000000cb00cb7308 */ /* 0x000e700000002400 */
[----:B------:R-:W2:Y:S01]  /*8c00*/  MUFU.TANH R181, R181 ;  /* 0x000000b500b57308 */ /* 0x000ea20000002400 */
[----:B0-----:R-:W-:Y:S02]  /*8c10*/  FMNMX.FTZ R2, R201, R2, !PT ;  /* 0x00000002c9027209 */ /* 0x001fe40007810000 */
[----:B------:R-:W-:-:S02]  /*8c20*/  MOV R214, UR6 ;  /* 0x0000000600d67c02 */ /* 0x000fc40008000f00 */
[----:B-1----:R-:W-:-:S04]  /*8c30*/  FMNMX.FTZ R2, R203, R2, !PT ;  /* 0x00000002cb027209 */ /* 0x002fc80007810000 */
[----:B------:R-:W-:-:S04]  /*8c40*/  FMNMX.FTZ R2, R211, R2, !PT ;  /* 0x00000002d3027209 */ /* 0x000fc80007810000 */
[----:B------:R-:W-:Y:S02]  /*8c50*/  FMNMX.FTZ R2, R213, R2, !PT ;  /* 0x00000002d5027209 */ /* 0x000fe40007810000 */
[----:B--2---:R-:W-:Y:S02]  /*8c60*/  FMNMX.FTZ R154, R181, R154, !PT ;  /* 0x0000009ab59a7209 */ /* 0x004fe40007810000 */
[----:B------:R-:W-:Y:S02]  /*8c70*/  FMNMX.FTZ R2, R215, R2, !PT ;  /* 0x00000002d7027209 */ /* 0x000fe40007810000 */
[----:B------:R-:W-:Y:S02]  /*8c80*/  FMNMX.FTZ R154, R153, R154, !PT ;  /* 0x0000009a999a7209 */ /* 0x000fe40007810000 */
[----:B------:R-:W-:Y:S02]  /*8c90*/  FMNMX.FTZ R2, R217, R2, !PT ;  /* 0x00000002d9027209 */ /* 0x000fe40007810000 */
[----:B------:R-:W-:-:S02]  /*8ca0*/  FMNMX.FTZ R154, R157, R154, !PT ;  /* 0x0000009a9d9a7209 */ /* 0x000fc40007810000 */
[----:B------:R-:W-:Y:S02]  /*8cb0*/  FMNMX.FTZ R2, R219, R2, !PT ;  /* 0x00000002db027209 */ /* 0x000fe40007810000 */
[----:B------:R-:W-:Y:S02]  /*8cc0*/  FMNMX.FTZ R154, R161, R154, !PT ;  /* 0x0000009aa19a7209 */ /* 0x000fe40007810000 */
        /* <DEDUP_REMOVED lines=13> */
[----:B------:R-:W-:-:S03]  /*8da0*/  FMNMX.FTZ R154, R175, R154, !PT ;  /* 0x0000009aaf9a7209 */ /* 0x000fc60007810000 */
[----:B------:R-:W0:Y:S01]  /*8db0*/  SHFL.BFLY PT, R3, R2, 0x2, 0x1f ;  /* 0x0c401f0002037f89 */ /* 0x000e2200000e0000 */
[----:B------:R-:W-:-:S04]  /*8dc0*/  FMNMX.FTZ R154, R155, R154, !PT ;  /* 0x0000009a9b9a7209 */ /* 0x000fc80007810000 */
[----:B------:R-:W-:-:S04]  /*8dd0*/  FMNMX.FTZ R154, R183, R154, !PT ;  /* 0x0000009ab79a7209 */ /* 0x000fc80007810000 */
[----:B------:R-:W-:Y:S02]  /*8de0*/  FMNMX.FTZ R154, R159, R154, !PT ;  /* 0x0000009a9f9a7209 */ /* 0x000fe40007810000 */
[----:B0-----:R-:W-:Y:S02]  /*8df0*/  FMNMX.FTZ R3, R2, R3, !PT ;  /* 0x0000000302037209 */ /* 0x001fe40007810000 */
[----:B------:R-:W0:Y:S03]  /*8e00*/  LDC R2, c[0x0][0x988] ;  /* 0x00026200ff027b82 */ /* 0x000e260000000800 */
[----:B------:R-:W1:Y:S02]  /*8e10*/  SHFL.BFLY PT, R6, R3, 0x1, 0x1f ;  /* 0x0c201f0003067f89 */ /* 0x000e6400000e0000 */
[----:B-1----:R-:W-:-:S05]  /*8e20*/  FMNMX.FTZ R6, R3, R6, !PT ;  /* 0x0000000603067209 */ /* 0x002fca0007810000 */
[C---:B0-----:R-:W-:Y:S01]  /*8e30*/  FMUL.FTZ R152, R6.reuse, R2 ;  /* 0x0000000206987220 */ /* 0x041fe20000410000 */
[----:B------:R-:W-:-:S03]  /*8e40*/  FADD.FTZ R3, -R6, R21 ;  /* 0x0000001506037221 */ /* 0x000fc60000010100 */
[-CC-:B------:R-:W-:Y:S01]  /*8e50*/  FFMA.FTZ R21, R7, R2.reuse, -R152.reuse ;  /* 0x0000000207157223 */ /* 0x180fe20000010898 */
[-CC-:B------:R-:W-:Y:S01]  /*8e60*/  FFMA.FTZ R208, R0, R2.reuse, -R152.reuse ;  /* 0x0000000200d07223 */ /* 0x180fe20000010898 */
[----:B------:R-:W0:Y:S01]  /*8e70*/  SHFL.BFLY PT, R7, R154, 0x2, 0x1f ;  /* 0x0c401f009a077f89 */ /* 0x000e2200000e0000 */
[-C--:B------:R-:W-:Y:S01]  /*8e80*/  FMUL.FTZ R3, R3, R2.reuse ;  /* 0x0000000203037220 */ /* 0x080fe20000410000 */
[-CC-:B------:R-:W-:Y:S01]  /*8e90*/  FFMA.FTZ R204, R191, R2.reuse, -R152.reuse ;  /* 0x00000002bfcc7223 */ /* 0x180fe20000010898 */
[-CC-:B------:R-:W-:Y:S01]  /*8ea0*/  FFMA.FTZ R191, R209, R2.reuse, -R152.reuse ;  /* 0x00000002d1bf7223 */ /* 0x180fe20000010898 */
[-CC-:B------:R-:W-:Y:S01]  /*8eb0*/  FFMA.FTZ R206, R201, R2.reuse, -R152.reuse ;  /* 0x00000002c9ce7223 */ /* 0x180fe20000010898 */
[----:B------:R-:W-:Y:S01]  /*8ec0*/  MUFU.EX2 R208, R208 ;  /* 0x000000d000d07308 */ /* 0x000fe20000000800 */
[-CC-:B------:R-:W-:Y:S01]  /*8ed0*/  FFMA.FTZ R201, R213, R2.reuse, -R152.reuse ;  /* 0x00000002d5c97223 */ /* 0x180fe20000010898 */
[-CC-:B------:R-:W-:Y:S01]  /*8ee0*/  FFMA.FTZ R202, R215, R2.reuse, -R152.reuse ;  /* 0x00000002d7ca7223 */ /* 0x180fe20000010898 */
[-CC-:B------:R-:W-:Y:S01]  /*8ef0*/  FFMA.FTZ R210, R207, R2.reuse, -R152.reuse ;  /* 0x00000002cfd27223 */ /* 0x180fe20000010898 */
[-CC-:B------:R-:W-:Y:S01]  /*8f00*/  FFMA.FTZ R200, R211, R2.reuse, -R152.reuse ;  /* 0x00000002d3c87223 */ /* 0x180fe20000010898 */
[-CC-:B------:R-:W-:Y:S01]  /*8f10*/  FFMA.FTZ R213, R221, R2.reuse, -R152.reuse ;  /* 0x00000002ddd57223 */ /* 0x180fe20000010898 */
[-CC-:B------:R-:W-:Y:S01]  /*8f20*/  FFMA.FTZ R215, R233, R2.reuse, -R152.reuse ;  /* 0x00000002e9d77223 */ /* 0x180fe20000010898 */
[-CC-:B------:R-:W-:Y:S01]  /*8f30*/  FFMA.FTZ R156, R229, R2.reuse, -R152.reuse ;  /* 0x00000002e59c7223 */ /* 0x180fe20000010898 */
[----:B------:R-:W1:Y:S08]  /*8f40*/  MUFU.EX2 R3, R3 ;  /* 0x0000000300037308 */ /* 0x000e700000000800 */
[----:B------:R-:W2:Y:S01]  /*8f50*/  MUFU.EX2 R21, R21 ;  /* 0x0000001500157308 */ /* 0x000ea20000000800 */
[----:B0-----:R-:W-:Y:S01]  /*8f60*/  FMNMX.FTZ R0, R154, R7, !PT ;  /* 0x000000079a007209 */ /* 0x001fe20007810000 */
[----:B------:R-:W-:-:S04]  /*8f70*/  FFMA.FTZ R154, R227, R2, -R152 ;  /* 0x00000002e39a7223 */ /* 0x000fc80000010898 */
[----:B------:R-:W0:Y:S02]  /*8f80*/  SHFL.BFLY PT, R7, R0, 0x1, 0x1f ;  /* 0x0c201f0000077f89 */ /* 0x000e2400000e0000 */
[----:B------:R-:W-:Y:S01]  /*8f90*/  MUFU.EX2 R210, R210 ;  /* 0x000000d200d27308 */ /* 0x000fe20000000800 */
[----:B-1----:R-:W-:-:S07]  /*8fa0*/  FFMA.FTZ R168, R3, R15, R208 ;  /* 0x0000000f03a87223 */ /* 0x002fce00000100d0 */
[----:B------:R-:W-:Y:S01]  /*8fb0*/  MUFU.EX2 R204, R204 ;  /* 0x000000cc00cc7308 */ /* 0x000fe20000000800 */
[----:B--2---:R-:W-:-:S07]  /*8fc0*/  F2FP.BF16.F32.PACK_AB R208, R21, R208 ;  /* 0x000000d015d0723e */ /* 0x004fce00000010ff */
[----:B------:R-:W-:Y:S01]  /*8fd0*/  MUFU.EX2 R191, R191 ;  /* 0x000000bf00bf7308 */ /* 0x000fe20000000800 */
[----:B0-----:R-:W-:-:S07]  /*8fe0*/  FMNMX.FTZ R7, R0, R7, !PT ;  /* 0x0000000700077209 */ /* 0x001fce0007810000 */
[----:B------:R-:W-:Y:S08]  /*8ff0*/  MUFU.EX2 R206, R206 ;  /* 0x000000ce00ce7308 */ /* 0x000ff00000000800 */
[----:B------:R-:W-:Y:S08]  /*9000*/  MUFU.EX2 R200, R200 ;  /* 0x000000c800c87308 */ /* 0x000ff00000000800 */
[----:B------:R-:W-:Y:S08]  /*9010*/  MUFU.EX2 R201, R201 ;  /* 0x000000c900c97308 */ /* 0x000ff00000000800 */
[----:B------:R-:W-:Y:S08]  /*9020*/  MUFU.EX2 R202, R202 ;  /* 0x000000ca00ca7308 */ /* 0x000ff00000000800 */
[----:B------:R-:W-:Y:S08]  /*9030*/  MUFU.EX2 R213, R213 ;  /* 0x000000d500d57308 */ /* 0x000ff00000000800 */
[----:B------:R-:W-:Y:S08]  /*9040*/  MUFU.EX2 R215, R215 ;  /* 0x000000d700d77308 */ /* 0x000ff00000000800 */
[----:B------:R-:W-:Y:S08]  /*9050*/  MUFU.EX2 R154, R154 ;  /* 0x0000009a009a7308 */ /* 0x000ff00000000800 */
[----:B------:R-:W-:Y:S01]  /*9060*/  MUFU.EX2 R156, R156 ;  /* 0x0000009c009c7308 */ /* 0x000fe20000000800 */
[----:B------:R-:W-:-:S02]  /*9070*/  WARPGROUP.DEPBAR.LE gsb0, 0x0 ;  /* 0x00008000000079c5 */ /* 0x000fc40000010000 */
[----:B------:R-:W-:Y:S01]  /*9080*/  WARPGROUP.ARRIVE ;  /* 0x00000000000079c5 */ /* 0x000fe20000000000 */
[-C--:B------:R-:W-:Y:S01]  /*9090*/  FFMA.FTZ R197, R205, R2.reuse, -R152 ;  /* 0x00000002cdc57223 */ /* 0x080fe20000010898 */
[C---:B------:R-:W-:Y:S01]  /*90a0*/  FADD.FTZ R205, -R7.reuse, R20 ;  /* 0x0000001407cd7221 */ /* 0x040fe20000010100 */
[-C--:B------:R-:W-:Y:S01]  /*90b0*/  FMUL.FTZ R20, R7, R2.reuse ;  /* 0x0000000207147220 */ /* 0x080fe20000410000 */
[-CC-:B------:R-:W-:Y:S01]  /*90c0*/  FFMA.FTZ R199, R203, R2.reuse, -R152.reuse ;  /* 0x00000002cbc77223 */ /* 0x180fe20000010898 */
[-C--:B------:R-:W-:Y:S01]  /*90d0*/  FFMA.FTZ R203, R217, R2.reuse, -R152 ;  /* 0x00000002d9cb7223 */ /* 0x080fe20000010898 */
[----:B------:R-:W-:Y:S01]  /*90e0*/  HGMMA.64x256x16.F32.BF16 R24, R192, gdesc[UR8].tnspB, R24, gsb0 ;  /* 0x43e00008c0187df0 */ /* 0x000fe20008001818 */
[-C--:B------:R-:W-:Y:S01]  /*90f0*/  FMUL.FTZ R0, R205, R2.reuse ;  /* 0x00000002cd007220 */ /* 0x080fe20000410000 */
[-C--:B------:R-:W-:Y:S01]  /*9100*/  FFMA.FTZ R209, R23, R2.reuse, -R20 ;  /* 0x0000000217d17223 */ /* 0x080fe20000010814 */
[-CC-:B------:R-:W-:Y:S01]  /*9110*/  FFMA.FTZ R196, R219, R2.reuse, -R152.reuse ;  /* 0x00000002dbc47223 */ /* 0x180fe20000010898 */
[-CC-:B------:R-:W-:Y:S01]  /*9120*/  FFMA.FTZ R198, R223, R2.reuse, -R152.reuse ;  /* 0x00000002dfc67223 */ /* 0x180fe20000010898 */
[-CC-:B------:R-:W-:Y:S01]  /*9130*/  FFMA.FTZ R217, R231, R2.reuse, -R152.reuse ;  /* 0x00000002e7d97223 */ /* 0x180fe20000010898 */
[-C--:B------:R-:W-:Y:S01]  /*9140*/  FFMA.FTZ R219, R225, R2.reuse, -R152 ;  /* 0x00000002e1db7223 */ /* 0x080fe20000010898 */
[-CC-:B------:R-:W-:Y:S01]  /*9150*/  FFMA.FTZ R152, R185, R2.reuse, -R20.reuse ;  /* 0x00000002b9987223 */ /* 0x180fe20000010814 */
[----:B------:R-:W-:Y:S01]  /*9160*/  MUFU.EX2 R0, R0 ;  /* 0x0000000000007308 */ /* 0x000fe20000000800 */
[-CC-:B------:R-:W-:Y:S01]  /*9170*/  FFMA.FTZ R23, R157, R2.reuse, -R20.reuse ;  /* 0x000000029d177223 */ /* 0x180fe20000010814 */
[----:B------:R-:W-:Y:S01]  /*9180*/  MOV R157, UR14 ;  /* 0x0000000e009d7c02 */ /* 0x000fe20008000f00 */
[-CC-:B------:R-:W-:Y:S01]  /*9190*/  FFMA.FTZ R211, R187, R2.reuse, -R20.reuse ;  /* 0x00000002bbd37223 */ /* 0x180fe20000010814 */
[-CC-:B------:R-:W-:Y:S01]  /*91a0*/  FFMA.FTZ R158, R189, R2.reuse, -R20.reuse ;  /* 0x00000002bd9e7223 */ /* 0x180fe20000010814 */
[-CC-:B------:R-:W-:Y:S01]  /*91b0*/  FFMA.FTZ R164, R161, R2.reuse, -R20.reuse ;  /* 0x00000002a1a47223 */ /* 0x180fe20000010814 */
[----:B------:R-:W-:Y:S01]  /*91c0*/  FFMA.FTZ R205, R177, R2, -R20 ;  /* 0x00000002b1cd7223 */ /* 0x000fe20000010814 */
[----:B------:R-:W-:Y:S01]  /*91d0*/  @!P1 VIADD R157, R157, 0x38840 ;  /* 0x000388409d9d9836 */ /* 0x000fe20000000000 */
[----:B------:R-:W0:Y:S01]  /*91e0*/  MUFU.EX2 R209, R209 ;  /* 0x000000d100d17308 */ /* 0x000e220000000800 */
[----:B------:R-:W-:-:S02]  /*91f0*/  IMAD.U32 R161, RZ, RZ, UR7 ;  /* 0x00000007ffa17e24 */ /* 0x000fc4000f8e00ff */
[-CC-:B------:R-:W-:Y:S01]  /*9200*/  FFMA.FTZ R160, R179, R2.reuse, -R20.reuse ;  /* 0x00000002b3a07223 */ /* 0x180fe20000010814 */
[-CC-:B------:R-:W-:Y:S01]  /*9210*/  FFMA.FTZ R207, R181, R2.reuse, -R20.reuse ;  /* 0x00000002b5cf7223 */ /* 0x180fe20000010814 */
[----:B------:R-:W-:Y:S01]  /*9220*/  @!P1 PRMT R157, RZ, 0x654, R157 ;  /* 0x00000654ff9d9816 */ /* 0x000fe2000000009d */
[----:B------:R-:W-:Y:S02]  /*9230*/  @!P1 VIADD R161, R161, 0x38860 ;  /* 0x00038860a1a19836 */ /* 0x000fe40000000000 */
[-CC-:B------:R-:W-:Y:S01]  /*9240*/  FFMA.FTZ R162, R153, R2.reuse, -R20.reuse ;  /* 0x0000000299a27223 */ /* 0x180fe20000010814 */
[-CC-:B------:R-:W-:Y:S01]  /*9250*/  FFMA.FTZ R153, R165, R2.reuse, -R20.reuse ;  /* 0x00000002a5997223 */ /* 0x180fe20000010814 */
[----:B------:R-:W1:Y:S01]  /*9260*/  MUFU.EX2 R152, R152 ;  /* 0x0000009800987308 */ /* 0x000e620000000800 */
[-CC-:B------:R-:W-:Y:S01]  /*9270*/  FFMA.FTZ R166, R169, R2.reuse, -R20.reuse ;  /* 0x00000002a9a67223 */ /* 0x180fe20000010814 */
[----:B------:R-:W-:Y:S01]  /*9280*/  @!P1 PRMT R161, RZ, 0x654, R161 ;  /* 0x00000654ffa19816 */ /* 0x000fe200000000a1 */
[-CC-:B------:R-:W-:Y:S01]  /*9290*/  FFMA.FTZ R171, R171, R2.reuse, -R20.reuse ;  /* 0x00000002abab7223 */ /* 0x180fe20000010814 */
[-CC-:B------:R-:W-:Y:S01]  /*92a0*/  FFMA.FTZ R173, R173, R2.reuse, -R20.reuse ;  /* 0x00000002adad7223 */ /* 0x180fe20000010814 */
[-CC-:B------:R-:W-:Y:S01]  /*92b0*/  FFMA.FTZ R167, R167, R2.reuse, -R20.reuse ;  /* 0x00000002a7a77223 */ /* 0x180fe20000010814 */
[-CC-:B------:R-:W-:Y:S01]  /*92c0*/  FFMA.FTZ R175, R175, R2.reuse, -R20.reuse ;  /* 0x00000002afaf7223 */ /* 0x180fe20000010814 */
[--C-:B------:R-:W-:Y:S01]  /*92d0*/  FFMA.FTZ R155, R155, R2, -R20.reuse ;  /* 0x000000029b9b7223 */ /* 0x100fe20000010814 */
[----:B------:R-:W-:Y:S01]  /*92e0*/  MUFU.EX2 R197, R197 ;  /* 0x000000c500c57308 */ /* 0x000fe20000000800 */
[----:B0-----:R-:W-:Y:S01]  /*92f0*/  FFMA.FTZ R15, R0, R14, R209 ;  /* 0x0000000e000f7223 */ /* 0x001fe200000100d1 */
[----:B------:R-:W-:-:S06]  /*9300*/  FFMA.FTZ R183, R183, R2, -R20 ;  /* 0x00000002b7b77223 */ /* 0x000fcc0000010814 */
[----:B------:R-:W-:Y:S01]  /*9310*/  MUFU.EX2 R211, R211 ;  /* 0x000000d300d37308 */ /* 0x000fe20000000800 */
[----:B-1----:R-:W-:-:S07]  /*9320*/  F2FP.BF16.F32.PACK_AB R209, R152, R209 ;  /* 0x000000d198d1723e */ /* 0x002fce00000010ff */
[----:B------:R-:W-:Y:S08]  /*9330*/  MUFU.EX2 R158, R158 ;  /* 0x0000009e009e7308 */ /* 0x000ff00000000800 */
        /* <DEDUP_REMOVED lines=16> */
[----:B------:R-:W0:Y:S08]  /*9440*/  MUFU.EX2 R217, R217 ;  /* 0x000000d900d97308 */ /* 0x000e300000000800 */
[----:B------:R-:W1:Y:S08]  /*9450*/  MUFU.EX2 R155, R155 ;  /* 0x0000009b009b7308 */ /* 0x000e700000000800 */
[----:B------:R-:W-:Y:S08]  /*9460*/  MUFU.EX2 R183, R183 ;  /* 0x000000b700b77308 */ /* 0x000ff00000000800 */
[----:B------:R-:W2:Y:S01]  /*9470*/  MUFU.EX2 R219, R219 ;  /* 0x000000db00db7308 */ /* 0x000ea20000000800 */
[----:B------:R-:W-:-:S02]  /*9480*/  WARPGROUP.DEPBAR.LE gsb0, 0x0 ;  /* 0x00008000000079c5 */ /* 0x000fc40000010000 */
[----:B------:R3:W-:Y:S01]  /*9490*/  @!P1 SYNCS.ARRIVE.TRANS64.RED.A1T0 RZ, [R157+URZ], RZ ;  /* 0x000000ff9dff99a7 */ /* 0x0007e2000810043f */
[----:B0-----:R-:W-:Y:S02]  /*94a0*/  F2FP.BF16.F32.PACK_AB R192, R217, R154 ;  /* 0x0000009ad9c0723e */ /* 0x001fe400000010ff */
[----:B-1----:R-:W-:Y:S02]  /*94b0*/  F2FP.BF16.F32.PACK_AB R193, R155, R175 ;  /* 0x000000af9bc1723e */ /* 0x002fe400000010ff */
[----:B--2---:R-:W-:Y:S01]  /*94c0*/  F2FP.BF16.F32.PACK_AB R194, R219, R156 ;  /* 0x0000009cdbc2723e */ /* 0x004fe200000010ff */
[----:B---3--:R-:W-:Y:S01]  /*94d0*/  FADD.FTZ R157, R21, R168 ;  /* 0x000000a8159d7221 */ /* 0x008fe20000010000 */
[----:B------:R-:W-:Y:S01]  /*94e0*/  FADD.FTZ R168, R152, R15 ;  /* 0x0000000f98a87221 */ /* 0x000fe20000010000 */
[----:B------:R0:W-:Y:S01]  /*94f0*/  @!P1 SYNCS.ARRIVE.TRANS64.RED.A1T0 RZ, [R161+URZ], RZ ;  /* 0x000000ffa1ff99a7 */ /* 0x0001e2000810043f */
[-C--:B------:R-:W-:Y:S01]  /*9500*/  FFMA.FTZ R15, R163, R2.reuse, -R20 ;  /* 0x00000002a30f7223 */ /* 0x080fe20000010814 */
[----:B------:R-:W-:Y:S01]  /*9510*/  FADD.FTZ R170, R210, R157 ;  /* 0x0000009dd2aa7221 */ /* 0x000fe20000010000 */
[----:B------:R-:W-:Y:S01]  /*9520*/  FADD.FTZ R157, R211, R168 ;  /* 0x000000a8d39d7221 */ /* 0x000fe20000010000 */
[----:B------:R-:W-:Y:S01]  /*9530*/  FFMA.FTZ R20, R159, R2, -R20 ;  /* 0x000000029f147223 */ /* 0x000fe20000010814 */
[----:B------:R-:W-:-:S02]  /*9540*/  F2FP.BF16.F32.PACK_AB R211, R158, R211 ;  /* 0x000000d39ed3723e */ /* 0x000fc400000010ff */
[----:B------:R-:W-:Y:S01]  /*9550*/  FADD.FTZ R168, R158, R157 ;  /* 0x0000009d9ea87221 */ /* 0x000fe20000010000 */
[C---:B0-----:R-:W-:Y:S01]  /*9560*/  FADD.FTZ R161, R197.reuse, R170 ;  /* 0x000000aac5a17221 */ /* 0x041fe20000010000 */
[----:B------:R-:W0:Y:S01]  /*9570*/  MUFU.EX2 R15, R15 ;  /* 0x0000000f000f7308 */ /* 0x000e220000000800 */
[----:B------:R-:W-:Y:S01]  /*9580*/  F2FP.BF16.F32.PACK_AB R210, R197, R210 ;  /* 0x000000d2c5d2723e */ /* 0x000fe200000010ff */
[----:B------:R-:W-:Y:S01]  /*9590*/  FADD.FTZ R157, R205, R168 ;  /* 0x000000a8cd9d7221 */ /* 0x000fe20000010000 */
[----:B------:R-:W-:Y:S01]  /*95a0*/  FADD.FTZ R170, R204, R161 ;  /* 0x000000a1ccaa7221 */ /* 0x000fe20000010000 */
[C---:B------:R-:W-:Y:S02]  /*95b0*/  F2FP.BF16.F32.PACK_AB R204, R191.reuse, R204 ;  /* 0x000000ccbfcc723e */ /* 0x040fe400000010ff */
[C---:B------:R-:W-:Y:S01]  /*95c0*/  FADD.FTZ R168, R160.reuse, R157 ;  /* 0x0000009da0a87221 */ /* 0x040fe20000010000 */
[----:B------:R-:W-:Y:S01]  /*95d0*/  FADD.FTZ R161, R191, R170 ;  /* 0x000000aabfa17221 */ /* 0x000fe20000010000 */
[----:B------:R-:W1:Y:S01]  /*95e0*/  MUFU.EX2 R20, R20 ;  /* 0x0000001400147308 */ /* 0x000e620000000800 */
[----:B------:R-:W-:Y:S01]  /*95f0*/  F2FP.BF16.F32.PACK_AB R205, R160, R205 ;  /* 0x000000cda0cd723e */ /* 0x000fe200000010ff */
[----:B------:R-:W-:Y:S01]  /*9600*/  FADD.FTZ R157, R207, R168 ;  /* 0x000000a8cf9d7221 */ /* 0x000fe20000010000 */
[----:B------:R-:W-:Y:S01]  /*9610*/  FADD.FTZ R170, R206, R161 ;  /* 0x000000a1ceaa7221 */ /* 0x000fe20000010000 */
[----:B------:R-:W-:-:S02]  /*9620*/  F2FP.BF16.F32.PACK_AB R206, R199, R206 ;  /* 0x000000cec7ce723e */ /* 0x000fc400000010ff */
[C---:B------:R-:W-:Y:S01]  /*9630*/  FADD.FTZ R168, R162.reuse, R157 ;  /* 0x0000009da2a87221 */ /* 0x040fe20000010000 */
[----:B------:R-:W-:Y:S01]  /*9640*/  FADD.FTZ R161, R199, R170 ;  /* 0x000000aac7a17221 */ /* 0x000fe20000010000 */
[----:B------:R-:W-:Y:S02]  /*9650*/  F2FP.BF16.F32.PACK_AB R207, R162, R207 ;  /* 0x000000cfa2cf723e */ /* 0x000fe400000010ff */
[----:B------:R-:W-:Y:S01]  /*9660*/  FADD.FTZ R21, R23, R168 ;  /* 0x000000a817157221 */ /* 0x000fe20000010000 */
[----:B------:R-:W-:Y:S01]  /*9670*/  FADD.FTZ R170, R200, R161 ;  /* 0x000000a1c8aa7221 */ /* 0x000fe20000010000 */
[----:B0-----:R-:W-:Y:S02]  /*9680*/  F2FP.BF16.F32.PACK_AB R197, R15, R14 ;  /* 0x0000000e0fc5723e */ /* 0x001fe400000010ff */
[----:B------:R-:W-:Y:S01]  /*9690*/  FADD.FTZ R152, R164, R21 ;  /* 0x00000015a4987221 */ /* 0x000fe20000010000 */
[C---:B------:R-:W-:Y:S01]  /*96a0*/  FADD.FTZ R157, R201.reuse, R170 ;  /* 0x000000aac99d7221 */ /* 0x040fe20000010000 */
[----:B------:R-:W-:-:S02]  /*96b0*/  F2FP.BF16.F32.PACK_AB R200, R201, R200 ;  /* 0x000000c8c9c8723e */ /* 0x000fc400000010ff */
[----:B------:R-:W-:Y:S01]  /*96c0*/  FADD.FTZ R21, R153, R152 ;  /* 0x0000009899157221 */ /* 0x000fe20000010000 */
[----:B------:R-:W-:Y:S01]  /*96d0*/  FADD.FTZ R168, R202, R157 ;  /* 0x0000009dcaa87221 */ /* 0x000fe20000010000 */
[----:B------:R-:W-:Y:S01]  /*96e0*/  F2FP.BF16.F32.PACK_AB R201, R164, R23 ;  /* 0x00000017a4c9723e */ /* 0x000fe200000010ff */
[----:B------:R-:W-:Y:S02]  /*96f0*/  IMAD.MOV.U32 R23, RZ, RZ, R8 ;  /* 0x000000ffff177224 */ /* 0x000fe400078e0008 */
[----:B------:R-:W-:Y:S01]  /*9700*/  FADD.FTZ R21, R166, R21 ;  /* 0x00000015a6157221 */ /* 0x000fe20000010000 */
[C---:B------:R-:W-:Y:S01]  /*9710*/  FADD.FTZ R157, R203.reuse, R168 ;  /* 0x000000a8cb9d7221 */ /* 0x040fe20000010000 */
[----:B------:R-:W-:Y:S02]  /*9720*/  F2FP.BF16.F32.PACK_AB R202, R203, R202 ;  /* 0x000000cacbca723e */ /* 0x000fe400000010ff */
[----:B-1----:R-:W-:Y:S01]  /*9730*/  F2FP.BF16.F32.PACK_AB R195, R20, R183 ;  /* 0x000000b714c3723e */ /* 0x002fe200000010ff */
[----:B------:R-:W-:Y:S01]  /*9740*/  FADD.FTZ R152, R196, R157 ;  /* 0x0000009dc4987221 */ /* 0x000fe20000010000 */
[----:B------:R-:W-:-:S02]  /*9750*/  F2FP.BF16.F32.PACK_AB R203, R166, R153 ;  /* 0x00000099a6cb723e */ /* 0x000fc400000010ff */
[C---:B------:R-:W-:Y:S01]  /*9760*/  F2FP.BF16.F32.PACK_AB R196, R213.reuse, R196 ;  /* 0x000000c4d5c4723e */ /* 0x040fe200000010ff */
[----:B------:R-:W-:Y:S01]  /*9770*/  FADD.FTZ R157, R213, R152 ;  /* 0x00000098d59d7221 */ /* 0x000fe20000010000 */
[----:B------:R-:W-:Y:S01]  /*9780*/  FADD.FTZ R152, R14, R21 ;  /* 0x000000150e987221 */ /* 0x000fe20000010000 */
[----:B------:R-:W-:Y:S02]  /*9790*/  F2FP.BF16.F32.PACK_AB R199, R167, R173 ;  /* 0x000000ada7c7723e */ /* 0x000fe400000010ff */
[----:B------:R-:W-:Y:S01]  /*97a0*/  FADD.FTZ R158, R198, R157 ;  /* 0x0000009dc69e7221 */ /* 0x000fe20000010000 */
[----:B------:R-:W-:Y:S01]  /*97b0*/  FADD.FTZ R152, R15, R152 ;  /* 0x000000980f987221 */ /* 0x000fe20000010000 */
[C---:B------:R-:W-:Y:S02]  /*97c0*/  F2FP.BF16.F32.PACK_AB R198, R215.reuse, R198 ;  /* 0x000000c6d7c6723e */ /* 0x040fe400000010ff */
[----:B------:R-:W-:Y:S01]  /*97d0*/  FADD.FTZ R21, R215, R158 ;  /* 0x0000009ed7157221 */ /* 0x000fe20000010000 */
[----:B------:R-:W-:-:S03]  /*97e0*/  FADD.FTZ R152, R173, R152 ;  /* 0x00000098ad987221 */ /* 0x000fc60000010000 */
[----:B------:R-:W-:Y:S01]  /*97f0*/  FADD.FTZ R158, R154, R21 ;  /* 0x000000159a9e7221 */ /* 0x000fe20000010000 */
[----:B------:R-:W-:Y:S01]  /*9800*/  FADD.FTZ R152, R167, R152 ;  /* 0x00000098a7987221 */ /* 0x000fe20000010000 */
[----:B------:R-:W-:Y:S02]  /*9810*/  IMAD.MOV.U32 R21, RZ, RZ, R6 ;  /* 0x000000ffff157224 */ /* 0x000fe400078e0006 */
[----:B------:R-:W-:Y:S01]  /*9820*/  FADD.FTZ R15, R217, R158 ;  /* 0x0000009ed90f7221 */ /* 0x000fe20000010000 */
[----:B------:R-:W-:-:S03]  /*9830*/  FADD.FTZ R152, R175, R152 ;  /* 0x00000098af987221 */ /* 0x000fc60000010000 */
[----:B------:R-:W-:Y:S01]  /*9840*/  FADD.FTZ R14, R156, R15 ;  /* 0x0000000f9c0e7221 */ /* 0x000fe20000010000 */
[----:B------:R-:W-:-:S03]  /*9850*/  FADD.FTZ R152, R155, R152 ;  /* 0x000000989b987221 */ /* 0x000fc60000010000 */
[----:B------:R-:W-:Y:S01]  /*9860*/  FADD.FTZ R15, R219, R14 ;  /* 0x0000000edb0f7221 */ /* 0x000fe20000010000 */
[----:B------:R-:W-:-:S04]  /*9870*/  FADD.FTZ R152, R183, R152 ;  /* 0x00000098b7987221 */ /* 0x000fc80000010000 */
[----:B------:R-:W-:Y:S01]  /*9880*/  FADD.FTZ R14, R20, R152 ;  /* 0x00000098140e7221 */ /* 0x000fe20000010000 */
[----:B------:R-:W-:Y:S01]  /*9890*/  IMAD.MOV.U32 R20, RZ, RZ, R7 ;  /* 0x000000ffff147224 */ /* 0x000fe200078e0007 */
[----:B------:R-:W-:Y:S06]  /*98a0*/  @P2 BRA `(.L_x_28) ;  /* 0xffffffc000442947 */ /* 0x000fec000383ffff */
.L_x_19:
[----:B------:R-:W-:Y:S06]  /*98b0*/  BAR.ARV 0x8, 0x180 ;  /* 0x0206000000007b1d */ /* 0x000fec0000002000 */
        /* <DEDUP_REMOVED lines=128> */
[----:B------:R-:W-:Y:S06]  /*a0c0*/  @!P0 BRA `(.L_x_29) ;  /* 0x0000000000048947 */ /* 0x000fec0003800000 */
[----:B------:R-:W-:Y:S01]  /*a0d0*/  BPT.TRAP 0x1 ;  /* 0x000000040000795c */ /* 0x000fe20000300000 */
.L_x_29:
[----:B------:R-:W-:Y:S02]  /*a0e0*/  R2UR UR4, R16 ;  /* 0x00000000100472ca */ /* 0x000fe400000e0000 */
[----:B------:R-:W-:-:S11]  /*a0f0*/  SHF.L.U32 R8, R8, 0x1f, RZ ;  /* 0x0000001f08087819 */ /* 0x000fd600000006ff */
[----:B------:R-:W-:-:S04]  /*a100*/  LEA R11, R9, UR4, 0x3 ;  /* 0x00000004090b7c11 */ /* 0x000fc8000f8e18ff */
[----:B------:R0:W1:Y:S01]  /*a110*/  SYNCS.PHASECHK.TRANS64.TRYWAIT P2, [R11+URZ+0x38850], R8 ;  /* 0x038850080b0075a7 */ /* 0x000062000804017f */
[----:B------:R-:W-:Y:S05]  /*a120*/  @!P0 BRA `(.L_x_30) ;  /* 0x0000000000048947 */ /* 0x000fea0003800000 */
[----:B------:R-:W-:Y:S01]  /*a130*/  BPT.TRAP 0x1 ;  /* 0x000000040000795c */ /* 0x000fe20000300000 */
.L_x_30:
[----:B-1----:R-:W-:Y:S05]  /*a140*/  @P2 BRA `(.L_x_31) ;  /* 0x0000000000082947 */ /* 0x002fea0003800000 */
[----:B------:R-:W1:Y:S02]  /*a150*/  SYNCS.PHASECHK.TRANS64.TRYWAIT P0, [R11+URZ+0x38850], R8 ;  /* 0x038850080b0075a7 */ /* 0x000e64000800017f */
[----:B-1----:R-:W-:Y:S05]  /*a160*/  @!P0 BRA `(.L_x_32) ;  /* 0x0000007800908947 */ /* 0x002fea0003800000 */
.L_x_31:
[----:B------:R-:W-:Y:S01]  /*a170*/  R2UR UR4, R16 ;  /* 0x00000000100472ca */ /* 0x000fe200000e0000 */
[----:B------:R-:W-:Y:S01]  /*a180*/  WARPGROUP.ARRIVE ;  /* 0x00000000000079c5 */ /* 0x000fe20000000000 */
[----:B------:R-:W-:Y:S01]  /*a190*/  R2UR UR5, R9 ;  /* 0x00000000090572ca */ /* 0x000fe200000e0000 */
[----:B------:R-:W-:Y:S01]  /*a1a0*/  UMOV UR7, 0x40000040 ;  /* 0x4000004000077882 */ /* 0x000fe20000000000 */
[----:B------:R-:W2:Y:S01]  /*a1b0*/  SHFL.BFLY PT, R0, R15, 0x2, 0x1f ;  /* 0x0c401f000f007f89 */ /* 0x000ea200000e0000 */
[----:B01----:R-:W-:-:S03]  /*a1c0*/  @!P1 VIADD R11, R11, 0x38860 ;  /* 0x000388600b0b9836 */ /* 0x003fc60000000000 */
[----:B------:R-:W0:Y:S02]  /*a1d0*/  SHFL.BFLY PT, R3, R14, 0x2, 0x1f ;  /* 0x0c401f000e037f89 */ /* 0x000e2400000e0000 */
[----:B------:R-:W-:-:S03]  /*a1e0*/  @!P1 PRMT R11, RZ, 0x654, R11 ;  /* 0x00000654ff0b9816 */ /* 0x000fc6000000000b */
[----:B------:R-:W-:-:S04]  /*a1f0*/  UIADD3 UR4, UR4, 0x400, URZ ;  /* 0x0000040004047890 */ /* 0x000fc8000fffe03f */
[----:B------:R-:W-:-:S04]  /*a200*/  USHF.R.U32.HI UR4, URZ, 0x4, UR4 ;  /* 0x000000043f047899 */ /* 0x000fc80008011604 */
[----:B------:R-:W-:-:S04]  /*a210*/  ULOP3.LUT UR4, UR4, 0x3fff, URZ, 0xc0, !UPT ;  /* 0x00003fff04047892 */ /* 0x000fc8000f8ec03f */
[----:B------:R-:W-:Y:S01]  /*a220*/  ULOP3.LUT UR4, UR4, 0x2800000, URZ, 0xfc, !UPT ;  /* 0x0280000004047892 */ /* 0x000fe2000f8efc3f */
[----:B--2---:R-:W-:-:S03]  /*a230*/  FADD.FTZ R0, R0, R15 ;  /* 0x0000000f00007221 */ /* 0x004fc60000010000 */
[----:B------:R-:W-:Y:S01]  /*a240*/  UIMAD UR4, UR5, 0xa00, UR4 ;  /* 0x00000a00050478a4 */ /* 0x000fe2000f8e0204 */
[----:B0-----:R-:W-:Y:S02]  /*a250*/  FADD.FTZ R4, R3, R14 ;  /* 0x0000000e03047221 */ /* 0x001fe40000010000 */
[----:B------:R-:W0:Y:S04]  /*a260*/  SHFL.BFLY PT, R3, R0, 0x1, 0x1f ;  /* 0x0c201f0000037f89 */ /* 0x000e2800000e0000 */
[----:B------:R-:W-:Y:S02]  /*a270*/  UMOV UR6, UR4 ;  /* 0x0000000400067c82 */ /* 0x000fe40008000000 */
[----:B------:R-:W-:Y:S01]  /*a280*/  HGMMA.64x256x16.F32.BF16 R24, R208, gdesc[UR4].tnspB, R24, gsb0 ;  /* 0x43e00004d0187df0 */ /* 0x000fe20008001818 */
[----:B------:R-:W-:Y:S01]  /*a290*/  UIADD3 UR6, UR4, 0x80, URZ ;  /* 0x0000008004067890 */ /* 0x000fe2000fffe03f */
[----:B------:R-:W1:Y:S01]  /*a2a0*/  SHFL.BFLY PT, R5, R4, 0x1, 0x1f ;  /* 0x0c201f0004057f89 */ /* 0x000e6200000e0000 */
[----:B------:R-:W-:Y:S01]  /*a2b0*/  UMOV UR7, 0x40000040 ;  /* 0x4000004000077882 */ /* 0x000fe20000000000 */
[----:B0-----:R-:W-:Y:S01]  /*a2c0*/  FADD.FTZ R12, R0, R3 ;  /* 0x00000003000c7221 */ /* 0x001fe20000010000 */
[----:B------:R-:W-:Y:S01]  /*a2d0*/  MOV R0, 0xff800000 ;  /* 0xff80000000007802 */ /* 0x000fe20000000f00 */
[----:B------:R-:W-:-:S03]  /*a2e0*/  IMAD.MOV.U32 R3, RZ, RZ, -0x800000 ;  /* 0xff800000ff037424 */ /* 0x000fc600078e00ff */
[----:B------:R-:W-:Y:S01]  /*a2f0*/  FSETP.NE.FTZ.AND P0, PT, R12, RZ, PT ;  /* 0x000000ff0c00720b */ /* 0x000fe20003f15000 */
[----:B-1----:R-:W-:Y:S01]  /*a300*/  FADD.FTZ R13, R4, R5 ;  /* 0x00000005040d7221 */ /* 0x002fe20000010000 */
[----:B------:R-:W-:-:S04]  /*a310*/  CS2R R4, SRZ ;  /* 0x0000000000047805 */ /* 0x000fc8000001ff00 */
[----:B------:R-:W-:-:S07]  /*a320*/  FSETP.NE.FTZ.AND P2, PT, R13, RZ, PT ;  /* 0x000000ff0d00720b */ /* 0x000fce0003f55000 */
[----:B------:R-:W0:Y:S01]  /*a330*/  @P0 MUFU.LG2 R8, R12 ;  /* 0x0000000c00080308 */ /* 0x000e220000000c00 */
[----:B------:R-:W-:-:S05]  /*a340*/  @P0 FMUL.FTZ R9, R2, 0.69314718246459960938 ;  /* 0x3f31721802090820 */ /* 0x000fca0000410000 */
[----:B------:R-:W-:Y:S02]  /*a350*/  @P2 FMUL.FTZ R15, R2, 0.69314718246459960938 ;  /* 0x3f317218020f2820 */ /* 0x000fe40000410000 */
[----:B------:R-:W1:Y:S08]  /*a360*/  @P2 MUFU.LG2 R10, R13 ;  /* 0x0000000d000a2308 */ /* 0x000e700000000c00 */
[----:B------:R-:W2:Y:S01]  /*a370*/  @P0 MUFU.RCP R5, R12 ;  /* 0x0000000c00050308 */ /* 0x000ea20000001000 */
[----:B0-----:R-:W-:-:S04]  /*a380*/  @P0 FMUL.FTZ R8, R8, 0.69314718246459960938 ;  /* 0x3f31721808080820 */ /* 0x001fc80000410000 */
[----:B------:R-:W-:Y:S01]  /*a390*/  @P0 FFMA.FTZ R0, R9, R6, R8 ;  /* 0x0000000609000223 */ /* 0x000fe20000010008 */
[----:B------:R-:W-:Y:S02]  /*a3a0*/  PLOP3.LUT P0, PT, PT, PT, PT, 0x8, 0x0 ;  /* 0x000000000000781c */ /* 0x000fe40003f0e170 */
[----:B------:R-:W0:Y:S01]  /*a3b0*/  @P2 MUFU.RCP R4, R13 ;  /* 0x0000000d00042308 */ /* 0x000e220000001000 */
[----:B-1----:R-:W-:-:S04]  /*a3c0*/  @P2 FMUL.FTZ R10, R10, 0.69314718246459960938 ;  /* 0x3f3172180a0a2820 */ /* 0x002fc80000410000 */
[----:B------:R-:W-:Y:S01]  /*a3d0*/  @P2 FFMA.FTZ R3, R15, R7, R10 ;  /* 0x000000070f032223 */ /* 0x000fe2000001000a */
[----:B------:R-:W-:Y:S02]  /*a3e0*/  WARPGROUP.DEPBAR.LE gsb0, 0x0 ;  /* 0x00008000000079c5 */ /* 0x000fe40000010000 */
[----:B------:R-:W-:-:S06]  /*a3f0*/  WARPGROUP.ARRIVE ;  /* 0x00000000000079c5 */ /* 0x000fcc0000000000 */
[----:B------:R-:W-:Y:S01]  /*a400*/  HGMMA.64x256x16.F32.BF16 R24, R204, gdesc[UR4].tnspB, R24, gsb0 ;  /* 0x43e00004cc187df0 */ /* 0x000fe20008001818 */
[----:B------:R-:W-:Y:S01]  /*a410*/  UIADD3 UR6, UR4, 0x100, URZ ;  /* 0x0000010004067890 */ /* 0x000fe2000fffe03f */
[----:B------:R-:W-:Y:S01]  /*a420*/  UMOV UR7, 0x40000040 ;  /* 0x4000004000077882 */ /* 0x000fe20000000000 */
[----:B------:R-:W-:Y:S02]  /*a430*/  WARPGROUP.DEPBAR.LE gsb0, 0x0 ;  /* 0x00008000000079c5 */ /* 0x000fe40000010000 */
[----:B------:R-:W-:-:S15]  /*a440*/  WARPGROUP.ARRIVE ;  /* 0x00000000000079c5 */ /* 0x000fde0000000000 */
[----:B------:R-:W-:-:S08]  /*a450*/  NOP ;  /* 0x0000000000007918 */ /* 0x000fd00000000000 */
[----:B------:R-:W-:Y:S01]  /*a460*/  HGMMA.64x256x16.F32.BF16 R24, R200, gdesc[UR4].tnspB, R24, gsb0 ;  /* 0x43e00004c8187df0 */ /* 0x000fe20008001818 */
[----:B------:R-:W-:Y:S01]  /*a470*/  UIADD3 UR6, UR4, 0x180, URZ ;  /* 0x0000018004067890 */ /* 0x000fe2000fffe03f */
[----:B------:R-:W-:Y:S01]  /*a480*/  UMOV UR7, 0x40000040 ;  /* 0x4000004000077882 */ /* 0x000fe20000000000 */
[----:B------:R-:W-:Y:S01]  /*a490*/  UIADD3 UR4, UR4, 0x200, URZ ;  /* 0x0000020004047890 */ /* 0x000fe2000fffe03f */
[----:B------:R-:W-:Y:S02]  /*a4a0*/  WARPGROUP.DEPBAR.LE gsb0, 0x0 ;  /* 0x00008000000079c5 */ /* 0x000fe40000010000 */
[----:B------:R-:W-:-:S15]  /*a4b0*/  WARPGROUP.ARRIVE ;  /* 0x00000000000079c5 */ /* 0x000fde0000000000 */
[----:B------:R-:W-:-:S07]  /*a4c0*/  NOP ;  /* 0x0000000000007918 */ /* 0x000fce0000000000 */
[----:B------:R-:W-:Y:S01]  /*a4d0*/  HGMMA.64x256x16.F32.BF16 R24, R196, gdesc[UR4].tnspB, R24, gsb0 ;  /* 0x43e00004c4187df0 */ /* 0x000fe20008001818 */
[----:B------:R-:W-:Y:S01]  /*a4e0*/  UMOV UR6, UR4 ;  /* 0x0000000400067c82 */ /* 0x000fe20008000000 */
[----:B------:R-:W-:Y:S01]  /*a4f0*/  UMOV UR7, 0x40000040 ;  /* 0x4000004000077882 */ /* 0x000fe20000000000 */
[----:B------:R-:W-:Y:S02]  /*a500*/  WARPGROUP.DEPBAR.LE gsb0, 0x0 ;  /* 0x00008000000079c5 */ /* 0x000fe40000010000 */
[----:B------:R-:W-:-:S15]  /*a510*/  WARPGROUP.ARRIVE ;  /* 0x00000000000079c5 */ /* 0x000fde0000000000 */
[----:B------:R-:W-:-:S08]  /*a520*/  NOP ;  /* 0x0000000000007918 */ /* 0x000fd00000000000 */
[----:B------:R-:W-:Y:S03]  /*a530*/  HGMMA.64x256x16.F32.BF16 R24, R192, gdesc[UR4].tnspB, R24, gsb0 ;  /* 0x43e00004c0187df0 */ /* 0x000fe60008001818 */
[----:B------:R-:W-:Y:S02]  /*a540*/  WARPGROUP.DEPBAR.LE gsb0, 0x0 ;  /* 0x00008000000079c5 */ /* 0x000fe40000010000 */
[----:B------:R1:W-:Y:S01]  /*a550*/  @!P1 SYNCS.ARRIVE.TRANS64.RED.A1T0 RZ, [R11+URZ], RZ ;  /* 0x000000ff0bff99a7 */ /* 0x0003e2000810043f */
[-C--:B--2---:R-:W-:Y:S01]  /*a560*/  FMUL.FTZ R24, R24, R5.reuse ;  /* 0x0000000518187220 */ /* 0x084fe20000410000 */
        /* <DEDUP_REMOVED lines=63> */
[-C--:B0-----:R-:W-:Y:S01]  /*a960*/  FMUL.FTZ R26, R26, R4.reuse ;  /* 0x000000041a1a7220 */ /* 0x081fe20000410000 */
        /* <DEDUP_REMOVED lines=62> */
[----:B-1----:R-:W-:-:S07]  /*ad50*/  FMUL.FTZ R151, R151, R4 ;  /* 0x0000000497977220 */ /* 0x002fce0000410000 */
.L_x_12:
[----:B------:R-:W-:Y:S05]  /*ad60*/  @P0 BRA `(.L_x_33) ;  /* 0x0000002000440947 */ /* 0x000fea0003800000 */
[----:B------:R-:W0:Y:S01]  /*ad70*/  S2R R2, SR_TID.X ;  /* 0x0000000000027919 */ /* 0x000e220000002100 */
[----:B------:R-:W1:Y:S01]  /*ad80*/  LDC R8, c[0x0][0xbe8] ;  /* 0x0002fa00ff087b82 */ /* 0x000e620000000800 */
[----:B------:R-:W-:Y:S01]  /*ad90*/  ULDC.64 UR4, c[0x0][0xbd0] ;  /* 0x0002f40000047ab9 */ /* 0x000fe20000000a00 */
[----:B------:R-:W-:Y:S01]  /*ada0*/  ULDC.64 UR6, c[0x0][0xb38] ;  /* 0x0002ce0000067ab9 */ /* 0x000fe20000000a00 */
[----:B------:R-:W-:Y:S01]  /*adb0*/  ULDC.64 UR10, c[0x0][0x208] ;  /* 0x00008200000a7ab9 */ /* 0x000fe20000000a00 */
[----:B------:R-:W-:Y:S04]  /*adc0*/  BSSY B0, `(.L_x_34) ;  /* 0x0000145000007945 */ /* 0x000fe80003800000 */
[----:B------:R-:W2:Y:S08]  /*add0*/  S2UR UR9, SR_CTAID.Z ;  /* 0x00000000000979c3 */ /* 0x000eb00000002700 */
[----:B------:R-:W3:Y:S08]  /*ade0*/  LDC.64 R20, c[0x0][0xbd8] ;  /* 0x0002f600ff147b82 */ /* 0x000ef00000000a00 */
[----:B------:R-:W-:Y:S01]  /*adf0*/  BAR.SYNC.DEFER_BLOCKING 0x1, 0x100 ;  /* 0x0044000000007b1d */ /* 0x000fe20000010000 */
[----:B-1----:R-:W-:-:S07]  /*ae00*/  ISETP.NE.AND P0, PT, R8, 0x1, PT ;  /* 0x000000010800780c */ /* 0x002fce0003f05270 */
[----:B------:R-:W1:Y:S01]  /*ae10*/  S2UR UR8, SR_CTAID.Y ;  /* 0x00000000000879c3 */ /* 0x000e620000002600 */
[----:B0-----:R-:W-:-:S07]  /*ae20*/  VIADD R7, R2, 0xffffff80 ;  /* 0xffffff8002077836 */ /* 0x001fce0000000000 */
[----:B------:R-:W1:Y:S01]  /*ae30*/  LDC R152, c[0x0][0xc50] ;  /* 0x00031400ff987b82 */ /* 0x000e620000000800 */
[----:B------:R-:W-:-:S04]  /*ae40*/  SHF.R.S32.HI R6, RZ, 0x1f, R7 ;  /* 0x0000001fff067819 */ /* 0x000fc80000011407 */
[----:B------:R-:W-:-:S03]  /*ae50*/  LEA.HI R9, R6, R7, RZ, 0x7 ;  /* 0x0000000706097211 */ /* 0x000fc600078f38ff */
[----:B------:R-:W0:Y:S01]  /*ae60*/  @P0 LDC R18, c[0x0][0xbec] ;  /* 0x0002fb00ff120b82 */ /* 0x000e220000000800 */
[----:B------:R-:W-:Y:S02]  /*ae70*/  LEA.HI R6, R6, R7, RZ, 0x2 ;  /* 0x0000000706067211 */ /* 0x000fe400078f10ff */
[----:B------:R-:W-:Y:S02]  /*ae80*/  LOP3.LUT R2, R9, 0xffffff80, RZ, 0xc0, !PT ;  /* 0xffffff8009027812 */ /* 0x000fe400078ec0ff */
[----:B------:R-:W-:Y:S02]  /*ae90*/  LOP3.LUT R6, R6, 0xfffffffc, RZ, 0xc0, !PT ;  /* 0xfffffffc06067812 */ /* 0x000fe400078ec0ff */
[----:B------:R-:W-:Y:S01]  /*aea0*/  SHF.R.S32.HI R12, RZ, 0x7, R9 ;  /* 0x00000007ff0c7819 */ /* 0x000fe20000011409 */
[C---:B------:R-:W-:Y:S01]  /*aeb0*/  IMAD.IADD R2, R7.reuse, 0x1, -R2 ;  /* 0x0000000107027824 */ /* 0x040fe200078e0a02 */
[----:B------:R-:W4:Y:S01]  /*aec0*/  LDC.64 R22, c[0x0][0xb40] ;  /* 0x0002d000ff167b82 */ /* 0x000f220000000a00 */
[----:B------:R-:W-:-:S03]  /*aed0*/  IMAD.IADD R7, R7, 0x1, -R6 ;  /* 0x0000000107077824 */ /* 0x000fc600078e0a06 */
[----:B------:R-:W-:-:S04]  /*aee0*/  SHF.R.S32.HI R11, RZ, 0x1f, R2 ;  /* 0x0000001fff0b7819 */ /* 0x000fc80000011402 */
[----:B------:R-:W-:Y:S01]  /*aef0*/  LEA.HI R10, R11, R2, RZ, 0x2 ;  /* 0x000000020b0a7211 */ /* 0x000fe200078f10ff */
[----:B------:R-:W5:Y:S03]  /*af00*/  @P0 LDC R17, c[0x0][0xbf0] ;  /* 0x0002fc00ff110b82 */ /* 0x000f660000000800 */
[--C-:B------:R-:W-:Y:S02]  /*af10*/  SHF.R.S32.HI R4, RZ, 0x2, R10.reuse ;  /* 0x00000002ff047819 */ /* 0x100fe4000001140a */
[----:B------:R-:W-:-:S03]  /*af20*/  SHF.R.S32.HI R5, RZ, 0x1f, R10 ;  /* 0x0000001fff057819 */ /* 0x000fc6000001140a */
[----:B------:R-:W5:Y:S01]  /*af30*/  @P0 LDC R154, c[0x0][0xbec] ;  /* 0x0002fb00ff9a0b82 */ /* 0x000f620000000800 */
[----:B------:R-:W-:-:S04]  /*af40*/  LEA.HI R5, R5, R4, RZ, 0x3 ;  /* 0x0000000405057211 */ /* 0x000fc800078f18ff */
[----:B------:R-:W-:-:S03]  /*af50*/  LOP3.LUT R5, R5, 0xfffffff8, RZ, 0xc0, !PT ;  /* 0xfffffff805057812 */ /* 0x000fc600078ec0ff */
[----:B------:R-:W5:Y:S01]  /*af60*/  @P0 LDC R153, c[0x0][0xbf0] ;  /* 0x0002fc00ff990b82 */ /* 0x000f620000000800 */
[----:B------:R-:W-:Y:S02]  /*af70*/  IADD3 R6, R4, -R5, RZ ;  /* 0x8000000504067210 */ /* 0x000fe40007ffe0ff */
[----:B------:R-:W-:Y:S02]  /*af80*/  LEA.HI R4, R9, R12, RZ, 0x1 ;  /* 0x0000000c09047211 */ /* 0x000fe400078f08ff */
[----:B------:R-:W1:Y:S01]  /*af90*/  S2R R9, SR_CTAID.X ;  /* 0x0000000000097919 */ /* 0x000e620000002500 */
[----:B------:R-:W-:Y:S02]  /*afa0*/  LEA.HI R5, R11, R2, RZ, 0x5 ;  /* 0x000000020b057211 */ /* 0x000fe400078f28ff */
[----:B------:R-:W-:Y:S02]  /*afb0*/  LOP3.LUT R4, R4, 0x3fffffe, RZ, 0xc0, !PT ;  /* 0x03fffffe04047812 */ /* 0x000fe400078ec0ff */
[----:B------:R-:W-:-:S02]  /*afc0*/  LEA.HI R11, R7, R7, RZ, 0x1 ;  /* 0x00000007070b7211 */ /* 0x000fc400078f08ff */
[----:B------:R-:W-:Y:S01]  /*afd0*/  SHF.R.S32.HI R5, RZ, 0x5, R5 ;  /* 0x00000005ff057819 */ /* 0x000fe20000011405 */
[----:B------:R-:W-:Y:S01]  /*afe0*/  IMAD.IADD R4, R12, 0x1, -R4 ;  /* 0x000000010c047824 */ /* 0x000fe200078e0a04 */
[----:B------:R-:W-:-:S03]  /*aff0*/  LOP3.LUT R12, R11, 0x1ffffffe, RZ, 0xc0, !PT ;  /* 0x1ffffffe0b0c7812 */ /* 0x000fc600078ec0ff */
[----:B------:R-:W-:Y:S02]  /*b000*/  IMAD R5, R5, 0x10, R6 ;  /* 0x0000001005057824 */ /* 0x000fe400078e0206 */
[----:B------:R-:W-:Y:S01]  /*b010*/  IMAD.IADD R11, R7, 0x1, -R12 ;  /* 0x00000001070b7824 */ /* 0x000fe200078e0a0c */
[----:B------:R-:W-:Y:S02]  /*b020*/  SHF.R.S32.HI R12, RZ, 0x1f, R19 ;  /* 0x0000001fff0c7819 */ /* 0x000fe40000011413 */
[----:B------:R-:W-:Y:S01]  /*b030*/  LEA R16, R4, R5, 0x6 ;  /* 0x0000000504107211 */ /* 0x000fe200078e30ff */
[----:B------:R-:W-:-:S04]  /*b040*/  IMAD.WIDE.U32 R4, R19, UR4, RZ ;  /* 0x0000000413047c25 */ /* 0x000fc8000f8e00ff */
[C---:B------:R-:W-:Y:S01]  /*b050*/  IMAD R6, R12.reuse, UR4, RZ ;  /* 0x000000040c067c24 */ /* 0x040fe2000f8e02ff */
[----:B--2---:R-:W-:Y:S01]  /*b060*/  USHF.R.S32.HI UR4, URZ, 0x1f, UR9 ;  /* 0x0000001f3f047899 */ /* 0x004fe20008011409 */
[----:B------:R-:W-:Y:S02]  /*b070*/  IMAD R12, R12, UR6, RZ ;  /* 0x000000060c0c7c24 */ /* 0x000fe4000f8e02ff */
[C---:B------:R-:W-:Y:S02]  /*b080*/  IMAD R13, R19.reuse, UR5, R6 ;  /* 0x00000005130d7c24 */ /* 0x040fe4000f8e0206 */
[----:B------:R-:W-:-:S04]  /*b090*/  IMAD.WIDE.U32 R6, R19, UR6, RZ ;  /* 0x0000000613067c25 */ /* 0x000fc8000f8e00ff */
[----:B------:R-:W-:Y:S02]  /*b0a0*/  IMAD.IADD R5, R5, 0x1, R13 ;  /* 0x0000000105057824 */ /* 0x000fe400078e020d */
[----:B------:R-:W-:Y:S01]  /*b0b0*/  IMAD R13, R19, UR7, R12 ;  /* 0x00000007130d7c24 */ /* 0x000fe2000f8e020c */
[----:B------:R-:W-:Y:S01]  /*b0c0*/  ULDC.64 UR6, c[0x0][0xb48] ;  /* 0x0002d20000067ab9 */ /* 0x000fe20000000a00 */
[----:B------:R-:W-:Y:S02]  /*b0d0*/  IMAD R12, R11, 0x8, R16 ;  /* 0x000000080b0c7824 */ /* 0x000fe400078e0210 */
[----:B---3--:R-:W-:Y:S01]  /*b0e0*/  IMAD R14, R20, UR4, RZ ;  /* 0x00000004140e7c24 */ /* 0x008fe2000f8e02ff */
[----:B------:R-:W-:Y:S01]  /*b0f0*/  IADD3 R7, R7, R13, RZ ;  /* 0x0000000d07077210 */ /* 0x000fe20007ffe0ff */
[----:B-1----:R-:W-:Y:S02]  /*b100*/  IMAD R11, R9, 0x80, R12 ;  /* 0x00000080090b7824 */ /* 0x002fe400078e020c */
[----:B------:R-:W-:-:S02]  /*b110*/  IMAD.MOV R19, RZ, RZ, -R19 ;  /* 0x000000ffff137224 */ /* 0x000fc400078e0a13 */
[----:B0-----:R-:W-:-:S04]  /*b120*/  @P0 IMAD.HI.U32 R12, R11, R18, RZ ;  /* 0x000000120b0c0227 */ /* 0x001fc800078e00ff */
[----:B------:R-:W-:Y:S02]  /*b130*/  IMAD R15, R21, UR9, R14 ;  /* 0x00000009150f7c24 */ /* 0x000fe4000f8e020e */
[----:B----4-:R-:W-:Y:S01]  /*b140*/  IMAD R14, R22, UR4, RZ ;  /* 0x00000004160e7c24 */ /* 0x010fe2000f8e02ff */
[----:B------:R-:W-:Y:S01]  /*b150*/  ULDC.64 UR4, c[0x0][0xbe0] ;  /* 0x0002f80000047ab9 */ /* 0x000fe20000000a00 */
[----:B------:R-:W-:Y:S02]  /*b160*/  IMAD R21, R152, R19, UR8 ;  /* 0x0000000898157e24 */ /* 0x000fe4000f8e0213 */
[----:B------:R-:W-:-:S04]  /*b170*/  IMAD.WIDE.U32 R4, R20, UR9, R4 ;  /* 0x0000000914047c25 */ /* 0x000fc8000f8e0004 */
[----:B------:R-:W-:Y:S01]  /*b180*/  IMAD.MOV.U32 R13, RZ, RZ, R11 ;  /* 0x000000ffff0d7224 */ /* 0x000fe200078e000b */
[----:B-----5:R-:W-:Y:S01]  /*b190*/  @P0 SHF.R.U32.HI R13, RZ, R17, R12 ;  /* 0x00000011ff0d0219 */ /* 0x020fe2000001160c */
[----:B------:R-:W-:Y:S01]  /*b1a0*/  IMAD R17, R23, UR9, R14 ;  /* 0x0000000917117c24 */ /* 0x000fe2000f8e020e */
[----:B------:R-:W-:Y:S01]  /*b1b0*/  SHF.R.S32.HI R14, RZ, 0x1f, R21 ;  /* 0x0000001fff0e7819 */ /* 0x000fe20000011415 */
[----:B------:R-:W-:Y:S01]  /*b1c0*/  IMAD.WIDE.U32 R6, R22, UR9, R6 ;  /* 0x0000000916067c25 */ /* 0x000fe2000f8e0006 */
[----:B------:R-:W-:-:S03]  /*b1d0*/  ULDC.64 UR8, c[0x0][0xb28] ;  /* 0x0002ca0000087ab9 */ /* 0x000fc60000000a00 */
[----:B------:R-:W-:Y:S01]  /*b1e0*/  IMAD.IADD R5, R5, 0x1, R15 ;  /* 0x0000000105057824 */ /* 0x000fe200078e020f */
[----:B------:R-:W-:Y:S01]  /*b1f0*/  MOV R15, R11 ;  /* 0x0000000b000f7202 */ /* 0x000fe20000000f00 */
[----:B------:R-:W-:-:S04]  /*b200*/  @P0 IMAD.HI.U32 R154, R11, R154, RZ ;  /* 0x0000009a0b9a0227 */ /* 0x000fc800078e00ff */
[----:B------:R-:W-:Y:S01]  /*b210*/  IMAD.IADD R7, R7, 0x1, R17 ;  /* 0x0000000107077824 */ /* 0x000fe200078e0211 */
[----:B------:R-:W-:Y:S01]  /*b220*/  @P0 SHF.R.U32.HI R15, RZ, R153, R154 ;  /* 0x00000099ff0f0219 */ /* 0x000fe2000001169a */
[C---:B------:R-:W-:Y:S02]  /*b230*/  IMAD R12, R14.reuse, UR4, RZ ;  /* 0x000000040e0c7c24 */ /* 0x040fe4000f8e02ff */
[----:B------:R-:W-:Y:S02]  /*b240*/  IMAD R17, R14, UR6, RZ ;  /* 0x000000060e117c24 */ /* 0x000fe4000f8e02ff */
[----:B------:R-:W-:-:S04]  /*b250*/  IMAD.WIDE.U32 R4, R21, UR4, R4 ;  /* 0x0000000415047c25 */ /* 0x000fc8000f8e0004 */
[----:B------:R-:W-:Y:S01]  /*b260*/  IMAD R14, R21, UR5, R12 ;  /* 0x00000005150e7c24 */ /* 0x000fe2000f8e020c */
[----:B------:R-:W-:Y:S01]  /*b270*/  IADD3 R4, P0, R13, R4, RZ ;  /* 0x000000040d047210 */ /* 0x000fe20007f1e0ff */
[C---:B------:R-:W-:Y:S01]  /*b280*/  IMAD R19, R21.reuse, UR7, R17 ;  /* 0x0000000715137c24 */ /* 0x040fe2000f8e0211 */
[--C-:B------:R-:W-:Y:S01]  /*b290*/  SHF.R.S32.HI R17, RZ, 0x1f, R13.reuse ;  /* 0x0000001fff117819 */ /* 0x100fe2000001140d */
[----:B------:R-:W-:Y:S01]  /*b2a0*/  IMAD.MOV R13, RZ, RZ, -R13 ;  /* 0x000000ffff0d7224 */ /* 0x000fe200078e0a0d */
[----:B------:R-:W-:Y:S01]  /*b2b0*/  SHF.R.S32.HI R12, RZ, 0x1f, R15 ;  /* 0x0000001fff0c7819 */ /* 0x000fe2000001140f */
[----:B------:R-:W-:Y:S01]  /*b2c0*/  ULDC.64 UR4, c[0x0][0xb30] ;  /* 0x0002cc0000047ab9 */ /* 0x000fe20000000a00 */
[----:B------:R-:W-:Y:S01]  /*b2d0*/  IMAD.WIDE.U32 R6, R21, UR6, R6 ;  /* 0x0000000615067c25 */ /* 0x000fe2000f8e0006 */
[----:B------:R-:W-:Y:S01]  /*b2e0*/  IADD3.X R5, R17, R5, R14, P0, !PT ;  /* 0x0000000511057210 */ /* 0x000fe200007fe40e */
[----:B------:R-:W-:Y:S02]  /*b2f0*/  ULDC.64 UR6, c[0x0][0xbc8] ;  /* 0x0002f20000067ab9 */ /* 0x000fe40000000a00 */
[----:B------:R-:W-:Y:S01]  /*b300*/  IMAD.MOV R18, RZ, RZ, -R15 ;  /* 0x000000ffff127224 */ /* 0x000fe200078e0a0f */
[----:B------:R-:W-:Y:S01]  /*b310*/  IADD3 R7, R7, R19, RZ ;  /* 0x0000001307077210 */ /* 0x000fe20007ffe0ff */
[----:B------:R-:W-:-:S02]  /*b320*/  IMAD R12, R12, UR4, RZ ;  /* 0x000000040c0c7c24 */ /* 0x000fc4000f8e02ff */
[C-C-:B------:R-:W-:Y:S02]  /*b330*/  IMAD R13, R8.reuse, R13, R11.reuse ;  /* 0x0000000d080d7224 */ /* 0x140fe400078e020b */
[----:B------:R-:W-:Y:S02]  /*b340*/  IMAD R11, R8, R18, R11 ;  /* 0x00000012080b7224 */ /* 0x000fe400078e020b */
[C---:B------:R-:W-:Y:S01]  /*b350*/  IMAD R17, R15.reuse, UR5, R12 ;  /* 0x000000050f117c24 */ /* 0x040fe2000f8e020c */
[----:B------:R-:W-:Y:S01]  /*b360*/  SHF.R.S32.HI R12, RZ, 0x1f, R13 ;  /* 0x0000001fff0c7819 */ /* 0x000fe2000001140d */
[----:B------:R-:W-:Y:S01]  /*b370*/  IMAD.WIDE.U32 R6, R15, UR4, R6 ;  /* 0x000000040f067c25 */ /* 0x000fe2000f8e0006 */
[----:B------:R-:W-:Y:S01]  /*b380*/  SHF.R.S32.HI R14, RZ, 0x1f, R11 ;  /* 0x0000001fff0e7819 */ /* 0x000fe2000001140b */
[----:B------:R-:W0:Y:S01]  /*b390*/  S2UR UR5, SR_CgaCtaId ;  /* 0x00000000000579c3 */ /* 0x000e220000008800 */
[----:B------:R-:W-:Y:S01]  /*b3a0*/  UMOV UR4, 0x400 ;  /* 0x0000040000047882 */ /* 0x000fe20000000000 */
[----:B------:R-:W-:-:S02]  /*b3b0*/  IMAD R12, R12, UR6, RZ ;  /* 0x000000060c0c7c24 */ /* 0x000fc4000f8e02ff */
[----:B------:R-:W-:Y:S02]  /*b3c0*/  IMAD.IADD R7, R7, 0x1, R17 ;  /* 0x0000000107077824 */ /* 0x000fe400078e0211 */
[----:B------:R-:W-:Y:S02]  /*b3d0*/  IMAD R14, R14, UR8, RZ ;  /* 0x000000080e0e7c24 */ /* 0x000fe4000f8e02ff */
[C---:B------:R-:W-:Y:S02]  /*b3e0*/  IMAD R15, R13.reuse, UR7, R12 ;  /* 0x000000070d0f7c24 */ /* 0x040fe4000f8e020c */
[----:B------:R-:W-:Y:S01]  /*b3f0*/  IMAD.WIDE.U32 R4, R13, UR6, R4 ;  /* 0x000000060d047c25 */ /* 0x000fe2000f8e0004 */
[----:B------:R-:W-:-:S03]  /*b400*/  ULDC.64 UR6, c[0x0][0xba8] ;  /* 0x0002ea0000067ab9 */ /* 0x000fc60000000a00 */
[C---:B------:R-:W-:Y:S01]  /*b410*/  IMAD R17, R11.reuse, UR9, R14 ;  /* 0x000000090b117c24 */ /* 0x040fe2000f8e020e */
[----:B------:R-:W-:Y:S01]  /*b420*/  LEA R18, P0, R4, UR6, 0x2 ;  /* 0x0000000604127c11 */ /* 0x000fe2000f8010ff */
[----:B------:R-:W-:Y:S01]  /*b430*/  IMAD.WIDE.U32 R12, R11, UR8, R6 ;  /* 0x000000080b0c7c25 */ /* 0x000fe2000f8e0006 */
[----:B------:R-:W-:Y:S01]  /*b440*/  ULDC.64 UR8, c[0x0][0xb00] ;  /* 0x0002c00000087ab9 */ /* 0x000fe20000000a00 */
[----:B------:R-:W-:Y:S01]  /*b450*/  LEA R11, R9, R16, 0x7 ;  /* 0x00000010090b7211 */ /* 0x000fe200078e38ff */
[----:B------:R-:W-:Y:S01]  /*b460*/  ULDC UR6, c[0x0][0xa88] ;  /* 0x0002a20000067ab9 */ /* 0x000fe20000000800 */
[----:B------:R-:W-:Y:S01]  /*b470*/  IMAD.IADD R5, R5, 0x1, R15 ;  /* 0x0000000105057824 */ /* 0x000fe200078e020f */
[----:B------:R-:W-:Y:S01]  /*b480*/  LEA R6, P1, R12, UR8, 0x2 ;  /* 0x000000080c067c11 */ /* 0x000fe2000f8210ff */
[----:B------:R-:W-:Y:S01]  /*b490*/  IMAD.IADD R7, R13, 0x1, R17 ;  /* 0x000000010d077824 */ /* 0x000fe200078e0211 */
[----:B------:R-:W-:Y:S01]  /*b4a0*/  SHFL.IDX PT, R14, R18, 0x1, 0x1c1f ;  /* 0x003c1f00120e7f89 */ /* 0x000fe200000e0000 */
[----:B0-----:R-:W-:Y:S01]  /*b4b0*/  ULEA UR4, UR5, UR4, 0x18 ;  /* 0x0000000405047291 */ /* 0x001fe2000f8ec03f */
[----:B------:R-:W-:Y:S01]  /*b4c0*/  LEA.HI.X R17, R4, UR7, R5, 0x2, P0 ;  /* 0x0000000704117c11 */ /* 0x000fe200080f1405 */
[----:B------:R-:W-:Y:S01]  /*b4d0*/  IMAD R8, R8, UR6, RZ ;  /* 0x0000000608087c24 */ /* 0x000fe2000f8e02ff */
[----:B------:R-:W-:Y:S01]  /*b4e0*/  LEA.HI.X R7, R12, UR9, R7, 0x2, P1 ;  /* 0x000000090c077c11 */ /* 0x000fe200088f1407 */
[C---:B------:R-:W-:Y:S01]  /*b4f0*/  VIADD R9, R11.reuse, 0x8 ;  /* 0x000000080b097836 */ /* 0x040fe20000000000 */
[----:B------:R-:W-:Y:S01]  /*b500*/  SHFL.IDX PT, R12, R18, RZ, 0x1c1f ;  /* 0x001c1fff120c7589 */ /* 0x000fe200000e0000 */
[----:B------:R-:W-:Y:S01]  /*b510*/  LOP3.LUT P0, RZ, R2, 0x3, RZ, 0xc0, !PT ;  /* 0x0000000302ff7812 */ /* 0x000fe2000780c0ff */
[----:B------:R-:W-:Y:S01]  /*b520*/  UIADD3 UR4, UR4, 0x38820, URZ ;  /* 0x0003882004047890 */ /* 0x000fe2000fffe03f */
[CC--:B------:R-:W-:Y:S01]  /*b530*/  ISETP.GE.AND P2, PT, R11.reuse, R8.reuse, PT ;  /* 0x000000080b00720c */ /* 0x0c0fe20003f46270 */
[----:B------:R-:W0:Y:S01]  /*b540*/  SHFL.IDX PT, R13, R17, RZ, 0x1c1f ;  /* 0x001c1fff110d7589 */ /* 0x000e2200000e0000 */
[-C--:B------:R-:W-:Y:S01]  /*b550*/  ISETP.GE.OR P1, PT, R11, R8.reuse, P0 ;  /* 0x000000080b00720c */ /* 0x080fe20000726670 */
[----:B------:R-:W-:Y:S01]  /*b560*/  UPRMT UR4, URZ, 0x654, UR4 ;  /* 0x000006543f047896 */ /* 0x000fe20008000004 */
[----:B------:R-:W-:Y:S01]  /*b570*/  ISETP.GE.OR P0, PT, R9, R8, P0 ;  /* 0x000000080900720c */ /* 0x000fe20000706670 */
[----:B------:R1:W2:Y:S04]  /*b580*/  SHFL.IDX PT, R15, R17, 0x1, 0x1c1f ;  /* 0x003c1f00110f7f89 */ /* 0x0002a800000e0000 */
[----:B------:R3:W4:Y:S03]  /*b590*/  SHFL.IDX PT, R4, R6, RZ, 0x1c1f ;  /* 0x001c1fff06047589 */ /* 0x00072600000e0000 */
[----:B------:R-:W-:Y:S01]  /*b5a0*/  SYNCS.ARRIVE.TRANS64.RED.A1T0 RZ, [UR4], RZ ;  /* 0x000000ffffff79a7 */ /* 0x000fe20008100404 */
[----:B-1----:R-:W-:Y:S01]  /*b5b0*/  LOP3.LUT R17, R10, 0x7ffffffc, RZ, 0xc0, !PT ;  /* 0x7ffffffc0a117812 */ /* 0x002fe200078ec0ff */
[----:B------:R3:W1:Y:S04]  /*b5c0*/  SHFL.IDX PT, R5, R7, RZ, 0x1c1f ;  /* 0x001c1fff07057589 */ /* 0x00066800000e0000 */
[----:B------:R-:W-:-:S04]  /*b5d0*/  IMAD.IADD R2, R2, 0x1, -R17 ;  /* 0x0000000102027824 */ /* 0x000fc800078e0a11 */
[----:B------:R-:W-:Y:S01]  /*b5e0*/  IMAD.SHL.U32 R2, R2, 0x2, RZ ;  /* 0x0000000202027824 */ /* 0x000fe200078e00ff */
[----:B0-----:R3:W-:Y:S04]  /*b5f0*/  @!P1 ST.E desc[UR10][R12.64], R0 ;  /* 0x000000000c009985 */ /* 0x0017e8000c10190a */
[----:B--2---:R3:W-:Y:S01]  /*b600*/  @!P0 ST.E desc[UR10][R14.64], R3 ;  /* 0x000000030e008985 */ /* 0x0047e2000c10190a */
[----:B------:R-:W-:Y:S05]  /*b610*/  @P2 BRA `(.L_x_35) ;  /* 0x0000000800fc2947 */ /* 0x000fea0003800000 */
[C---:B---3--:R-:W-:Y:S01]  /*b620*/  VIADD R3, R2.reuse, 0x10 ;  /* 0x0000001002037836 */ /* 0x048fe20000000000 */
[C---:B------:R-:W-:Y:S01]  /*b630*/  IADD3 R0, R2.reuse, 0x8, RZ ;  /* 0x0000000802007810 */ /* 0x040fe20007ffe0ff */
[C---:B------:R-:W-:Y:S01]  /*b640*/  VIADD R10, R2.reuse, 0x18 ;  /* 0x00000018020a7836 */ /* 0x040fe20000000000 */
[----:B------:R-:W-:Y:S01]  /*b650*/  ULDC UR4, c[0x0][0xac8] ;  /* 0x0002b20000047ab9 */ /* 0x000fe20000000800 */
[----:B------:R-:W-:Y:S01]  /*b660*/  VIADD R18, R2, 0x20 ;  /* 0x0000002002127836 */ /* 0x000fe20000000000 */
[----:B------:R-:W-:Y:S01]  /*b670*/  ISETP.GE.AND P3, PT, R0, UR4, PT ;  /* 0x0000000400007c0c */ /* 0x000fe2000bf66270 */
[----:B------:R-:W-:Y:S01]  /*b680*/  ULDC.64 UR6, c[0x0][0x208] ;  /* 0x0000820000067ab9 */ /* 0x000fe20000000a00 */
[----:B------:R-:W-:Y:S01]  /*b690*/  ISETP.GE.AND P4, PT, R3, UR4, PT ;  /* 0x0000000403007c0c */ /* 0x000fe2000bf86270 */
[----:B------:R-:W-:Y:S01]  /*b6a0*/  VIADD R20, R2, 0x40 ;  /* 0x0000004002147836 */ /* 0x000fe20000000000 */
[----:B------:R-:W-:Y:S01]  /*b6b0*/  ISETP.GE.AND P5, PT, R10, UR4, PT ;  /* 0x000000040a007c0c */ /* 0x000fe2000bfa6270 */
[C---:B------:R-:W-:Y:S01]  /*b6c0*/  VIADD R22, R2.reuse, 0x50 ;  /* 0x0000005002167836 */ /* 0x040fe20000000000 */
[C---:B------:R-:W-:Y:S01]  /*b6d0*/  ISETP.GE.AND P2, PT, R2.reuse, UR4, PT ;  /* 0x0000000402007c0c */ /* 0x040fe2000bf46270 */
[C---:B------:R-:W-:Y:S01]  /*b6e0*/  VIADD R23, R2.reuse, 0x58 ;  /* 0x0000005802177836 */ /* 0x040fe20000000000 */
[----:B------:R-:W-:-:S02]  /*b6f0*/  IADD3 R19, R2, 0x28, RZ ;  /* 0x0000002802137810 */ /* 0x000fc40007ffe0ff */
[----:B------:R-:W-:Y:S02]  /*b700*/  ISETP.GE.AND P0, PT, R18, UR4, PT ;  /* 0x0000000412007c0c */ /* 0x000fe4000bf06270 */
[----:B------:R-:W-:Y:S02]  /*b710*/  ISETP.GE.AND P1, PT, R19, UR4, PT ;  /* 0x0000000413007c0c */ /* 0x000fe4000bf26270 */
[----:B------:R-:W-:Y:S02]  /*b720*/  @!P3 LEA.HI R0, R0, R0, RZ, 0x1 ;  /* 0x000000000000b211 */ /* 0x000fe400078f08ff */
[----:B------:R-:W-:Y:S02]  /*b730*/  @!P4 LEA.HI R3, R3, R3, RZ, 0x1 ;  /* 0x000000030303c211 */ /* 0x000fe400078f08ff */
[----:B------:R-:W-:Y:S02]  /*b740*/  @!P5 LEA.HI R10, R10, R10, RZ, 0x1 ;  /* 0x0000000a0a0ad211 */ /* 0x000fe400078f08ff */
[----:B------:R-:W-:Y:S01]  /*b750*/  @!P3 LOP3.LUT R13, R0, 0xfffffffe, RZ, 0xc0, !PT ;  /* 0xfffffffe000db812 */ /* 0x000fe200078ec0ff */
[----:B------:R-:W-:Y:S01]  /*b760*/  VIADD R0, R2, 0x30 ;  /* 0x0000003002007836 */ /* 0x000fe20000000000 */
[----:B------:R-:W-:-:S02]  /*b770*/  @!P4 LOP3.LUT R3, R3, 0xfffffffe, RZ, 0xc0, !PT ;  /* 0xfffffffe0303c812 */ /* 0x000fc400078ec0ff */
[----:B------:R-:W-:Y:S01]  /*b780*/  @!P5 LOP3.LUT R17, R10, 0xfffffffe, RZ, 0xc0, !PT ;  /* 0xfffffffe0a11d812 */ /* 0x000fe200078ec0ff */
[C-C-:B-1--4-:R-:W-:Y:S01]  /*b790*/  @!P2 IMAD.WIDE R10, R2.reuse, 0x4, R4.reuse ;  /* 0x00000004020aa825 */ /* 0x152fe200078e0204 */
[----:B------:R-:W-:Y:S02]  /*b7a0*/  IADD3 R21, R2, 0x48, RZ ;  /* 0x0000004802157810 */ /* 0x000fe40007ffe0ff */
[----:B------:R-:W-:Y:S01]  /*b7b0*/  ISETP.GE.AND P6, PT, R22, UR4, PT ;  /* 0x0000000416007c0c */ /* 0x000fe2000bfc6270 */
[--C-:B------:R-:W-:Y:S01]  /*b7c0*/  @!P3 IMAD.WIDE R12, R13, 0x4, R4.reuse ;  /* 0x000000040d0cb825 */ /* 0x100fe200078e0204 */
[----:B------:R0:W-:Y:S01]  /*b7d0*/  @!P2 ST.E.64 desc[UR6][R10.64], R24 ;  /* 0x000000180a00a985 */ /* 0x0001e2000c101b06 */
[----:B------:R-:W-:Y:S02]  /*b7e0*/  ISETP.GE.AND P2, PT, R0, UR4, PT ;  /* 0x0000000400007c0c */ /* 0x000fe4000bf46270 */
[----:B------:R-:W-:Y:S01]  /*b7f0*/  @!P4 IMAD.WIDE R14, R3, 0x4, R4 ;  /* 0x00000004030ec825 */ /* 0x000fe200078e0204 */
[----:B------:R1:W-:Y:S01]  /*b800*/  @!P3 ST.E.64 desc[UR6][R12.64], R28 ;  /* 0x0000001c0c00b985 */ /* 0x0003e2000c101b06 */
[----:B------:R-:W-:-:S02]  /*b810*/  @!P0 LEA.HI R18, R18, R18, RZ, 0x1 ;  /* 0x0000001212128211 */ /* 0x000fc400078f08ff */
[----:B------:R-:W-:Y:S01]  /*b820*/  VIADD R3, R2, 0x38 ;  /* 0x0000003802037836 */ /* 0x000fe20000000000 */
[----:B------:R2:W-:Y:S01]  /*b830*/  @!P4 ST.E.64 desc[UR6][R14.64], R32 ;  /* 0x000000200e00c985 */ /* 0x0005e2000c101b06 */
[----:B------:R-:W-:Y:S01]  /*b840*/  @!P5 IMAD.WIDE R16, R17, 0x4, R4 ;  /* 0x000000041110d825 */ /* 0x000fe200078e0204 */
[----:B------:R-:W-:Y:S02]  /*b850*/  ISETP.GE.AND P4, PT, R20, UR4, PT ;  /* 0x0000000414007c0c */ /* 0x000fe4000bf86270 */
[----:B------:R-:W-:Y:S02]  /*b860*/  ISETP.GE.AND P3, PT, R3, UR4, PT ;  /* 0x0000000403007c0c */ /* 0x000fe4000bf66270 */
[----:B------:R3:W-:Y:S01]  /*b870*/  @!P5 ST.E.64 desc[UR6][R16.64], R36 ;  /* 0x000000241000d985 */ /* 0x0007e2000c101b06 */
[----:B------:R-:W-:Y:S01]  /*b880*/  ISETP.GE.AND P5, PT, R21, UR4, PT ;  /* 0x0000000415007c0c */ /* 0x000fe2000bfa6270 */
[----:B0-----:R-:W-:Y:S01]  /*b890*/  VIADD R24, R2, 0x60 ;  /* 0x0000006002187836 */ /* 0x001fe20000000000 */
[----:B------:R-:W-:-:S02]  /*b8a0*/  @!P1 LEA.HI R19, R19, R19, RZ, 0x1 ;  /* 0x0000001313139211 */ /* 0x000fc400078f08ff */
[----:B------:R-:W-:Y:S02]  /*b8b0*/  @!P0 LOP3.LUT R11, R18, 0xfffffffe, RZ, 0xc0, !PT ;  /* 0xfffffffe120b8812 */ /* 0x000fe400078ec0ff */
[----:B-1----:R-:W-:Y:S02]  /*b8c0*/  @!P1 LOP3.LUT R13, R19, 0xfffffffe, RZ, 0xc0, !PT ;  /* 0xfffffffe130d9812 */ /* 0x002fe400078ec0ff */
[----:B------:R-:W-:Y:S01]  /*b8d0*/  @!P2 LEA.HI R0, R0, R0, RZ, 0x1 ;  /* 0x000000000000a211 */ /* 0x000fe200078f08ff */
[--C-:B------:R-:W-:Y:S01]  /*b8e0*/  @!P0 IMAD.WIDE R10, R11, 0x4, R4.reuse ;  /* 0x000000040b0a8825 */ /* 0x100fe200078e0204 */
[----:B--2---:R-:W-:Y:S02]  /*b8f0*/  @!P3 LEA.HI R14, R3, R3, RZ, 0x1 ;  /* 0x00000003030eb211 */ /* 0x004fe400078f08ff */
[----:B------:R-:W-:Y:S01]  /*b900*/  @!P4 LEA.HI R20, R20, R20, RZ, 0x1 ;  /* 0x000000141414c211 */ /* 0x000fe200078f08ff */
[----:B------:R-:W-:Y:S01]  /*b910*/  @!P1 IMAD.WIDE R12, R13, 0x4, R4 ;  /* 0x000000040d0c9825 */ /* 0x000fe200078e0204 */
[----:B------:R-:W-:Y:S01]  /*b920*/  @!P5 LEA.HI R21, R21, R21, RZ, 0x1 ;  /* 0x000000151515d211 */ /* 0x000fe200078f08ff */
[----:B------:R0:W-:Y:S01]  /*b930*/  @!P0 ST.E.64 desc[UR6][R10.64], R40 ;  /* 0x000000280a008985 */ /* 0x0001e2000c101b06 */
[----:B------:R-:W-:-:S02]  /*b940*/  @!P6 LEA.HI R22, R22, R22, RZ, 0x1 ;  /* 0x000000161616e211 */ /* 0x000fc400078f08ff */
[----:B------:R-:W-:Y:S01]  /*b950*/  @!P2 LOP3.LUT R3, R0, 0xfffffffe, RZ, 0xc0, !PT ;  /* 0xfffffffe0003a812 */ /* 0x000fe200078ec0ff */
[----:B------:R1:W-:Y:S01]  /*b960*/  @!P1 ST.E.64 desc[UR6][R12.64], R44 ;  /* 0x0000002c0c009985 */ /* 0x0003e2000c101b06 */
[----:B------:R-:W-:Y:S02]  /*b970*/  @!P3 LOP3.LUT R15, R14, 0xfffffffe, RZ, 0xc0, !PT ;  /* 0xfffffffe0e0fb812 */ /* 0x000fe400078ec0ff */
[----:B---3--:R-:W-:Y:S01]  /*b980*/  @!P4 LOP3.LUT R17, R20, 0xfffffffe, RZ, 0xc0, !PT ;  /* 0xfffffffe1411c812 */ /* 0x008fe200078ec0ff */
[----:B------:R-:W-:Y:S01]  /*b990*/  VIADD R20, R2, 0x78 ;  /* 0x0000007802147836 */ /* 0x000fe20000000000 */
[----:B------:R-:W-:Y:S02]  /*b9a0*/  @!P5 LOP3.LUT R21, R21, 0xfffffffe, RZ, 0xc0, !PT ;  /* 0xfffffffe1515d812 */ /* 0x000fe400078ec0ff */
[----:B------:R-:W-:Y:S02]  /*b9b0*/  @!P6 LOP3.LUT R19, R22, 0xfffffffe, RZ, 0xc0, !PT ;  /* 0xfffffffe1613e812 */ /* 0x000fe400078ec0ff */
[----:B------:R-:W-:Y:S01]  /*b9c0*/  ISETP.GE.AND P1, PT, R23, UR4, PT ;  /* 0x0000000417007c0c */ /* 0x000fe2000bf26270 */
[----:B0-----:R-:W-:Y:S01]  /*b9d0*/  @!P2 IMAD.WIDE R10, R3, 0x4, R4 ;  /* 0x00000004030aa825 */ /* 0x001fe200078e0204 */
[----:B------:R-:W-:-:S02]  /*b9e0*/  ISETP.GE.AND P0, PT, R24, UR4, PT ;  /* 0x0000000418007c0c */ /* 0x000fc4000bf06270 */
[C---:B------:R-:W-:Y:S01]  /*b9f0*/  IADD3 R0, R2.reuse, 0x68, RZ ;  /* 0x0000006802007810 */ /* 0x040fe20007ffe0ff */
[--C-:B-1----:R-:W-:Y:S01]  /*ba00*/  @!P3 IMAD.WIDE R12, R15, 0x4, R4.reuse ;  /* 0x000000040f0cb825 */ /* 0x102fe200078e0204 */
[----:B------:R0:W-:Y:S01]  /*ba10*/  @!P2 ST.E.64 desc[UR6][R10.64], R48 ;  /* 0x000000300a00a985 */ /* 0x0001e2000c101b06 */
[----:B------:R-:W-:Y:S02]  /*ba20*/  IADD3 R22, R2, 0x88, RZ ;  /* 0x0000008802167810 */ /* 0x000fe40007ffe0ff */
[--C-:B------:R-:W-:Y:S01]  /*ba30*/  @!P4 IMAD.WIDE R14, R17, 0x4, R4.reuse ;  /* 0x00000004110ec825 */ /* 0x100fe200078e0204 */
[----:B------:R1:W-:Y:S01]  /*ba40*/  @!P3 ST.E.64 desc[UR6][R12.64], R52 ;  /* 0x000000340c00b985 */ /* 0x0003e2000c101b06 */
[----:B------:R-:W-:Y:S02]  /*ba50*/  ISETP.GE.AND P2, PT, R0, UR4, PT ;  /* 0x0000000400007c0c */ /* 0x000fe4000bf46270 */
[----:B------:R-:W-:Y:S01]  /*ba60*/  @!P5 IMAD.WIDE R16, R21, 0x4, R4 ;  /* 0x000000041510d825 */ /* 0x000fe200078e0204 */
[----:B------:R2:W-:Y:S01]  /*ba70*/  @!P4 ST.E.64 desc[UR6][R14.64], R56 ;  /* 0x000000380e00c985 */ /* 0x0005e2000c101b06 */
[----:B------:R-:W-:-:S02]  /*ba80*/  ISETP.GE.AND P3, PT, R22, UR4, PT ;  /* 0x0000000416007c0c */ /* 0x000fc4000bf66270 */
[----:B------:R-:W-:Y:S01]  /*ba90*/  @!P6 IMAD.WIDE R18, R19, 0x4, R4 ;  /* 0x000000041312e825 */ /* 0x000fe200078e0204 */
[----:B------:R3:W-:Y:S01]  /*baa0*/  @!P5 ST.E.64 desc[UR6][R16.64], R60 ;  /* 0x0000003c1000d985 */ /* 0x0007e2000c101b06 */
[----:B------:R-:W-:Y:S02]  /*bab0*/  ISETP.GE.AND P5, PT, R20, UR4, PT ;  /* 0x0000000414007c0c */ /* 0x000fe4000bfa6270 */
[C---:B------:R-:W-:Y:S01]  /*bac0*/  VIADD R3, R2.reuse, 0x70 ;  /* 0x0000007002037836 */ /* 0x040fe20000000000 */
[----:B------:R4:W-:Y:S01]  /*bad0*/  @!P6 ST.E.64 desc[UR6][R18.64], R64 ;  /* 0x000000401200e985 */ /* 0x0009e2000c101b06 */
[----:B------:R-:W-:Y:S01]  /*bae0*/  VIADD R21, R2, 0x80 ;  /* 0x0000008002157836 */ /* 0x000fe20000000000 */
[----:B------:R-:W-:Y:S02]  /*baf0*/  @!P1 LEA.HI R23, R23, R23, RZ, 0x1 ;  /* 0x0000001717179211 */ /* 0x000fe400078f08ff */
[----:B------:R-:W-:Y:S02]  /*bb00*/  ISETP.GE.AND P6, PT, R3, UR4, PT ;  /* 0x0000000403007c0c */ /* 0x000fe4000bfc6270 */
[----:B------:R-:W-:-:S02]  /*bb10*/  ISETP.GE.AND P4, PT, R21, UR4, PT ;  /* 0x0000000415007c0c */ /* 0x000fc4000bf86270 */
[----:B------:R-:W-:Y:S02]  /*bb20*/  @!P0 LEA.HI R24, R24, R24, RZ, 0x1 ;  /* 0x0000001818188211 */ /* 0x000fe400078f08ff */
[----:B0-----:R-:W-:Y:S01]  /*bb30*/  @!P1 LOP3.LUT R11, R23, 0xfffffffe, RZ, 0xc0, !PT ;  /* 0xfffffffe170b9812 */ /* 0x001fe200078ec0ff */
[----:B------:R-:W-:Y:S01]  /*bb40*/  VIADD R23, R2, 0x90 ;  /* 0x0000009002177836 */ /* 0x000fe20000000000 */
[----:B-1----:R-:W-:Y:S01]  /*bb50*/  @!P0 LOP3.LUT R13, R24, 0xfffffffe, RZ, 0xc0, !PT ;  /* 0xfffffffe180d8812 */ /* 0x002fe200078ec0ff */
[----:B------:R-:W-:Y:S01]  /*bb60*/  VIADD R24, R2, 0x98 ;  /* 0x0000009802187836 */ /* 0x000fe20000000000 */
[----:B------:R-:W-:Y:S01]  /*bb70*/  @!P2 LEA.HI R0, R0, R0, RZ, 0x1 ;  /* 0x000000000000a211 */ /* 0x000fe200078f08ff */
[--C-:B------:R-:W-:Y:S01]  /*bb80*/  @!P1 IMAD.WIDE R10, R11, 0x4, R4.reuse ;  /* 0x000000040b0a9825 */ /* 0x100fe200078e0204 */
[----:B------:R-:W-:Y:S02]  /*bb90*/  @!P5 LEA.HI R20, R20, R20, RZ, 0x1 ;  /* 0x000000141414d211 */ /* 0x000fe400078f08ff */
[----:B--2---:R-:W-:Y:S01]  /*bba0*/  @!P6 LEA.HI R14, R3, R3, RZ, 0x1 ;  /* 0x00000003030ee211 */ /* 0x004fe200078f08ff */
[----:B------:R-:W-:Y:S01]  /*bbb0*/  @!P0 IMAD.WIDE R12, R13, 0x4, R4 ;  /* 0x000000040d0c8825 */ /* 0x000fe200078e0204 */
[----:B------:R-:W-:Y:S01]  /*bbc0*/  @!P4 LEA.HI R21, R21, R21, RZ, 0x1 ;  /* 0x000000151515c211 */ /* 0x000fe200078f08ff */
[----:B------:R0:W-:Y:S01]  /*bbd0*/  @!P1 ST.E.64 desc[UR6][R10.64], R68 ;  /* 0x000000440a009985 */ /* 0x0001e2000c101b06 */
[----:B------:R-:W-:-:S02]  /*bbe0*/  @!P3 LEA.HI R22, R22, R22, RZ, 0x1 ;  /* 0x000000161616b211 */ /* 0x000fc400078f08ff */
[----:B------:R-:W-:Y:S01]  /*bbf0*/  @!P2 LOP3.LUT R3, R0, 0xfffffffe, RZ, 0xc0, !PT ;  /* 0xfffffffe0003a812 */ /* 0x000fe200078ec0ff */
[----:B------:R1:W-:Y:S01]  /*bc00*/  @!P0 ST.E.64 desc[UR6][R12.64], R72 ;  /* 0x000000480c008985 */ /* 0x0003e2000c101b06 */
[----:B------:R-:W-:Y:S01]  /*bc10*/  @!P6 LOP3.LUT R15, R14, 0xfffffffe, RZ, 0xc0, !PT ;  /* 0xfffffffe0e0fe812 */ /* 0x000fe200078ec0ff */
[----:B------:R-:W-:Y:S01]  /*bc20*/  VIADD R0, R2, 0xa0 ;  /* 0x000000a002007836 */ /* 0x000fe20000000000 */
[----:B---3--:R-:W-:Y:S01]  /*bc30*/  @!P5 LOP3.LUT R17, R20, 0xfffffffe, RZ, 0xc0, !PT ;  /* 0xfffffffe1411d812 */ /* 0x008fe200078ec0ff */
[----:B------:R-:W-:Y:S01]  /*bc40*/  VIADD R20, R2, 0xb0 ;  /* 0x000000b002147836 */ /* 0x000fe20000000000 */
[----:B------:R-:W-:Y:S02]  /*bc50*/  @!P4 LOP3.LUT R21, R21, 0xfffffffe, RZ, 0xc0, !PT ;  /* 0xfffffffe1515c812 */ /* 0x000fe400078ec0ff */
[----:B----4-:R-:W-:Y:S01]  /*bc60*/  @!P3 LOP3.LUT R19, R22, 0xfffffffe, RZ, 0xc0, !PT ;  /* 0xfffffffe1613b812 */ /* 0x010fe200078ec0ff */
[C---:B------:R-:W-:Y:S01]  /*bc70*/  VIADD R22, R2.reuse, 0xc0 ;  /* 0x000000c002167836 */ /* 0x040fe20000000000 */
[----:B------:R-:W-:Y:S01]  /*bc80*/  ISETP.GE.AND P0, PT, R23, UR4, PT ;  /* 0x0000000417007c0c */ /* 0x000fe2000bf06270 */
[----:B0-----:R-:W-:Y:S01]  /*bc90*/  @!P2 IMAD.WIDE R10, R3, 0x4, R4 ;  /* 0x00000004030aa825 */ /* 0x001fe200078e0204 */
[----:B------:R-:W-:-:S02]  /*bca0*/  IADD3 R3, R2, 0xa8, RZ ;  /* 0x000000a802037810 */ /* 0x000fc40007ffe0ff */
[----:B------:R-:W-:Y:S01]  /*bcb0*/  ISETP.GE.AND P1, PT, R24, UR4, PT ;  /* 0x0000000418007c0c */ /* 0x000fe2000bf26270 */
[--C-:B-1----:R-:W-:Y:S01]  /*bcc0*/  @!P6 IMAD.WIDE R12, R15, 0x4, R4.reuse ;  /* 0x000000040f0ce825 */ /* 0x102fe200078e0204 */
[----:B------:R0:W-:Y:S01]  /*bcd0*/  @!P2 ST.E.64 desc[UR6][R10.64], R76 ;  /* 0x0000004c0a00a985 */ /* 0x0001e2000c101b06 */
[----:B------:R-:W-:Y:S02]  /*bce0*/  ISETP.GE.AND P2, PT, R0, UR4, PT ;  /* 0x0000000400007c0c */ /* 0x000fe4000bf46270 */
[--C-:B------:R-:W-:Y:S01]  /*bcf0*/  @!P5 IMAD.WIDE R14, R17, 0x4, R4.reuse ;  /* 0x00000004110ed825 */ /* 0x100fe200078e0204 */
[----:B------:R1:W-:Y:S01]  /*bd00*/  @!P6 ST.E.64 desc[UR6][R12.64], R80 ;  /* 0x000000500c00e985 */ /* 0x0003e2000c101b06 */
[----:B------:R-:W-:Y:S02]  /*bd10*/  ISETP.GE.AND P6, PT, R22, UR4, PT ;  /* 0x0000000416007c0c */ /* 0x000fe4000bfc6270 */
[----:B------:R-:W-:Y:S01]  /*bd20*/  @!P4 IMAD.WIDE R16, R21, 0x4, R4 ;  /* 0x000000041510c825 */ /* 0x000fe200078e0204 */
[----:B------:R2:W-:Y:S01]  /*bd30*/  @!P5 ST.E.64 desc[UR6][R14.64], R84 ;  /* 0x000000540e00d985 */ /* 0x0005e2000c101b06 */
[----:B------:R-:W-:-:S02]  /*bd40*/  @!P0 LEA.HI R23, R23, R23, RZ, 0x1 ;  /* 0x0000001717178211 */ /* 0x000fc400078f08ff */
[----:B------:R-:W-:Y:S01]  /*bd50*/  @!P3 IMAD.WIDE R18, R19, 0x4, R4 ;  /* 0x000000041312b825 */ /* 0x000fe200078e0204 */
[----:B------:R3:W-:Y:S01]  /*bd60*/  @!P4 ST.E.64 desc[UR6][R16.64], R88 ;  /* 0x000000581000c985 */ /* 0x0007e2000c101b06 */
[----:B------:R-:W-:Y:S02]  /*bd70*/  ISETP.GE.AND P4, PT, R20, UR4, PT ;  /* 0x0000000414007c0c */ /* 0x000fe4000bf86270 */
[----:B------:R-:W-:Y:S01]  /*bd80*/  VIADD R21, R2, 0xb8 ;  /* 0x000000b802157836 */ /* 0x000fe20000000000 */
[----:B------:R4:W-:Y:S01]  /*bd90*/  @!P3 ST.E.64 desc[UR6][R18.64], R92 ;  /* 0x0000005c1200b985 */ /* 0x0009e2000c101b06 */
[----:B------:R-:W-:Y:S02]  /*bda0*/  ISETP.GE.AND P3, PT, R3, UR4, PT ;  /* 0x0000000403007c0c */ /* 0x000fe4000bf66270 */
[----:B------:R-:W-:Y:S02]  /*bdb0*/  @!P1 LEA.HI R24, R24, R24, RZ, 0x1 ;  /* 0x0000001818189211 */ /* 0x000fe400078f08ff */
[----:B------:R-:W-:-:S02]  /*bdc0*/  ISETP.GE.AND P5, PT, R21, UR4, PT ;  /* 0x0000000415007c0c */ /* 0x000fc4000bfa6270 */
[----:B0-----:R-:W-:Y:S02]  /*bdd0*/  @!P0 LOP3.LUT R11, R23, 0xfffffffe, RZ, 0xc0, !PT ;  /* 0xfffffffe170b8812 */ /* 0x001fe400078ec0ff */
[----:B------:R-:W-:Y:S02]  /*bde0*/  @!P2 LEA.HI R0, R0, R0, RZ, 0x1 ;  /* 0x000000000000a211 */ /* 0x000fe400078f08ff */
[----:B-1----:R-:W-:Y:S01]  /*bdf0*/  @!P1 LOP3.LUT R13, R24, 0xfffffffe, RZ, 0xc0, !PT ;  /* 0xfffffffe180d9812 */ /* 0x002fe200078ec0ff */
[--C-:B------:R-:W-:Y:S01]  /*be00*/  @!P0 IMAD.WIDE R10, R11, 0x4, R4.reuse ;  /* 0x000000040b0a8825 */ /* 0x100fe200078e0204 */
[----:B------:R-:W-:Y:S02]  /*be10*/  @!P4 LEA.HI R20, R20, R20, RZ, 0x1 ;  /* 0x000000141414c211 */ /* 0x000fe400078f08ff */
[----:B------:R-:W-:Y:S01]  /*be20*/  @!P3 LEA.HI R3, R3, R3, RZ, 0x1 ;  /* 0x000000030303b211 */ /* 0x000fe200078f08ff */
[----:B------:R-:W-:Y:S01]  /*be30*/  @!P1 IMAD.WIDE R12, R13, 0x4, R4 ;  /* 0x000000040d0c9825 */ /* 0x000fe200078e0204 */
[----:B--2---:R-:W-:Y:S01]  /*be40*/  @!P2 LOP3.LUT R15, R0, 0xfffffffe, RZ, 0xc0, !PT ;  /* 0xfffffffe000fa812 */ /* 0x004fe200078ec0ff */
[----:B------:R0:W-:Y:S01]  /*be50*/  @!P0 ST.E.64 desc[UR6][R10.64], R96 ;  /* 0x000000600a008985 */ /* 0x0001e2000c101b06 */
[----:B------:R-:W-:-:S02]  /*be60*/  @!P5 LEA.HI R21, R21, R21, RZ, 0x1 ;  /* 0x000000151515d211 */ /* 0x000fc400078f08ff */
[----:B------:R-:W-:Y:S01]  /*be70*/  @!P3 LOP3.LUT R3, R3, 0xfffffffe, RZ, 0xc0, !PT ;  /* 0xfffffffe0303b812 */ /* 0x000fe200078ec0ff */
[--C-:B------:R-:W-:Y:S01]  /*be80*/  @!P2 IMAD.WIDE R14, R15, 0x4, R4.reuse ;  /* 0x000000040f0ea825 */ /* 0x100fe200078e0204 */
[----:B------:R-:W-:Y:S01]  /*be90*/  @!P6 LEA.HI R22, R22, R22, RZ, 0x1 ;  /* 0x000000161616e211 */ /* 0x000fe200078f08ff */
[----:B------:R1:W-:Y:S01]  /*bea0*/  @!P1 ST.E.64 desc[UR6][R12.64], R100 ;  /* 0x000000640c009985 */ /* 0x0003e2000c101b06 */
[----:B---3--:R-:W-:Y:S01]  /*beb0*/  @!P4 LOP3.LUT R17, R20, 0xfffffffe, RZ, 0xc0, !PT ;  /* 0xfffffffe1411c812 */ /* 0x008fe200078ec0ff */
[----:B------:R-:W-:Y:S01]  /*bec0*/  VIADD R20, R2, 0xd8 ;  /* 0x000000d802147836 */ /* 0x000fe20000000000 */
[----:B------:R-:W-:Y:S01]  /*bed0*/  @!P5 LOP3.LUT R21, R21, 0xfffffffe, RZ, 0xc0, !PT ;  /* 0xfffffffe1515d812 */ /* 0x000fe200078ec0ff */
[----:B------:R2:W-:Y:S01]  /*bee0*/  @!P2 ST.E.64 desc[UR6][R14.64], R104 ;  /* 0x000000680e00a985 */ /* 0x0005e2000c101b06 */
[----:B----4-:R-:W-:Y:S02]  /*bef0*/  @!P6 LOP3.LUT R19, R22, 0xfffffffe, RZ, 0xc0, !PT ;  /* 0xfffffffe1613e812 */ /* 0x010fe400078ec0ff */
[----:B------:R-:W-:Y:S01]  /*bf00*/  IADD3 R0, R2, 0xc8, RZ ;  /* 0x000000c802007810 */ /* 0x000fe20007ffe0ff */
[----:B0-----:R-:W-:Y:S01]  /*bf10*/  @!P3 IMAD.WIDE R10, R3, 0x4, R4 ;  /* 0x00000004030ab825 */ /* 0x001fe200078e0204 */
[----:B------:R-:W-:-:S02]  /*bf20*/  ISETP.GE.AND P2, PT, R20, UR4, PT ;  /* 0x0000000414007c0c */ /* 0x000fc4000bf46270 */
[----:B------:R-:W-:Y:S01]  /*bf30*/  ISETP.GE.AND P0, PT, R0, UR4, PT ;  /* 0x0000000400007c0c */ /* 0x000fe2000bf06270 */
[----:B------:R-:W-:Y:S01]  /*bf40*/  VIADD R3, R2, 0xd0 ;  /* 0x000000d002037836 */ /* 0x000fe20000000000 */
[----:B------:R0:W-:Y:S01]  /*bf50*/  @!P3 ST.E.64 desc[UR6][R10.64], R108 ;  /* 0x0000006c0a00b985 */ /* 0x0001e2000c101b06 */
[----:B-1----:R-:W-:-:S03]  /*bf60*/  @!P4 IMAD.WIDE R12, R17, 0x4, R4 ;  /* 0x00000004110cc825 */ /* 0x002fc600078e0204 */
[----:B------:R-:W-:Y:S01]  /*bf70*/  ISETP.GE.AND P1, PT, R3, UR4, PT ;  /* 0x0000000403007c0c */ /* 0x000fe2000bf26270 */
[--C-:B------:R-:W-:Y:S01]  /*bf80*/  @!P5 IMAD.WIDE R16, R21, 0x4, R4.reuse ;  /* 0x000000041510d825 */ /* 0x100fe200078e0204 */
[----:B------:R1:W-:Y:S01]  /*bf90*/  @!P4 ST.E.64 desc[UR6][R12.64], R112 ;  /* 0x000000700c00c985 */ /* 0x0003e2000c101b06 */
[----:B--2---:R-:W-:Y:S02]  /*bfa0*/  IADD3 R14, R2, 0xe8, RZ ;  /* 0x000000e8020e7810 */ /* 0x004fe40007ffe0ff */
[----:B------:R-:W-:Y:S01]  /*bfb0*/  @!P6 IMAD.WIDE R18, R19, 0x4, R4 ;  /* 0x000000041312e825 */ /* 0x000fe200078e0204 */
[----:B------:R2:W-:Y:S01]  /*bfc0*/  @!P5 ST.E.64 desc[UR6][R16.64], R116 ;  /* 0x000000741000d985 */ /* 0x0005e2000c101b06 */
[----:B------:R-:W-:Y:S02]  /*bfd0*/  ISETP.GE.AND P4, PT, R14, UR4, PT ;  /* 0x000000040e007c0c */ /* 0x000fe4000bf86270 */
[C---:B------:R-:W-:Y:S01]  /*bfe0*/  VIADD R21, R2.reuse, 0xe0 ;  /* 0x000000e002157836 */ /* 0x040fe20000000000 */
[----:B------:R3:W-:Y:S01]  /*bff0*/  @!P6 ST.E.64 desc[UR6][R18.64], R120 ;  /* 0x000000781200e985 */ /* 0x0007e2000c101b06 */
[----:B0-----:R-:W-:Y:S01]  /*c000*/  VIADD R11, R2, 0xf8 ;  /* 0x000000f8020b7836 */ /* 0x001fe20000000000 */
[----:B------:R-:W-:Y:S01]  /*c010*/  @!P0 LEA.HI R0, R0, R0, RZ, 0x1 ;  /* 0x0000000000008211 */ /* 0x000fe200078f08ff */
[----:B------:R-:W-:Y:S01]  /*c020*/  VIADD R15, R2, 0xf0 ;  /* 0x000000f0020f7836 */ /* 0x000fe20000000000 */
[----:B------:R-:W-:-:S02]  /*c030*/  ISETP.GE.AND P3, PT, R21, UR4, PT ;  /* 0x0000000415007c0c */ /* 0x000fc4000bf66270 */
[----:B------:R-:W-:Y:S02]  /*c040*/  ISETP.GE.AND P6, PT, R11, UR4, PT ;  /* 0x000000040b007c0c */ /* 0x000fe4000bfc6270 */
[----:B------:R-:W-:Y:S02]  /*c050*/  ISETP.GE.AND P5, PT, R15, UR4, PT ;  /* 0x000000040f007c0c */ /* 0x000fe4000bfa6270 */
[----:B------:R-:W-:Y:S02]  /*c060*/  @!P1 LEA.HI R3, R3, R3, RZ, 0x1 ;  /* 0x0000000303039211 */ /* 0x000fe400078f08ff */
[----:B------:R-:W-:Y:S02]  /*c070*/  @!P2 LEA.HI R20, R20, R20, RZ, 0x1 ;  /* 0x000000141414a211 */ /* 0x000fe400078f08ff */
[----:B------:R-:W-:Y:S02]  /*c080*/  @!P4 LEA.HI R14, R14, R14, RZ, 0x1 ;  /* 0x0000000e0e0ec211 */ /* 0x000fe400078f08ff */
[----:B------:R-:W-:-:S02]  /*c090*/  @!P1 LOP3.LUT R3, R3, 0xfffffffe, RZ, 0xc0, !PT ;  /* 0xfffffffe03039812 */ /* 0x000fc400078ec0ff */
[----:B------:R-:W-:Y:S02]  /*c0a0*/  @!P3 LEA.HI R21, R21, R21, RZ, 0x1 ;  /* 0x000000151515b211 */ /* 0x000fe400078f08ff */
[----:B-1----:R-:W-:Y:S02]  /*c0b0*/  @!P6 LEA.HI R12, R11, R11, RZ, 0x1 ;  /* 0x0000000b0b0ce211 */ /* 0x002fe400078f08ff */
[----:B------:R-:W-:Y:S02]  /*c0c0*/  @!P5 LEA.HI R10, R15, R15, RZ, 0x1 ;  /* 0x0000000f0f0ad211 */ /* 0x000fe400078f08ff */
[----:B------:R-:W-:Y:S02]  /*c0d0*/  @!P0 LOP3.LUT R11, R0, 0xfffffffe, RZ, 0xc0, !PT ;  /* 0xfffffffe000b8812 */ /* 0x000fe400078ec0ff */
[----:B------:R-:W-:Y:S02]  /*c0e0*/  @!P2 LOP3.LUT R15, R20, 0xfffffffe, RZ, 0xc0, !PT ;  /* 0xfffffffe140fa812 */ /* 0x000fe400078ec0ff */
[----:B--2---:R-:W-:-:S02]  /*c0f0*/  @!P3 LOP3.LUT R17, R21, 0xfffffffe, RZ, 0xc0, !PT ;  /* 0xfffffffe1511b812 */ /* 0x004fc400078ec0ff */
[----:B---3--:R-:W-:Y:S01]  /*c100*/  @!P4 LOP3.LUT R19, R14, 0xfffffffe, RZ, 0xc0, !PT ;  /* 0xfffffffe0e13c812 */ /* 0x008fe200078ec0ff */
[--C-:B------:R-:W-:Y:S01]  /*c110*/  @!P2 IMAD.WIDE R14, R15, 0x4, R4.reuse ;  /* 0x000000040f0ea825 */ /* 0x100fe200078e0204 */
[----:B------:R-:W-:Y:S02]  /*c120*/  @!P5 LOP3.LUT R21, R10, 0xfffffffe, RZ, 0xc0, !PT ;  /* 0xfffffffe0a15d812 */ /* 0x000fe400078ec0ff */
[----:B------:R-:W-:Y:S01]  /*c130*/  @!P6 LOP3.LUT R23, R12, 0xfffffffe, RZ, 0xc0, !PT ;  /* 0xfffffffe0c17e812 */ /* 0x000fe200078ec0ff */
[----:B------:R-:W-:-:S04]  /*c140*/  @!P0 IMAD.WIDE R10, R11, 0x4, R4 ;  /* 0x000000040b0a8825 */ /* 0x000fc800078e0204 */
[--C-:B------:R-:W-:Y:S01]  /*c150*/  @!P1 IMAD.WIDE R12, R3, 0x4, R4.reuse ;  /* 0x00000004030c9825 */ /* 0x100fe200078e0204 */
[----:B------:R0:W-:Y:S03]  /*c160*/  @!P0 ST.E.64 desc[UR6][R10.64], R124 ;  /* 0x0000007c0a008985 */ /* 0x0001e6000c101b06 */
[--C-:B------:R-:W-:Y:S01]  /*c170*/  @!P3 IMAD.WIDE R16, R17, 0x4, R4.reuse ;  /* 0x000000041110b825 */ /* 0x100fe200078e0204 */
[----:B------:R0:W-:Y:S03]  /*c180*/  @!P1 ST.E.64 desc[UR6][R12.64], R128 ;  /* 0x000000800c009985 */ /* 0x0001e6000c101b06 */
[--C-:B------:R-:W-:Y:S01]  /*c190*/  @!P4 IMAD.WIDE R18, R19, 0x4, R4.reuse ;  /* 0x000000041312c825 */ /* 0x100fe200078e0204 */
[----:B------:R0:W-:Y:S03]  /*c1a0*/  @!P2 ST.E.64 desc[UR6][R14.64], R132 ;  /* 0x000000840e00a985 */ /* 0x0001e6000c101b06 */
[--C-:B------:R-:W-:Y:S01]  /*c1b0*/  @!P5 IMAD.WIDE R20, R21, 0x4, R4.reuse ;  /* 0x000000041514d825 */ /* 0x100fe200078e0204 */
[----:B------:R0:W-:Y:S03]  /*c1c0*/  @!P3 ST.E.64 desc[UR6][R16.64], R136 ;  /* 0x000000881000b985 */ /* 0x0001e6000c101b06 */
[----:B------:R-:W-:Y:S01]  /*c1d0*/  @!P6 IMAD.WIDE R4, R23, 0x4, R4 ;  /* 0x000000041704e825 */ /* 0x000fe200078e0204 */
[----:B------:R0:W-:Y:S04]  /*c1e0*/  @!P4 ST.E.64 desc[UR6][R18.64], R140 ;  /* 0x0000008c1200c985 */ /* 0x0001e8000c101b06 */
[----:B------:R0:W-:Y:S04]  /*c1f0*/  @!P5 ST.E.64 desc[UR6][R20.64], R144 ;  /* 0x000000901400d985 */ /* 0x0001e8000c101b06 */
[----:B------:R0:W-:Y:S02]  /*c200*/  @!P6 ST.E.64 desc[UR6][R4.64], R148 ;  /* 0x000000940400e985 */ /* 0x0001e4000c101b06 */
.L_x_35:
[----:B------:R-:W-:Y:S05]  /*c210*/  BSYNC B0 ;  /* 0x0000000000007941 */ /* 0x000fea0003800000 */
.L_x_34:
[----:B------:R-:W-:Y:S01]  /*c220*/  ISETP.GE.AND P0, PT, R9, R8, PT ;  /* 0x000000080900720c */ /* 0x000fe20003f06270 */
[----:B01----:R0:W1:Y:S04]  /*c230*/  SHFL.IDX PT, R5, R7, 0x1, 0x1c1f ;  /* 0x003c1f0007057f89 */ /* 0x00306800000e0000 */
[----:B----4-:R0:W2:Y:S08]  /*c240*/  SHFL.IDX PT, R4, R6, 0x1, 0x1c1f ;  /* 0x003c1f0006047f89 */ /* 0x0100b000000e0000 */
[----:B0-----:R-:W-:Y:S05]  /*c250*/  @P0 BRA `(.L_x_10) ;  /* 0x0000005400e00947 */ /* 0x001fea0003800000 */
[C---:B---3--:R-:W-:Y:S01]  /*c260*/  VIADD R0, R2.reuse, 0x8 ;  /* 0x0000000802007836 */ /* 0x048fe20000000000 */
[C---:B------:R-:W-:Y:S01]  /*c270*/  IADD3 R3, R2.reuse, 0x10, RZ ;  /* 0x0000001002037810 */ /* 0x040fe20007ffe0ff */
[----:B------:R-:W-:Y:S01]  /*c280*/  ULDC UR4, c[0x0][0xac8] ;  /* 0x0002b20000047ab9 */ /* 0x000fe20000000800 */
[C---:B------:R-:W-:Y:S01]  /*c290*/  VIADD R12, R2.reuse, 0x18 ;  /* 0x00000018020c7836 */ /* 0x040fe20000000000 */
[C---:B------:R-:W-:Y:S01]  /*c2a0*/  ISETP.GE.AND P0, PT, R2.reuse, UR4, PT ;  /* 0x0000000402007c0c */ /* 0x040fe2000bf06270 */
[----:B------:R-:W-:Y:S01]  /*c2b0*/  VIADD R13, R2, 0x20 ;  /* 0x00000020020d7836 */ /* 0x000fe20000000000 */
[----:B------:R-:W-:Y:S01]  /*c2c0*/  ISETP.GE.AND P1, PT, R0, UR4, PT ;  /* 0x0000000400007c0c */ /* 0x000fe2000bf26270 */
[----:B------:R-:W-:Y:S01]  /*c2d0*/  ULDC.64 UR6, c[0x0][0x208] ;  /* 0x0000820000067ab9 */ /* 0x000fe20000000a00 */
[----:B------:R-:W-:Y:S01]  /*c2e0*/  ISETP.GE.AND P2, PT, R3, UR4, PT ;  /* 0x0000000403007c0c */ /* 0x000fe2000bf46270 */
[----:B------:R-:W-:Y:S01]  /*c2f0*/  VIADD R14, R2, 0x38 ;  /* 0x00000038020e7836 */ /* 0x000fe20000000000 */
[----:B------:R-:W-:Y:S01]  /*c300*/  ISETP.GE.AND P5, PT, R12, UR4, PT ;  /* 0x000000040c007c0c */ /* 0x000fe2000bfa6270 */
[C---:B------:R-:W-:Y:S01]  /*c310*/  VIADD R15, R2.reuse, 0x40 ;  /* 0x00000040020f7836 */ /* 0x040fe20000000000 */
[----:B------:R-:W-:Y:S01]  /*c320*/  ISETP.GE.AND P6, PT, R13, UR4, PT ;  /* 0x000000040d007c0c */ /* 0x000fe2000bfc6270 */
[C---:B------:R-:W-:Y:S01]  /*c330*/  VIADD R16, R2.reuse, 0x48 ;  /* 0x0000004802107836 */ /* 0x040fe20000000000 */
[C---:B------:R-:W-:Y:S01]  /*c340*/  IADD3 R18, R2.reuse, 0x50, RZ ;  /* 0x0000005002127810 */ /* 0x040fe20007ffe0ff */
[C---:B------:R-:W-:Y:S01]  /*c350*/  VIADD R19, R2.reuse, 0x58 ;  /* 0x0000005802137836 */ /* 0x040fe20000000000 */
[----:B------:R-:W-:Y:S01]  /*c360*/  ISETP.GE.AND P3, PT, R15, UR4, PT ;  /* 0x000000040f007c0c */ /* 0x000fe2000bf66270 */
[----:B-12---:R-:W-:Y:S01]  /*c370*/  @!P0 IMAD.WIDE R6, R2, 0x4, R4 ;  /* 0x0000000402068825 */ /* 0x006fe200078e0204 */
[----:B------:R-:W-:-:S02]  /*c380*/  ISETP.GE.AND P4, PT, R16, UR4, PT ;  /* 0x0000000410007c0c */ /* 0x000fc4000bf86270 */
[----:B------:R-:W-:Y:S01]  /*c390*/  @!P1 LEA.HI R0, R0, R0, RZ, 0x1 ;  /* 0x0000000000009211 */ /* 0x000fe200078f08ff */
[----:B------:R-:W-:Y:S01]  /*c3a0*/  VIADD R20, R2, 0x80 ;  /* 0x0000008002147836 */ /* 0x000fe20000000000 */
[----:B------:R-:W-:Y:S01]  /*c3b0*/  @!P2 LEA.HI R3, R3, R3, RZ, 0x1 ;  /* 0x000000030303a211 */ /* 0x000fe200078f08ff */
[----:B------:R0:W-:Y:S01]  /*c3c0*/  @!P0 ST.E.64 desc[UR6][R6.64], R26 ;  /* 0x0000001a06008985 */ /* 0x0001e2000c101b06 */
[----:B------:R-:W-:Y:S01]  /*c3d0*/  @!P1 LOP3.LUT R9, R0, 0xfffffffe, RZ, 0xc0, !PT ;  /* 0xfffffffe00099812 */ /* 0x000fe200078ec0ff */
[----:B------:R-:W-:Y:S01]  /*c3e0*/  VIADD R0, R2, 0x28 ;  /* 0x0000002802007836 */ /* 0x000fe20000000000 */
[----:B------:R-:W-:Y:S02]  /*c3f0*/  @!P2 LOP3.LUT R3, R3, 0xfffffffe, RZ, 0xc0, !PT ;  /* 0xfffffffe0303a812 */ /* 0x000fe400078ec0ff */
[----:B------:R-:W-:Y:S01]  /*c400*/  @!P5 LEA.HI R12, R12, R12, RZ, 0x1 ;  /* 0x0000000c0c0cd211 */ /* 0x000fe200078f08ff */
[----:B------:R-:W-:Y:S01]  /*c410*/  @!P1 IMAD.WIDE R8, R9, 0x4, R4 ;  /* 0x0000000409089825 */ /* 0x000fe200078e0204 */
[----:B------:R-:W-:-:S02]  /*c420*/  ISETP.GE.AND P0, PT, R0, UR4, PT ;  /* 0x0000000400007c0c */ /* 0x000fc4000bf06270 */
[----:B------:R-:W-:Y:S01]  /*c430*/  @!P6 LEA.HI R13, R13, R13, RZ, 0x1 ;  /* 0x0000000d0d0de211 */ /* 0x000fe200078f08ff */
[----:B------:R-:W-:Y:S01]  /*c440*/  @!P2 IMAD.WIDE R10, R3, 0x4, R4 ;  /* 0x00000004030aa825 */ /* 0x000fe200078e0204 */
[----:B------:R-:W-:Y:S01]  /*c450*/  IADD3 R3, R2, 0x30, RZ ;  /* 0x0000003002037810 */ /* 0x000fe20007ffe0ff */
[----:B------:R1:W-:Y:S01]  /*c460*/  @!P1 ST.E.64 desc[UR6][R8.64], R30 ;  /* 0x0000001e08009985 */ /* 0x0003e2000c101b06 */
[----:B------:R-:W-:Y:S02]  /*c470*/  @!P3 LEA.HI R15, R15, R15, RZ, 0x1 ;  /* 0x0000000f0f0fb211 */ /* 0x000fe400078f08ff */
[----:B------:R-:W-:Y:S01]  /*c480*/  ISETP.GE.AND P1, PT, R3, UR4, PT ;  /* 0x0000000403007c0c */ /* 0x000fe2000bf26270 */
[----:B------:R2:W-:Y:S01]  /*c490*/  @!P2 ST.E.64 desc[UR6][R10.64], R34 ;  /* 0x000000220a00a985 */ /* 0x0005e2000c101b06 */
[----:B------:R-:W-:Y:S02]  /*c4a0*/  ISETP.GE.AND P2, PT, R14, UR4, PT ;  /* 0x000000040e007c0c */ /* 0x000fe4000bf46270 */
[----:B0-----:R-:W-:-:S02]  /*c4b0*/  @!P5 LOP3.LUT R7, R12, 0xfffffffe, RZ, 0xc0, !PT ;  /* 0xfffffffe0c07d812 */ /* 0x001fc400078ec0ff */
[----:B------:R-:W-:Y:S02]  /*c4c0*/  @!P0 LEA.HI R0, R0, R0, RZ, 0x1 ;  /* 0x0000000000008211 */ /* 0x000fe400078f08ff */
[----:B------:R-:W-:Y:S01]  /*c4d0*/  @!P4 LEA.HI R16, R16, R16, RZ, 0x1 ;  /* 0x000000101010c211 */ /* 0x000fe200078f08ff */
[--C-:B------:R-:W-:Y:S01]  /*c4e0*/  @!P5 IMAD.WIDE R6, R7, 0x4, R4.reuse ;  /* 0x000000040706d825 */ /* 0x100fe200078e0204 */
[----:B------:R-:W-:Y:S02]  /*c4f0*/  @!P3 LOP3.LUT R15, R15, 0xfffffffe, RZ, 0xc0, !PT ;  /* 0xfffffffe0f0fb812 */ /* 0x000fe400078ec0ff */
[----:B-1----:R-:W-:Y:S02]  /*c500*/  @!P6 LOP3.LUT R9, R13, 0xfffffffe, RZ, 0xc0, !PT ;  /* 0xfffffffe0d09e812 */ /* 0x002fe400078ec0ff */
[----:B------:R0:W-:Y:S01]  /*c510*/  @!P5 ST.E.64 desc[UR6][R6.64], R38 ;  /* 0x000000260600d985 */ /* 0x0001e2000c101b06 */
[----:B--2---:R-:W-:Y:S02]  /*c520*/  @!P1 LEA.HI R10, R3, R3, RZ, 0x1 ;  /* 0x00000003030a9211 */ /* 0x004fe400078f08ff */
[----:B------:R-:W-:Y:S01]  /*c530*/  @!P2 LEA.HI R14, R14, R14, RZ, 0x1 ;  /* 0x0000000e0e0ea211 */ /* 0x000fe200078f08ff */
[----:B------:R-:W-:Y:S01]  /*c540*/  @!P6 IMAD.WIDE R8, R9, 0x4, R4 ;  /* 0x000000040908e825 */ /* 0x000fe200078e0204 */
[----:B------:R-:W-:-:S02]  /*c550*/  @!P0 LOP3.LUT R3, R0, 0xfffffffe, RZ, 0xc0, !PT ;  /* 0xfffffffe00038812 */ /* 0x000fc400078ec0ff */
[----:B------:R-:W-:Y:S01]  /*c560*/  @!P1 LOP3.LUT R11, R10, 0xfffffffe, RZ, 0xc0, !PT ;  /* 0xfffffffe0a0b9812 */ /* 0x000fe200078ec0ff */
[----:B------:R-:W-:Y:S01]  /*c570*/  VIADD R0, R2, 0x60 ;  /* 0x0000006002007836 */ /* 0x000fe20000000000 */
[----:B------:R-:W-:Y:S01]  /*c580*/  @!P2 LOP3.LUT R13, R14, 0xfffffffe, RZ, 0xc0, !PT ;  /* 0xfffffffe0e0da812 */ /* 0x000fe200078ec0ff */
[----:B------:R1:W-:Y:S01]  /*c590*/  @!P6 ST.E.64 desc[UR6][R8.64], R42 ;  /* 0x0000002a0800e985 */ /* 0x0003e2000c101b06 */
[----:B------:R-:W-:Y:S02]  /*c5a0*/  @!P4 LOP3.LUT R17, R16, 0xfffffffe, RZ, 0xc0, !PT ;  /* 0xfffffffe1011c812 */ /* 0x000fe400078ec0ff */
[----:B------:R-:W-:Y:S01]  /*c5b0*/  ISETP.GE.AND P5, PT, R18, UR4, PT ;  /* 0x0000000412007c0c */ /* 0x000fe2000bfa6270 */
[--C-:B0-----:R-:W-:Y:S01]  /*c5c0*/  @!P0 IMAD.WIDE R6, R3, 0x4, R4.reuse ;  /* 0x0000000403068825 */ /* 0x101fe200078e0204 */
[----:B------:R-:W-:Y:S02]  /*c5d0*/  ISETP.GE.AND P6, PT, R19, UR4, PT ;  /* 0x0000000413007c0c */ /* 0x000fe4000bfc6270 */
[C---:B------:R-:W-:Y:S01]  /*c5e0*/  IADD3 R16, R2.reuse, 0x70, RZ ;  /* 0x0000007002107810 */ /* 0x040fe20007ffe0ff */
[----:B------:R-:W-:Y:S01]  /*c5f0*/  VIADD R3, R2, 0x68 ;  /* 0x0000006802037836 */ /* 0x000fe20000000000 */
[----:B------:R0:W-:Y:S01]  /*c600*/  @!P0 ST.E.64 desc[UR6][R6.64], R46 ;  /* 0x0000002e06008985 */ /* 0x0001e2000c101b06 */
[----:B------:R-:W-:Y:S01]  /*c610*/  ISETP.GE.AND P0, PT, R20, UR4, PT ;  /* 0x0000000414007c0c */ /* 0x000fe2000bf06270 */
[----:B-1----:R-:W-:-:S05]  /*c620*/  @!P1 IMAD.WIDE R8, R11, 0x4, R4 ;  /* 0x000000040b089825 */ /* 0x002fca00078e0204 */
[----:B------:R-:W-:Y:S01]  /*c630*/  @!P5 LEA.HI R18, R18, R18, RZ, 0x1 ;  /* 0x000000121212d211 */ /* 0x000fe200078f08ff */
[--C-:B------:R-:W-:Y:S01]  /*c640*/  @!P2 IMAD.WIDE R10, R13, 0x4, R4.reuse ;  /* 0x000000040d0aa825 */ /* 0x100fe200078e0204 */
[----:B------:R1:W-:Y:S01]  /*c650*/  @!P1 ST.E.64 desc[UR6][R8.64], R50 ;  /* 0x0000003208009985 */ /* 0x0003e2000c101b06 */
[----:B------:R-:W-:Y:S02]  /*c660*/  @!P6 LEA.HI R19, R19, R19, RZ, 0x1 ;  /* 0x000000131313e211 */ /* 0x000fe400078f08ff */
[--C-:B------:R-:W-:Y:S01]  /*c670*/  @!P3 IMAD.WIDE R12, R15, 0x4, R4.reuse ;  /* 0x000000040f0cb825 */ /* 0x100fe200078e0204 */
[----:B------:R2:W-:Y:S01]  /*c680*/  @!P2 ST.E.64 desc[UR6][R10.64], R54 ;  /* 0x000000360a00a985 */ /* 0x0005e2000c101b06 */
[----:B------:R-:W-:Y:S02]  /*c690*/  ISETP.GE.AND P2, PT, R16, UR4, PT ;  /* 0x0000000410007c0c */ /* 0x000fe4000bf46270 */
[----:B------:R-:W-:Y:S01]  /*c6a0*/  @!P4 IMAD.WIDE R14, R17, 0x4, R4 ;  /* 0x00000004110ec825 */ /* 0x000fe200078e0204 */
[----:B------:R3:W-:Y:S01]  /*c6b0*/  @!P3 ST.E.64 desc[UR6][R12.64], R58 ;  /* 0x0000003a0c00b985 */ /* 0x0007e2000c101b06 */
[----:B------:R-:W-:-:S02]  /*c6c0*/  ISETP.GE.AND P3, PT, R3, UR4, PT ;  /* 0x0000000403007c0c */ /* 0x000fc4000bf66270 */
[----:B------:R-:W-:Y:S01]  /*c6d0*/  VIADD R17, R2, 0x78 ;  /* 0x0000007802117836 */ /* 0x000fe20000000000 */
[----:B------:R4:W-:Y:S01]  /*c6e0*/  @!P4 ST.E.64 desc[UR6][R14.64], R62 ;  /* 0x0000003e0e00c985 */ /* 0x0009e2000c101b06 */
[----:B------:R-:W-:Y:S02]  /*c6f0*/  ISETP.GE.AND P4, PT, R0, UR4, PT ;  /* 0x0000000400007c0c */ /* 0x000fe4000bf86270 */
[----:B0-----:R-:W-:Y:S01]  /*c700*/  @!P5 LOP3.LUT R7, R18, 0xfffffffe, RZ, 0xc0, !PT ;  /* 0xfffffffe1207d812 */ /* 0x001fe200078ec0ff */
[----:B------:R-:W-:Y:S01]  /*c710*/  VIADD R18, R2, 0x88 ;  /* 0x0000008802127836 */ /* 0x000fe20000000000 */
[----:B------:R-:W-:Y:S02]  /*c720*/  ISETP.GE.AND P1, PT, R17, UR4, PT ;  /* 0x0000000411007c0c */ /* 0x000fe4000bf26270 */
[----:B-1----:R-:W-:Y:S01]  /*c730*/  @!P6 LOP3.LUT R9, R19, 0xfffffffe, RZ, 0xc0, !PT ;  /* 0xfffffffe1309e812 */ /* 0x002fe200078ec0ff */
[----:B------:R-:W-:Y:S01]  /*c740*/  @!P5 IMAD.WIDE R6, R7, 0x4, R4 ;  /* 0x000000040706d825 */ /* 0x000fe200078e0204 */
[----:B------:R-:W-:-:S02]  /*c750*/  @!P2 LEA.HI R16, R16, R16, RZ, 0x1 ;  /* 0x000000101010a211 */ /* 0x000fc400078f08ff */
[----:B--2---:R-:W-:Y:S01]  /*c760*/  @!P3 LEA.HI R10, R3, R3, RZ, 0x1 ;  /* 0x00000003030ab211 */ /* 0x004fe200078f08ff */
[----:B------:R-:W-:Y:S01]  /*c770*/  @!P6 IMAD.WIDE R8, R9, 0x4, R4 ;  /* 0x000000040908e825 */ /* 0x000fe200078e0204 */
[----:B------:R-:W-:Y:S01]  /*c780*/  @!P0 LEA.HI R20, R20, R20, RZ, 0x1 ;  /* 0x0000001414148211 */ /* 0x000fe200078f08ff */
[----:B------:R0:W-:Y:S01]  /*c790*/  @!P5 ST.E.64 desc[UR6][R6.64], R66 ;  /* 0x000000420600d985 */ /* 0x0001e2000c101b06 */
[----:B------:R-:W-:Y:S02]  /*c7a0*/  @!P4 LEA.HI R0, R0, R0, RZ, 0x1 ;  /* 0x000000000000c211 */ /* 0x000fe400078f08ff */
[----:B------:R-:W-:Y:S01]  /*c7b0*/  @!P3 LOP3.LUT R11, R10, 0xfffffffe, RZ, 0xc0, !PT ;  /* 0xfffffffe0a0bb812 */ /* 0x000fe200078ec0ff */
[----:B------:R1:W-:Y:S01]  /*c7c0*/  @!P6 ST.E.64 desc[UR6][R8.64], R70 ;  /* 0x000000460800e985 */ /* 0x0003e2000c101b06 */
[----:B------:R-:W-:Y:S02]  /*c7d0*/  @!P1 LEA.HI R17, R17, R17, RZ, 0x1 ;  /* 0x0000001111119211 */ /* 0x000fe400078f08ff */
[----:B------:R-:W-:Y:S01]  /*c7e0*/  @!P4 LOP3.LUT R3, R0, 0xfffffffe, RZ, 0xc0, !PT ;  /* 0xfffffffe0003c812 */ /* 0x000fe200078ec0ff */
[----:B------:R-:W-:Y:S01]  /*c7f0*/  VIADD R0, R2, 0x98 ;  /* 0x0000009802007836 */ /* 0x000fe20000000000 */
[----:B---3--:R-:W-:Y:S01]  /*c800*/  @!P2 LOP3.LUT R13, R16, 0xfffffffe, RZ, 0xc0, !PT ;  /* 0xfffffffe100da812 */ /* 0x008fe200078ec0ff */
[----:B------:R-:W-:Y:S01]  /*c810*/  VIADD R16, R2, 0xa8 ;  /* 0x000000a802107836 */ /* 0x000fe20000000000 */
[----:B------:R-:W-:-:S02]  /*c820*/  @!P1 LOP3.LUT R17, R17, 0xfffffffe, RZ, 0xc0, !PT ;  /* 0xfffffffe11119812 */ /* 0x000fc400078ec0ff */
[----:B----4-:R-:W-:Y:S01]  /*c830*/  @!P0 LOP3.LUT R15, R20, 0xfffffffe, RZ, 0xc0, !PT ;  /* 0xfffffffe140f8812 */ /* 0x010fe200078ec0ff */
[--C-:B0-----:R-:W-:Y:S01]  /*c840*/  @!P4 IMAD.WIDE R6, R3, 0x4, R4.reuse ;  /* 0x000000040306c825 */ /* 0x101fe200078e0204 */
[----:B------:R-:W-:Y:S02]  /*c850*/  IADD3 R19, R2, 0x90, RZ ;  /* 0x0000009002137810 */ /* 0x000fe40007ffe0ff */
[----:B------:R-:W-:Y:S01]  /*c860*/  ISETP.GE.AND P6, PT, R18, UR4, PT ;  /* 0x0000000412007c0c */ /* 0x000fe2000bfc6270 */
[--C-:B-1----:R-:W-:Y:S01]  /*c870*/  @!P3 IMAD.WIDE R8, R11, 0x4, R4.reuse ;  /* 0x000000040b08b825 */ /* 0x102fe200078e0204 */
[----:B------:R-:W-:Y:S01]  /*c880*/  ISETP.GE.AND P5, PT, R19, UR4, PT ;  /* 0x0000000413007c0c */ /* 0x000fe2000bfa6270 */
[----:B------:R0:W-:Y:S02]  /*c890*/  @!P4 ST.E.64 desc[UR6][R6.64], R74 ;  /* 0x0000004a0600c985 */ /* 0x0001e4000c101b06 */
[--C-:B------:R-:W-:Y:S02]  /*c8a0*/  @!P2 IMAD.WIDE R10, R13, 0x4, R4.reuse ;  /* 0x000000040d0aa825 */ /* 0x100fe400078e0204 */
[----:B------:R1:W-:Y:S01]  /*c8b0*/  @!P3 ST.E.64 desc[UR6][R8.64], R78 ;  /* 0x0000004e0800b985 */ /* 0x0003e2000c101b06 */
[----:B------:R-:W-:Y:S01]  /*c8c0*/  ISETP.GE.AND P3, PT, R16, UR4, PT ;  /* 0x0000000410007c0c */ /* 0x000fe2000bf66270 */
[--C-:B------:R-:W-:Y:S01]  /*c8d0*/  @!P1 IMAD.WIDE R12, R17, 0x4, R4.reuse ;  /* 0x00000004110c9825 */ /* 0x100fe200078e0204 */
[----:B------:R-:W-:Y:S01]  /*c8e0*/  IADD3 R17, R2, 0xb0, RZ ;  /* 0x000000b002117810 */ /* 0x000fe20007ffe0ff */
[----:B------:R2:W-:Y:S02]  /*c8f0*/  @!P2 ST.E.64 desc[UR6][R10.64], R82 ;  /* 0x000000520a00a985 */ /* 0x0005e4000c101b06 */
[----:B------:R-:W-:Y:S01]  /*c900*/  @!P0 IMAD.WIDE R14, R15, 0x4, R4 ;  /* 0x000000040f0e8825 */ /* 0x000fe200078e0204 */
[----:B------:R-:W-:Y:S01]  /*c910*/  ISETP.GE.AND P2, PT, R17, UR4, PT ;  /* 0x0000000411007c0c */ /* 0x000fe2000bf46270 */
[----:B------:R3:W-:Y:S01]  /*c920*/  @!P1 ST.E.64 desc[UR6][R12.64], R86 ;  /* 0x000000560c009985 */ /* 0x0007e2000c101b06 */
[----:B------:R-:W-:Y:S01]  /*c930*/  @!P6 LEA.HI R18, R18, R18, RZ, 0x1 ;  /* 0x000000121212e211 */ /* 0x000fe200078f08ff */
[C---:B------:R-:W-:Y:S01]  /*c940*/  VIADD R3, R2.reuse, 0xa0 ;  /* 0x000000a002037836 */ /* 0x040fe20000000000 */
[----:B------:R-:W-:Y:S01]  /*c950*/  @!P5 LEA.HI R19, R19, R19, RZ, 0x1 ;  /* 0x000000131313d211 */ /* 0x000fe200078f08ff */
[----:B------:R4:W-:Y:S01]  /*c960*/  @!P0 ST.E.64 desc[UR6][R14.64], R90 ;  /* 0x0000005a0e008985 */ /* 0x0009e2000c101b06 */
[----:B------:R-:W-:Y:S01]  /*c970*/  VIADD R20, R2, 0xb8 ;  /* 0x000000b802147836 */ /* 0x000fe20000000000 */
[----:B------:R-:W-:-:S02]  /*c980*/  ISETP.GE.AND P0, PT, R0, UR4, PT ;  /* 0x0000000400007c0c */ /* 0x000fc4000bf06270 */
[----:B------:R-:W-:Y:S02]  /*c990*/  ISETP.GE.AND P4, PT, R3, UR4, PT ;  /* 0x0000000403007c0c */ /* 0x000fe4000bf86270 */
[----:B------:R-:W-:Y:S02]  /*c9a0*/  ISETP.GE.AND P1, PT, R20, UR4, PT ;  /* 0x0000000414007c0c */ /* 0x000fe4000bf26270 */
[----:B0-----:R-:W-:Y:S01]  /*c9b0*/  @!P6 LOP3.LUT R7, R18, 0xfffffffe, RZ, 0xc0, !PT ;  /* 0xfffffffe1207e812 */ /* 0x001fe200078ec0ff */
[C---:B------:R-:W-:Y:S01]  /*c9c0*/  VIADD R18, R2.reuse, 0xc0 ;  /* 0x000000c002127836 */ /* 0x040fe20000000000 */
[----:B-1----:R-:W-:Y:S01]  /*c9d0*/  @!P5 LOP3.LUT R9, R19, 0xfffffffe, RZ, 0xc0, !PT ;  /* 0xfffffffe1309d812 */ /* 0x002fe200078ec0ff */
[----:B------:R-:W-:Y:S01]  /*c9e0*/  VIADD R19, R2, 0xc8 ;  /* 0x000000c802137836 */ /* 0x000fe20000000000 */
[----:B------:R-:W-:Y:S01]  /*c9f0*/  @!P3 LEA.HI R16, R16, R16, RZ, 0x1 ;  /* 0x000000101010b211 */ /* 0x000fe200078f08ff */
[----:B------:R-:W-:Y:S01]  /*ca00*/  @!P6 IMAD.WIDE R6, R7, 0x4, R4 ;  /* 0x000000040706e825 */ /* 0x000fe200078e0204 */
[----:B------:R-:W-:-:S02]  /*ca10*/  @!P2 LEA.HI R17, R17, R17, RZ, 0x1 ;  /* 0x000000111111a211 */ /* 0x000fc400078f08ff */
[----:B------:R-:W-:Y:S01]  /*ca20*/  @!P0 LEA.HI R0, R0, R0, RZ, 0x1 ;  /* 0x0000000000008211 */ /* 0x000fe200078f08ff */
[----:B------:R-:W-:Y:S01]  /*ca30*/  @!P5 IMAD.WIDE R8, R9, 0x4, R4 ;  /* 0x000000040908d825 */ /* 0x000fe200078e0204 */
[----:B--2---:R-:W-:Y:S01]  /*ca40*/  @!P4 LEA.HI R10, R3, R3, RZ, 0x1 ;  /* 0x00000003030ac211 */ /* 0x004fe200078f08ff */
[----:B------:R0:W-:Y:S01]  /*ca50*/  @!P6 ST.E.64 desc[UR6][R6.64], R94 ;  /* 0x0000005e0600e985 */ /* 0x0001e2000c101b06 */
[----:B------:R-:W-:Y:S02]  /*ca60*/  @!P1 LEA.HI R20, R20, R20, RZ, 0x1 ;  /* 0x0000001414149211 */ /* 0x000fe400078f08ff */
[----:B------:R-:W-:Y:S01]  /*ca70*/  @!P0 LOP3.LUT R3, R0, 0xfffffffe, RZ, 0xc0, !PT ;  /* 0xfffffffe00038812 */ /* 0x000fe200078ec0ff */
[----:B------:R1:W-:Y:S01]  /*ca80*/  @!P5 ST.E.64 desc[UR6][R8.64], R98 ;  /* 0x000000620800d985 */ /* 0x0003e2000c101b06 */
[----:B------:R-:W-:Y:S02]  /*ca90*/  @!P4 LOP3.LUT R11, R10, 0xfffffffe, RZ, 0xc0, !PT ;  /* 0xfffffffe0a0bc812 */ /* 0x000fe400078ec0ff */
[----:B---3--:R-:W-:Y:S01]  /*caa0*/  @!P3 LOP3.LUT R13, R16, 0xfffffffe, RZ, 0xc0, !PT ;  /* 0xfffffffe100db812 */ /* 0x008fe200078ec0ff */
[----:B------:R-:W-:Y:S01]  /*cab0*/  VIADD R16, R2, 0xe0 ;  /* 0x000000e002107836 */ /* 0x000fe20000000000 */
[----:B------:R-:W-:-:S02]  /*cac0*/  @!P2 LOP3.LUT R17, R17, 0xfffffffe, RZ, 0xc0, !PT ;  /* 0xfffffffe1111a812 */ /* 0x000fc400078ec0ff */
[----:B----4-:R-:W-:Y:S02]  /*cad0*/  @!P1 LOP3.LUT R15, R20, 0xfffffffe, RZ, 0xc0, !PT ;  /* 0xfffffffe140f9812 */ /* 0x010fe400078ec0ff */
[----:B------:R-:W-:Y:S01]  /*cae0*/  ISETP.GE.AND P5, PT, R18, UR4, PT ;  /* 0x0000000412007c0c */ /* 0x000fe2000bfa6270 */
[--C-:B0-----:R-:W-:Y:S01]  /*caf0*/  @!P0 IMAD.WIDE R6, R3, 0x4, R4.reuse ;  /* 0x0000000403068825 */ /* 0x101fe200078e0204 */
[----:B------:R-:W-:Y:S02]  /*cb00*/  IADD3 R0, R2, 0xd0, RZ ;  /* 0x000000d002007810 */ /* 0x000fe40007ffe0ff */
[----:B------:R-:W-:Y:S01]  /*cb10*/  ISETP.GE.AND P6, PT, R19, UR4, PT ;  /* 0x0000000413007c0c */ /* 0x000fe2000bfc6270 */
[--C-:B-1----:R-:W-:Y:S01]  /*cb20*/  @!P4 IMAD.WIDE R8, R11, 0x4, R4.reuse ;  /* 0x000000040b08c825 */ /* 0x102fe200078e0204 */
[----:B------:R0:W-:Y:S01]  /*cb30*/  @!P0 ST.E.64 desc[UR6][R6.64], R102 ;  /* 0x0000006606008985 */ /* 0x0001e2000c101b06 */
[----:B------:R-:W-:Y:S02]  /*cb40*/  ISETP.GE.AND P0, PT, R0, UR4, PT ;  /* 0x0000000400007c0c */ /* 0x000fe4000bf06270 */
[----:B------:R-:W-:Y:S01]  /*cb50*/  @!P3 IMAD.WIDE R10, R13, 0x4, R4 ;  /* 0x000000040d0ab825 */ /* 0x000fe200078e0204 */
[----:B------:R1:W-:Y:S01]  /*cb60*/  @!P4 ST.E.64 desc[UR6][R8.64], R106 ;  /* 0x0000006a0800c985 */ /* 0x0003e2000c101b06 */
[----:B------:R-:W-:-:S02]  /*cb70*/  IADD3 R20, R2, 0xf0, RZ ;  /* 0x000000f002147810 */ /* 0x000fc40007ffe0ff */
[--C-:B------:R-:W-:Y:S01]  /*cb80*/  @!P2 IMAD.WIDE R12, R17, 0x4, R4.reuse ;  /* 0x00000004110ca825 */ /* 0x100fe200078e0204 */
[----:B------:R2:W-:Y:S01]  /*cb90*/  @!P3 ST.E.64 desc[UR6][R10.64], R110 ;  /* 0x0000006e0a00b985 */ /* 0x0005e2000c101b06 */
[----:B------:R-:W-:Y:S02]  /*cba0*/  @!P5 LEA.HI R18, R18, R18, RZ, 0x1 ;  /* 0x000000121212d211 */ /* 0x000fe400078f08ff */
[----:B------:R-:W-:Y:S01]  /*cbb0*/  @!P1 IMAD.WIDE R14, R15, 0x4, R4 ;  /* 0x000000040f0e9825 */ /* 0x000fe200078e0204 */
[----:B------:R-:W-:Y:S01]  /*cbc0*/  @!P2 ST.E.64 desc[UR6][R12.64], R114 ;  /* 0x000000720c00a985 */ /* 0x000fe2000c101b06 */
[----:B------:R-:W-:Y:S02]  /*cbd0*/  ISETP.GE.AND P2, PT, R16, UR4, PT ;  /* 0x0000000410007c0c */ /* 0x000fe4000bf46270 */
[C---:B------:R-:W-:Y:S01]  /*cbe0*/  VIADD R3, R2.reuse, 0xd8 ;  /* 0x000000d802037836 */ /* 0x040fe20000000000 */
[----:B------:R-:W-:Y:S01]  /*cbf0*/  @!P1 ST.E.64 desc[UR6][R14.64], R118 ;  /* 0x000000760e009985 */ /* 0x000fe2000c101b06 */
[----:B------:R-:W-:Y:S01]  /*cc00*/  VIADD R17, R2, 0xe8 ;  /* 0x000000e802117836 */ /* 0x000fe20000000000 */
[----:B0-----:R-:W-:Y:S01]  /*cc10*/  @!P5 LOP3.LUT R7, R18, 0xfffffffe, RZ, 0xc0, !PT ;  /* 0xfffffffe1207d812 */ /* 0x001fe200078ec0ff */
[----:B------:R-:W-:Y:S01]  /*cc20*/  VIADD R2, R2, 0xf8 ;  /* 0x000000f802027836 */ /* 0x000fe20000000000 */
[----:B------:R-:W-:-:S02]  /*cc30*/  ISETP.GE.AND P1, PT, R3, UR4, PT ;  /* 0x0000000403007c0c */ /* 0x000fc4000bf26270 */
[----:B------:R-:W-:Y:S01]  /*cc40*/  @!P6 LEA.HI R19, R19, R19, RZ, 0x1 ;  /* 0x000000131313e211 */ /* 0x000fe200078f08ff */
[----:B------:R-:W-:Y:S01]  /*cc50*/  @!P5 IMAD.WIDE R6, R7, 0x4, R4 ;  /* 0x000000040706d825 */ /* 0x000fe200078e0204 */
[----:B------:R-:W-:Y:S02]  /*cc60*/  ISETP.GE.AND P3, PT, R17, UR4, PT ;  /* 0x0000000411007c0c */ /* 0x000fe4000bf66270 */
[----:B------:R-:W-:Y:S02]  /*cc70*/  ISETP.GE.AND P4, PT, R20, UR4, PT ;  /* 0x0000000414007c0c */ /* 0x000fe4000bf86270 */
[----:B------:R-:W-:Y:S01]  /*cc80*/  @!P0 LEA.HI R0, R0, R0, RZ, 0x1 ;  /* 0x0000000000008211 */ /* 0x000fe200078f08ff */
[----:B------:R0:W-:Y:S01]  /*cc90*/  @!P5 ST.E.64 desc[UR6][R6.64], R122 ;  /* 0x0000007a0600d985 */ /* 0x0001e2000c101b06 */
[----:B-1----:R-:W-:Y:S02]  /*cca0*/  @!P6 LOP3.LUT R9, R19, 0xfffffffe, RZ, 0xc0, !PT ;  /* 0xfffffffe1309e812 */ /* 0x002fe400078ec0ff */
[----:B------:R-:W-:-:S02]  /*ccb0*/  @!P2 LEA.HI R16, R16, R16, RZ, 0x1 ;  /* 0x000000101010a211 */ /* 0x000fc400078f08ff */
[----:B--2---:R-:W-:Y:S01]  /*ccc0*/  @!P1 LEA.HI R10, R3, R3, RZ, 0x1 ;  /* 0x00000003030a9211 */ /* 0x004fe200078f08ff */
[--C-:B------:R-:W-:Y:S01]  /*ccd0*/  @!P6 IMAD.WIDE R8, R9, 0x4, R4.reuse ;  /* 0x000000040908e825 */ /* 0x100fe200078e0204 */
[----:B------:R-:W-:Y:S02]  /*cce0*/  @!P0 LOP3.LUT R3, R0, 0xfffffffe, RZ, 0xc0, !PT ;  /* 0xfffffffe00038812 */ /* 0x000fe400078ec0ff */
[----:B------:R-:W-:Y:S02]  /*ccf0*/  @!P3 LEA.HI R17, R17, R17, RZ, 0x1 ;  /* 0x000000111111b211 */ /* 0x000fe400078f08ff */
[----:B------:R1:W-:Y:S01]  /*cd00*/  @!P6 ST.E.64 desc[UR6][R8.64], R126 ;  /* 0x0000007e0800e985 */ /* 0x0003e2000c101b06 */
[----:B------:R-:W-:Y:S01]  /*cd10*/  @!P4 LEA.HI R20, R20, R20, RZ, 0x1 ;  /* 0x000000141414c211 */ /* 0x000fe200078f08ff */
[----:B0-----:R-:W-:Y:S01]  /*cd20*/  @!P0 IMAD.WIDE R6, R3, 0x4, R4 ;  /* 0x0000000403068825 */ /* 0x001fe200078e0204 */
[----:B------:R-:W-:Y:S02]  /*cd30*/  @!P1 LOP3.LUT R11, R10, 0xfffffffe, RZ, 0xc0, !PT ;  /* 0xfffffffe0a0b9812 */ /* 0x000fe400078ec0ff */
[----:B------:R-:W-:-:S02]  /*cd40*/  @!P2 LOP3.LUT R13, R16, 0xfffffffe, RZ, 0xc0, !PT ;  /* 0xfffffffe100da812 */ /* 0x000fc400078ec0ff */
[----:B------:R0:W-:Y:S01]  /*cd50*/  @!P0 ST.E.64 desc[UR6][R6.64], R130 ;  /* 0x0000008206008985 */ /* 0x0001e2000c101b06 */
[----:B------:R-:W-:Y:S02]  /*cd60*/  ISETP.GE.AND P0, PT, R2, UR4, PT ;  /* 0x0000000402007c0c */ /* 0x000fe4000bf06270 */
[----:B------:R-:W-:Y:S02]  /*cd70*/  @!P3 LOP3.LUT R17, R17, 0xfffffffe, RZ, 0xc0, !PT ;  /* 0xfffffffe1111b812 */ /* 0x000fe400078ec0ff */
[----:B------:R-:W-:Y:S01]  /*cd80*/  @!P4 LOP3.LUT R15, R20, 0xfffffffe, RZ, 0xc0, !PT ;  /* 0xfffffffe140fc812 */ /* 0x000fe200078ec0ff */
[----:B-1----:R-:W-:-:S04]  /*cd90*/  @!P1 IMAD.WIDE R8, R11, 0x4, R4 ;  /* 0x000000040b089825 */ /* 0x002fc800078e0204 */
[--C-:B------:R-:W-:Y:S01]  /*cda0*/  @!P2 IMAD.WIDE R10, R13, 0x4, R4.reuse ;  /* 0x000000040d0aa825 */ /* 0x100fe200078e0204 */
[----:B------:R0:W-:Y:S03]  /*cdb0*/  @!P1 ST.E.64 desc[UR6][R8.64], R134 ;  /* 0x0000008608009985 */ /* 0x0001e6000c101b06 */
[--C-:B------:R-:W-:Y:S01]  /*cdc0*/  @!P3 IMAD.WIDE R12, R17, 0x4, R4.reuse ;  /* 0x00000004110cb825 */ /* 0x100fe200078e0204 */
[----:B------:R0:W-:Y:S03]  /*cdd0*/  @!P2 ST.E.64 desc[UR6][R10.64], R138 ;  /* 0x0000008a0a00a985 */ /* 0x0001e6000c101b06 */
[----:B------:R-:W-:Y:S01]  /*cde0*/  @!P4 IMAD.WIDE R14, R15, 0x4, R4 ;  /* 0x000000040f0ec825 */ /* 0x000fe200078e0204 */
[----:B------:R0:W-:Y:S04]  /*cdf0*/  @!P3 ST.E.64 desc[UR6][R12.64], R142 ;  /* 0x0000008e0c00b985 */ /* 0x0001e8000c101b06 */
[----:B------:R0:W-:Y:S01]  /*ce00*/  @!P4 ST.E.64 desc[UR6][R14.64], R146 ;  /* 0x000000920e00c985 */ /* 0x0001e2000c101b06 */
[----:B------:R-:W-:Y:S05]  /*ce10*/  @P0 BRA `(.L_x_10) ;  /* 0x0000004800f00947 */ /* 0x000fea0003800000 */
[----:B------:R-:W-:Y:S01]  /*ce20*/  LEA.HI R2, R2, R2, RZ, 0x1 ;  /* 0x0000000202027211 */ /* 0x000fe200078f08ff */
[----:B------:R-:W-:-:S03]  /*ce30*/  ULDC.64 UR4, c[0x0][0x208] ;  /* 0x0000820000047ab9 */ /* 0x000fc60000000a00 */
[----:B------:R-:W-:-:S05]  /*ce40*/  LOP3.LUT R3, R2, 0xfffffffe, RZ, 0xc0, !PT ;  /* 0xfffffffe02037812 */ /* 0x000fca00078ec0ff */
[----:B------:R-:W-:-:S05]  /*ce50*/  IMAD.WIDE R4, R3, 0x4, R4 ;  /* 0x0000000403047825 */ /* 0x000fca00078e0204 */
[----:B------:R1:W-:Y:S01]  /*ce60*/  ST.E.64 desc[UR4][R4.64], R150 ;  /* 0x0000009604007985 */ /* 0x0003e2000c101b04 */
[----:B------:R-:W-:Y:S05]  /*ce70*/  BRA `(.L_x_10) ;  /* 0x0000004800d87947 */ /* 0x000fea0003800000 */
.L_x_33:
[----:B------:R-:W0:Y:S02]  /*ce80*/  S2R R0, SR_TID.X ;  /* 0x0000000000007919 */ /* 0x000e240000002100 */
[----:B0-----:R-:W-:-:S05]  /*ce90*/  VIADD R2, R0, 0xffffff80 ;  /* 0xffffff8000027836 */ /* 0x001fca0000000000 */
[----:B------:R-:W-:-:S13]  /*cea0*/  ISETP.GT.AND P0, PT, R2, 0x7f, PT ;  /* 0x0000007f0200780c */ /* 0x000fda0003f04270 */
[----:B------:R-:W-:Y:S05]  /*ceb0*/  @P0 BRA `(.L_x_10) ;  /* 0x0000004800c80947 */ /* 0x000fea0003800000 */
[----:B------:R-:W0:Y:S01]  /*cec0*/  S2R R3, SR_CTAID.X ;  /* 0x0000000000037919 */ /* 0x000e220000002500 */
[----:B------:R-:W1:Y:S01]  /*ced0*/  LDC R6, c[0x0][0xbe8] ;  /* 0x0002fa00ff067b82 */ /* 0x000e620000000800 */
[----:B------:R-:W-:Y:S01]  /*cee0*/  ULDC UR4, c[0x0][0xa88] ;  /* 0x0002a20000047ab9 */ /* 0x000fe20000000800 */
[----:B0-----:R-:W-:Y:S02]  /*cef0*/  IMAD R0, R3, 0x80, R0 ;  /* 0x0000008003007824 */ /* 0x001fe400078e0200 */
[----:B-1----:R-:W-:-:S03]  /*cf00*/  IMAD R3, R6, UR4, RZ ;  /* 0x0000000406037c24 */ /* 0x002fc6000f8e02ff */
[----:B------:R-:W-:-:S04]  /*cf10*/  IADD3 R0, R0, -0x80, RZ ;  /* 0xffffff8000007810 */ /* 0x000fc80007ffe0ff */
[----:B------:R-:W-:-:S13]  /*cf20*/  ISETP.GE.AND P0, PT, R0, R3, PT ;  /* 0x000000030000720c */ /* 0x000fda0003f06270 */
[----:B------:R-:W-:Y:S05]  /*cf30*/  @P0 BRA `(.L_x_10) ;  /* 0x0000004800a80947 */ /* 0x000fea0003800000 */
[----:B------:R-:W-:Y:S01]  /*cf40*/  ISETP.NE.AND P0, PT, R6, 0x1, PT ;  /* 0x000000010600780c */ /* 0x000fe20003f05270 */
[----:B------:R-:W0:Y:S01]  /*cf50*/  S2UR UR4, SR_CTAID.Z ;  /* 0x00000000000479c3 */ /* 0x000e220000002700 */
[----:B------:R-:W-:Y:S01]  /*cf60*/  SHF.R.S32.HI R4, RZ, 0x1f, R19 ;  /* 0x0000001fff047819 */ /* 0x000fe20000011413 */
[----:B------:R-:W-:Y:S01]  /*cf70*/  ULDC.64 UR6, c[0x0][0xbd0] ;  /* 0x0002f40000067ab9 */ /* 0x000fe20000000a00 */
[----:B------:R-:W-:Y:S01]  /*cf80*/  ULDC.64 UR10, c[0x0][0x208] ;  /* 0x00008200000a7ab9 */ /* 0x000fe20000000a00 */
[----:B------:R-:W-:-:S04]  /*cf90*/  IMAD.WIDE.U32 R2, R19, UR6, RZ ;  /* 0x0000000613027c25 */ /* 0x000fc8000f8e00ff */
[----:B------:R-:W1:Y:S01]  /*cfa0*/  LDC.64 R10, c[0x0][0xbd8] ;  /* 0x0002f600ff0a7b82 */ /* 0x000e620000000a00 */
[----:B------:R-:W-:-:S04]  /*cfb0*/  IMAD R4, R4, UR6, RZ ;  /* 0x0000000604047c24 */ /* 0x000fc8000f8e02ff */
[----:B------:R-:W-:Y:S02]  /*cfc0*/  IMAD R5, R19, UR7, R4 ;  /* 0x0000000713057c24 */ /* 0x000fe4000f8e0204 */
[----:B------:R-:W-:Y:S01]  /*cfd0*/  IMAD.MOV R19, RZ, RZ, -R19 ;  /* 0x000000ffff137224 */ /* 0x000fe200078e0a13 */
[----:B------:R-:W2:Y:S01]  /*cfe0*/  @P0 LDC R7, c[0x0][0xbec] ;  /* 0x0002fb00ff070b82 */ /* 0x000ea20000000800 */
[----:B------:R-:W-:Y:S02]  /*cff0*/  IMAD.IADD R3, R3, 0x1, R5 ;  /* 0x0000000103037824 */ /* 0x000fe400078e0205 */
[----:B------:R-:W-:-:S05]  /*d000*/  IMAD.MOV.U32 R5, RZ, RZ, R0 ;  /* 0x000000ffff057224 */ /* 0x000fca00078e0000 */
[----:B------:R-:W3:Y:S01]  /*d010*/  S2UR UR8, SR_CTAID.Y ;  /* 0x00000000000879c3 */ /* 0x000ee20000002600 */
[----:B0-----:R-:W-:-:S07]  /*d020*/  USHF.R.S32.HI UR5, URZ, 0x1f, UR4 ;  /* 0x0000001f3f057899 */ /* 0x001fce0008011404 */
[----:B------:R-:W3:Y:S01]  /*d030*/  LDC R8, c[0x0][0xc50] ;  /* 0x00031400ff087b82 */ /* 0x000ee20000000800 */
[C---:B-1----:R-:W-:Y:S02]  /*d040*/  IMAD R12, R10.reuse, UR5, RZ ;  /* 0x000000050a0c7c24 */ /* 0x042fe4000f8e02ff */
[----:B------:R-:W-:-:S04]  /*d050*/  IMAD.WIDE.U32 R2, R10, UR4, R2 ;  /* 0x000000040a027c25 */ /* 0x000fc8000f8e0002 */
[----:B------:R-:W-:Y:S01]  /*d060*/  IMAD R11, R11, UR4, R12 ;  /* 0x000000040b0b7c24 */ /* 0x000fe2000f8e020c */
[----:B------:R-:W0:Y:S01]  /*d070*/  @P0 LDC R9, c[0x0][0xbf0] ;  /* 0x0002fc00ff090b82 */ /* 0x000e220000000800 */
[----:B--2---:R-:W-:Y:S01]  /*d080*/  @P0 IMAD.HI.U32 R4, R0, R7, RZ ;  /* 0x0000000700040227 */ /* 0x004fe200078e00ff */
[----:B------:R-:W-:-:S03]  /*d090*/  ULDC.64 UR4, c[0x0][0xbe0] ;  /* 0x0002f80000047ab9 */ /* 0x000fc60000000a00 */
[----:B------:R-:W-:Y:S02]  /*d0a0*/  IMAD.IADD R3, R11, 0x1, R3 ;  /* 0x000000010b037824 */ /* 0x000fe400078e0203 */
[----:B---3--:R-:W-:-:S04]  /*d0b0*/  IMAD R19, R8, R19, UR8 ;  /* 0x0000000808137e24 */ /* 0x008fc8000f8e0213 */
[----:B------:R-:W-:Y:S01]  /*d0c0*/  IMAD.WIDE.U32 R2, R19, UR4, R2 ;  /* 0x0000000413027c25 */ /* 0x000fe2000f8e0002 */
[----:B0-----:R-:W-:Y:S02]  /*d0d0*/  @P0 SHF.R.U32.HI R5, RZ, R9, R4 ;  /* 0x00000009ff050219 */ /* 0x001fe40000011604 */
[----:B------:R-:W-:Y:S02]  /*d0e0*/  SHF.R.S32.HI R4, RZ, 0x1f, R19 ;  /* 0x0000001fff047819 */ /* 0x000fe40000011413 */
[C---:B------:R-:W-:Y:S02]  /*d0f0*/  IADD3 R7, -R5.reuse, RZ, RZ ;  /* 0x000000ff05077210 */ /* 0x040fe40007ffe1ff */
[----:B------:R-:W-:Y:S01]  /*d100*/  SHF.R.S32.HI R9, RZ, 0x1f, R5 ;  /* 0x0000001fff097819 */ /* 0x000fe20000011405 */
[----:B------:R-:W-:Y:S01]  /*d110*/  IMAD R4, R4, UR4, RZ ;  /* 0x0000000404047c24 */ /* 0x000fe2000f8e02ff */
[----:B------:R-:W-:Y:S01]  /*d120*/  IADD3 R2, P0, R5, R2, RZ ;  /* 0x0000000205027210 */ /* 0x000fe20007f1e0ff */
[----:B------:R-:W-:-:S02]  /*d130*/  IMAD R7, R6, R7, R0 ;  /* 0x0000000706077224 */ /* 0x000fc400078e0200 */
[----:B------:R-:W-:Y:S01]  /*d140*/  IMAD R4, R19, UR5, R4 ;  /* 0x0000000513047c24 */ /* 0x000fe2000f8e0204 */
[----:B------:R-:W-:Y:S02]  /*d150*/  ULDC.64 UR4, c[0x0][0xbc8] ;  /* 0x0002f20000047ab9 */ /* 0x000fe40000000a00 */
[----:B------:R-:W-:Y:S02]  /*d160*/  SHF.R.S32.HI R0, RZ, 0x1f, R7 ;  /* 0x0000001fff007819 */ /* 0x000fe40000011407 */
[----:B------:R-:W-:-:S03]  /*d170*/  IADD3.X R3, R9, R3, R4, P0, !PT ;  /* 0x0000000309037210 */ /* 0x000fc600007fe404 */
[----:B------:R-:W-:Y:S02]  /*d180*/  IMAD R0, R0, UR4, RZ ;  /* 0x0000000400007c24 */ /* 0x000fe4000f8e02ff */
[----:B------:R-:W-:-:S04]  /*d190*/  IMAD.WIDE.U32 R2, R7, UR4, R2 ;  /* 0x0000000407027c25 */ /* 0x000fc8000f8e0002 */
[----:B------:R-:W-:Y:S01]  /*d1a0*/  IMAD R5, R7, UR5, R0 ;  /* 0x0000000507057c24 */ /* 0x000fe2000f8e0200 */
[----:B------:R-:W-:Y:S02]  /*d1b0*/  ULDC.64 UR4, c[0x0][0xba8] ;  /* 0x0002ea0000047ab9 */ /* 0x000fe40000000a00 */
[----:B------:R-:W-:Y:S01]  /*d1c0*/  LEA R4, P0, R2, UR4, 0x2 ;  /* 0x0000000402047c11 */ /* 0x000fe2000f8010ff */
[----:B------:R-:W-:-:S05]  /*d1d0*/  IMAD.IADD R3, R3, 0x1, R5 ;  /* 0x0000000103037824 */ /* 0x000fca00078e0205 */
[----:B------:R-:W-:Y:S01]  /*d1e0*/  LEA.HI.X R5, R2, UR5, R3, 0x2, P0 ;  /* 0x0000000502057c11 */ /* 0x000fe200080f1403 */
[----:B------:R-:W-:-:S05]  /*d1f0*/  IMAD.MOV.U32 R3, RZ, RZ, -0x800000 ;  /* 0xff800000ff037424 */ /* 0x000fca00078e00ff */
[----:B------:R4:W-:Y:S01]  /*d200*/  STG.E desc[UR10][R4.64], R3 ;  /* 0x0000000304007986 */ /* 0x0009e2000c10190a */
[----:B------:R-:W-:Y:S05]  /*d210*/  BRA `(.L_x_10) ;  /* 0x0000004400f07947 */ /* 0x000fea0003800000 */
.L_x_8:
[----:B------:R-:W-:-:S08]  /*d220*/  NOP ;  /* 0x0000000000007918 */ /* 0x000fd00000000000 */
[----:B0-----:R-:W0:-:S00]  /*d230*/  USETMAXREG.DEALLOC.CTAPOOL 0x18 ;  /* 0x00000018000079c8 */ /* 0x001e0000080e0500 */
[----:B0-----:R-:W-:Y:S01]  /*d240*/  LOP3.LUT R0, R0, 0x3, RZ, 0xc0, !PT ;  /* 0x0000000300007812 */ /* 0x001fe200078ec0ff */
[----:B------:R-:W0:Y:S05]  /*d250*/  S2R R18, SR_CTAID.Z ;  /* 0x0000000000127919 */ /* 0x000e2a0000002700 */
[----:B------:R-:W1:Y:S01]  /*d260*/  S2UR UR6, SR_CTAID.Y ;  /* 0x00000000000679c3 */ /* 0x000e620000002600 */
[----:B------:R-:W2:Y:S02]  /*d270*/  SHFL.IDX PT, R0, R0, RZ, 0x1f ;  /* 0x00001fff00007589 */ /* 0x000ea400000e0000 */
[----:B--2---:R-:W-:-:S13]  /*d280*/  ISETP.NE.AND P0, PT, R0, RZ, PT ;  /* 0x000000ff0000720c */ /* 0x004fda0003f05270 */
[----:B01----:R-:W-:Y:S05]  /*d290*/  @!P0 BRA `(.L_x_36) ;  /* 0x0000000000288947 */ /* 0x003fea0003800000 */
[----:B------:R-:W-:Y:S01]  /*d2a0*/  ULDC UR7, c[0x0][0xc50] ;  /* 0x0003140000077ab9 */ /* 0x000fe20000000800 */
[----:B------:R-:W-:Y:S01]  /*d2b0*/  UMOV UR36, UR6 ;  /* 0x0000000600247c82 */ /* 0x000fe20008000000 */
[----:B------:R-:W-:-:S06]  /*d2c0*/  UISETP.NE.AND UP0, UPT, UR7, 0x1, UPT ;  /* 0x000000010700788c */ /* 0x000fcc000bf05270 */
[----:B------:R-:W-:-:S13]  /*d2d0*/  PLOP3.LUT P0, PT, PT, PT, UP0, 0x80, 0x0 ;  /* 0x000000000000781c */ /* 0x000fda0003f0f008 */
[----:B------:R-:W-:Y:S05]  /*d2e0*/  @!P0 BRA `(.L_x_37) ;  /* 0x0000000000308947 */ /* 0x000fea0003800000 */
[----:B------:R-:W-:Y:S01]  /*d2f0*/  ULDC UR4, c[0x0][0xc54] ;  /* 0x0003150000047ab9 */ /* 0x000fe20000000800 */
[----:B------:R-:W-:Y:S01]  /*d300*/  ULDC UR36, c[0x0][0xc58] ;  /* 0x0003160000247ab9 */ /* 0x000fe20000000800 */
[----:B------:R-:W-:-:S04]  /*d310*/  UIMAD.WIDE.U32 UR4, UR6, UR4, URZ ;  /* 0x00000004060472a5 */ /* 0x000fc8000f8e003f */
[----:B------:R-:W-:Y:S01]  /*d320*/  USHF.R.U32.HI UR36, URZ, UR36, UR5 ;  /* 0x000000243f247299 */ /* 0x000fe20008011605 */
[----:B------:R-:W-:Y:S11]  /*d330*/  BRA `(.L_x_37) ;  /* 0x00000000001c7947 */ /* 0x000ff60003800000 */
.L_x_36:
[----:B------:R-:W-:Y:S01]  /*d340*/  ULDC UR7, c[0x0][0xc50] ;  /* 0x0003140000077ab9 */ /* 0x000fe20000000800 */
[----:B------:R-:W-:Y:S01]  /*d350*/  UMOV UR36, UR6 ;  /* 0x0000000600247c82 */ /* 0x000fe20008000000 */
[----:B------:R-:W-:-:S11]  /*d360*/  UISETP.NE.AND UP0, UPT, UR7, 0x1, UPT ;  /* 0x000000010700788c */ /* 0x000fd6000bf05270 */
[----:B------:R-:W-:Y:S01]  /*d370*/  @UP0 ULDC UR4, c[0x0][0xc54] ;  /* 0x0003150000040ab9 */ /* 0x000fe20000000800 */
[----:B------:R-:W-:Y:S01]  /*d380*/  @UP0 ULDC UR8, c[0x0][0xc58] ;  /* 0x0003160000080ab9 */ /* 0x000fe20000000800 */
[----:B------:R-:W-:-:S04]  /*d390*/  UIMAD.WIDE.U32 UR4, UR6, UR4, URZ ;  /* 0x00000004060472a5 */ /* 0x000fc8000f8e003f */
[----:B------:R-:W-:-:S12]  /*d3a0*/  @UP0 USHF.R.U32.HI UR36, URZ, UR8, UR5 ;  /* 0x000000083f240299 */ /* 0x000fd80008011605 */
.L_x_37:
[----:B------:R-:W-:Y:S01]  /*d3b0*/  ISETP.GE.AND P0, PT, R18, RZ, PT ;  /* 0x000000ff1200720c */ /* 0x000fe20003f06270 */
[----:B------:R-:W-:Y:S01]  /*d3c0*/  UIADD3 UR4, -UR36, URZ, URZ ;  /* 0x0000003f24047290 */ /* 0x000fe2000fffe13f */
[----:B------:R-:W-:Y:S01]  /*d3d0*/  MOV R9, 0x1 ;  /* 0x0000000100097802 */ /* 0x000fe20000000f00 */
[----:B------:R-:W-:Y:S02]  /*d3e0*/  IMAD.MOV.U32 R0, RZ, RZ, RZ ;  /* 0x000000ffff007224 */ /* 0x000fe400078e00ff */
[----:B------:R-:W-:Y:S01]  /*d3f0*/  UIMAD UR6, UR7, UR4, UR6 ;  /* 0x00000004070672a4 */ /* 0x000fe2000f8e0206 */
[----:B------:R-:W-:-:S07]  /*d400*/  IMAD.MOV.U32 R3, RZ, RZ, 0x1 ;  /* 0x00000001ff037424 */ /* 0x000fce00078e00ff */
[----:B------:R-:W-:Y:S05]  /*d410*/  @!P0 BRA `(.L_x_38) ;  /* 0x0000004000b08947 */ /* 0x000fea0003800000 */
[----:B------:R-:W-:Y:S01]  /*d420*/  ULDC.64 UR4, c[0x0][0x418] ;  /* 0x0001060000047ab9 */ /* 0x000fe20000000a00 */
[----:B------:R0:W-:Y:S01]  /*d430*/  STL [R1+0xc], RZ ;  /* 0x00000cff01007387 */ /* 0x0001e20000100800 */
[----:B------:R-:W-:Y:S02]  /*d440*/  UISETP.NE.U32.AND UP0, UPT, UR4, URZ, UPT ;  /* 0x0000003f0400728c */ /* 0x000fe4000bf05070 */
[----:B------:R-:W-:Y:S02]  /*d450*/  ULOP3.LUT UR40, UR6, 0xffff, URZ, 0xc0, !UPT ;  /* 0x0000ffff06287892 */ /* 0x000fe4000f8ec03f */
[----:B------:R-:W-:Y:S01]  /*d460*/  UISETP.NE.AND.EX UP0, UPT, UR5, URZ, UPT, UP0 ;  /* 0x0000003f0500728c */ /* 0x000fe2000bf05300 */
[----:B------:R-:W-:Y:S02]  /*d470*/  ULDC UR4, c[0x0][0x424] ;  /* 0x0001090000047ab9 */ /* 0x000fe40000000800 */
[----:B------:R-:W-:Y:S01]  /*d480*/  ULDC UR5, c[0x0][0x2f0] ;  /* 0x0000bc0000057ab9 */ /* 0x000fe20000000800 */
[----:B------:R-:W-:-:S04]  /*d490*/  USEL UR4, UR4, 0x1, UP0 ;  /* 0x0000000104047887 */ /* 0x000fc80008000000 */
[----:B------:R-:W-:-:S04]  /*d4a0*/  UIMAD UR4, UR4, UR5, URZ ;  /* 0x00000005040472a4 */ /* 0x000fc8000f8e023f */
[----:B------:R-:W-:Y:S02]  /*d4b0*/  UISETP.GE.AND UP0, UPT, UR4, 0x1, UPT ;  /* 0x000000010400788c */ /* 0x000fe4000bf06270 */
[----:B------:R-:W-:-:S04]  /*d4c0*/  UIADD3 UR5, UR4, 0x4f, URZ ;  /* 0x0000004f04057890 */ /* 0x000fc8000fffe03f */
[----:B------:R-:W-:Y:S01]  /*d4d0*/  PLOP3.LUT P0, PT, PT, PT, UP0, 0x80, 0x0 ;  /* 0x000000000000781c */ /* 0x000fe20003f0f008 */
[----:B------:R-:W-:-:S04]  /*d4e0*/  UIMAD.WIDE UR4, UR5, 0x66666667, URZ ;  /* 0x66666667050478a5 */ /* 0x000fc8000f8e023f */
[----:B------:R-:W-:-:S04]  /*d4f0*/  USHF.R.U32.HI UR39, URZ, 0x1f, UR5 ;  /* 0x0000001f3f277899 */ /* 0x000fc80008011605 */
[----:B------:R-:W-:-:S04]  /*d500*/  ULEA.HI.SX32 UR39, UR5, UR39, 0x1b ;  /* 0x0000002705277291 */ /* 0x000fc8000f8fda3f */
[----:B0-----:R-:W-:Y:S08]  /*d510*/  @!P0 BRA `(.L_x_39) ;  /* 0x00000000007c8947 */ /* 0x001ff00003800000 */
[----:B------:R-:W-:-:S04]  /*d520*/  USHF.R.U32.HI UR4, URZ, 0x10, UR6 ;  /* 0x000000103f047899 */ /* 0x000fc80008011606 */
[----:B------:R-:W-:-:S11]  /*d530*/  UISETP.NE.AND UP0, UPT, UR4, URZ, UPT ;  /* 0x0000003f0400728c */ /* 0x000fd6000bf05270 */
[----:B------:R-:W-:Y:S02]  /*d540*/  @!UP0 ULDC UR4, c[0x0][0x9f0] ;  /* 0x00027c0000048ab9 */ /* 0x000fe40000000800 */
[----:B------:R-:W-:Y:S01]  /*d550*/  IMAD.U32 R6, RZ, RZ, UR4 ;  /* 0x00000004ff067e24 */ /* 0x000fe2000f8e00ff */
[----:B------:R-:W-:-:S04]  /*d560*/  UIADD3 UR5, UR39, -0x1, UR4 ;  /* 0xffffffff27057890 */ /* 0x000fc8000fffe004 */
[-C--:B------:R-:W-:Y:S02]  /*d570*/  IABS R0, R6.reuse ;  /* 0x0000000600007213 */ /* 0x080fe40000000000 */
[----:B------:R-:W-:Y:S02]  /*d580*/  IABS R6, R6 ;  /* 0x0000000600067213 */ /* 0x000fe40000000000 */
[----:B------:R-:W0:Y:S08]  /*d590*/  I2F.RP R4, R0 ;  /* 0x0000000000047306 */ /* 0x000e300000209400 */
[----:B0-----:R-:W0:Y:S02]  /*d5a0*/  MUFU.RCP R4, R4 ;  /* 0x0000000400047308 */ /* 0x001e240000001000 */
[----:B0-----:R-:W-:-:S06]  /*d5b0*/  IADD3 R2, R4, 0xffffffe, RZ ;  /* 0x0ffffffe04027810 */ /* 0x001fcc0007ffe0ff */
[----:B------:R0:W1:Y:S02]  /*d5c0*/  F2I.FTZ.U32.TRUNC.NTZ R3, R2 ;  /* 0x0000000200037305 */ /* 0x000064000021f000 */
[----:B0-----:R-:W-:Y:S02]  /*d5d0*/  IMAD.MOV.U32 R2, RZ, RZ, RZ ;  /* 0x000000ffff027224 */ /* 0x001fe400078e00ff */
[----:B-1----:R-:W-:-:S04]  /*d5e0*/  IMAD.MOV R5, RZ, RZ, -R3 ;  /* 0x000000ffff057224 */ /* 0x002fc800078e0a03 */
[----:B------:R-:W-:-:S04]  /*d5f0*/  IMAD R5, R5, R0, RZ ;  /* 0x0000000005057224 */ /* 0x000fc800078e02ff */
[----:B------:R-:W-:-:S04]  /*d600*/  IMAD.HI.U32 R3, R3, R5, R2 ;  /* 0x0000000503037227 */ /* 0x000fc800078e0002 */
[----:B------:R-:W-:Y:S01]  /*d610*/  IMAD.U32 R5, RZ, RZ, UR5 ;  /* 0x00000005ff057e24 */ /* 0x000fe2000f8e00ff */
[----:B------:R-:W-:-:S04]  /*d620*/  ULOP3.LUT UR5, UR5, UR4, URZ, 0x3c, !UPT ;  /* 0x0000000405057292 */ /* 0x000fc8000f8e3c3f */
[----:B------:R-:W-:Y:S02]  /*d630*/  IABS R2, R5 ;  /* 0x0000000500027213 */ /* 0x000fe40000000000 */
[----:B------:R-:W-:Y:S02]  /*d640*/  IADD3 R5, RZ, -R6, RZ ;  /* 0x80000006ff057210 */ /* 0x000fe40007ffe0ff */
[----:B------:R-:W-:Y:S01]  /*d650*/  ISETP.LE.AND P2, PT, RZ, UR5, PT ;  /* 0x00000005ff007c0c */ /* 0x000fe2000bf43270 */
[----:B------:R-:W-:-:S04]  /*d660*/  IMAD.HI.U32 R3, R3, R2, RZ ;  /* 0x0000000203037227 */ /* 0x000fc800078e00ff */
[----:B------:R-:W-:-:S05]  /*d670*/  IMAD R5, R3, R5, R2 ;  /* 0x0000000503057224 */ /* 0x000fca00078e0202 */
[----:B------:R-:W-:-:S13]  /*d680*/  ISETP.GT.U32.AND P1, PT, R0, R5, PT ;  /* 0x000000050000720c */ /* 0x000fda0003f24070 */
[----:B------:R-:W-:Y:S02]  /*d690*/  @!P1 IMAD.IADD R5, R5, 0x1, -R0 ;  /* 0x0000000105059824 */ /* 0x000fe400078e0a00 */
[----:B------:R-:W-:Y:S01]  /*d6a0*/  @!P1 VIADD R3, R3, 0x1 ;  /* 0x0000000103039836 */ /* 0x000fe20000000000 */
[----:B------:R-:W-:Y:S02]  /*d6b0*/  ISETP.NE.AND P1, PT, RZ, UR4, PT ;  /* 0x00000004ff007c0c */ /* 0x000fe4000bf25270 */
[----:B------:R-:W-:-:S13]  /*d6c0*/  ISETP.GE.U32.AND P0, PT, R5, R0, PT ;  /* 0x000000000500720c */ /* 0x000fda0003f06070 */
[----:B------:R-:W-:-:S05]  /*d6d0*/  @P0 VIADD R3, R3, 0x1 ;  /* 0x0000000103030836 */ /* 0x000fca0000000000 */
[----:B------:R-:W-:Y:S02]  /*d6e0*/  @!P2 IADD3 R3, -R3, RZ, RZ ;  /* 0x000000ff0303a210 */ /* 0x000fe40007ffe1ff */
[----:B------:R-:W-:-:S05]  /*d6f0*/  @!P1 LOP3.LUT R3, RZ, UR4, RZ, 0x33, !PT ;  /* 0x00000004ff039c12 */ /* 0x000fca000f8e33ff */
[----:B------:R0:W-:Y:S02]  /*d700*/  STL [R1+0xc], R3 ;  /* 0x00000c0301007387 */ /* 0x0001e40000100800 */
.L_x_39:
[----:B------:R-:W2:Y:S01]  /*d710*/  LDL R2, [R1+0xc] ;  /* 0x00000c0001027983 */ /* 0x000ea20000100800 */
[----:B0-----:R-:W-:Y:S02]  /*d720*/  IMAD.MOV.U32 R3, RZ, RZ, 0x1 ;  /* 0x00000001ff037424 */ /* 0x001fe400078e00ff */
[----:B--2---:R-:W-:-:S05]  /*d730*/  IMAD R0, R2, UR40, RZ ;  /* 0x0000002802007c24 */ /* 0x004fca000f8e02ff */
[----:B------:R-:W-:Y:S01]  /*d740*/  VIADDMNMX R17, R0, R2, UR39, PT ;  /* 0x0000002700117e46 */ /* 0x000fe2000b800102 */
[----:B------:R0:W-:Y:S03]  /*d750*/  STL [R1+0x8], R0 ;  /* 0x0000080001007387 */ /* 0x0001e60000100800 */
[----:B------:R-:W-:Y:S01]  /*d760*/  ISETP.GT.AND P0, PT, R17, R0, PT ;  /* 0x000000001100720c */ /* 0x000fe20003f04270 */
[----:B------:R1:W-:Y:S01]  /*d770*/  STL [R1+0x10], R17 ;  /* 0x0000101101007387 */ /* 0x0003e20000100800 */
[----:B0-----:R-:W-:-:S11]  /*d780*/  IMAD.MOV.U32 R0, RZ, RZ, RZ ;  /* 0x000000ffff007224 */ /* 0x001fd600078e00ff */
[----:B-1----:R-:W-:Y:S05]  /*d790*/  @!P0 BRA `(.L_x_38) ;  /* 0x0000003c00d08947 */ /* 0x002fea0003800000 */
[----:B------:R-:W0:Y:S01]  /*d7a0*/  S2UR UR4, SR_CgaCtaId ;  /* 0x00000000000479c3 */ /* 0x000e220000008800 */
[----:B------:R-:W-:Y:S02]  /*d7b0*/  UMOV UR38, 0x400 ;  /* 0x0000040000267882 */ /* 0x000fe40000000000 */
[----:B0-----:R-:W-:-:S04]  /*d7c0*/  ULEA UR38, UR4, UR38, 0x18 ;  /* 0x0000002604267291 */ /* 0x001fc8000f8ec03f */
[----:B------:R-:W-:-:S04]  /*d7d0*/  UIADD3 UR4, UR38, 0x24400, URZ ;  /* 0x0002440026047890 */ /* 0x000fc8000fffe03f */
[----:B------:R-:W-:-:S06]  /*d7e0*/  ULOP3.LUT UP0, URZ, UR4, 0x3ff, URZ, 0xc0, !UPT ;  /* 0x000003ff043f7892 */ /* 0x000fcc000f80c03f */
[----:B------:R-:W-:-:S13]  /*d7f0*/  PLOP3.LUT P0, PT, PT, PT, UP0, 0x80, 0x0 ;  /* 0x000000000000781c */ /* 0x000fda0003f0f008 */
[----:B------:R-:W-:Y:S05]  /*d800*/  @!P0 BRA `(.L_x_40) ;  /* 0x0000000000408947 */ /* 0x000fea0003800000 */
[----:B------:R-:W-:Y:S01]  /*d810*/  MOV R2, 0x0 ;  /* 0x0000000000027802 */ /* 0x000fe20000000f00 */
[----:B------:R-:W-:Y:S01]  /*d820*/  ULDC.64 UR6, c[0x4][0xa8] ;  /* 0x01002a0000067ab9 */ /* 0x000fe20000000a00 */
[----:B------:R-:W-:Y:S01]  /*d830*/  ULDC.64 UR8, c[0x4][0xb0] ;  /* 0x01002c0000087ab9 */ /* 0x000fe20000000a00 */
[----:B------:R-:W-:Y:S01]  /*d840*/  ULDC.64 UR4, c[0x4][0x8] ;  /* 0x0100020000047ab9 */ /* 0x000fe20000000a00 */
[----:B------:R-:W-:Y:S01]  /*d850*/  IMAD.U32 R4, RZ, RZ, UR6 ;  /* 0x00000006ff047e24 */ /* 0x000fe2000f8e00ff */
[----:B------:R-:W-:Y:S01]  /*d860*/  MOV R5, UR7 ;  /* 0x0000000700057c02 */ /* 0x000fe20008000f00 */
[----:B------:R-:W0:Y:S01]  /*d870*/  LDC.64 R2, c[0x4][R2] ;  /* 0x0100000002027b82 */ /* 0x000e220000000a00 */
[----:B------:R-:W-:Y:S01]  /*d880*/  IMAD.U32 R6, RZ, RZ, UR8 ;  /* 0x00000008ff067e24 */ /* 0x000fe2000f8e00ff */
[----:B------:R-:W-:Y:S01]  /*d890*/  MOV R11, UR5 ;  /* 0x00000005000b7c02 */ /* 0x000fe20008000f00 */
[----:B------:R-:W-:Y:S02]  /*d8a0*/  IMAD.U32 R7, RZ, RZ, UR9 ;  /* 0x00000009ff077e24 */ /* 0x000fe4000f8e00ff */
[----:B------:R-:W-:-:S02]  /*d8b0*/  IMAD.U32 R10, RZ, RZ, UR4 ;  /* 0x00000004ff0a7e24 */ /* 0x000fc4000f8e00ff */
[----:B------:R-:W-:Y:S02]  /*d8c0*/  IMAD.MOV.U32 R8, RZ, RZ, 0x70 ;  /* 0x00000070ff087424 */ /* 0x000fe400078e00ff */
[----:B------:R-:W-:Y:S02]  /*d8d0*/  IMAD.MOV.U32 R12, RZ, RZ, 0x1 ;  /* 0x00000001ff0c7424 */ /* 0x000fe400078e00ff */
[----:B------:R-:W-:-:S07]  /*d8e0*/  IMAD.MOV.U32 R13, RZ, RZ, RZ ;  /* 0x000000ffff0d7224 */ /* 0x000fce00078e00ff */
[----:B------:R-:W-:-:S07]  /*d8f0*/  LEPC R20, `(.L_x_40) ;  /* 0x000000001014794e */ /* 0x000fce0000000000 */
[----:B0-----:R-:W-:Y:S05]  /*d900*/  CALL.ABS.NOINC R2 ;  /* 0x0000000002007343 */ /* 0x001fea0003c00000 */
.L_x_40:
        /* <DEDUP_REMOVED lines=8> */
[----:B------:R0:W1:Y:S01]  /*d990*/  LDC.64 R2, c[0x4][R16] ;  /* 0x0100000010027b82 */ /* 0x0000620000000a00 */
[----:B------:R-:W-:Y:S01]  /*d9a0*/  MOV R4, UR6 ;  /* 0x0000000600047c02 */ /* 0x000fe20008000f00 */
[----:B------:R-:W-:Y:S01]  /*d9b0*/  IMAD.U32 R5, RZ, RZ, UR7 ;  /* 0x00000007ff057e24 */ /* 0x000fe2000f8e00ff */
[----:B------:R-:W-:Y:S01]  /*d9c0*/  MOV R10, UR4 ;  /* 0x00000004000a7c02 */ /* 0x000fe20008000f00 */
[----:B------:R-:W-:Y:S01]  /*d9d0*/  IMAD.U32 R6, RZ, RZ, UR8 ;  /* 0x00000008ff067e24 */ /* 0x000fe2000f8e00ff */
[----:B------:R-:W-:Y:S01]  /*d9e0*/  MOV R13, RZ ;  /* 0x000000ff000d7202 */ /* 0x000fe20000000f00 */
[----:B------:R-:W-:-:S02]  /*d9f0*/  IMAD.U32 R7, RZ, RZ, UR9 ;  /* 0x00000009ff077e24 */ /* 0x000fc4000f8e00ff */
[----:B------:R-:W-:Y:S02]  /*da00*/  IMAD.U32 R11, RZ, RZ, UR5 ;  /* 0x00000005ff0b7e24 */ /* 0x000fe4000f8e00ff */
[----:B------:R-:W-:Y:S02]  /*da10*/  IMAD.MOV.U32 R8, RZ, RZ, 0x70 ;  /* 0x00000070ff087424 */ /* 0x000fe400078e00ff */
[----:B0-----:R-:W-:-:S07]  /*da20*/  IMAD.MOV.U32 R12, RZ, RZ, 0x1 ;  /* 0x00000001ff0c7424 */ /* 0x001fce00078e00ff */
[----:B------:R-:W-:-:S07]  /*da30*/  LEPC R20, `(.L_x_42) ;  /* 0x000000001014794e */ /* 0x000fce0000000000 */
[----:B-1----:R-:W-:Y:S05]  /*da40*/  CALL.ABS.NOINC R2 ;  /* 0x0000000002007343 */ /* 0x002fea0003c00000 */
.L_x_42:
[----:B------:R0:W1:Y:S01]  /*da50*/  LDC.64 R2, c[0x4][R16] ;  /* 0x0100000010027b82 */ /* 0x0000620000000a00 */
[----:B------:R-:W-:Y:S01]  /*da60*/  ULDC.64 UR6, c[0x4][0xa8] ;  /* 0x01002a0000067ab9 */ /* 0x000fe20000000a00 */
[----:B------:R-:W-:Y:S01]  /*da70*/  ULDC.64 UR8, c[0x4][0xb0] ;  /* 0x01002c0000087ab9 */ /* 0x000fe20000000a00 */
[----:B------:R-:W-:Y:S01]  /*da80*/  ULDC.64 UR4, c[0x4][0x18] ;  /* 0x0100060000047ab9 */ /* 0x000fe20000000a00 */
[----:B------:R-:W-:Y:S01]  /*da90*/  IMAD.U32 R4, RZ, RZ, UR6 ;  /* 0x00000006ff047e24 */ /* 0x000fe2000f8e00ff */
[----:B------:R-:W-:Y:S01]  /*daa0*/  MOV R7, UR9 ;  /* 0x0000000900077c02 */ /* 0x000fe20008000f00 */
[----:B------:R-:W-:Y:S01]  /*dab0*/  IMAD.U32 R5, RZ, RZ, UR7 ;  /* 0x00000007ff057e24 */ /* 0x000fe2000f8e00ff */
[----:B------:R-:W-:Y:S01]  /*dac0*/  MOV R12, 0x1 ;  /* 0x00000001000c7802 */ /* 0x000fe20000000f00 */
[----:B------:R-:W-:Y:S02]  /*dad0*/  IMAD.U32 R6, RZ, RZ, UR8 ;  /* 0x00000008ff067e24 */ /* 0x000fe4000f8e00ff */
[----:B------:R-:W-:-:S02]  /*dae0*/  IMAD.U32 R10, RZ, RZ, UR4 ;  /* 0x00000004ff0a7e24 */ /* 0x000fc4000f8e00ff */
[----:B------:R-:W-:Y:S02]  /*daf0*/  IMAD.U32 R11, RZ, RZ, UR5 ;  /* 0x00000005ff0b7e24 */ /* 0x000fe4000f8e00ff */
[----:B------:R-:W-:Y:S02]  /*db00*/  IMAD.MOV.U32 R8, RZ, RZ, 0x70 ;  /* 0x00000070ff087424 */ /* 0x000fe400078e00ff */
[----:B0-----:R-:W-:-:S07]  /*db10*/  IMAD.MOV.U32 R13, RZ, RZ, RZ ;  /* 0x000000ffff0d7224 */ /* 0x001fce00078e00ff */
[----:B------:R-:W-:-:S07]  /*db20*/  LEPC R20, `(.L_x_41) ;  /* 0x000000001014794e */ /* 0x000fce0000000000 */
[----:B-1----:R-:W-:Y:S05]  /*db30*/  CALL.ABS.NOINC R2 ;  /* 0x0000000002007343 */ /* 0x002fea0003c00000 */
.L_x_41:
[----:B------:R-:W0:Y:S01]  /*db40*/  LDC.64 R2, c[0x0][0x9f8] ;  /* 0x00027e00ff027b82 */ /* 0x000e220000000a00 */
[----:B------:R-:W-:Y:S01]  /*db50*/  ULDC.64 UR4, c[0x0][0x208] ;  /* 0x0000820000047ab9 */ /* 0x000fe20000000a00 */
[----:B0-----:R-:W-:-:S04]  /*db60*/  ISETP.NE.U32.AND P0, PT, R2, RZ, PT ;  /* 0x000000ff0200720c */ /* 0x001fc80003f05070 */
[----:B------:R-:W-:-:S13]  /*db70*/  ISETP.NE.AND.EX P0, PT, R3, RZ, PT, P0 ;  /* 0x000000ff0300720c */ /* 0x000fda0003f05300 */
[----:B------:R-:W0:Y:S02]  /*db80*/  @P0 LDC.64 R2, c[0x0][0x9f8] ;  /* 0x00027e00ff020b82 */ /* 0x000e240000000a00 */
[----:B0-----:R-:W-:-:S05]  /*db90*/  @P0 IMAD.WIDE R2, R18, 0x4, R2 ;  /* 0x0000000412020825 */ /* 0x001fca00078e0202 */
[----:B------:R0:W2:Y:S01]  /*dba0*/  @P0 LDG.E R18, desc[UR4][R2.64] ;  /* 0x0000000402120981 */ /* 0x0000a2000c1e1900 */
[----:B------:R-:W-:Y:S01]  /*dbb0*/  UMOV UR4, 0xffffffff ;  /* 0xffffffff00047882 */ /* 0x000fe20000000000 */
[----:B------:R-:W-:Y:S01]  /*dbc0*/  VIADD R17, R17, 0xffffffff ;  /* 0xffffffff11117836 */ /* 0x000fe20000000000 */
[----:B------:R-:W1:Y:S01]  /*dbd0*/  S2R R16, SR_TID.X ;  /* 0x0000000000107919 */ /* 0x000e620000002100 */
[----:B0-----:R-:W0:Y:S02]  /*dbe0*/  LDC.64 R2, c[0x0][0x418] ;  /* 0x00010600ff027b82 */ /* 0x001e240000000a00 */
[----:B0-----:R-:W-:Y:S02]  /*dbf0*/  ISETP.NE.U32.AND P0, PT, R2, RZ, PT ;  /* 0x000000ff0200720c */ /* 0x001fe40003f05070 */
[----:B-1----:R-:W-:Y:S02]  /*dc00*/  SHF.R.U32.HI R0, RZ, 0x5, R16 ;  /* 0x00000005ff007819 */ /* 0x002fe40000011610 */
[----:B------:R-:W-:-:S02]  /*dc10*/  ISETP.NE.AND.EX P1, PT, R3, RZ, PT, P0 ;  /* 0x000000ff0300720c */ /* 0x000fc40003f25300 */
[----:B------:R-:W-:Y:S02]  /*dc20*/  LOP3.LUT R0, R0, 0x3, RZ, 0xc0, !PT ;  /* 0x0000000300007812 */ /* 0x000fe400078ec0ff */
[----:B------:R-:W-:-:S05]  /*dc30*/  P2R R4, PR, RZ, 0x2 ;  /* 0x00000002ff047803 */ /* 0x000fca0000000000 */
[----:B------:R0:W-:Y:S01]  /*dc40*/  STL [R1+0x4], R4 ;  /* 0x0000040401007387 */ /* 0x0001e20000100800 */
[----:B--2---:R-:W-:Y:S02]  /*dc50*/  SHF.R.S32.HI R19, RZ, 0x1f, R18 ;  /* 0x0000001fff137819 */ /* 0x004fe40000011412 */
[----:B------:R-:W-:Y:S01]  /*dc60*/  SEL R16, R18, RZ, !P1 ;  /* 0x000000ff12107207 */ /* 0x000fe20004800000 */
[----:B0-----:R-:W-:Y:S06]  /*dc70*/  BRA.DIV UR4, `(.L_x_43) ;  /* 0x0000003e04e07947 */ /* 0x001fec000b800000 */
[----:B------:R0:W1:Y:S02]  /*dc80*/  SHFL.IDX PT, R14, R0, RZ, 0x1f ;  /* 0x00001fff000e7589 */ /* 0x00006400000e0000 */
.L_x_134:
[----:B------:R-:W-:Y:S02]  /*dc90*/  PLOP3.LUT P2, PT, PT, PT, PT, 0x8, 0x0 ;  /* 0x000000000000781c */ /* 0x000fe40003f4e170 */
[----:B-1----:R-:W-:Y:S02]  /*dca0*/  ISETP.NE.AND P0, PT, R14, RZ, PT ;  /* 0x000000ff0e00720c */ /* 0x002fe40003f05270 */
[----:B0-----:R-:W-:-:S05]  /*dcb0*/  P2R R0, PR, RZ, 0x4 ;  /* 0x00000004ff007803 */ /* 0x001fca0000000000 */
[----:B------:R0:W-:Y:S06]  /*dcc0*/  STL [R1], R0 ;  /* 0x0000000001007387 */ /* 0x0001ec0000100800 */
[----:B------:R-:W-:Y:S05]  /*dcd0*/  @P0 BRA `(.L_x_44) ;  /* 0x00000004002c0947 */ /* 0x000fea0003800000 */
[----:B------:R-:W-:-:S03]  /*dce0*/  UMOV UR4, 0xffffffff ;  /* 0xffffffff00047882 */ /* 0x000fc60000000000 */
[----:B------:R-:W-:Y:S05]  /*dcf0*/  BRA.DIV UR4, `(.L_x_45) ;  /* 0x0000003e04e07947 */ /* 0x000fea000b800000 */
[----:B------:R-:W-:-:S13]  /*dd00*/  ELECT P6, URZ, PT ;  /* 0x00000000003f782f */ /* 0x000fda00038c0000 */
.L_x_137:
[----:B------:R-:W-:Y:S05]  /*dd10*/  @!P6 BRA `(.L_x_44) ;  /* 0x00000004001ce947 */ /* 0x000fea0003800000 */
[----:B------:R-:W-:Y:S01]  /*dd20*/  IMAD.MOV.U32 R16, RZ, RZ, R18 ;  /* 0x000000ffff107224 */ /* 0x000fe200078e0012 */
[----:B------:R-:W-:Y:S06]  /*dd30*/  @!P1 BRA `(.L_x_46) ;  /* 0x0000000000489947 */ /* 0x000fec0003800000 */
[----:B------:R-:W1:Y:S01]  /*dd40*/  LDC R6, c[0x0][0x43c] ;  /* 0x00010f00ff067b82 */ /* 0x000e620000000800 */
[----:B------:R-:W-:Y:S01]  /*dd50*/  ULDC.64 UR4, c[0x0][0x428] ;  /* 0x00010a0000047ab9 */ /* 0x000fe20000000a00 */
[----:B------:R-:W-:Y:S01]  /*dd60*/  ULDC.64 UR6, c[0x0][0x208] ;  /* 0x0000820000067ab9 */ /* 0x000fe20000000a00 */
[----:B------:R-:W-:-:S04]  /*dd70*/  IMAD R7, R19, UR4, RZ ;  /* 0x0000000413077c24 */ /* 0x000fc8000f8e02ff */
[----:B------:R-:W-:Y:S01]  /*dd80*/  IMAD R7, R18, UR5, R7 ;  /* 0x0000000512077c24 */ /* 0x000fe2000f8e0207 */
[----:B-1----:R-:W-:-:S13]  /*dd90*/  ISETP.NE.AND P0, PT, R6, 0x1, PT ;  /* 0x000000010600780c */ /* 0x002fda0003f05270 */
[----:B------:R-:W0:Y:S02]  /*dda0*/  @P0 LDC.64 R4, c[0x0][0x440] ;  /* 0x00011000ff040b82 */ /* 0x000e240000000a00 */
[----:B0-----:R-:W-:Y:S01]  /*ddb0*/  @P0 IMAD.HI.U32 R0, R17, R4, RZ ;  /* 0x0000000411000227 */ /* 0x001fe200078e00ff */
[----:B------:R-:W-:-:S04]  /*ddc0*/  MOV R4, R17 ;  /* 0x0000001100047202 */ /* 0x000fc80000000f00 */
[----:B------:R-:W-:-:S04]  /*ddd0*/  @P0 SHF.R.U32.HI R4, RZ, R5, R0 ;  /* 0x00000005ff040219 */ /* 0x000fc80000011600 */
[--C-:B------:R-:W-:Y:S01]  /*dde0*/  SHF.R.S32.HI R5, RZ, 0x1f, R4.reuse ;  /* 0x0000001fff057819 */ /* 0x100fe20000011404 */
[--C-:B------:R-:W-:Y:S02]  /*ddf0*/  IMAD.MOV R0, RZ, RZ, -R4.reuse ;  /* 0x000000ffff007224 */ /* 0x100fe400078e0a04 */
[----:B------:R-:W-:-:S04]  /*de00*/  IMAD.WIDE.U32 R4, R18, UR4, R4 ;  /* 0x0000000412047c25 */ /* 0x000fc8000f8e0004 */
[----:B------:R-:W-:Y:S01]  /*de10*/  IMAD R17, R6, R0, R17 ;  /* 0x0000000006117224 */ /* 0x000fe200078e0211 */
[----:B------:R-:W-:Y:S01]  /*de20*/  LEA R2, P0, R4, R2, 0x2 ;  /* 0x0000000204027211 */ /* 0x000fe200078010ff */
[----:B------:R-:W-:-:S05]  /*de30*/  IMAD.IADD R0, R5, 0x1, R7 ;  /* 0x0000000105007824 */ /* 0x000fca00078e0207 */
[----:B------:R-:W-:-:S05]  /*de40*/  LEA.HI.X R3, R4, R3, R0, 0x2, P0 ;  /* 0x0000000304037211 */ /* 0x000fca00000f1400 */
[----:B------:R1:W5:Y:S02]  /*de50*/  LDG.E R16, desc[UR6][R2.64] ;  /* 0x0000000602107981 */ /* 0x000364000c1e1900 */
.L_x_46:
[----:B0-----:R-:W-:Y:S01]  /*de60*/  IMAD.MOV.U32 R0, RZ, RZ, 0x1 ;  /* 0x00000001ff007424 */ /* 0x001fe200078e00ff */
[----:B------:R-:W1:Y:S04]  /*de70*/  S2R R8, SR_TID.X ;  /* 0x0000000000087919 */ /* 0x000e680000002100 */
[----:B------:R-:W-:-:S04]  /*de80*/  SHF.L.U32 R0, R0, 0x1f, RZ ;  /* 0x0000001f00007819 */ /* 0x000fc800000006ff */
[----:B------:R-:W0:Y:S01]  /*de90*/  SYNCS.PHASECHK.TRANS64.TRYWAIT P0, [UR38+0x38840], R0 ;  /* 0x03884000ff0075a7 */ /* 0x000e220008000166 */
[----:B-1----:R-:W-:-:S04]  /*dea0*/  LOP3.LUT R2, R8, 0x7f, RZ, 0xc0, !PT ;  /* 0x0000007f08027812 */ /* 0x002fc800078ec0ff */
[----:B------:R-:W-:Y:S01]  /*deb0*/  ISETP.NE.AND P1, PT, R2, RZ, PT ;  /* 0x000000ff0200720c */ /* 0x000fe20003f25270 */
[----:B0-----:R-:W-:-:S12]  /*dec0*/  @!P0 BRA `(.L_x_47) ;  /* 0x0000003c008c8947 */ /* 0x001fd80003800000 */
.L_x_138:
[----:B------:R-:W-:Y:S05]  /*ded0*/  @P1 BRA `(.L_x_48) ;  /* 0x0000000000181947 */ /* 0x000fea0003800000 */
[----:B------:R-:W1:Y:S01]  /*dee0*/  S2R R2, SR_TID.X ;  /* 0x0000000000027919 */ /* 0x000e620000002100 */
[----:B0-----:R-:W-:-:S04]  /*def0*/  MOV R0, 0xa000 ;  /* 0x0000a00000007802 */ /* 0x001fc80000000f00 */
[----:B------:R2:W-:Y:S01]  /*df00*/  SYNCS.ARRIVE.TRANS64 RZ, [UR38+0x38830], R0 ;  /* 0x03883000ffff79a7 */ /* 0x0005e20008000026 */
[----:B-1----:R-:W-:-:S13]  /*df10*/  LOP3.LUT P0, RZ, R2, 0x1f, RZ, 0xc0, !PT ;  /* 0x0000001f02ff7812 */ /* 0x002fda000780c0ff */
[----:B--2---:R-:W-:Y:S05]  /*df20*/  @!P0 BRA `(.L_x_48) ;  /* 0x0000000000048947 */ /* 0x004fea0003800000 */
[----:B------:R-:W-:Y:S01]  /*df30*/  BPT.TRAP 0x1 ;  /* 0x000000040000795c */ /* 0x000fe20000300000 */
.L_x_48:
[----:B------:R-:W-:Y:S01]  /*df40*/  R2UR UR11, R17 ;  /* 0x00000000110b72ca */ /* 0x000fe200000e0000 */
[----:B------:R-:W-:Y:S01]  /*df50*/  ULDC.64 UR4, c[0x0][0x198] ;  /* 0x0000660000047ab9 */ /* 0x000fe20000000a00 */
[----:B-----5:R-:W-:Y:S01]  /*df60*/  R2UR UR13, R16 ;  /* 0x00000000100d72ca */ /* 0x020fe200000e0000 */
[----:B------:R-:W-:Y:S01]  /*df70*/  UIADD3 UR4, UP0, UR4, 0x370, URZ ;  /* 0x0000037004047890 */ /* 0x000fe2000ff1e03f */
[----:B------:R-:W-:Y:S01]  /*df80*/  PLOP3.LUT P0, PT, PT, PT, PT, 0x80, 0x0 ;  /* 0x000000000000781c */ /* 0x000fe20003f0f070 */
[----:B------:R-:W-:Y:S02]  /*df90*/  UIADD3 UR8, UR38, 0x24400, URZ ;  /* 0x0002440026087890 */ /* 0x000fe4000fffe03f */
[----:B------:R-:W-:Y:S01]  /*dfa0*/  UIADD3 UR9, UR38, 0x38830, URZ ;  /* 0x0003883026097890 */ /* 0x000fe2000fffe03f */
[----:B0-----:R-:W-:Y:S01]  /*dfb0*/  P2R R0, PR, RZ, 0x1 ;  /* 0x00000001ff007803 */ /* 0x001fe20000000000 */
[----:B------:R-:W-:Y:S02]  /*dfc0*/  UIADD3.X UR5, URZ, UR5, URZ, UP0, !UPT ;  /* 0x000000053f057290 */ /* 0x000fe400087fe43f */
[----:B------:R-:W-:-:S02]  /*dfd0*/  UIADD3 UR24, UR38, 0x26c00, URZ ;  /* 0x00026c0026187890 */ /* 0x000fc4000fffe03f */
[----:B------:R-:W-:Y:S01]  /*dfe0*/  UIMAD UR11, UR11, 0x50, URZ ;  /* 0x000000500b0b78a4 */ /* 0x000fe2000f8e023f */
[----:B------:R1:W-:Y:S01]  /*dff0*/  STL [R1], R0 ;  /* 0x0000000001007387 */ /* 0x0003e20000100800 */
[----:B------:R-:W-:Y:S02]  /*e000*/  UIADD3 UR16, UR38, 0x29400, URZ ;  /* 0x0002940026107890 */ /* 0x000fe4000fffe03f */
[----:B------:R-:W-:Y:S01]  /*e010*/  UIADD3 UR32, UR38, 0x2bc00, URZ ;  /* 0x0002bc0026207890 */ /* 0x000fe2000fffe03f */
[----:B------:R-:W-:Y:S01]  /*e020*/  UMOV UR6, 0x0 ;  /* 0x0000000000067882 */ /* 0x000fe20000000000 */
[----:B------:R-:W-:Y:S01]  /*e030*/  UMOV UR7, 0x14f00000 ;  /* 0x14f0000000077882 */ /* 0x000fe20000000000 */
[----:B------:R-:W-:Y:S01]  /*e040*/  UMOV UR10, URZ ;  /* 0x0000003f000a7c82 */ /* 0x000fe20008000000 */
[----:B------:R-:W-:Y:S01]  /*e050*/  UMOV UR12, UR36 ;  /* 0x00000024000c7c82 */ /* 0x000fe20008000000 */
[----:B------:R-:W-:Y:S01]  /*e060*/  UMOV UR26, 0x40 ;  /* 0x00000040001a7882 */ /* 0x000fe20000000000 */
[----:B------:R-:W-:Y:S01]  /*e070*/  UMOV UR28, UR36 ;  /* 0x00000024001c7c82 */ /* 0x000fe20008000000 */
[----:B------:R-:W-:Y:S01]  /*e080*/  UMOV UR25, UR9 ;  /* 0x0000000900197c82 */ /* 0x000fe20008000000 */
[----:B------:R-:W-:Y:S01]  /*e090*/  UMOV UR29, UR13 ;  /* 0x0000000d001d7c82 */ /* 0x000fe20008000000 */
[----:B------:R-:W-:Y:S01]  /*e0a0*/  UMOV UR27, UR11 ;  /* 0x0000000b001b7c82 */ /* 0x000fe20008000000 */
[----:B------:R-:W-:Y:S01]  /*e0b0*/  UMOV UR18, 0x80 ;  /* 0x0000008000127882 */ /* 0x000fe20000000000 */
[----:B------:R-:W-:Y:S01]  /*e0c0*/  UMOV UR20, UR36 ;  /* 0x0000002400147c82 */ /* 0x000fe20008000000 */
[----:B------:R1:W-:Y:S01]  /*e0d0*/  UTMALDG.4D [UR8], [UR4], desc[UR6] ;  /* 0x00000608040075b4 */ /* 0x0003e20008019000 */
[----:B------:R-:W-:Y:S01]  /*e0e0*/  UMOV UR17, UR9 ;  /* 0x0000000900117c82 */ /* 0x000fe20008000000 */
[----:B------:R-:W-:Y:S01]  /*e0f0*/  UMOV UR21, UR13 ;  /* 0x0000000d00157c82 */ /* 0x000fe20008000000 */
[----:B------:R-:W-:Y:S01]  /*e100*/  UMOV UR19, UR11 ;  /* 0x0000000b00137c82 */ /* 0x000fe20008000000 */
[----:B------:R-:W-:Y:S01]  /*e110*/  UMOV UR34, 0xc0 ;  /* 0x000000c000227882 */ /* 0x000fe20000000000 */
[----:B------:R-:W-:Y:S01]  /*e120*/  UMOV UR33, UR9 ;  /* 0x0000000900217c82 */ /* 0x000fe20008000000 */
[----:B------:R-:W-:Y:S01]  /*e130*/  UMOV UR37, UR13 ;  /* 0x0000000d00257c82 */ /* 0x000fe20008000000 */
[----:B------:R-:W-:Y:S01]  /*e140*/  UMOV UR35, UR11 ;  /* 0x0000000b00237c82 */ /* 0x000fe20008000000 */
[----:B------:R1:W-:Y:S01]  /*e150*/  UTMALDG.4D [UR24], [UR4], desc[UR6] ;  /* 0x00000618040075b4 */ /* 0x0003e20008019000 */
[----:B------:R1:W-:Y:S01]  /*e160*/  UTMALDG.4D [UR16], [UR4], desc[UR6] ;  /* 0x00000610040075b4 */ /* 0x0003e20008019000 */
[----:B------:R1:W-:Y:S02]  /*e170*/  UTMALDG.4D [UR32], [UR4], desc[UR6] ;  /* 0x00000620040075b4 */ /* 0x0003e40008019000 */
[----:B-1----:R-:W-:Y:S01]  /*e180*/  NOP ;  /* 0x0000000000007918 */ /* 0x002fe20000000000 */
.L_x_44:
[----:B------:R-:W-:Y:S05]  /*e190*/  WARPSYNC.ALL ;  /* 0x0000000000007948 */ /* 0x000fea0003800000 */
[----:B------:R-:W-:Y:S01]  /*e1a0*/  UIADD3 UR4, UR38, 0x14400, URZ ;  /* 0x0001440026047890 */ /* 0x000fe2000fffe03f */
[----:B------:R-:W-:Y:S03]  /*e1b0*/  BAR.SYNC.DEFER_BLOCKING 0x8, 0x180 ;  /* 0x0206000000007b1d */ /* 0x000fe60000010000 */
        /* <DEDUP_REMOVED lines=9> */
[----:B------:R-:W1:Y:S01]  /*e250*/  LDC.64 R2, c[0x4][R2] ;  /* 0x0100000002027b82 */ /* 0x000e620000000a00 */
[----:B------:R-:W-:Y:S01]  /*e260*/  IMAD.U32 R5, RZ, RZ, UR7 ;  /* 0x00000007ff057e24 */ /* 0x000fe2000f8e00ff */
[----:B------:R-:W-:Y:S01]  /*e270*/  MOV R12, 0x1 ;  /* 0x00000001000c7802 */ /* 0x000fe20000000f00 */
[----:B------:R-:W-:Y:S02]  /*e280*/  IMAD.U32 R6, RZ, RZ, UR8 ;  /* 0x00000008ff067e24 */ /* 0x000fe4000f8e00ff */
[----:B------:R-:W-:-:S02]  /*e290*/  IMAD.U32 R10, RZ, RZ, UR4 ;  /* 0x00000004ff0a7e24 */ /* 0x000fc4000f8e00ff */
[----:B------:R-:W-:Y:S02]  /*e2a0*/  IMAD.U32 R11, RZ, RZ, UR5 ;  /* 0x00000005ff0b7e24 */ /* 0x000fe4000f8e00ff */
[----:B------:R-:W-:Y:S02]  /*e2b0*/  IMAD.MOV.U32 R8, RZ, RZ, 0x70 ;  /* 0x00000070ff087424 */ /* 0x000fe400078e00ff */
[----:B------:R-:W-:-:S07]  /*e2c0*/  IMAD.MOV.U32 R13, RZ, RZ, RZ ;  /* 0x000000ffff0d7224 */ /* 0x000fce00078e00ff */
[----:B------:R-:W-:-:S07]  /*e2d0*/  LEPC R20, `(.L_x_49) ;  /* 0x000000001014794e */ /* 0x000fce0000000000 */
[----:B01----:R-:W-:Y:S05]  /*e2e0*/  CALL.ABS.NOINC R2 ;  /* 0x0000000002007343 */ /* 0x003fea0003c00000 */
.L_x_49:
[----:B------:R-:W1:Y:S01]  /*e2f0*/  S2R R4, SR_CTAID.Z ;  /* 0x0000000000047919 */ /* 0x000e620000002700 */
[----:B------:R-:W2:Y:S01]  /*e300*/  LDC R20, c[0x0][0x448] ;  /* 0x00011200ff147b82 */ /* 0x000ea20000000800 */
[----:B------:R-:W-:Y:S01]  /*e310*/  USHF.R.S32.HI UR4, URZ, 0x1f, UR36 ;  /* 0x0000001f3f047899 */ /* 0x000fe20008011424 */
[----:B------:R-:W3:Y:S01]  /*e320*/  S2R R12, SR_TID.X ;  /* 0x00000000000c7919 */ /* 0x000ee20000002100 */
[----:B------:R-:W-:Y:S02]  /*e330*/  ULDC.64 UR8, c[0x0][0x2d8] ;  /* 0x0000b60000087ab9 */ /* 0x000fe40000000a00 */
[----:B------:R-:W-:Y:S01]  /*e340*/  UIMAD UR6, UR4, UR8, URZ ;  /* 0x00000008040672a4 */ /* 0x000fe2000f8e023f */
[----:B------:R-:W4:Y:S02]  /*e350*/  S2R R11, SR_CTAID.X ;  /* 0x00000000000b7919 */ /* 0x000f240000002500 */
[----:B------:R-:W0:Y:S01]  /*e360*/  LDC.64 R2, c[0x0][0x2e0] ;  /* 0x0000b800ff027b82 */ /* 0x000e220000000a00 */
[----:B------:R-:W-:-:S02]  /*e370*/  UIMAD.WIDE.U32 UR4, UR36, UR8, URZ ;  /* 0x00000008240472a5 */ /* 0x000fc4000f8e003f */
[----:B------:R-:W-:-:S04]  /*e380*/  UIMAD UR6, UR36, UR9, UR6 ;  /* 0x00000009240672a4 */ /* 0x000fc8000f8e0206 */
[----:B------:R-:W-:Y:S01]  /*e390*/  UIADD3 UR5, UR5, UR6, URZ ;  /* 0x0000000605057290 */ /* 0x000fe2000fffe03f */
[----:B--2---:R-:W-:Y:S02]  /*e3a0*/  ISETP.NE.AND P0, PT, R20, 0x1, PT ;  /* 0x000000011400780c */ /* 0x004fe40003f05270 */
[----:B-1----:R-:W-:Y:S02]  /*e3b0*/  SHF.R.S32.HI R5, RZ, 0x1f, R4 ;  /* 0x0000001fff057819 */ /* 0x002fe40000011404 */
[----:B---3--:R-:W-:-:S03]  /*e3c0*/  LOP3.LUT R9, R12, 0x7f, RZ, 0xc0, !PT ;  /* 0x0000007f0c097812 */ /* 0x008fc600078ec0ff */
[----:B0-----:R-:W-:-:S06]  /*e3d0*/  IMAD R0, R5, R2, RZ ;  /* 0x0000000205007224 */ /* 0x001fcc00078e02ff */
[----:B------:R-:W0:Y:S01]  /*e3e0*/  @P0 LDC R6, c[0x0][0x44c] ;  /* 0x00011300ff060b82 */ /* 0x000e220000000800 */
[----:B------:R-:W-:Y:S01]  /*e3f0*/  SHF.R.U32.HI R8, RZ, 0x3, R9 ;  /* 0x00000003ff087819 */ /* 0x000fe20000011609 */
[C---:B------:R-:W-:Y:S02]  /*e400*/  IMAD R5, R4.reuse, R3, R0 ;  /* 0x0000000304057224 */ /* 0x040fe400078e0200 */
[----:B------:R-:W-:Y:S01]  /*e410*/  IMAD.WIDE.U32 R2, R4, R2, UR4 ;  /* 0x0000000404027e25 */ /* 0x000fe2000f8e0002 */
[----:B------:R-:W-:-:S03]  /*e420*/  ULDC.64 UR4, c[0x0][0x2d0] ;  /* 0x0000b40000047ab9 */ /* 0x000fc60000000a00 */
[----:B------:R-:W1:Y:S01]  /*e430*/  @P0 LDC R0, c[0x0][0x450] ;  /* 0x00011400ff000b82 */ /* 0x000e620000000800 */
[----:B------:R-:W-:Y:S02]  /*e440*/  IMAD.IADD R3, R3, 0x1, R5 ;  /* 0x0000000103037824 */ /* 0x000fe400078e0205 */
[----:B------:R-:W-:Y:S02]  /*e450*/  IMAD.SHL.U32 R5, R12, 0x10, RZ ;  /* 0x000000100c057824 */ /* 0x000fe400078e00ff */
[----:B------:R-:W-:-:S03]  /*e460*/  IMAD.SHL.U32 R9, R9, 0x8, RZ ;  /* 0x0000000809097824 */ /* 0x000fc600078e00ff */
[----:B------:R-:W-:-:S04]  /*e470*/  LOP3.LUT R5, R8, 0x70, R5, 0xf8, !PT ;  /* 0x0000007008057812 */ /* 0x000fc800078ef805 */
[----:B----4-:R-:W-:-:S05]  /*e480*/  LEA R5, R11, R5, 0x7 ;  /* 0x000000050b057211 */ /* 0x010fca00078e38ff */
[----:B0-----:R-:W-:-:S04]  /*e490*/  @P0 IMAD.HI.U32 R6, R5, R6, RZ ;  /* 0x0000000605060227 */ /* 0x001fc800078e00ff */
[----:B------:R-:W-:Y:S01]  /*e4a0*/  IMAD.MOV.U32 R4, RZ, RZ, R5 ;  /* 0x000000ffff047224 */ /* 0x000fe200078e0005 */
[----:B-1----:R-:W-:-:S05]  /*e4b0*/  @P0 SHF.R.U32.HI R4, RZ, R0, R6 ;  /* 0x00000000ff040219 */ /* 0x002fca0000011606 */
[----:B------:R-:W-:Y:S02]  /*e4c0*/  IMAD.MOV R0, RZ, RZ, -R4 ;  /* 0x000000ffff007224 */ /* 0x000fe400078e0a04 */
[----:B------:R-:W-:-:S04]  /*e4d0*/  IMAD.WIDE.U32 R2, R4, UR4, R2 ;  /* 0x0000000404027c25 */ /* 0x000fc8000f8e0002 */
[----:B------:R-:W-:Y:S01]  /*e4e0*/  IMAD R0, R20, R0, R5 ;  /* 0x0000000014007224 */ /* 0x000fe200078e0205 */
[----:B------:R-:W-:-:S05]  /*e4f0*/  SHF.R.S32.HI R5, RZ, 0x1f, R4 ;  /* 0x0000001fff057819 */ /* 0x000fca0000011404 */
[----:B------:R-:W-:-:S04]  /*e500*/  IMAD R5, R5, UR4, RZ ;  /* 0x0000000405057c24 */ /* 0x000fc8000f8e02ff */
[----:B------:R-:W-:Y:S01]  /*e510*/  IMAD R5, R4, UR5, R5 ;  /* 0x0000000504057c24 */ /* 0x000fe2000f8e0205 */
[----:B------:R-:W-:Y:S01]  /*e520*/  SHF.R.S32.HI R4, RZ, 0x1f, R0 ;  /* 0x0000001fff047819 */ /* 0x000fe20000011400 */
[----:B------:R-:W-:Y:S02]  /*e530*/  ULDC.64 UR4, c[0x0][0x2c8] ;  /* 0x0000b20000047ab9 */ /* 0x000fe40000000a00 */
[----:B------:R-:W-:Y:S02]  /*e540*/  IMAD.IADD R3, R3, 0x1, R5 ;  /* 0x0000000103037824 */ /* 0x000fe400078e0205 */
[----:B------:R-:W-:Y:S02]  /*e550*/  IMAD R5, R4, UR4, RZ ;  /* 0x0000000404057c24 */ /* 0x000fe4000f8e02ff */
[----:B------:R-:W-:-:S04]  /*e560*/  IMAD.WIDE.U32 R2, R0, UR4, R2 ;  /* 0x0000000400027c25 */ /* 0x000fc8000f8e0002 */
[----:B------:R-:W-:Y:S01]  /*e570*/  IMAD R4, R0, UR5, R5 ;  /* 0x0000000500047c24 */ /* 0x000fe2000f8e0205 */
[----:B------:R-:W-:Y:S01]  /*e580*/  ULDC.64 UR4, c[0x0][0x280] ;  /* 0x0000a00000047ab9 */ /* 0x000fe20000000a00 */
[----:B------:R-:W-:Y:S01]  /*e590*/  IMAD.SHL.U32 R0, R12, 0x8, RZ ;  /* 0x000000080c007824 */ /* 0x000fe200078e00ff */
[----:B------:R-:W-:Y:S01]  /*e5a0*/  LEA R7, P0, R2, UR4, 0x1 ;  /* 0x0000000402077c11 */ /* 0x000fe2000f8008ff */
[----:B------:R-:W-:Y:S01]  /*e5b0*/  ULDC UR4, c[0x0][0x2b8] ;  /* 0x0000ae0000047ab9 */ /* 0x000fe20000000800 */
[----:B------:R-:W-:Y:S02]  /*e5c0*/  IADD3 R3, R3, R4, RZ ;  /* 0x0000000403037210 */ /* 0x000fe40007ffe0ff */
[----:B------:R-:W-:Y:S02]  /*e5d0*/  LOP3.LUT R10, R0, 0x38, RZ, 0xc0, !PT ;  /* 0x00000038000a7812 */ /* 0x000fe400078ec0ff */
[----:B------:R-:W-:Y:S02]  /*e5e0*/  LEA.HI.X R6, R2, UR5, R3, 0x1, P0 ;  /* 0x0000000502067c11 */ /* 0x000fe400080f0c03 */
[----:B------:R-:W-:-:S02]  /*e5f0*/  LOP3.LUT R2, R10, 0x40, RZ, 0xfc, !PT ;  /* 0x000000400a027812 */ /* 0x000fc400078efcff */
[----:B------:R-:W-:Y:S02]  /*e600*/  LOP3.LUT R3, R0, 0x1c0, RZ, 0xc0, !PT ;  /* 0x000001c000037812 */ /* 0x000fe400078ec0ff */
[----:B------:R-:W-:Y:S02]  /*e610*/  ISETP.GE.AND P0, PT, R2, UR4, PT ;  /* 0x0000000402007c0c */ /* 0x000fe4000bf06270 */
[----:B------:R-:W-:Y:S02]  /*e620*/  LOP3.LUT R2, R10, 0x80, RZ, 0xfc, !PT ;  /* 0x000000800a027812 */ /* 0x000fe400078efcff */
[----:B------:R-:W-:Y:S02]  /*e630*/  LOP3.LUT R3, R3, 0x38, R0, 0xf8, !PT ;  /* 0x0000003803037812 */ /* 0x000fe400078ef800 */
[----:B------:R-:W-:Y:S02]  /*e640*/  ISETP.GE.AND P1, PT, R2, UR4, PT ;  /* 0x0000000402007c0c */ /* 0x000fe4000bf26270 */
[----:B------:R-:W-:-:S02]  /*e650*/  LOP3.LUT R2, R10, 0xc0, RZ, 0xfc, !PT ;  /* 0x000000c00a027812 */ /* 0x000fc400078efcff */
[----:B------:R-:W-:Y:S02]  /*e660*/  ISETP.GE.AND P3, PT, R10, UR4, PT ;  /* 0x000000040a007c0c */ /* 0x000fe4000bf66270 */
[----:B------:R-:W-:Y:S01]  /*e670*/  ISETP.GE.AND P2, PT, R2, UR4, PT ;  /* 0x0000000402007c0c */ /* 0x000fe2000bf46270 */
[----:B------:R-:W-:Y:S01]  /*e680*/  UMOV UR4, 0xffffffff ;  /* 0xffffffff00047882 */ /* 0x000fe20000000000 */
[----:B------:R-:W-:-:S04]  /*e690*/  LOP3.LUT R0, R3, 0x38, R12, 0x78, !PT ;  /* 0x0000003803007812 */ /* 0x000fc800078e780c */
[----:B------:R-:W-:Y:S01]  /*e6a0*/  LOP3.LUT R9, R0, 0x200, R9, 0xf8, !PT ;  /* 0x0000020000097812 */ /* 0x000fe200078ef809 */
[----:B------:R-:W-:Y:S06]  /*e6b0*/  BRA.DIV UR4, `(.L_x_50) ;  /* 0x0000003604a87947 */ /* 0x000fec000b800000 */
[----:B------:R-:W0:Y:S01]  /*e6c0*/  S2R R2, SR_CTAID.X ;  /* 0x0000000000027919 */ /* 0x000e220000002500 */
[----:B------:R-:W-:Y:S01]  /*e6d0*/  ULDC UR4, c[0x0][0x288] ;  /* 0x0000a20000047ab9 */ /* 0x000fe20000000800 */
[----:B------:R-:W-:Y:S01]  /*e6e0*/  ULDC.64 UR6, c[0x0][0x208] ;  /* 0x0000820000067ab9 */ /* 0x000fe20000000a00 */
[----:B------:R-:W-:Y:S01]  /*e6f0*/  IMAD R0, R20, UR4, RZ ;  /* 0x0000000414007c24 */ /* 0x000fe2000f8e02ff */
[----:B------:R-:W-:Y:S04]  /*e700*/  SHFL.IDX PT, R3, R7, RZ, 0x181f ;  /* 0x00181fff07037589 */ /* 0x000fe800000e0000 */
[----:B------:R-:W-:Y:S04]  /*e710*/  SHFL.IDX PT, R4, R7, 0x1, 0x181f ;  /* 0x00381f0007047f89 */ /* 0x000fe800000e0000 */
[----:B------:R-:W-:Y:S01]  /*e720*/  SHFL.IDX PT, R14, R7, 0x7, 0x181f ;  /* 0x00f81f00070e7f89 */ /* 0x000fe200000e0000 */
[----:B0-----:R-:W-:-:S03]  /*e730*/  IMAD R8, R2, 0x80, R8 ;  /* 0x0000008002087824 */ /* 0x001fc600078e0208 */
[----:B------:R-:W0:Y:S02]  /*e740*/  SHFL.IDX PT, R2, R6, RZ, 0x181f ;  /* 0x00181fff06027589 */ /* 0x000e2400000e0000 */
[C---:B------:R-:W-:Y:S02]  /*e750*/  ISETP.GE.AND P4, PT, R8.reuse, R0, PT ;  /* 0x000000000800720c */ /* 0x040fe40003f86270 */
[----:B------:R-:W-:-:S11]  /*e760*/  IADD3 R5, R8, 0x10, RZ ;  /* 0x0000001008057810 */ /* 0x000fd60007ffe0ff */
[----:B------:R-:W-:Y:S02]  /*e770*/  @!P4 LEA R21, R9, UR38, 0x1 ;  /* 0x000000260915cc11 */ /* 0x000fe4000f8e08ff */
[----:B0-----:R-:W-:-:S04]  /*e780*/  LOP3.LUT R3, R3, R2, RZ, 0x3c, !PT ;  /* 0x0000000203037212 */ /* 0x001fc800078e3cff */
[----:B------:R-:W-:-:S04]  /*e790*/  LOP3.LUT R2, R3, R2, RZ, 0x3c, !PT ;  /* 0x0000000203027212 */ /* 0x000fc800078e3cff */
[----:B------:R-:W-:-:S03]  /*e7a0*/  LOP3.LUT R3, R3, R2, RZ, 0x3c, !PT ;  /* 0x0000000203037212 */ /* 0x000fc600078e3cff */
[----:B------:R-:W-:-:S05]  /*e7b0*/  @!P4 IMAD.WIDE.U32 R2, R10, 0x2, R2 ;  /* 0x000000020a02c825 */ /* 0x000fca00078e0002 */
[----:B------:R-:W-:Y:S04]  /*e7c0*/  @!P4 LDGSTS.E.BYPASS.LTC128B.128 [R21+0x14400], desc[UR6][R2.64], !P3 ;  /* 0x144000000215cfae */ /* 0x000fe8000d901d46 */
[----:B------:R-:W-:Y:S04]  /*e7d0*/  @!P4 LDGSTS.E.BYPASS.LTC128B.128 [R21+0x18400], desc[UR6][R2.64+0x80], !P0 ;  /* 0x184000800215cfae */ /* 0x000fe8000c101d46 */
[----:B------:R-:W-:Y:S04]  /*e7e0*/  @!P4 LDGSTS.E.BYPASS.LTC128B.128 [R21+0x1c400], desc[UR6][R2.64+0x100], !P1 ;  /* 0x1c4001000215cfae */ /* 0x000fe8000c901d46 */
[----:B------:R0:W-:Y:S01]  /*e7f0*/  @!P4 LDGSTS.E.BYPASS.LTC128B.128 [R21+0x20400], desc[UR6][R2.64+0x180], !P2 ;  /* 0x204001800215cfae */ /* 0x0001e2000d101d46 */
[----:B------:R-:W-:-:S03]  /*e800*/  ISETP.GE.AND P4, PT, R5, R0, PT ;  /* 0x000000000500720c */ /* 0x000fc60003f86270 */
[----:B------:R-:W1:Y:S01]  /*e810*/  SHFL.IDX PT, R5, R6, 0x1, 0x181f ;  /* 0x00381f0006057f89 */ /* 0x000e6200000e0000 */
[----:B0-----:R-:W-:-:S03]  /*e820*/  VIADD R3, R8, 0x20 ;  /* 0x0000002008037836 */ /* 0x001fc60000000000 */
[----:B------:R-:W-:Y:S06]  /*e830*/  SHFL.IDX PT, R2, R7, 0x2, 0x181f ;  /* 0x00581f0007027f89 */ /* 0x000fec00000e0000 */
[----:B------:R-:W-:Y:S01]  /*e840*/  @!P4 LEA R20, R9, UR38, 0x1 ;  /* 0x000000260914cc11 */ /* 0x000fe2000f8e08ff */
[----:B-1----:R-:W-:-:S05]  /*e850*/  @!P4 IMAD.WIDE.U32 R4, R10, 0x2, R4 ;  /* 0x000000020a04c825 */ /* 0x002fca00078e0004 */
        /* <DEDUP_REMOVED lines=26> */
[----:B0-----:R-:W-:-:S03]  /*ea00*/  IADD3 R5, R8, 0x50, RZ ;  /* 0x0000005008057810 */ /* 0x001fc60007ffe0ff */
        /* <DEDUP_REMOVED lines=18> */
[----:B------:R-:W1:Y:S04]  /*eb30*/  SHFL.IDX PT, R3, R6, 0x6, 0x181f ;  /* 0x00d81f0006037f89 */ /* 0x000e6800000e0000 */
[----:B0-----:R0:W2:Y:S06]  /*eb40*/  SHFL.IDX PT, R4, R6, 0x7, 0x181f ;  /* 0x00f81f0006047f89 */ /* 0x0010ac00000e0000 */
[----:B------:R-:W-:Y:S01]  /*eb50*/  @!P4 LEA R21, R9, UR38, 0x1 ;  /* 0x000000260915cc11 */ /* 0x000fe2000f8e08ff */
[----:B-1----:R-:W-:-:S05]  /*eb60*/  @!P4 IMAD.WIDE.U32 R2, R10, 0x2, R2 ;  /* 0x000000020a02c825 */ /* 0x002fca00078e0002 */
[----:B------:R0:W-:Y:S04]  /*eb70*/  @!P4 LDGSTS.E.BYPASS.LTC128B.128 [R21+0x17400], desc[UR6][R2.64], !P3 ;  /* 0x174000000215cfae */ /* 0x0001e8000d901d46 */
[----:B------:R0:W-:Y:S04]  /*eb80*/  @!P4 LDGSTS.E.BYPASS.LTC128B.128 [R21+0x1b400], desc[UR6][R2.64+0x80], !P0 ;  /* 0x1b4000800215cfae */ /* 0x0001e8000c101d46 */
[----:B------:R0:W-:Y:S04]  /*eb90*/  @!P4 LDGSTS.E.BYPASS.LTC128B.128 [R21+0x1f400], desc[UR6][R2.64+0x100], !P1 ;  /* 0x1f4001000215cfae */ /* 0x0001e8000c901d46 */
[----:B--2---:R0:W-:Y:S02]  /*eba0*/  @!P4 LDGSTS.E.BYPASS.LTC128B.128 [R21+0x23400], desc[UR6][R2.64+0x180], !P2 ;  /* 0x234001800215cfae */ /* 0x0041e4000d101d46 */
.L_x_155:
[----:B0-----:R-:W-:Y:S01]  /*ebb0*/  VIADD R3, R8, 0x70 ;  /* 0x0000007008037836 */ /* 0x001fe20000000000 */
[----:B------:R-:W-:Y:S01]  /*ebc0*/  BSSY B0, `(.L_x_51) ;  /* 0x000000f000007945 */ /* 0x000fe20003800000 */
[----:B------:R-:W-:-:S03]  /*ebd0*/  IMAD.MOV.U32 R2, RZ, RZ, R14 ;  /* 0x000000ffff027224 */ /* 0x000fc600078e000e */
[----:B------:R-:W-:Y:S02]  /*ebe0*/  ISETP.GE.AND P4, PT, R3, R0, PT ;  /* 0x000000000300720c */ /* 0x000fe40003f86270 */
[----:B------:R-:W-:-:S11]  /*ebf0*/  MOV R3, R4 ;  /* 0x0000000400037202 */ /* 0x000fd60000000f00 */
[----:B------:R-:W-:Y:S05]  /*ec00*/  @P4 BRA `(.L_x_52) ;  /* 0x0000000000284947 */ /* 0x000fea0003800000 */
[----:B------:R-:W-:Y:S01]  /*ec10*/  IMAD.WIDE.U32 R10, R10, 0x2, R2 ;  /* 0x000000020a0a7825 */ /* 0x000fe200078e0002 */
[----:B------:R-:W-:Y:S01]  /*ec20*/  LEA R9, R9, UR38, 0x1 ;  /* 0x0000002609097c11 */ /* 0x000fe2000f8e08ff */
[----:B------:R-:W-:-:S04]  /*ec30*/  ULDC.64 UR4, c[0x0][0x208] ;  /* 0x0000820000047ab9 */ /* 0x000fc80000000a00 */
[----:B------:R-:W-:Y:S01]  /*ec40*/  @!PT LDS RZ, [RZ] ;  /* 0x00000000fffff984 */ /* 0x000fe20000000800 */
[----:B------:R-:W-:Y:S01]  /*ec50*/  @!PT LDS RZ, [RZ] ;  /* 0x00000000fffff984 */ /* 0x000fe20000000800 */
[----:B------:R-:W-:Y:S01]  /*ec60*/  @!PT LDS RZ, [RZ] ;  /* 0x00000000fffff984 */ /* 0x000fe20000000800 */
[----:B------:R0:W-:Y:S04]  /*ec70*/  LDGSTS.E.BYPASS.LTC128B.128 [R9+0x17c00], desc[UR4][R10.64], !P3 ;  /* 0x17c000000a097fae */ /* 0x0001e8000d901d44 */
[----:B------:R0:W-:Y:S04]  /*ec80*/  LDGSTS.E.BYPASS.LTC128B.128 [R9+0x1bc00], desc[UR4][R10.64+0x80], !P0 ;  /* 0x1bc000800a097fae */ /* 0x0001e8000c101d44 */
[----:B------:R0:W-:Y:S04]  /*ec90*/  LDGSTS.E.BYPASS.LTC128B.128 [R9+0x1fc00], desc[UR4][R10.64+0x100], !P1 ;  /* 0x1fc001000a097fae */ /* 0x0001e8000c901d44 */
[----:B------:R0:W-:Y:S02]  /*eca0*/  LDGSTS.E.BYPASS.LTC128B.128 [R9+0x23c00], desc[UR4][R10.64+0x180], !P2 ;  /* 0x23c001800a097fae */ /* 0x0001e4000d101d44 */
.L_x_52:
[----:B------:R-:W-:Y:S05]  /*ecb0*/  BSYNC B0 ;  /* 0x0000000000007941 */ /* 0x000fea0003800000 */
.L_x_51:
[----:B------:R-:W-:Y:S01]  /*ecc0*/  NOP ;  /* 0x0000000000007918 */ /* 0x000fe20000000000 */
[----:B------:R-:W-:Y:S01]  /*ecd0*/  SYNCS.ARRIVE.TRANS64.RED.A0T1 RZ, [UR38+0x38800], RZ ;  /* 0x038800ffffff79a7 */ /* 0x000fe20008200426 */
[----:B------:R-:W-:Y:S01]  /*ece0*/  IMAD.MOV.U32 R2, RZ, RZ, 0x1 ;  /* 0x00000001ff027424 */ /* 0x000fe200078e00ff */
[----:B------:R-:W-:Y:S04]  /*ecf0*/  ARRIVES.LDGSTSBAR.64.TRANSCNT [UR38+0x38800] ;  /* 0x03880000ff0079b0 */ /* 0x000fe80008000aa6 */
[----:B------:R-:W-:Y:S01]  /*ed00*/  SHF.L.U32 R2, R2, 0x1f, RZ ;  /* 0x0000001f02027819 */ /* 0x000fe200000006ff */
[----:B------:R-:W-:Y:S01]  /*ed10*/  NOP ;  /* 0x0000000000007918 */ /* 0x000fe20000000000 */
[----:B------:R-:W2:Y:S01]  /*ed20*/  LDL.LU R4, [R1+0x10] ;  /* 0x0000100001047983 */ /* 0x000ea20000300800 */
[----:B------:R-:W-:Y:S03]  /*ed30*/  SYNCS.ARRIVE.TRANS64.A1T0 RZ, [UR38+0x38800], RZ ;  /* 0x038800ffffff79a7 */ /* 0x000fe60008100026 */
[----:B------:R-:W3:Y:S01]  /*ed40*/  LDL R3, [R1+0x8] ;  /* 0x0000080001037983 */ /* 0x000ee20000100800 */
[----:B------:R-:W1:Y:S01]  /*ed50*/  SYNCS.PHASECHK.TRANS64.TRYWAIT P0, [UR38+0x38820], R2 ;  /* 0x03882002ff0075a7 */ /* 0x000e620008000166 */
[----:B--2---:R-:W-:-:S05]  /*ed60*/  VIADD R0, R4, 0xfffffffe ;  /* 0xfffffffe04007836 */ /* 0x004fca0000000000 */
[----:B---3--:R-:W-:Y:S01]  /*ed70*/  ISETP.GE.AND P1, PT, R0, R3, PT ;  /* 0x000000030000720c */ /* 0x008fe20003f26270 */
[----:B-1----:R-:W-:-:S12]  /*ed80*/  @!P0 BRA `(.L_x_53) ;  /* 0x0000003800c08947 */ /* 0x002fd80003800000 */
.L_x_156:
[----:B0-----:R-:W-:Y:S01]  /*ed90*/  IMAD.MOV.U32 R9, RZ, RZ, 0x1 ;  /* 0x00000001ff097424 */ /* 0x001fe200078e00ff */
[----:B------:R-:W-:Y:S01]  /*eda0*/  MOV R8, RZ ;  /* 0x000000ff00087202 */ /* 0x000fe20000000f00 */
[----:B------:R-:W-:Y:S06]  /*edb0*/  @!P1 BRA `(.L_x_54) ;  /* 0x0000002000e49947 */ /* 0x000fec0003800000 */
[----:B------:R-:W2:Y:S04]  /*edc0*/  LDL.LU R4, [R1+0xc] ;  /* 0x00000c0001047983 */ /* 0x000ea80000300800 */
[----:B-1----:R-:W3:Y:S01]  /*edd0*/  LDL.LU R3, [R1+0x8] ;  /* 0x0000080001037983 */ /* 0x002ee20000300800 */
[----:B------:R-:W-:Y:S01]  /*ede0*/  UIADD3 UR4, UR40, 0x1, URZ ;  /* 0x0000000128047890 */ /* 0x000fe2000fffe03f */
[----:B------:R-:W-:Y:S01]  /*edf0*/  MOV R9, 0x1 ;  /* 0x0000000100097802 */ /* 0x000fe20000000f00 */
[----:B------:R-:W0:Y:S02]  /*ee00*/  S2R R6, SR_TID.X ;  /* 0x0000000000067919 */ /* 0x000e240000002100 */
[----:B0-----:R-:W-:Y:S02]  /*ee10*/  LOP3.LUT R10, R6, 0x1f, RZ, 0xc0, !PT ;  /* 0x0000001f060a7812 */ /* 0x001fe400078ec0ff */
[----:B--2---:R-:W-:Y:S01]  /*ee20*/  IMAD R2, R4, UR4, RZ ;  /* 0x0000000404027c24 */ /* 0x004fe2000f8e02ff */
[----:B---3--:R-:W-:-:S04]  /*ee30*/  LOP3.LUT R3, RZ, R3, RZ, 0x33, !PT ;  /* 0x00000003ff037212 */ /* 0x008fc800078e33ff */
[----:B------:R-:W-:-:S05]  /*ee40*/  VIMNMX R2, R2, UR39, PT ;  /* 0x0000002702027c48 */ /* 0x000fca000bfe0100 */
[----:B------:R-:W-:-:S05]  /*ee50*/  IMAD.MOV R4, RZ, RZ, -R2 ;  /* 0x000000ffff047224 */ /* 0x000fca00078e0a02 */
[----:B------:R-:W-:Y:S02]  /*ee60*/  VIADDMNMX R5, R4, 0x1, R3, !PT ;  /* 0x0000000104057846 */ /* 0x000fe40007800103 */
[----:B------:R-:W-:-:S03]  /*ee70*/  LOP3.LUT R3, RZ, R2, RZ, 0x33, !PT ;  /* 0x00000002ff037212 */ /* 0x000fc600078e33ff */
[----:B------:R-:W-:Y:S02]  /*ee80*/  VIADD R4, R5, 0xfffffffe ;  /* 0xfffffffe05047836 */ /* 0x000fe40000000000 */
[----:B------:R-:W-:-:S03]  /*ee90*/  IMAD.IADD R5, R2, 0x1, R5 ;  /* 0x0000000102057824 */ /* 0x000fc600078e0205 */
[----:B------:R-:W-:Y:S01]  /*eea0*/  ISETP.NE.AND P0, PT, R4, R3, PT ;  /* 0x000000030400720c */ /* 0x000fe20003f05270 */
[----:B------:R-:W-:Y:S01]  /*eeb0*/  IMAD.MOV.U32 R4, RZ, RZ, R16 ;  /* 0x000000ffff047224 */ /* 0x000fe200078e0010 */
[----:B------:R-:W-:-:S11]  /*eec0*/  LOP3.LUT R12, R5, 0x1, RZ, 0xc0, !PT ;  /* 0x00000001050c7812 */ /* 0x000fd600078ec0ff */
[----:B------:R-:W-:Y:S05]  /*eed0*/  @!P0 BRA `(.L_x_55) ;  /* 0x0000001400c88947 */ /* 0x000fea0003800000 */
[----:B------:R-:W-:Y:S01]  /*eee0*/  BSSY B0, `(.L_x_55) ;  /* 0x0000171000007945 */ /* 0x000fe20003800000 */
[----:B------:R-:W-:Y:S01]  /*eef0*/  IMAD.IADD R6, R5, 0x1, -R12 ;  /* 0x0000000105067824 */ /* 0x000fe200078e0a0c */
[----:B------:R-:W-:Y:S01]  /*ef00*/  MOV R4, R16 ;  /* 0x0000001000047202 */ /* 0x000fe20000000f00 */
[----:B------:R-:W-:-:S07]  /*ef10*/  IMAD.MOV.U32 R7, RZ, RZ, 0x1 ;  /* 0x00000001ff077424 */ /* 0x000fce00078e00ff */
.L_x_94:
[----:B------:R-:W2:Y:S01]  /*ef20*/  LDL R2, [R1] ;  /* 0x0000000001027983 */ /* 0x000ea20000100800 */
[----:B------:R-:W-:Y:S01]  /*ef30*/  VIADD R6, R6, 0xfffffffe ;  /* 0xfffffffe06067836 */ /* 0x000fe20000000000 */
[----:B------:R-:W-:Y:S04]  /*ef40*/  BSSY B1, `(.L_x_56) ;  /* 0x00000b3000017945 */ /* 0x000fe80003800000 */
[----:B------:R-:W-:Y:S02]  /*ef50*/  ISETP.NE.AND P2, PT, R6, RZ, PT ;  /* 0x000000ff0600720c */ /* 0x000fe40003f45270 */
[----:B--2---:R-:W-:-:S13]  /*ef60*/  ISETP.NE.AND P0, PT, R2, RZ, PT ;  /* 0x000000ff0200720c */ /* 0x004fda0003f05270 */
[----:B------:R-:W-:Y:S05]  /*ef70*/  @!P0 BRA `(.L_x_57) ;  /* 0x0000000800bc8947 */ /* 0x000fea0003800000 */
[----:B------:R-:W2:Y:S01]  /*ef80*/  LDL R2, [R1+0x4] ;  /* 0x0000040001027983 */ /* 0x000ea20000100800 */
[----:B------:R-:W-:Y:S01]  /*ef90*/  IMAD.MOV.U32 R9, RZ, RZ, R0 ;  /* 0x000000ffff097224 */ /* 0x000fe200078e0000 */
[----:B--2---:R-:W-:-:S13]  /*efa0*/  ISETP.NE.AND P0, PT, R2, RZ, PT ;  /* 0x000000ff0200720c */ /* 0x004fda0003f05270 */
[----:B------:R-:W-:Y:S05]  /*efb0*/  @!P0 BRA `(.L_x_58) ;  /* 0x00000000004c8947 */ /* 0x000fea0003800000 */
[----:B------:R-:W0:Y:S01]  /*efc0*/  LDC R9, c[0x0][0x43c] ;  /* 0x00010f00ff097b82 */ /* 0x000e220000000800 */
[----:B------:R-:W-:Y:S01]  /*efd0*/  ULDC.64 UR4, c[0x0][0x428] ;  /* 0x00010a0000047ab9 */ /* 0x000fe20000000a00 */
[----:B------:R-:W-:Y:S01]  /*efe0*/  ULDC.64 UR6, c[0x0][0x208] ;  /* 0x0000820000067ab9 */ /* 0x000fe20000000a00 */
[----:B------:R-:W-:Y:S01]  /*eff0*/  IMAD R5, R19, UR4, RZ ;  /* 0x0000000413057c24 */ /* 0x000fe2000f8e02ff */
[----:B0-----:R-:W-:-:S13]  /*f000*/  ISETP.NE.AND P0, PT, R9, 0x1, PT ;  /* 0x000000010900780c */ /* 0x001fda0003f05270 */
[----:B------:R-:W0:Y:S02]  /*f010*/  @P0 LDC.64 R2, c[0x0][0x440] ;  /* 0x00011000ff020b82 */ /* 0x000e240000000a00 */
[----:B0-----:R-:W-:-:S04]  /*f020*/  @P0 IMAD.HI.U32 R4, R0, R2, RZ ;  /* 0x0000000200040227 */ /* 0x001fc800078e00ff */
[----:B------:R-:W-:Y:S01]  /*f030*/  IMAD.MOV.U32 R2, RZ, RZ, R0 ;  /* 0x000000ffff027224 */ /* 0x000fe200078e0000 */
[----:B------:R-:W-:Y:S01]  /*f040*/  @P0 SHF.R.U32.HI R2, RZ, R3, R4 ;  /* 0x00000003ff020219 */ /* 0x000fe20000011604 */
[----:B------:R-:W-:-:S03]  /*f050*/  IMAD R4, R18, UR5, R5 ;  /* 0x0000000512047c24 */ /* 0x000fc6000f8e0205 */
[----:B------:R-:W-:-:S05]  /*f060*/  IADD3 R3, -R2, RZ, RZ ;  /* 0x000000ff02037210 */ /* 0x000fca0007ffe1ff */
[----:B------:R-:W-:Y:S01]  /*f070*/  IMAD R9, R9, R3, R0 ;  /* 0x0000000309097224 */ /* 0x000fe200078e0200 */
[----:B------:R-:W-:-:S03]  /*f080*/  SHF.R.S32.HI R3, RZ, 0x1f, R2 ;  /* 0x0000001fff037819 */ /* 0x000fc60000011402 */
[----:B------:R-:W-:Y:S01]  /*f090*/  IMAD.WIDE.U32 R2, R18, UR4, R2 ;  /* 0x0000000412027c25 */ /* 0x000fe2000f8e0002 */
[----:B------:R-:W-:-:S03]  /*f0a0*/  ULDC.64 UR4, c[0x0][0x418] ;  /* 0x0001060000047ab9 */ /* 0x000fc60000000a00 */
[----:B------:R-:W-:Y:S01]  /*f0b0*/  IMAD.IADD R3, R4, 0x1, R3 ;  /* 0x0000000104037824 */ /* 0x000fe200078e0203 */
[----:B------:R-:W-:-:S04]  /*f0c0*/  LEA R4, P0, R2, UR4, 0x2 ;  /* 0x0000000402047c11 */ /* 0x000fc8000f8010ff */
[----:B------:R-:W-:-:S05]  /*f0d0*/  LEA.HI.X R5, R2, UR5, R3, 0x2, P0 ;  /* 0x0000000502057c11 */ /* 0x000fca00080f1403 */
[----:B------:R0:W5:Y:S04]  /*f0e0*/  LDG.E R4, desc[UR6][R4.64] ;  /* 0x0000000604047981 */ /* 0x000168000c1e1900 */
.L_x_58:
[----:B------:R-:W1:Y:S01]  /*f0f0*/  S2R R2, SR_TID.X ;  /* 0x0000000000027919 */ /* 0x000e620000002100 */
[----:B------:R-:W-:Y:S01]  /*f100*/  BSSY B2, `(.L_x_59) ;  /* 0x0000006000027945 */ /* 0x000fe20003800000 */
[----:B-1----:R-:W-:Y:S02]  /*f110*/  LOP3.LUT R3, R2, 0x7f, RZ, 0xc0, !PT ;  /* 0x0000007f02037812 */ /* 0x002fe400078ec0ff */
[----:B------:R-:W-:Y:S02]  /*f120*/  SHF.L.U32 R2, R7, 0x1f, RZ ;  /* 0x0000001f07027819 */ /* 0x000fe400000006ff */
[----:B------:R-:W-:Y:S02]  /*f130*/  ISETP.NE.AND P1, PT, R3, RZ, PT ;  /* 0x000000ff0300720c */ /* 0x000fe40003f25270 */
[----:B------:R-:W1:Y:S02]  /*f140*/  SYNCS.PHASECHK.TRANS64.TRYWAIT P0, [UR38+0x38848], R2 ;  /* 0x03884802ff0075a7 */ /* 0x000e640008000166 */
[----:B-1----:R-:W-:Y:S09]  /*f150*/  @!P0 BRA `(.L_x_60) ;  /* 0x0000003400e48947 */ /* 0x002ff20003800000 */
.L_x_157:
[----:B------:R-:W-:Y:S05]  /*f160*/  BSYNC B2 ;  /* 0x0000000000027941 */ /* 0x000fea0003800000 */
.L_x_59:
[----:B------:R-:W-:Y:S04]  /*f170*/  BSSY B2, `(.L_x_61) ;  /* 0x0000007000027945 */ /* 0x000fe80003800000 */
[----:B------:R-:W-:Y:S05]  /*f180*/  @P1 BRA `(.L_x_62) ;  /* 0x0000000000141947 */ /* 0x000fea0003800000 */
[----:B------:R-:W-:Y:S01]  /*f190*/  ISETP.NE.AND P0, PT, R10, RZ, PT ;  /* 0x000000ff0a00720c */ /* 0x000fe20003f05270 */
[----:B-1----:R-:W-:-:S04]  /*f1a0*/  IMAD.MOV.U32 R3, RZ, RZ, 0xa000 ;  /* 0x0000a000ff037424 */ /* 0x002fc800078e00ff */
[----:B------:R2:W-:Y:S08]  /*f1b0*/  SYNCS.ARRIVE.TRANS64 RZ, [UR38+0x38838], R3 ;  /* 0x03883803ffff79a7 */ /* 0x0005f00008000026 */
[----:B--2---:R-:W-:Y:S05]  /*f1c0*/  @!P0 BRA `(.L_x_62) ;  /* 0x0000000000048947 */ /* 0x004fea0003800000 */
[----:B------:R-:W-:Y:S01]  /*f1d0*/  BPT.TRAP 0x1 ;  /* 0x000000040000795c */ /* 0x000fe20000300000 */
.L_x_62:
[----:B------:R-:W-:Y:S05]  /*f1e0*/  BSYNC B2 ;  /* 0x0000000000027941 */ /* 0x000fea0003800000 */
.L_x_61:
[----:B------:R-:W-:Y:S01]  /*f1f0*/  IMAD.MOV.U32 R14, RZ, RZ, RZ ;  /* 0x000000ffff0e7224 */ /* 0x000fe200078e00ff */
[----:B------:R-:W-:Y:S01]  /*f200*/  ULDC.64 UR4, c[0x0][0x198] ;  /* 0x0000660000047ab9 */ /* 0x000fe20000000a00 */
[----:B------:R-:W-:Y:S01]  /*f210*/  PLOP3.LUT P0, PT, PT, PT, PT, 0x80, 0x0 ;  /* 0x000000000000781c */ /* 0x000fe20003f0f070 */
[----:B------:R-:W-:Y:S01]  /*f220*/  UIADD3 UR4, UP0, UR4, 0x370, URZ ;  /* 0x0000037004047890 */ /* 0x000fe2000ff1e03f */
[----:B-1----:R-:W-:Y:S01]  /*f230*/  IMAD R3, R9, 0x50, RZ ;  /* 0x0000005009037824 */ /* 0x002fe200078e02ff */
[----:B------:R-:W-:Y:S01]  /*f240*/  R2UR UR34, R14 ;  /* 0x000000000e2272ca */ /* 0x000fe200000e0000 */
[----:B------:R-:W-:Y:S02]  /*f250*/  UIADD3 UR32, UR38, 0x2e400, URZ ;  /* 0x0002e40026207890 */ /* 0x000fe4000fffe03f */
[----:B------:R-:W-:Y:S02]  /*f260*/  UIADD3 UR33, UR38, 0x38838, URZ ;  /* 0x0003883826217890 */ /* 0x000fe4000fffe03f */
[----:B------:R-:W-:Y:S01]  /*f270*/  UIADD3.X UR5, URZ, UR5, URZ, UP0, !UPT ;  /* 0x000000053f057290 */ /* 0x000fe200087fe43f */
[----:B------:R-:W-:Y:S01]  /*f280*/  UMOV UR6, 0x0 ;  /* 0x0000000000067882 */ /* 0x000fe20000000000 */
[----:B------:R-:W-:-:S10]  /*f290*/  UMOV UR7, 0x14f00000 ;  /* 0x14f0000000077882 */ /* 0x000fd40000000000 */
.L_x_63:
[----:B------:R-:W-:-:S13]  /*f2a0*/  @P0 ELECT P3, URZ, PT ;  /* 0x00000000003f082f */ /* 0x000fda0003860000 */
[----:B-----5:R-:W-:Y:S02]  /*f2b0*/  @P3 R2UR UR37, R4 ;  /* 0x00000000042532ca */ /* 0x020fe400000e0000 */
[----:B------:R-:W-:Y:S02]  /*f2c0*/  @P3 R2UR UR35, R3 ;  /* 0x00000000032332ca */ /* 0x000fe400000e0000 */
[----:B------:R-:W-:Y:S02]  /*f2d0*/  @P3 PLOP3.LUT P0, PT, P3, PT, PT, 0x8, 0x0 ;  /* 0x000000000000381c */ /* 0x000fe40001f0e170 */
[----:B------:R-:W-:-:S09]  /*f2e0*/  PLOP3.LUT P3, PT, PT, PT, PT, 0x8, 0x0 ;  /* 0x000000000000781c */ /* 0x000fd20003f6e170 */
[----:B------:R1:W-:Y:S02]  /*f2f0*/  UTMALDG.4D [UR32], [UR4], desc[UR6] ;  /* 0x00000620040075b4 */ /* 0x0003e40008019000 */
[----:B-1----:R-:W-:Y:S05]  /*f300*/  @P0 BRA.U.ANY `(.L_x_63) ;  /* 0xfffffffd00e40947 */ /* 0x002fea000393ffff */
[----:B0-----:R-:W-:Y:S01]  /*f310*/  MOV R5, 0x40 ;  /* 0x0000004000057802 */ /* 0x001fe20000000f00 */
[----:B------:R-:W-:Y:S01]  /*f320*/  UIADD3 UR8, UR38, 0x30c00, URZ ;  /* 0x00030c0026087890 */ /* 0x000fe2000fffe03f */
[----:B------:R-:W-:Y:S01]  /*f330*/  PLOP3.LUT P0, PT, PT, PT, PT, 0x80, 0x0 ;  /* 0x000000000000781c */ /* 0x000fe20003f0f070 */
[----:B------:R-:W-:Y:S01]  /*f340*/  UMOV UR6, 0x0 ;  /* 0x0000000000067882 */ /* 0x000fe20000000000 */
[----:B------:R-:W-:Y:S01]  /*f350*/  R2UR UR10, R5 ;  /* 0x00000000050a72ca */ /* 0x000fe200000e0000 */
[----:B------:R-:W-:-:S14]  /*f360*/  UMOV UR7, 0x14f00000 ;  /* 0x14f0000000077882 */ /* 0x000fdc0000000000 */
.L_x_64:
[----:B------:R-:W-:-:S13]  /*f370*/  @P0 ELECT P3, URZ, PT ;  /* 0x00000000003f082f */ /* 0x000fda0003860000 */
[----:B------:R-:W-:Y:S01]  /*f380*/  @P3 R2UR UR13, R4 ;  /* 0x00000000040d32ca */ /* 0x000fe200000e0000 */
[----:B------:R-:W-:Y:S01]  /*f390*/  UMOV UR9, UR33 ;  /* 0x0000002100097c82 */ /* 0x000fe20008000000 */
[----:B------:R-:W-:Y:S01]  /*f3a0*/  @P3 R2UR UR11, R3 ;  /* 0x00000000030b32ca */ /* 0x000fe200000e0000 */
[----:B------:R-:W-:Y:S01]  /*f3b0*/  UMOV UR12, UR36 ;  /* 0x00000024000c7c82 */ /* 0x000fe20008000000 */
[----:B------:R-:W-:Y:S02]  /*f3c0*/  @P3 PLOP3.LUT P0, PT, P3, PT, PT, 0x8, 0x0 ;  /* 0x000000000000381c */ /* 0x000fe40001f0e170 */
[----:B------:R-:W-:-:S09]  /*f3d0*/  PLOP3.LUT P3, PT, PT, PT, PT, 0x8, 0x0 ;  /* 0x000000000000781c */ /* 0x000fd20003f6e170 */
[----:B------:R0:W-:Y:S02]  /*f3e0*/  UTMALDG.4D [UR8], [UR4], desc[UR6] ;  /* 0x00000608040075b4 */ /* 0x0001e40008019000 */
[----:B0-----:R-:W-:Y:S05]  /*f3f0*/  @P0 BRA.U.ANY `(.L_x_64) ;  /* 0xfffffffd00dc0947 */ /* 0x001fea000393ffff */
[----:B------:R-:W-:Y:S01]  /*f400*/  IMAD.MOV.U32 R11, RZ, RZ, 0x80 ;  /* 0x00000080ff0b7424 */ /* 0x000fe200078e00ff */
[----:B------:R-:W-:Y:S01]  /*f410*/  PLOP3.LUT P0, PT, PT, PT, PT, 0x80, 0x0 ;  /* 0x000000000000781c */ /* 0x000fe20003f0f070 */
[----:B------:R-:W-:Y:S01]  /*f420*/  UIADD3 UR8, UR38, 0x33400, URZ ;  /* 0x0003340026087890 */ /* 0x000fe2000fffe03f */
[----:B------:R-:W-:Y:S02]  /*f430*/  UMOV UR6, 0x0 ;  /* 0x0000000000067882 */ /* 0x000fe40000000000 */
[----:B------:R-:W-:Y:S01]  /*f440*/  R2UR UR10, R11 ;  /* 0x000000000b0a72ca */ /* 0x000fe200000e0000 */
[----:B------:R-:W-:-:S14]  /*f450*/  UMOV UR7, 0x14f00000 ;  /* 0x14f0000000077882 */ /* 0x000fdc0000000000 */
.L_x_65:
        /* <DEDUP_REMOVED lines=15> */
.L_x_66:
        /* <DEDUP_REMOVED lines=9> */
[----:B------:R-:W0:Y:S01]  /*f5e0*/  SYNCS.PHASECHK.TRANS64.TRYWAIT P0, [UR38+0x38860], R2 ;  /* 0x03886002ff0075a7 */ /* 0x000e220008000166 */
[----:B------:R-:W-:Y:S04]  /*f5f0*/  BSSY B2, `(.L_x_67) ;  /* 0x0000002000027945 */ /* 0x000fe80003800000 */
[----:B0-----:R-:W-:Y:S05]  /*f600*/  @!P0 BRA `(.L_x_68) ;  /* 0x0000003000d08947 */ /* 0x001fea0003800000 */
.L_x_158:
[----:B------:R-:W-:Y:S05]  /*f610*/  BSYNC B2 ;  /* 0x0000000000027941 */ /* 0x000fea0003800000 */
.L_x_67:
[----:B------:R-:W-:Y:S01]  /*f620*/  BSSY B2, `(.L_x_69) ;  /* 0x0000009000027945 */ /* 0x000fe20003800000 */
[----:B0-----:R-:W-:Y:S01]  /*f630*/  IMAD.MOV.U32 R2, RZ, RZ, 0x0 ;  /* 0x00000000ff027424 */ /* 0x001fe200078e00ff */
[----:B------:R-:W-:Y:S02]  /*f640*/  MOV R3, 0x14f00000 ;  /* 0x14f0000000037802 */ /* 0x000fe40000000f00 */
[----:B------:R-:W-:Y:S05]  /*f650*/  @P1 BRA `(.L_x_70) ;  /* 0x0000000000141947 */ /* 0x000fea0003800000 */
[----:B------:R-:W-:Y:S01]  /*f660*/  ISETP.NE.AND P0, PT, R10, RZ, PT ;  /* 0x000000ff0a00720c */ /* 0x000fe20003f05270 */
[----:B------:R-:W-:-:S04]  /*f670*/  IMAD.MOV.U32 R15, RZ, RZ, 0xa000 ;  /* 0x0000a000ff0f7424 */ /* 0x000fc800078e00ff */
[----:B------:R0:W-:Y:S08]  /*f680*/  SYNCS.ARRIVE.TRANS64 RZ, [UR38+0x38850], R15 ;  /* 0x0388500fffff79a7 */ /* 0x0001f00008000026 */
[----:B0-----:R-:W-:Y:S05]  /*f690*/  @!P0 BRA `(.L_x_70) ;  /* 0x0000000000048947 */ /* 0x001fea0003800000 */
[----:B------:R-:W-:Y:S01]  /*f6a0*/  BPT.TRAP 0x1 ;  /* 0x000000040000795c */ /* 0x000fe20000300000 */
.L_x_70:
[----:B------:R-:W-:Y:S05]  /*f6b0*/  BSYNC B2 ;  /* 0x0000000000027941 */ /* 0x000fea0003800000 */
.L_x_69:
[----:B------:R-:W-:Y:S01]  /*f6c0*/  R2UR UR6, R2 ;  /* 0x00000000020672ca */ /* 0x000fe200000e0000 */
[----:B------:R-:W-:Y:S01]  /*f6d0*/  ULDC.64 UR4, c[0x0][0x198] ;  /* 0x0000660000047ab9 */ /* 0x000fe20000000a00 */
[----:B------:R-:W-:Y:S01]  /*f6e0*/  R2UR UR7, R3 ;  /* 0x00000000030772ca */ /* 0x000fe200000e0000 */
[----:B------:R-:W-:Y:S01]  /*f6f0*/  UIADD3 UR4, UP0, UR4, 0x470, URZ ;  /* 0x0000047004047890 */ /* 0x000fe2000ff1e03f */
[----:B------:R-:W-:Y:S01]  /*f700*/  R2UR UR10, R14 ;  /* 0x000000000e0a72ca */ /* 0x000fe200000e0000 */
[----:B------:R-:W-:Y:S01]  /*f710*/  IMAD R14, R17, 0x50, RZ ;  /* 0x00000050110e7824 */ /* 0x000fe200078e02ff */
[----:B------:R-:W-:Y:S01]  /*f720*/  PLOP3.LUT P0, PT, PT, PT, PT, 0x80, 0x0 ;  /* 0x000000000000781c */ /* 0x000fe20003f0f070 */
[----:B------:R-:W-:Y:S02]  /*f730*/  UIADD3 UR8, UR38, 0x400, URZ ;  /* 0x0000040026087890 */ /* 0x000fe4000fffe03f */
[----:B------:R-:W-:Y:S02]  /*f740*/  UIADD3 UR9, UR38, 0x38850, URZ ;  /* 0x0003885026097890 */ /* 0x000fe4000fffe03f */
[----:B------:R-:W-:-:S12]  /*f750*/  UIADD3.X UR5, URZ, UR5, URZ, UP0, !UPT ;  /* 0x000000053f057290 */ /* 0x000fd800087fe43f */
.L_x_71:
[----:B------:R-:W-:-:S13]  /*f760*/  @P0 ELECT P1, URZ, PT ;  /* 0x00000000003f082f */ /* 0x000fda0003820000 */
[----:B------:R-:W-:Y:S01]  /*f770*/  @P1 R2UR UR13, R16 ;  /* 0x00000000100d12ca */ /* 0x000fe200000e0000 */
[----:B------:R-:W-:Y:S01]  /*f780*/  UMOV UR12, UR36 ;  /* 0x00000024000c7c82 */ /* 0x000fe20008000000 */
[----:B------:R-:W-:Y:S02]  /*f790*/  @P1 R2UR UR11, R14 ;  /* 0x000000000e0b12ca */ /* 0x000fe400000e0000 */
[----:B------:R-:W-:Y:S02]  /*f7a0*/  @P1 PLOP3.LUT P0, PT, P1, PT, PT, 0x8, 0x0 ;  /* 0x000000000000181c */ /* 0x000fe40000f0e170 */
[----:B------:R-:W-:-:S09]  /*f7b0*/  PLOP3.LUT P1, PT, PT, PT, PT, 0x8, 0x0 ;  /* 0x000000000000781c */ /* 0x000fd20003f2e170 */
[----:B------:R0:W-:Y:S02]  /*f7c0*/  UTMALDG.4D [UR8], [UR4], desc[UR6] ;  /* 0x00000608040075b4 */ /* 0x0001e40008019000 */
[----:B0-----:R-:W-:Y:S05]  /*f7d0*/  @P0 BRA.U.ANY `(.L_x_71) ;  /* 0xfffffffd00e00947 */ /* 0x001fea000393ffff */
[----:B------:R-:W-:Y:S01]  /*f7e0*/  R2UR UR10, R5 ;  /* 0x00000000050a72ca */ /* 0x000fe200000e0000 */
[----:B------:R-:W-:Y:S01]  /*f7f0*/  UIADD3 UR8, UR38, 0x2c00, URZ ;  /* 0x00002c0026087890 */ /* 0x000fe2000fffe03f */
[----:B------:R-:W-:Y:S02]  /*f800*/  R2UR UR6, R2 ;  /* 0x00000000020672ca */ /* 0x000fe400000e0000 */
[----:B------:R-:W-:Y:S02]  /*f810*/  R2UR UR7, R3 ;  /* 0x00000000030772ca */ /* 0x000fe400000e0000 */
[----:B------:R-:W-:-:S13]  /*f820*/  PLOP3.LUT P0, PT, PT, PT, PT, 0x80, 0x0 ;  /* 0x000000000000781c */ /* 0x000fda0003f0f070 */
.L_x_72:
        /* <DEDUP_REMOVED lines=13> */
.L_x_73:
        /* <DEDUP_REMOVED lines=13> */
.L_x_74:
        /* <DEDUP_REMOVED lines=8> */
[----:B------:R-:W-:Y:S02]  /*fa50*/  IMAD.MOV.U32 R17, RZ, RZ, R9 ;  /* 0x000000ffff117224 */ /* 0x000fe400078e0009 */
[----:B------:R-:W-:-:S07]  /*fa60*/  IMAD.MOV.U32 R16, RZ, RZ, R4 ;  /* 0x000000ffff107224 */ /* 0x000fce00078e0004 */
.L_x_57:
[----:B------:R-:W-:Y:S05]  /*fa70*/  BSYNC B1 ;  /* 0x0000000000017941 */ /* 0x000fea0003800000 */
.L_x_56:
[----:B------:R-:W2:Y:S01]  /*fa80*/  LDL R2, [R1] ;  /* 0x0000000001027983 */ /* 0x000ea20000100800 */
[----:B------:R-:W-:Y:S01]  /*fa90*/  BSSY B1, `(.L_x_75) ;  /* 0x00000b2000017945 */ /* 0x000fe20003800000 */
[----:B------:R-:W-:Y:S02]  /*faa0*/  LOP3.LUT R9, R7, 0x1, RZ, 0x3c, !PT ;  /* 0x0000000107097812 */ /* 0x000fe400078e3cff */
[----:B--2---:R-:W-:-:S13]  /*fab0*/  ISETP.NE.AND P0, PT, R2, RZ, PT ;  /* 0x000000ff0200720c */ /* 0x004fda0003f05270 */
[----:B------:R-:W-:Y:S05]  /*fac0*/  @!P0 BRA `(.L_x_76) ;  /* 0x0000000800b88947 */ /* 0x000fea0003800000 */
[----:B------:R-:W2:Y:S01]  /*fad0*/  LDL R2, [R1+0x4] ;  /* 0x0000040001027983 */ /* 0x000ea20000100800 */
[----:B------:R-:W-:Y:S02]  /*fae0*/  IADD3 R11, R0, -0x1, RZ ;  /* 0xffffffff000b7810 */ /* 0x000fe40007ffe0ff */
[----:B--2---:R-:W-:-:S13]  /*faf0*/  ISETP.NE.AND P0, PT, R2, RZ, PT ;  /* 0x000000ff0200720c */ /* 0x004fda0003f05270 */
[----:B------:R-:W-:Y:S05]  /*fb00*/  @!P0 BRA `(.L_x_77) ;  /* 0x00000000004c8947 */ /* 0x000fea0003800000 */
[----:B------:R-:W0:Y:S01]  /*fb10*/  LDC R4, c[0x0][0x43c] ;  /* 0x00010f00ff047b82 */ /* 0x000e220000000800 */
[----:B------:R-:W-:Y:S01]  /*fb20*/  ULDC.64 UR4, c[0x0][0x428] ;  /* 0x00010a0000047ab9 */ /* 0x000fe20000000a00 */
[----:B------:R-:W-:Y:S01]  /*fb30*/  ULDC.64 UR6, c[0x0][0x208] ;  /* 0x0000820000067ab9 */ /* 0x000fe20000000a00 */
[----:B0-----:R-:W-:-:S13]  /*fb40*/  ISETP.NE.AND P0, PT, R4, 0x1, PT ;  /* 0x000000010400780c */ /* 0x001fda0003f05270 */
[----:B------:R-:W0:Y:S02]  /*fb50*/  @P0 LDC.64 R2, c[0x0][0x440] ;  /* 0x00011000ff020b82 */ /* 0x000e240000000a00 */
[----:B0-----:R-:W-:-:S04]  /*fb60*/  @P0 IMAD.HI.U32 R5, R11, R2, RZ ;  /* 0x000000020b050227 */ /* 0x001fc800078e00ff */
[----:B------:R-:W-:Y:S01]  /*fb70*/  IMAD.MOV.U32 R2, RZ, RZ, R11 ;  /* 0x000000ffff027224 */ /* 0x000fe200078e000b */
[----:B------:R-:W-:-:S05]  /*fb80*/  @P0 SHF.R.U32.HI R2, RZ, R3, R5 ;  /* 0x00000003ff020219 */ /* 0x000fca0000011605 */
[----:B------:R-:W-:-:S04]  /*fb90*/  IMAD.MOV R3, RZ, RZ, -R2 ;  /* 0x000000ffff037224 */ /* 0x000fc800078e0a02 */
[----:B------:R-:W-:Y:S01]  /*fba0*/  IMAD R11, R4, R3, R11 ;  /* 0x00000003040b7224 */ /* 0x000fe200078e020b */
[----:B------:R-:W-:Y:S01]  /*fbb0*/  SHF.R.S32.HI R3, RZ, 0x1f, R2 ;  /* 0x0000001fff037819 */ /* 0x000fe20000011402 */
[----:B------:R-:W-:-:S04]  /*fbc0*/  IMAD R4, R19, UR4, RZ ;  /* 0x0000000413047c24 */ /* 0x000fc8000f8e02ff */
[C---:B------:R-:W-:Y:S02]  /*fbd0*/  IMAD R4, R18.reuse, UR5, R4 ;  /* 0x0000000512047c24 */ /* 0x040fe4000f8e0204 */
[----:B------:R-:W-:Y:S01]  /*fbe0*/  IMAD.WIDE.U32 R2, R18, UR4, R2 ;  /* 0x0000000412027c25 */ /* 0x000fe2000f8e0002 */
[----:B------:R-:W-:-:S03]  /*fbf0*/  ULDC.64 UR4, c[0x0][0x418] ;  /* 0x0001060000047ab9 */ /* 0x000fc60000000a00 */
[----:B------:R-:W-:Y:S01]  /*fc00*/  IMAD.IADD R3, R4, 0x1, R3 ;  /* 0x0000000104037824 */ /* 0x000fe200078e0203 */
[----:B------:R-:W-:-:S04]  /*fc10*/  LEA R4, P0, R2, UR4, 0x2 ;  /* 0x0000000402047c11 */ /* 0x000fc8000f8010ff */
[----:B------:R-:W-:-:S05]  /*fc20*/  LEA.HI.X R5, R2, UR5, R3, 0x2, P0 ;  /* 0x0000000502057c11 */ /* 0x000fca00080f1403 */
[----:B------:R0:W5:Y:S04]  /*fc30*/  LDG.E R4, desc[UR6][R4.64] ;  /* 0x0000000604047981 */ /* 0x000168000c1e1900 */
.L_x_77:
[----:B------:R-:W1:Y:S01]  /*fc40*/  S2R R2, SR_TID.X ;  /* 0x0000000000027919 */ /* 0x000e620000002100 */
[----:B------:R-:W-:Y:S01]  /*fc50*/  BSSY B2, `(.L_x_78) ;  /* 0x0000006000027945 */ /* 0x000fe20003800000 */
[----:B-1----:R-:W-:Y:S02]  /*fc60*/  LOP3.LUT R3, R2, 0x7f, RZ, 0xc0, !PT ;  /* 0x0000007f02037812 */ /* 0x002fe400078ec0ff */
[----:B------:R-:W-:Y:S02]  /*fc70*/  SHF.L.U32 R2, R9, 0x1f, RZ ;  /* 0x0000001f09027819 */ /* 0x000fe400000006ff */
[----:B------:R-:W-:Y:S02]  /*fc80*/  ISETP.NE.AND P1, PT, R3, RZ, PT ;  /* 0x000000ff0300720c */ /* 0x000fe40003f25270 */
[----:B------:R-:W1:Y:S02]  /*fc90*/  SYNCS.PHASECHK.TRANS64.TRYWAIT P0, [UR38+0x38840], R2 ;  /* 0x03884002ff0075a7 */ /* 0x000e640008000166 */
[----:B-1----:R-:W-:Y:S09]  /*fca0*/  @!P0 BRA `(.L_x_79) ;  /* 0x0000002c00408947 */ /* 0x002ff20003800000 */
.L_x_159:
[----:B------:R-:W-:Y:S05]  /*fcb0*/  BSYNC B2 ;  /* 0x0000000000027941 */ /* 0x000fea0003800000 */
.L_x_78:
[----:B------:R-:W-:Y:S04]  /*fcc0*/  BSSY B2, `(.L_x_80) ;  /* 0x0000007000027945 */ /* 0x000fe80003800000 */
[----:B------:R-:W-:Y:S05]  /*fcd0*/  @P1 BRA `(.L_x_81) ;  /* 0x0000000000141947 */ /* 0x000fea0003800000 */
[----:B------:R-:W-:Y:S02]  /*fce0*/  ISETP.NE.AND P0, PT, R10, RZ, PT ;  /* 0x000000ff0a00720c */ /* 0x000fe40003f05270 */
[----:B-1----:R-:W-:-:S04]  /*fcf0*/  MOV R2, 0xa000 ;  /* 0x0000a00000027802 */ /* 0x002fc80000000f00 */
[----:B------:R2:W-:Y:S07]  /*fd00*/  SYNCS.ARRIVE.TRANS64 RZ, [UR38+0x38830], R2 ;  /* 0x03883002ffff79a7 */ /* 0x0005ee0008000026 */
[----:B------:R-:W-:Y:S05]  /*fd10*/  @!P0 BRA `(.L_x_81) ;  /* 0x0000000000048947 */ /* 0x000fea0003800000 */
[----:B------:R-:W-:Y:S01]  /*fd20*/  BPT.TRAP 0x1 ;  /* 0x000000040000795c */ /* 0x000fe20000300000 */
.L_x_81:
[----:B------:R-:W-:Y:S05]  /*fd30*/  BSYNC B2 ;  /* 0x0000000000027941 */ /* 0x000fea0003800000 */
.L_x_80:
[----:B------:R-:W-:Y:S01]  /*fd40*/  IMAD.MOV.U32 R15, RZ, RZ, RZ ;  /* 0x000000ffff0f7224 */ /* 0x000fe200078e00ff */
[----:B------:R-:W-:Y:S01]  /*fd50*/  ULDC.64 UR4, c[0x0][0x198] ;  /* 0x0000660000047ab9 */ /* 0x000fe20000000a00 */
[----:B------:R-:W-:Y:S01]  /*fd60*/  PLOP3.LUT P0, PT, PT, PT, PT, 0x80, 0x0 ;  /* 0x000000000000781c */ /* 0x000fe20003f0f070 */
[----:B------:R-:W-:Y:S01]  /*fd70*/  UIADD3 UR4, UP0, UR4, 0x370, URZ ;  /* 0x0000037004047890 */ /* 0x000fe2000ff1e03f */
[----:B-12---:R-:W-:Y:S01]  /*fd80*/  IMAD R2, R11, 0x50, RZ ;  /* 0x000000500b027824 */ /* 0x006fe200078e02ff */
[----:B------:R-:W-:Y:S01]  /*fd90*/  R2UR UR10, R15 ;  /* 0x000000000f0a72ca */ /* 0x000fe200000e0000 */
[----:B------:R-:W-:Y:S02]  /*fda0*/  UIADD3 UR8, UR38, 0x24400, URZ ;  /* 0x0002440026087890 */ /* 0x000fe4000fffe03f */
[----:B------:R-:W-:Y:S02]  /*fdb0*/  UIADD3 UR9, UR38, 0x38830, URZ ;  /* 0x0003883026097890 */ /* 0x000fe4000fffe03f */
[----:B------:R-:W-:Y:S01]  /*fdc0*/  UIADD3.X UR5, URZ, UR5, URZ, UP0, !UPT ;  /* 0x000000053f057290 */ /* 0x000fe200087fe43f */
[----:B------:R-:W-:Y:S01]  /*fdd0*/  UMOV UR6, 0x0 ;  /* 0x0000000000067882 */ /* 0x000fe20000000000 */
[----:B------:R-:W-:-:S10]  /*fde0*/  UMOV UR7, 0x14f00000 ;  /* 0x14f0000000077882 */ /* 0x000fd40000000000 */
.L_x_82:
[----:B------:R-:W-:-:S13]  /*fdf0*/  @P0 ELECT P3, URZ, PT ;  /* 0x00000000003f082f */ /* 0x000fda0003860000 */
[----:B-----5:R-:W-:Y:S01]  /*fe00*/  @P3 R2UR UR13, R4 ;  /* 0x00000000040d32ca */ /* 0x020fe200000e0000 */
[----:B------:R-:W-:Y:S01]  /*fe10*/  UMOV UR12, UR36 ;  /* 0x00000024000c7c82 */ /* 0x000fe20008000000 */
[----:B------:R-:W-:Y:S02]  /*fe20*/  @P3 R2UR UR11, R2 ;  /* 0x00000000020b32ca */ /* 0x000fe400000e0000 */
[----:B------:R-:W-:Y:S02]  /*fe30*/  @P3 PLOP3.LUT P0, PT, P3, PT, PT, 0x8, 0x0 ;  /* 0x000000000000381c */ /* 0x000fe40001f0e170 */
[----:B------:R-:W-:-:S09]  /*fe40*/  PLOP3.LUT P3, PT, PT, PT, PT, 0x8, 0x0 ;  /* 0x000000000000781c */ /* 0x000fd20003f6e170 */
[----:B------:R1:W-:Y:S02]  /*fe50*/  UTMALDG.4D [UR8], [UR4], desc[UR6] ;  /* 0x00000608040075b4 */ /* 0x0003e40008019000 */
[----:B-1----:R-:W-:Y:S05]  /*fe60*/  @P0 BRA.U.ANY `(.L_x_82) ;  /* 0xfffffffd00e00947 */ /* 0x002fea000393ffff */
[----:B------:R-:W-:Y:S01]  /*fe70*/  IMAD.MOV.U32 R14, RZ, RZ, 0x40 ;  /* 0x00000040ff0e7424 */ /* 0x000fe200078e00ff */
[----:B------:R-:W-:Y:S01]  /*fe80*/  PLOP3.LUT P0, PT, PT, PT, PT, 0x80, 0x0 ;  /* 0x000000000000781c */ /* 0x000fe20003f0f070 */
[----:B------:R-:W-:Y:S01]  /*fe90*/  UIADD3 UR8, UR38, 0x26c00, URZ ;  /* 0x00026c0026087890 */ /* 0x000fe2000fffe03f */
[----:B------:R-:W-:Y:S02]  /*fea0*/  UMOV UR6, 0x0 ;  /* 0x0000000000067882 */ /* 0x000fe40000000000 */
[----:B------:R-:W-:Y:S01]  /*feb0*/  R2UR UR10, R14 ;  /* 0x000000000e0a72ca */ /* 0x000fe200000e0000 */
[----:B------:R-:W-:-:S14]  /*fec0*/  UMOV UR7, 0x14f00000 ;  /* 0x14f0000000077882 */ /* 0x000fdc0000000000 */
.L_x_83:
[----:B------:R-:W-:-:S13]  /*fed0*/  @P0 ELECT P3, URZ, PT ;  /* 0x00000000003f082f */ /* 0x000fda0003860000 */
[----:B------:R-:W-:Y:S01]  /*fee0*/  @P3 R2UR UR13, R4 ;  /* 0x00000000040d32ca */ /* 0x000fe200000e0000 */
[----:B------:R-:W-:Y:S01]  /*fef0*/  UMOV UR12, UR36 ;  /* 0x00000024000c7c82 */ /* 0x000fe20008000000 */
[----:B------:R-:W-:Y:S02]  /*ff00*/  @P3 R2UR UR11, R2 ;  /* 0x00000000020b32ca */ /* 0x000fe400000e0000 */
[----:B------:R-:W-:Y:S02]  /*ff10*/  @P3 PLOP3.LUT P0, PT, P3, PT, PT, 0x8, 0x0 ;  /* 0x000000000000381c */ /* 0x000fe40001f0e170 */
[----:B------:R-:W-:-:S09]  /*ff20*/  PLOP3.LUT P3, PT, PT, PT, PT, 0x8, 0x0 ;  /* 0x000000000000781c */ /* 0x000fd20003f6e170 */
[----:B------:R1:W-:Y:S02]  /*ff30*/  UTMALDG.4D [UR8], [UR4], desc[UR6] ;  /* 0x00000608040075b4 */ /* 0x0003e40008019000 */
[----:B-1----:R-:W-:Y:S05]  /*ff40*/  @P0 BRA.U.ANY `(.L_x_83) ;  /* 0xfffffffd00e00947 */ /* 0x002fea000393ffff */
[----:B0-----:R-:W-:Y:S01]  /*ff50*/  IMAD.MOV.U32 R5, RZ, RZ, 0x80 ;  /* 0x00000080ff057424 */ /* 0x001fe200078e00ff */
[----:B------:R-:W-:Y:S01]  /*ff60*/  PLOP3.LUT P0, PT, PT, PT, PT, 0x80, 0x0 ;  /* 0x000000000000781c */ /* 0x000fe20003f0f070 */
[----:B------:R-:W-:Y:S01]  /*ff70*/  UIADD3 UR8, UR38, 0x29400, URZ ;  /* 0x0002940026087890 */ /* 0x000fe2000fffe03f */
[----:B------:R-:W-:Y:S02]  /*ff80*/  UMOV UR6, 0x0 ;  /* 0x0000000000067882 */ /* 0x000fe40000000000 */
[----:B------:R-:W-:Y:S01]  /*ff90*/  R2UR UR10, R5 ;  /* 0x00000000050a72ca */ /* 0x000fe200000e0000 */
[----:B------:R-:W-:-:S14]  /*ffa0*/  UMOV UR7, 0x14f00000 ;  /* 0x14f0000000077882 */ /* 0x000fdc0000000000 */
.L_x_84:
        /* <DEDUP_REMOVED lines=8> */
[----:B------:R-:W-:Y:S01]  /*10030*/  MOV R13, 0xc0 ;  /* 0x000000c0000d7802 */ /* 0x000fe20000000f00 */
[----:B------:R-:W-:Y:S01]  /*10040*/  UIADD3 UR8, UR38, 0x2bc00, URZ ;  /* 0x0002bc0026087890 */ /* 0x000fe2000fffe03f */
[----:B------:R-:W-:Y:S01]  /*10050*/  PLOP3.LUT P0, PT, PT, PT, PT, 0x80, 0x0 ;  /* 0x000000000000781c */ /* 0x000fe20003f0f070 */
[----:B------:R-:W-:Y:S01]  /*10060*/  UMOV UR6, 0x0 ;  /* 0x0000000000067882 */ /* 0x000fe20000000000 */
[----:B------:R-:W-:Y:S01]  /*10070*/  R2UR UR10, R13 ;  /* 0x000000000d0a72ca */ /* 0x000fe200000e0000 */
[----:B------:R-:W-:-:S14]  /*10080*/  UMOV UR7, 0x14f00000 ;  /* 0x14f0000000077882 */ /* 0x000fdc0000000000 */
.L_x_85:
        /* <DEDUP_REMOVED lines=8> */
[----:B------:R-:W-:Y:S01]  /*10110*/  SHF.L.U32 R2, R7, 0x1f, RZ ;  /* 0x0000001f07027819 */ /* 0x000fe200000006ff */
[----:B------:R-:W-:Y:S03]  /*10120*/  BSSY B2, `(.L_x_86) ;  /* 0x0000003000027945 */ /* 0x000fe60003800000 */
[----:B------:R-:W0:Y:S02]  /*10130*/  SYNCS.PHASECHK.TRANS64.TRYWAIT P0, [UR38+0x38868], R2 ;  /* 0x03886802ff0075a7 */ /* 0x000e240008000166 */
[----:B0-----:R-:W-:Y:S05]  /*10140*/  @!P0 BRA `(.L_x_87) ;  /* 0x0000002800308947 */ /* 0x001fea0003800000 */
.L_x_160:
[----:B------:R-:W-:Y:S05]  /*10150*/  BSYNC B2 ;  /* 0x0000000000027941 */ /* 0x000fea0003800000 */
.L_x_86:
[----:B------:R-:W-:Y:S01]  /*10160*/  BSSY B2, `(.L_x_88) ;  /* 0x0000009000027945 */ /* 0x000fe20003800000 */
[----:B0-----:R-:W-:Y:S02]  /*10170*/  IMAD.MOV.U32 R2, RZ, RZ, 0x0 ;  /* 0x00000000ff027424 */ /* 0x001fe400078e00ff */
[----:B------:R-:W-:Y:S01]  /*10180*/  IMAD.MOV.U32 R3, RZ, RZ, 0x14f00000 ;  /* 0x14f00000ff037424 */ /* 0x000fe200078e00ff */
[----:B------:R-:W-:Y:S06]  /*10190*/  @P1 BRA `(.L_x_89) ;  /* 0x0000000000141947 */ /* 0x000fec0003800000 */
[----:B------:R-:W-:Y:S01]  /*101a0*/  ISETP.NE.AND P0, PT, R10, RZ, PT ;  /* 0x000000ff0a00720c */ /* 0x000fe20003f05270 */
[----:B------:R-:W-:-:S04]  /*101b0*/  IMAD.MOV.U32 R7, RZ, RZ, 0xa000 ;  /* 0x0000a000ff077424 */ /* 0x000fc800078e00ff */
[----:B------:R0:W-:Y:S08]  /*101c0*/  SYNCS.ARRIVE.TRANS64 RZ, [UR38+0x38858], R7 ;  /* 0x03885807ffff79a7 */ /* 0x0001f00008000026 */
[----:B0-----:R-:W-:Y:S05]  /*101d0*/  @!P0 BRA `(.L_x_89) ;  /* 0x0000000000048947 */ /* 0x001fea0003800000 */
[----:B------:R-:W-:Y:S01]  /*101e0*/  BPT.TRAP 0x1 ;  /* 0x000000040000795c */ /* 0x000fe20000300000 */
.L_x_89:
[----:B------:R-:W-:Y:S05]  /*101f0*/  BSYNC B2 ;  /* 0x0000000000027941 */ /* 0x000fea0003800000 */
.L_x_88:
        /* <DEDUP_REMOVED lines=10> */
.L_x_90:
        /* <DEDUP_REMOVED lines=13> */
.L_x_91:
        /* <DEDUP_REMOVED lines=13> */
.L_x_92:
        /* <DEDUP_REMOVED lines=13> */
.L_x_93:
        /* <DEDUP_REMOVED lines=8> */
[----:B------:R-:W-:Y:S01]  /*10590*/  MOV R17, R11 ;  /* 0x0000000b00117202 */ /* 0x000fe20000000f00 */
[----:B------:R-:W-:-:S07]  /*105a0*/  IMAD.MOV.U32 R16, RZ, RZ, R4 ;  /* 0x000000ffff107224 */ /* 0x000fce00078e0004 */
.L_x_76:
[----:B------:R-:W-:Y:S05]  /*105b0*/  BSYNC B1 ;  /* 0x0000000000017941 */ /* 0x000fea0003800000 */
.L_x_75:
[----:B------:R-:W-:Y:S02]  /*105c0*/  VIADD R0, R0, 0xfffffffe ;  /* 0xfffffffe00007836 */ /* 0x000fe40000000000 */
[----:B------:R-:W-:Y:S01]  /*105d0*/  IMAD.MOV.U32 R7, RZ, RZ, R9 ;  /* 0x000000ffff077224 */ /* 0x000fe200078e0009 */
[----:B------:R-:W-:Y:S06]  /*105e0*/  @P2 BRA `(.L_x_94) ;  /* 0xffffffe8004c2947 */ /* 0x000fec000383ffff */
[----:B------:R-:W-:Y:S05]  /*105f0*/  BSYNC B0 ;  /* 0x0000000000007941 */ /* 0x000fea0003800000 */
.L_x_55:
[----:B------:R-:W-:Y:S01]  /*10600*/  ISETP.NE.AND P0, PT, R12, RZ, PT ;  /* 0x000000ff0c00720c */ /* 0x000fe20003f05270 */
[----:B------:R-:W-:-:S12]  /*10610*/  BSSY B0, `(.L_x_54) ;  /* 0x00000b3000007945 */ /* 0x000fd80003800000 */
[----:B------:R-:W-:Y:S05]  /*10620*/  @!P0 BRA `(.L_x_95) ;  /* 0x0000000800c48947 */ /* 0x000fea0003800000 */
[----:B------:R-:W2:Y:S01]  /*10630*/  LDL R2, [R1] ;  /* 0x0000000001027983 */ /* 0x000ea20000100800 */
[----:B------:R-:W-:Y:S02]  /*10640*/  MOV R8, 0x1 ;  /* 0x0000000100087802 */ /* 0x000fe40000000f00 */
[----:B--2---:R-:W-:-:S13]  /*10650*/  ISETP.NE.AND P1, PT, R2, RZ, PT ;  /* 0x000000ff0200720c */ /* 0x004fda0003f25270 */
[----:B------:R-:W-:Y:S05]  /*10660*/  @!P1 BRA `(.L_x_95) ;  /* 0x0000000800b49947 */ /* 0x000fea0003800000 */
[----:B------:R-:W2:Y:S02]  /*10670*/  LDL.LU R2, [R1+0x4] ;  /* 0x0000040001027983 */ /* 0x000ea40000300800 */
[----:B--2---:R-:W-:-:S13]  /*10680*/  ISETP.NE.AND P1, PT, R2, RZ, PT ;  /* 0x000000ff0200720c */ /* 0x004fda0003f25270 */
[----:B------:R-:W-:Y:S05]  /*10690*/  @!P1 BRA `(.L_x_96) ;  /* 0x0000000000509947 */ /* 0x000fea0003800000 */
[----:B------:R-:W0:Y:S01]  /*106a0*/  LDC R7, c[0x0][0x43c] ;  /* 0x00010f00ff077b82 */ /* 0x000e220000000800 */
[----:B------:R-:W-:Y:S01]  /*106b0*/  IMAD.MOV.U32 R6, RZ, RZ, R0 ;  /* 0x000000ffff067224 */ /* 0x000fe200078e0000 */
[----:B------:R-:W-:Y:S01]  /*106c0*/  ULDC.64 UR4, c[0x0][0x428] ;  /* 0x00010a0000047ab9 */ /* 0x000fe20000000a00 */
[----:B------:R-:W-:Y:S01]  /*106d0*/  ULDC.64 UR6, c[0x0][0x208] ;  /* 0x0000820000067ab9 */ /* 0x000fe20000000a00 */
[----:B------:R-:W-:-:S04]  /*106e0*/  IMAD R19, R19, UR4, RZ ;  /* 0x0000000413137c24 */ /* 0x000fc8000f8e02ff */
[----:B------:R-:W-:Y:S01]  /*106f0*/  IMAD R19, R18, UR5, R19 ;  /* 0x0000000512137c24 */ /* 0x000fe2000f8e0213 */
[----:B0-----:R-:W-:-:S13]  /*10700*/  ISETP.NE.AND P0, PT, R7, 0x1, PT ;  /* 0x000000010700780c */ /* 0x001fda0003f05270 */
[----:B------:R-:W0:Y:S02]  /*10710*/  @P0 LDC.64 R2, c[0x0][0x440] ;  /* 0x00011000ff020b82 */ /* 0x000e240000000a00 */
[----:B0-----:R-:W-:-:S05]  /*10720*/  @P0 IMAD.HI.U32 R2, R0, R2, RZ ;  /* 0x0000000200020227 */ /* 0x001fca00078e00ff */
[----:B------:R-:W-:-:S04]  /*10730*/  @P0 SHF.R.U32.HI R6, RZ, R3, R2 ;  /* 0x00000003ff060219 */ /* 0x000fc80000011602 */
[--C-:B------:R-:W-:Y:S01]  /*10740*/  SHF.R.S32.HI R3, RZ, 0x1f, R6.reuse ;  /* 0x0000001fff037819 */ /* 0x100fe20000011406 */
[----:B------:R-:W-:-:S04]  /*10750*/  IMAD.MOV.U32 R2, RZ, RZ, R6 ;  /* 0x000000ffff027224 */ /* 0x000fc800078e0006 */
[----:B------:R-:W-:Y:S01]  /*10760*/  IMAD.WIDE.U32 R2, R18, UR4, R2 ;  /* 0x0000000412027c25 */ /* 0x000fe2000f8e0002 */
[----:B------:R-:W-:-:S03]  /*10770*/  ULDC.64 UR4, c[0x0][0x418] ;  /* 0x0001060000047ab9 */ /* 0x000fc60000000a00 */
[----:B------:R-:W-:Y:S01]  /*10780*/  IMAD.IADD R3, R19, 0x1, R3 ;  /* 0x0000000113037824 */ /* 0x000fe200078e0203 */
[----:B------:R-:W-:-:S04]  /*10790*/  LEA R4, P0, R2, UR4, 0x2 ;  /* 0x0000000402047c11 */ /* 0x000fc8000f8010ff */
[----:B------:R-:W-:-:S05]  /*107a0*/  LEA.HI.X R5, R2, UR5, R3, 0x2, P0 ;  /* 0x0000000502057c11 */ /* 0x000fca00080f1403 */
[----:B------:R0:W5:Y:S01]  /*107b0*/  LDG.E R4, desc[UR6][R4.64] ;  /* 0x0000000604047981 */ /* 0x000162000c1e1900 */
[----:B------:R-:W-:-:S05]  /*107c0*/  IADD3 R2, -R6, RZ, RZ ;  /* 0x000000ff06027210 */ /* 0x000fca0007ffe1ff */
[----:B------:R-:W-:-:S07]  /*107d0*/  IMAD R0, R7, R2, R0 ;  /* 0x0000000207007224 */ /* 0x000fce00078e0200 */
.L_x_96:
[----:B------:R-:W1:Y:S01]  /*107e0*/  S2R R2, SR_TID.X ;  /* 0x0000000000027919 */ /* 0x000e620000002100 */
[----:B------:R-:W-:Y:S01]  /*107f0*/  BSSY B1, `(.L_x_97) ;  /* 0x0000006000017945 */ /* 0x000fe20003800000 */
[----:B-1----:R-:W-:Y:S02]  /*10800*/  LOP3.LUT R3, R2, 0x7f, RZ, 0xc0, !PT ;  /* 0x0000007f02037812 */ /* 0x002fe400078ec0ff */
[----:B------:R-:W-:Y:S02]  /*10810*/  SHF.L.U32 R2, R9, 0x1f, RZ ;  /* 0x0000001f09027819 */ /* 0x000fe400000006ff */
[----:B------:R-:W-:Y:S02]  /*10820*/  ISETP.NE.AND P1, PT, R3, RZ, PT ;  /* 0x000000ff0300720c */ /* 0x000fe40003f25270 */
[----:B------:R-:W1:Y:S02]  /*10830*/  SYNCS.PHASECHK.TRANS64.TRYWAIT P0, [UR38+0x38848], R2 ;  /* 0x03884802ff0075a7 */ /* 0x000e640008000166 */
[----:B-1----:R-:W-:Y:S09]  /*10840*/  @!P0 BRA `(.L_x_98) ;  /* 0x0000002000888947 */ /* 0x002ff20003800000 */
.L_x_161:
[----:B------:R-:W-:Y:S05]  /*10850*/  BSYNC B1 ;  /* 0x0000000000017941 */ /* 0x000fea0003800000 */
.L_x_97:
[----:B------:R-:W-:Y:S04]  /*10860*/  BSSY B1, `(.L_x_99) ;  /* 0x0000007000017945 */ /* 0x000fe80003800000 */
[----:B------:R-:W-:Y:S05]  /*10870*/  @P1 BRA `(.L_x_100) ;  /* 0x0000000000141947 */ /* 0x000fea0003800000 */
[----:B------:R-:W-:Y:S01]  /*10880*/  ISETP.NE.AND P0, PT, R10, RZ, PT ;  /* 0x000000ff0a00720c */ /* 0x000fe20003f05270 */
[----:B-1----:R-:W-:-:S04]  /*10890*/  IMAD.MOV.U32 R3, RZ, RZ, 0xa000 ;  /* 0x0000a000ff037424 */ /* 0x002fc800078e00ff */
[----:B------:R2:W-:Y:S08]  /*108a0*/  SYNCS.ARRIVE.TRANS64 RZ, [UR38+0x38838], R3 ;  /* 0x03883803ffff79a7 */ /* 0x0005f00008000026 */
[----:B--2---:R-:W-:Y:S05]  /*108b0*/  @!P0 BRA `(.L_x_100) ;  /* 0x0000000000048947 */ /* 0x004fea0003800000 */
[----:B------:R-:W-:Y:S01]  /*108c0*/  BPT.TRAP 0x1 ;  /* 0x000000040000795c */ /* 0x000fe20000300000 */
.L_x_100:
[----:B------:R-:W-:Y:S05]  /*108d0*/  BSYNC B1 ;  /* 0x0000000000017941 */ /* 0x000fea0003800000 */
.L_x_99:
[----:B0-----:R-:W-:Y:S01]  /*108e0*/  IMAD.MOV.U32 R5, RZ, RZ, RZ ;  /* 0x000000ffff057224 */ /* 0x001fe200078e00ff */
        /* <DEDUP_REMOVED lines=10> */
.L_x_101:
[----:B------:R-:W-:-:S13]  /*10990*/  @P0 ELECT P2, URZ, PT ;  /* 0x00000000003f082f */ /* 0x000fda0003840000 */
[----:B-----5:R-:W-:Y:S01]  /*109a0*/  @P2 R2UR UR13, R4 ;  /* 0x00000000040d22ca */ /* 0x020fe200000e0000 */
[----:B------:R-:W-:Y:S01]  /*109b0*/  UMOV UR12, UR36 ;  /* 0x00000024000c7c82 */ /* 0x000fe20008000000 */
[----:B------:R-:W-:Y:S02]  /*109c0*/  @P2 R2UR UR11, R3 ;  /* 0x00000000030b22ca */ /* 0x000fe400000e0000 */
        /* <DEDUP_REMOVED lines=10> */
.L_x_102:
        /* <DEDUP_REMOVED lines=14> */
.L_x_103:
        /* <DEDUP_REMOVED lines=14> */
.L_x_104:
        /* <DEDUP_REMOVED lines=8> */
[----:B------:R-:W0:Y:S01]  /*10cb0*/  SYNCS.PHASECHK.TRANS64.TRYWAIT P0, [UR38+0x38860], R2 ;  /* 0x03886002ff0075a7 */ /* 0x000e220008000166 */
[----:B------:R-:W-:Y:S04]  /*10cc0*/  BSSY B1, `(.L_x_105) ;  /* 0x0000002000017945 */ /* 0x000fe80003800000 */
[----:B0-----:R-:W-:Y:S05]  /*10cd0*/  @!P0 BRA `(.L_x_106) ;  /* 0x0000001c007c8947 */ /* 0x001fea0003800000 */
.L_x_162:
[----:B------:R-:W-:Y:S05]  /*10ce0*/  BSYNC B1 ;  /* 0x0000000000017941 */ /* 0x000fea0003800000 */
.L_x_105:
[----:B------:R-:W-:Y:S01]  /*10cf0*/  BSSY B1, `(.L_x_107) ;  /* 0x0000009000017945 */ /* 0x000fe20003800000 */
[----:B0-----:R-:W-:Y:S02]  /*10d00*/  IMAD.MOV.U32 R2, RZ, RZ, 0x0 ;  /* 0x00000000ff027424 */ /* 0x001fe400078e00ff */
[----:B------:R-:W-:Y:S01]  /*10d10*/  IMAD.MOV.U32 R3, RZ, RZ, 0x14f00000 ;  /* 0x14f00000ff037424 */ /* 0x000fe200078e00ff */
[----:B------:R-:W-:Y:S06]  /*10d20*/  @P1 BRA `(.L_x_108) ;  /* 0x0000000000141947 */ /* 0x000fec0003800000 */
[----:B------:R-:W-:Y:S02]  /*10d30*/  ISETP.NE.AND P0, PT, R10, RZ, PT ;  /* 0x000000ff0a00720c */ /* 0x000fe40003f05270 */
[----:B------:R-:W-:-:S04]  /*10d40*/  MOV R12, 0xa000 ;  /* 0x0000a000000c7802 */ /* 0x000fc80000000f00 */
[----:B------:R0:W-:Y:S07]  /*10d50*/  SYNCS.ARRIVE.TRANS64 RZ, [UR38+0x38850], R12 ;  /* 0x0388500cffff79a7 */ /* 0x0001ee0008000026 */
[----:B------:R-:W-:Y:S05]  /*10d60*/  @!P0 BRA `(.L_x_108) ;  /* 0x0000000000048947 */ /* 0x000fea0003800000 */
[----:B------:R-:W-:Y:S01]  /*10d70*/  BPT.TRAP 0x1 ;  /* 0x000000040000795c */ /* 0x000fe20000300000 */
.L_x_108:
[----:B------:R-:W-:Y:S05]  /*10d80*/  BSYNC B1 ;  /* 0x0000000000017941 */ /* 0x000fea0003800000 */
.L_x_107:
        /* <DEDUP_REMOVED lines=10> */
.L_x_109:
        /* <DEDUP_REMOVED lines=8> */
[----:B------:R-:W-:Y:S01]  /*10eb0*/  R2UR UR10, R6 ;  /* 0x00000000060a72ca */ /* 0x000fe200000e0000 */
[----:B------:R-:W-:Y:S01]  /*10ec0*/  UIADD3 UR8, UR38, 0x2c00, URZ ;  /* 0x00002c0026087890 */ /* 0x000fe2000fffe03f */
[----:B------:R-:W-:Y:S02]  /*10ed0*/  R2UR UR6, R2 ;  /* 0x00000000020672ca */ /* 0x000fe400000e0000 */
[----:B------:R-:W-:Y:S02]  /*10ee0*/  R2UR UR7, R3 ;  /* 0x00000000030772ca */ /* 0x000fe400000e0000 */
[----:B------:R-:W-:-:S13]  /*10ef0*/  PLOP3.LUT P0, PT, PT, PT, PT, 0x80, 0x0 ;  /* 0x000000000000781c */ /* 0x000fda0003f0f070 */
.L_x_110:
        /* <DEDUP_REMOVED lines=13> */
.L_x_111:
        /* <DEDUP_REMOVED lines=13> */
.L_x_112:
        /* <DEDUP_REMOVED lines=8> */
[----:B------:R-:W-:Y:S02]  /*11120*/  IMAD.MOV.U32 R17, RZ, RZ, R0 ;  /* 0x000000ffff117224 */ /* 0x000fe400078e0000 */
[----:B------:R-:W-:-:S07]  /*11130*/  IMAD.MOV.U32 R16, RZ, RZ, R4 ;  /* 0x000000ffff107224 */ /* 0x000fce00078e0004 */
.L_x_95:
[----:B------:R-:W-:Y:S05]  /*11140*/  BSYNC B0 ;  /* 0x0000000000007941 */ /* 0x000fea0003800000 */
.L_x_54:
[----:B------:R-:W2:Y:S01]  /*11150*/  LDL.LU R0, [R1] ;  /* 0x0000000001007983 */ /* 0x000ea20000300800 */
[----:B------:R-:W-:Y:S01]  /*11160*/  BSSY B0, `(.L_x_113) ;  /* 0x0000051000007945 */ /* 0x000fe20003800000 */
[----:B--2---:R-:W-:-:S13]  /*11170*/  ISETP.NE.AND P0, PT, R0, RZ, PT ;  /* 0x000000ff0000720c */ /* 0x004fda0003f05270 */
[----:B------:R-:W-:Y:S05]  /*11180*/  @!P0 BRA `(.L_x_114) ;  /* 0x0000000400388947 */ /* 0x000fea0003800000 */
[----:B------:R-:W2:Y:S01]  /*11190*/  S2R R0, SR_TID.X ;  /* 0x0000000000007919 */ /* 0x000ea20000002100 */
[----:B-1----:R-:W-:Y:S01]  /*111a0*/  LEA R3, R8, UR38, 0x3 ;  /* 0x0000002608037c11 */ /* 0x002fe2000f8e18ff */
[----:B------:R-:W-:Y:S01]  /*111b0*/  BSSY B1, `(.L_x_115) ;  /* 0x0000006000017945 */ /* 0x000fe20003800000 */
[----:B--2---:R-:W-:Y:S02]  /*111c0*/  LOP3.LUT R2, R0, 0x7f, RZ, 0xc0, !PT ;  /* 0x0000007f00027812 */ /* 0x004fe400078ec0ff */
[----:B------:R-:W-:Y:S02]  /*111d0*/  SHF.L.U32 R0, R9, 0x1f, RZ ;  /* 0x0000001f09007819 */ /* 0x000fe400000006ff */
[----:B------:R-:W-:Y:S02]  /*111e0*/  ISETP.NE.AND P1, PT, R2, RZ, PT ;  /* 0x000000ff0200720c */ /* 0x000fe40003f25270 */
[----:B------:R-:W1:Y:S02]  /*111f0*/  SYNCS.PHASECHK.TRANS64.TRYWAIT P0, [R3+URZ+0x38860], R0 ;  /* 0x03886000030075a7 */ /* 0x000e64000800017f */
[----:B-1----:R-:W-:Y:S09]  /*11200*/  @!P0 BRA `(.L_x_116) ;  /* 0x0000001800488947 */ /* 0x002ff20003800000 */
.L_x_163:
[----:B------:R-:W-:Y:S05]  /*11210*/  BSYNC B1 ;  /* 0x0000000000017941 */ /* 0x000fea0003800000 */
.L_x_115:
[----:B------:R-:W-:Y:S04]  /*11220*/  BSSY B1, `(.L_x_117) ;  /* 0x0000008000017945 */ /* 0x000fe80003800000 */
[----:B------:R-:W-:Y:S05]  /*11230*/  @P1 BRA `(.L_x_118) ;  /* 0x0000000000181947 */ /* 0x000fea0003800000 */
[----:B------:R-:W2:Y:S01]  /*11240*/  S2R R2, SR_TID.X ;  /* 0x0000000000027919 */ /* 0x000ea20000002100 */
[----:B-1----:R-:W-:-:S04]  /*11250*/  IMAD.MOV.U32 R0, RZ, RZ, 0xa000 ;  /* 0x0000a000ff007424 */ /* 0x002fc800078e00ff */
[----:B------:R3:W-:Y:S01]  /*11260*/  SYNCS.ARRIVE.TRANS64 RZ, [R3+URZ+0x38850], R0 ;  /* 0x0388500003ff79a7 */ /* 0x0007e2000800003f */
[----:B--2---:R-:W-:-:S13]  /*11270*/  LOP3.LUT P0, RZ, R2, 0x1f, RZ, 0xc0, !PT ;  /* 0x0000001f02ff7812 */ /* 0x004fda000780c0ff */
[----:B---3--:R-:W-:Y:S05]  /*11280*/  @!P0 BRA `(.L_x_118) ;  /* 0x0000000000048947 */ /* 0x008fea0003800000 */
[----:B------:R-:W-:Y:S01]  /*11290*/  BPT.TRAP 0x1 ;  /* 0x000000040000795c */ /* 0x000fe20000300000 */
.L_x_118:
[----:B------:R-:W-:Y:S05]  /*112a0*/  BSYNC B1 ;  /* 0x0000000000017941 */ /* 0x000fea0003800000 */
.L_x_117:
[----:B------:R-:W-:Y:S01]  /*112b0*/  R2UR UR4, R8 ;  /* 0x00000000080472ca */ /* 0x000fe200000e0000 */
[----:B------:R-:W-:Y:S01]  /*112c0*/  ULDC.64 UR6, c[0x0][0x198] ;  /* 0x0000660000067ab9 */ /* 0x000fe20000000a00 */
[----:B------:R-:W-:Y:S01]  /*112d0*/  R2UR UR9, R3 ;  /* 0x00000000030972ca */ /* 0x000fe200000e0000 */
[----:B------:R-:W-:Y:S01]  /*112e0*/  UIADD3 UR6, UP0, UR6, 0x470, URZ ;  /* 0x0000047006067890 */ /* 0x000fe2000ff1e03f */
[----:B------:R-:W-:Y:S01]  /*112f0*/  PLOP3.LUT P0, PT, PT, PT, PT, 0x80, 0x0 ;  /* 0x000000000000781c */ /* 0x000fe20003f0f070 */
[----:B------:R-:W-:Y:S01]  /*11300*/  IMAD R17, R17, 0x50, RZ ;  /* 0x0000005011117824 */ /* 0x000fe200078e02ff */
[----:B------:R-:W-:Y:S01]  /*11310*/  UMOV UR14, 0x0 ;  /* 0x00000000000e7882 */ /* 0x000fe20000000000 */
[----:B------:R-:W-:Y:S01]  /*11320*/  UIADD3.X UR7, URZ, UR7, URZ, UP0, !UPT ;  /* 0x000000073f077290 */ /* 0x000fe200087fe43f */
[----:B------:R-:W-:Y:S01]  /*11330*/  UMOV UR15, 0x14f00000 ;  /* 0x14f00000000f7882 */ /* 0x000fe20000000000 */
[----:B------:R-:W-:-:S04]  /*11340*/  UMOV UR10, URZ ;  /* 0x0000003f000a7c82 */ /* 0x000fc80008000000 */
[----:B------:R-:W-:Y:S02]  /*11350*/  UIMAD UR4, UR4, 0xa000, UR38 ;  /* 0x0000a000040478a4 */ /* 0x000fe4000f8e0226 */
[----:B------:R-:W-:Y:S02]  /*11360*/  UIADD3 UR9, UR9, 0x38850, URZ ;  /* 0x0003885009097890 */ /* 0x000fe4000fffe03f */
[----:B------:R-:W-:-:S12]  /*11370*/  UIADD3 UR8, UR4, 0x400, URZ ;  /* 0x0000040004087890 */ /* 0x000fd8000fffe03f */
.L_x_119:
[----:B------:R-:W-:-:S13]  /*11380*/  @P0 ELECT P1, URZ, PT ;  /* 0x00000000003f082f */ /* 0x000fda0003820000 */
[----:B------:R-:W-:Y:S01]  /*11390*/  @P1 R2UR UR13, R16 ;  /* 0x00000000100d12ca */ /* 0x000fe200000e0000 */
[----:B------:R-:W-:Y:S01]  /*113a0*/  UMOV UR12, UR36 ;  /* 0x00000024000c7c82 */ /* 0x000fe20008000000 */
[----:B------:R-:W-:Y:S02]  /*113b0*/  @P1 R2UR UR11, R17 ;  /* 0x00000000110b12ca */ /* 0x000fe400000e0000 */
[----:B------:R-:W-:Y:S02]  /*113c0*/  @P1 PLOP3.LUT P0, PT, P1, PT, PT, 0x8, 0x0 ;  /* 0x000000000000181c */ /* 0x000fe40000f0e170 */
[----:B------:R-:W-:-:S09]  /*113d0*/  PLOP3.LUT P1, PT, PT, PT, PT, 0x8, 0x0 ;  /* 0x000000000000781c */ /* 0x000fd20003f2e170 */
[----:B------:R2:W-:Y:S02]  /*113e0*/  UTMALDG.4D [UR8], [UR6], desc[UR14] ;  /* 0x00000e08060075b4 */ /* 0x0005e40008019000 */
[----:B--2---:R-:W-:Y:S05]  /*113f0*/  @P0 BRA.U.ANY `(.L_x_119) ;  /* 0xfffffffd00e00947 */ /* 0x004fea000393ffff */
[----:B------:R-:W-:Y:S01]  /*11400*/  PLOP3.LUT P0, PT, PT, PT, PT, 0x80, 0x0 ;  /* 0x000000000000781c */ /* 0x000fe20003f0f070 */
[----:B------:R-:W-:Y:S01]  /*11410*/  UIADD3 UR8, UR4, 0x2c00, URZ ;  /* 0x00002c0004087890 */ /* 0x000fe2000fffe03f */
[----:B------:R-:W-:Y:S01]  /*11420*/  UMOV UR14, 0x0 ;  /* 0x00000000000e7882 */ /* 0x000fe20000000000 */
[----:B------:R-:W-:Y:S01]  /*11430*/  UMOV UR15, 0x14f00000 ;  /* 0x14f00000000f7882 */ /* 0x000fe20000000000 */
[----:B------:R-:W-:-:S09]  /*11440*/  UMOV UR10, 0x40 ;  /* 0x00000040000a7882 */ /* 0x000fd20000000000 */
.L_x_120:
        /* <DEDUP_REMOVED lines=13> */
.L_x_121:
        /* <DEDUP_REMOVED lines=10> */
[----:B------:R-:W-:Y:S02]  /*115c0*/  UMOV UR5, 0x14f00000 ;  /* 0x14f0000000057882 */ /* 0x000fe40000000000 */
[----:B------:R-:W-:Y:S01]  /*115d0*/  UMOV UR4, 0x0 ;  /* 0x0000000000047882 */ /* 0x000fe20000000000 */
[----:B------:R-:W-:-:S08]  /*115e0*/  UMOV UR10, 0xc0 ;  /* 0x000000c0000a7882 */ /* 0x000fd00000000000 */
.L_x_122:
        /* <DEDUP_REMOVED lines=8> */
.L_x_114:
[----:B------:R-:W-:Y:S05]  /*11670*/  BSYNC B0 ;  /* 0x0000000000007941 */ /* 0x000fea0003800000 */
.L_x_113:
[----:B-1----:R-:W-:Y:S01]  /*11680*/  IADD3 R0, R8, 0x1, RZ ;  /* 0x0000000108007810 */ /* 0x002fe20007ffe0ff */
[----:B------:R-:W-:-:S03]  /*11690*/  IMAD.MOV.U32 R3, RZ, RZ, RZ ;  /* 0x000000ffff037224 */ /* 0x000fc600078e00ff */
[----:B------:R-:W-:-:S04]  /*116a0*/  ISETP.NE.AND P0, PT, R0, 0x2, PT ;  /* 0x000000020000780c */ /* 0x000fc80003f05270 */
[----:B------:R-:W-:Y:S02]  /*116b0*/  SEL R2, RZ, 0x1, P0 ;  /* 0x00000001ff027807 */ /* 0x000fe40000000000 */
[----:B------:R-:W-:Y:S02]  /*116c0*/  SEL R0, R0, RZ, P0 ;  /* 0x000000ff00007207 */ /* 0x000fe40000000000 */
[----:B------:R-:W-:-:S07]  /*116d0*/  LOP3.LUT R9, R9, R2, RZ, 0x3c, !PT ;  /* 0x0000000209097212 */ /* 0x000fce00078e3cff */
.L_x_38:
[----:B------:R-:W1:Y:S01]  /*116e0*/  S2R R5, SR_CgaCtaId ;  /* 0x0000000000057919 */ /* 0x000e620000008800 */
[----:B------:R-:W-:Y:S02]  /*116f0*/  MOV R2, 0x400 ;  /* 0x0000040000027802 */ /* 0x000fe40000000f00 */
[----:B------:R-:W-:Y:S02]  /*11700*/  SHF.L.U32 R3, R3, 0x1f, RZ ;  /* 0x0000001f03037819 */ /* 0x000fe400000006ff */
[----:B-1----:R-:W-:-:S04]  /*11710*/  LEA R2, R5, R2, 0x18 ;  /* 0x0000000205027211 */ /* 0x002fc800078ec0ff */
[----:B------:R-:W1:Y:S02]  /*11720*/  SYNCS.PHASECHK.TRANS64.TRYWAIT P0, [R2+URZ+0x38820], R3 ;  /* 0x03882003020075a7 */ /* 0x000e64000800017f */
[----:B-1----:R-:W-:Y:S05]  /*11730*/  @!P0 BRA `(.L_x_123) ;  /* 0x0000001400108947 */ /* 0x002fea0003800000 */
.L_x_164:
[----:B------:R-:W-:-:S03]  /*11740*/  UMOV UR4, 0xffffffff ;  /* 0xffffffff00047882 */ /* 0x000fc60000000000 */
[----:B------:R-:W-:Y:S05]  /*11750*/  BRA.DIV UR4, `(.L_x_124) ;  /* 0x00000016041c7947 */ /* 0x000fea000b800000 */
[----:B-1----:R-:W1:Y:S02]  /*11760*/  S2R R3, SR_TID.X ;  /* 0x0000000000037919 */ /* 0x002e640000002100 */
[----:B-1----:R-:W-:-:S04]  /*11770*/  SHF.R.U32.HI R3, RZ, 0x5, R3 ;  /* 0x00000005ff037819 */ /* 0x002fc80000011603 */
[----:B------:R-:W-:-:S05]  /*11780*/  LOP3.LUT R3, R3, 0x3, RZ, 0xc0, !PT ;  /* 0x0000000303037812 */ /* 0x000fca00078ec0ff */
[----:B------:R1:W2:Y:S02]  /*11790*/  SHFL.IDX PT, R14, R3, RZ, 0x1f ;  /* 0x00001fff030e7589 */ /* 0x0002a400000e0000 */
.L_x_167:
[----:B--2---:R-:W-:-:S13]  /*117a0*/  ISETP.NE.AND P0, PT, R14, RZ, PT ;  /* 0x000000ff0e00720c */ /* 0x004fda0003f05270 */
[----:B------:R-:W-:Y:S05]  /*117b0*/  @P0 BRA `(.L_x_10) ;  /* 0x0000000000880947 */ /* 0x000fea0003800000 */
[----:B------:R-:W-:-:S03]  /*117c0*/  UMOV UR4, 0xffffffff ;  /* 0xffffffff00047882 */ /* 0x000fc60000000000 */
[----:B------:R-:W-:Y:S05]  /*117d0*/  BRA.DIV UR4, `(.L_x_125) ;  /* 0x0000001604307947 */ /* 0x000fea000b800000 */
[----:B------:R-:W-:-:S13]  /*117e0*/  ELECT P6, URZ, PT ;  /* 0x00000000003f782f */ /* 0x000fda00038c0000 */
.L_x_170:
[----:B------:R-:W-:Y:S05]  /*117f0*/  @!P6 BRA `(.L_x_10) ;  /* 0x000000000078e947 */ /* 0x000fea0003800000 */
[----:B-1----:R-:W2:Y:S02]  /*11800*/  LDL.LU R3, [R1+0x14] ;  /* 0x0000140001037983 */ /* 0x002ea40000300800 */
[----:B--2---:R-:W-:-:S04]  /*11810*/  LOP3.LUT R3, R3, 0x2, RZ, 0xfc, !PT ;  /* 0x0000000203037812 */ /* 0x004fc800078efcff */
[----:B------:R-:W-:-:S13]  /*11820*/  ISETP.NE.AND P2, PT, R3, 0x3, PT ;  /* 0x000000030300780c */ /* 0x000fda0003f45270 */
[----:B------:R-:W-:Y:S05]  /*11830*/  @!P2 BRA `(.L_x_126) ;  /* 0x000000000004a947 */ /* 0x000fea0003800000 */
[----:B------:R-:W-:Y:S01]  /*11840*/  BPT.TRAP 0x1 ;  /* 0x000000040000795c */ /* 0x000fe20000300000 */
.L_x_126:
[----:B------:R-:W-:Y:S01]  /*11850*/  VIADD R7, R2, 0x38840 ;  /* 0x0003884002077836 */ /* 0x000fe20000000000 */
[----:B------:R-:W-:Y:S02]  /*11860*/  SHF.L.U32 R5, R9, 0x1f, RZ ;  /* 0x0000001f09057819 */ /* 0x000fe400000006ff */
[C---:B------:R-:W-:Y:S01]  /*11870*/  IADD3 R3, R0.reuse, 0x1, RZ ;  /* 0x0000000100037810 */ /* 0x040fe20007ffe0ff */
[----:B------:R-:W-:-:S03]  /*11880*/  IMAD R6, R0, 0x8, R7 ;  /* 0x0000000800067824 */ /* 0x000fc600078e0207 */
[C---:B------:R-:W-:Y:S01]  /*11890*/  ISETP.NE.AND P1, PT, R3.reuse, 0x2, PT ;  /* 0x000000020300780c */ /* 0x040fe20003f25270 */
[----:B------:R-:W1:Y:S03]  /*118a0*/  SYNCS.PHASECHK.TRANS64.TRYWAIT P0, [R6+URZ], R5 ;  /* 0x00000005060075a7 */ /* 0x000e66000800017f */
[----:B------:R-:W-:Y:S02]  /*118b0*/  SEL R4, RZ, 0x1, P1 ;  /* 0x00000001ff047807 */ /* 0x000fe40000800000 */
[----:B------:R-:W-:Y:S02]  /*118c0*/  SEL R8, R3, RZ, P1 ;  /* 0x000000ff03087207 */ /* 0x000fe40000800000 */
[----:B------:R-:W-:-:S03]  /*118d0*/  LOP3.LUT R4, R9, R4, RZ, 0x3c, !PT ;  /* 0x0000000409047212 */ /* 0x000fc600078e3cff */
[----:B------:R-:W-:Y:S01]  /*118e0*/  IMAD R3, R8, 0x8, R7 ;  /* 0x0000000808037824 */ /* 0x000fe200078e0207 */
[----:B------:R-:W-:Y:S01]  /*118f0*/  SHF.L.U32 R4, R4, 0x1f, RZ ;  /* 0x0000001f04047819 */ /* 0x000fe200000006ff */
[----:B-1----:R-:W-:Y:S06]  /*11900*/  @!P0 BRA `(.L_x_127) ;  /* 0x0000001400048947 */ /* 0x002fec0003800000 */
.L_x_171:
[----:B------:R-:W2:Y:S02]  /*11910*/  SYNCS.PHASECHK.TRANS64.TRYWAIT P0, [R3+URZ], R4 ;  /* 0x00000004030075a7 */ /* 0x000ea4000800017f */
[----:B--2---:R-:W-:Y:S05]  /*11920*/  @!P0 BRA `(.L_x_128) ;  /* 0x0000001400108947 */ /* 0x004fea0003800000 */
.L_x_172:
[----:B------:R-:W-:Y:S05]  /*11930*/  @!P2 BRA `(.L_x_129) ;  /* 0x000000000004a947 */ /* 0x000fea0003800000 */
[----:B------:R-:W-:Y:S01]  /*11940*/  BPT.TRAP 0x1 ;  /* 0x000000040000795c */ /* 0x000fe20000300000 */
.L_x_129:
[----:B--2---:R-:W-:-:S04]  /*11950*/  VIADD R3, R2, 0x38860 ;  /* 0x0003886002037836 */ /* 0x004fc80000000000 */
[----:B------:R-:W-:-:S04]  /*11960*/  IMAD R0, R0, 0x8, R3 ;  /* 0x0000000800007824 */ /* 0x000fc800078e0203 */
[----:B------:R-:W2:Y:S02]  /*11970*/  SYNCS.PHASECHK.TRANS64.TRYWAIT P0, [R0+URZ], R5 ;  /* 0x00000005000075a7 */ /* 0x000ea4000800017f */
[----:B--2---:R-:W-:Y:S05]  /*11980*/  @!P0 BRA `(.L_x_130) ;  /* 0x00000014000c8947 */ /* 0x004fea0003800000 */
.L_x_173:
[----:B------:R-:W-:-:S07]  /*11990*/  LEA R3, R8, R3, 0x3 ;  /* 0x0000000308037211 */ /* 0x000fce00078e18ff */
.L_x_131:
[----:B---3--:R3:W4:Y:S02]  /*119a0*/  SYNCS.PHASECHK.TRANS64.TRYWAIT P0, [R3+URZ], R4 ;  /* 0x00000004030075a7 */ /* 0x008724000800017f */
[----:B----4-:R-:W-:Y:S05]  /*119b0*/  @!P0 NANOSLEEP.SYNCS 0x989680 ;  /* 0x009896800000895d */ /* 0x010fea0003900000 */
[----:B------:R-:W4:Y:S02]  /*119c0*/  @!P0 SYNCS.PHASECHK.TRANS64 P0, [R3+URZ], R4 ;  /* 0x00000004030085a7 */ /* 0x000f24000800007f */
[----:B----4-:R-:W-:Y:S05]  /*119d0*/  @!P0 BRA `(.L_x_131) ;  /* 0xfffffffc00f08947 */ /* 0x010fea000383ffff */
.L_x_10:
[----:B------:R-:W-:Y:S05]  /*119e0*/  BSYNC B6 ;  /* 0x0000000000067941 */ /* 0x000fea0003800000 */
.L_x_7:
[----:B------:R-:W-:Y:S05]  /*119f0*/  EXIT ;  /* 0x000000000000794d */ /* 0x000fea0003800000 */
.L_x_14:
[----:B------:R-:W-:-:S13]  /*11a00*/  R2UR UR4, R16 ;  /* 0x00000000100472ca */ /* 0x000fda00000e0000 */
[----:B0-----:R-:W-:-:S04]  /*11a10*/  IMAD.U32 R3, RZ, RZ, UR4 ;  /* 0x00000004ff037e24 */ /* 0x001fc8000f8e00ff */
[----:B------:R0:W1:Y:S03]  /*11a20*/  SYNCS.PHASECHK.TRANS64.TRYWAIT P1, [R3+URZ+0x38800], R2 ;  /* 0x03880002030075a7 */ /* 0x000066000802017f */
[----:B-1----:R-:W-:Y:S05]  /*11a30*/  @!P1 NANOSLEEP.SYNCS 0x989680 ;  /* 0x009896800000995d */ /* 0x002fea0003900000 */
[----:B------:R-:W1:Y:S02]  /*11a40*/  @!P1 SYNCS.PHASECHK.TRANS64 P1, [R3+URZ+0x38800], R2 ;  /* 0x03880002030095a7 */ /* 0x000e64000802007f */
[----:B-1----:R-:W-:Y:S05]  /*11a50*/  @!P1 BRA `(.L_x_14) ;  /* 0xfffffffc00e89947 */ /* 0x002fea000383ffff */
[----:B------:R-:W-:Y:S05]  /*11a60*/  BRA `(.L_x_132) ;  /* 0xfffffef800847947 */ /* 0x000fea000383ffff */
.L_x_18:
[----:B------:R-:W-:-:S13]  /*11a70*/  R2UR UR4, R16 ;  /* 0x00000000100472ca */ /* 0x000fda00000e0000 */
[----:B0-----:R-:W-:-:S04]  /*11a80*/  IMAD.U32 R3, RZ, RZ, UR4 ;  /* 0x00000004ff037e24 */ /* 0x001fc8000f8e00ff */
[----:B------:R0:W2:Y:S03]  /*11a90*/  SYNCS.PHASECHK.TRANS64.TRYWAIT P2, [R3+URZ+0x38830], R2 ;  /* 0x03883002030075a7 */ /* 0x0000a6000804017f */
[----:B--2---:R-:W-:Y:S05]  /*11aa0*/  @!P2 NANOSLEEP.SYNCS 0x989680 ;  /* 0x009896800000a95d */ /* 0x004fea0003900000 */
[----:B------:R-:W2:Y:S02]  /*11ab0*/  @!P2 SYNCS.PHASECHK.TRANS64 P2, [R3+URZ+0x38830], R2 ;  /* 0x038830020300a5a7 */ /* 0x000ea4000804007f */
[----:B--2---:R-:W-:Y:S05]  /*11ac0*/  @!P2 BRA `(.L_x_18) ;  /* 0xfffffffc00e8a947 */ /* 0x004fea000383ffff */
[----:B------:R-:W-:Y:S05]  /*11ad0*/  BRA `(.L_x_17) ;  /* 0xfffffef800a07947 */ /* 0x000fea000383ffff */
.L_x_23:
[----:B------:R-:W-:-:S13]  /*11ae0*/  R2UR UR6, R215 ;  /* 0x00000000d70672ca */ /* 0x000fda00000e0000 */
[----:B-1----:R-:W-:-:S04]  /*11af0*/  IMAD.U32 R7, RZ, RZ, UR6 ;  /* 0x00000006ff077e24 */ /* 0x002fc8000f8e00ff */
[----:B------:R1:W2:Y:S03]  /*11b00*/  SYNCS.PHASECHK.TRANS64.TRYWAIT P2, [R7+URZ+0x38830], R2 ;  /* 0x03883002070075a7 */ /* 0x0002a6000804017f */
[----:B--2---:R-:W-:Y:S05]  /*11b10*/  @!P2 NANOSLEEP.SYNCS 0x989680 ;  /* 0x009896800000a95d */ /* 0x004fea0003900000 */
[----:B------:R-:W2:Y:S02]  /*11b20*/  @!P2 SYNCS.PHASECHK.TRANS64 P2, [R7+URZ+0x38830], R2 ;  /* 0x038830020700a5a7 */ /* 0x000ea4000804007f */
[----:B--2---:R-:W-:Y:S05]  /*11b30*/  @!P2 BRA `(.L_x_23) ;  /* 0xfffffffc00e8a947 */ /* 0x004fea000383ffff */
[----:B------:R-:W-:Y:S05]  /*11b40*/  BRA `(.L_x_22) ;  /* 0xffffff3c00ec7947 */ /* 0x000fea000383ffff */
.L_x_27:
[----:B-1----:R-:W-:-:S04]  /*11b50*/  MOV R3, UR7 ;  /* 0x0000000700037c02 */ /* 0x002fc80008000f00 */
[----:B------:R1:W2:Y:S03]  /*11b60*/  SYNCS.PHASECHK.TRANS64.TRYWAIT P2, [R3+URZ+0x38850], R0 ;  /* 0x03885000030075a7 */ /* 0x0002a6000804017f */
[----:B--2---:R-:W-:Y:S05]  /*11b70*/  @!P2 NANOSLEEP.SYNCS 0x989680 ;  /* 0x009896800000a95d */ /* 0x004fea0003900000 */
[----:B------:R-:W2:Y:S02]  /*11b80*/  @!P2 SYNCS.PHASECHK.TRANS64 P2, [R3+URZ+0x38850], R0 ;  /* 0x038850000300a5a7 */ /* 0x000ea4000804007f */
[----:B--2---:R-:W-:Y:S05]  /*11b90*/  @!P2 BRA `(.L_x_27) ;  /* 0xfffffffc00eca947 */ /* 0x004fea000383ffff */
[----:B------:R-:W-:Y:S05]  /*11ba0*/  BRA `(.L_x_26) ;  /* 0xffffff6800247947 */ /* 0x000fea000383ffff */
.L_x_32:
[----:B-1----:R1:W2:Y:S02]  /*11bb0*/  SYNCS.PHASECHK.TRANS64.TRYWAIT P0, [R11+URZ+0x38850], R8 ;  /* 0x038850080b0075a7 */ /* 0x0022a4000800017f */
[----:B--2---:R-:W-:Y:S05]  /*11bc0*/  @!P0 NANOSLEEP.SYNCS 0x989680 ;  /* 0x009896800000895d */ /* 0x004fea0003900000 */
[----:B------:R-:W2:Y:S02]  /*11bd0*/  @!P0 SYNCS.PHASECHK.TRANS64 P0, [R11+URZ+0x38850], R8 ;  /* 0x038850080b0085a7 */ /* 0x000ea4000800007f */
[----:B--2---:R-:W-:Y:S05]  /*11be0*/  @!P0 BRA `(.L_x_32) ;  /* 0xfffffffc00f08947 */ /* 0x004fea000383ffff */
[----:B------:R-:W-:Y:S05]  /*11bf0*/  BRA `(.L_x_31) ;  /* 0xffffff84005c7947 */ /* 0x000fea000383ffff */
.L_x_43:
[----:B------:R-:W-:Y:S01]  /*11c00*/  IMAD.MOV.U32 R13, RZ, RZ, R0 ;  /* 0x000000ffff0d7224 */ /* 0x000fe200078e0000 */
[----:B------:R-:W-:Y:S01]  /*11c10*/  MOV R15, 0xffffffff ;  /* 0xffffffff000f7802 */ /* 0x000fe20000000f00 */
[----:B------:R-:W-:Y:S02]  /*11c20*/  IMAD.MOV.U32 R12, RZ, RZ, RZ ;  /* 0x000000ffff0c7224 */ /* 0x000fe400078e00ff */
[----:B------:R-:W-:-:S07]  /*11c30*/  IMAD.MOV.U32 R11, RZ, RZ, 0x1f ;  /* 0x0000001fff0b7424 */ /* 0x000fce00078e00ff */
[----:B------:R-:W-:Y:S05]  /*11c40*/  WARPSYNC.COLLECTIVE R15, `(.L_x_133) ;  /* 0x000000000f087348 */ /* 0x000fea0003c00000 */
[----:B------:R0:W1:Y:S02]  /*11c50*/  SHFL.IDX P6, R14, R13, R12, R11 ;  /* 0x0000000c0d0e7389 */ /* 0x00006400000c000b */
[----:B01----:R-:W-:Y:S01]  /*11c60*/  ENDCOLLECTIVE ;  /* 0x000000000000791b */ /* 0x003fe20003800000 */
.L_x_133:
[----:B------:R-:W-:Y:S05]  /*11c70*/  BRA `(.L_x_134) ;  /* 0xffffffc000047947 */ /* 0x000fea000383ffff */
.L_x_45:
[----:B------:R-:W-:Y:S01]  /*11c80*/  BSSY B0, `(.L_x_135) ;  /* 0x0000006000007945 */ /* 0x000fe20003800000 */
[----:B------:R-:W-:-:S07]  /*11c90*/  IMAD.MOV.U32 R15, RZ, RZ, -0x1 ;  /* 0xffffffffff0f7424 */ /* 0x000fce00078e00ff */
[----:B0-----:R-:W-:Y:S05]  /*11ca0*/  WARPSYNC.COLLECTIVE R15, `(.L_x_136) ;  /* 0x000000000f0c7348 */ /* 0x001fea0003c00000 */
[----:B------:R-:W-:Y:S02]  /*11cb0*/  ELECT P6, UR62, PT ;  /* 0x00000000003e782f */ /* 0x000fe400038c0000 */
[----:B------:R-:W-:Y:S01]  /*11cc0*/  MOV R14, UR62 ;  /* 0x0000003e000e7c02 */ /* 0x000fe20008000f00 */
[----:B0-----:R-:W-:Y:S10]  /*11cd0*/  ENDCOLLECTIVE ;  /* 0x000000000000791b */ /* 0x001ff40003800000 */
.L_x_136:
[----:B------:R-:W-:Y:S05]  /*11ce0*/  BSYNC B0 ;  /* 0x0000000000007941 */ /* 0x000fea0003800000 */
.L_x_135:
[----:B------:R-:W-:Y:S05]  /*11cf0*/  BRA `(.L_x_137) ;  /* 0xffffffc000047947 */ /* 0x000fea000383ffff */
.L_x_47:
[----:B0-----:R-:W-:-:S04]  /*11d00*/  IMAD.U32 R3, RZ, RZ, UR38 ;  /* 0x00000026ff037e24 */ /* 0x001fc8000f8e00ff */
[----:B------:R0:W1:Y:S03]  /*11d10*/  SYNCS.PHASECHK.TRANS64.TRYWAIT P0, [R3+URZ+0x38840], R0 ;  /* 0x03884000030075a7 */ /* 0x000066000800017f */
[----:B-1----:R-:W-:Y:S05]  /*11d20*/  @!P0 NANOSLEEP.SYNCS 0x989680 ;  /* 0x009896800000895d */ /* 0x002fea0003900000 */
[----:B------:R-:W1:Y:S02]  /*11d30*/  @!P0 SYNCS.PHASECHK.TRANS64 P0, [R3+URZ+0x38840], R0 ;  /* 0x03884000030085a7 */ /* 0x000e64000800007f */
[----:B-1----:R-:W-:Y:S05]  /*11d40*/  @!P0 BRA `(.L_x_47) ;  /* 0xfffffffc00ec8947 */ /* 0x002fea000383ffff */
[----:B------:R-:W-:Y:S05]  /*11d50*/  BRA `(.L_x_138) ;  /* 0xffffffc0005c7947 */ /* 0x000fea000383ffff */
.L_x_50:
[----:B------:R-:W-:Y:S01]  /*11d60*/  IMAD R8, R11, 0x80, R8 ;  /* 0x000000800b087824 */ /* 0x000fe200078e0208 */
[----:B------:R-:W-:Y:S01]  /*11d70*/  MOV R13, R6 ;  /* 0x00000006000d7202 */ /* 0x000fe20000000f00 */
[----:B------:R-:W-:Y:S02]  /*11d80*/  IMAD.MOV.U32 R12, RZ, RZ, RZ ;  /* 0x000000ffff0c7224 */ /* 0x000fe400078e00ff */
[----:B------:R-:W-:Y:S02]  /*11d90*/  IMAD.MOV.U32 R11, RZ, RZ, 0x181f ;  /* 0x0000181fff0b7424 */ /* 0x000fe400078e00ff */
[----:B------:R-:W-:Y:S02]  /*11da0*/  IMAD.MOV.U32 R15, RZ, RZ, -0x1 ;  /* 0xffffffffff0f7424 */ /* 0x000fe400078e00ff */
[----:B------:R-:W-:-:S07]  /*11db0*/  VIADD R5, R8, 0x10 ;  /* 0x0000001008057836 */ /* 0x000fce0000000000 */
[----:B------:R-:W-:Y:S05]  /*11dc0*/  WARPSYNC.COLLECTIVE R15, `(.L_x_139) ;  /* 0x000000000f087348 */ /* 0x000fea0003c00000 */
[----:B------:R0:W1:Y:S02]  /*11dd0*/  SHFL.IDX P6, R14, R13, R12, R11 ;  /* 0x0000000c0d0e7389 */ /* 0x00006400000c000b */
[----:B01----:R-:W-:Y:S01]  /*11de0*/  ENDCOLLECTIVE ;  /* 0x000000000000791b */ /* 0x003fe20003800000 */
.L_x_139:
[----:B------:R-:W-:Y:S01]  /*11df0*/  IMAD.MOV.U32 R13, RZ, RZ, R7 ;  /* 0x000000ffff0d7224 */ /* 0x000fe200078e0007 */
[----:B------:R-:W-:-:S07]  /*11e00*/  MOV R2, R14 ;  /* 0x0000000e00027202 */ /* 0x000fce0000000f00 */
[----:B------:R-:W-:Y:S05]  /*11e10*/  WARPSYNC.COLLECTIVE R15, `(.L_x_140) ;  /* 0x000000000f087348 */ /* 0x000fea0003c00000 */
[----:B------:R0:W1:Y:S02]  /*11e20*/  SHFL.IDX P6, R14, R13, R12, R11 ;  /* 0x0000000c0d0e7389 */ /* 0x00006400000c000b */
[----:B01----:R-:W-:Y:S01]  /*11e30*/  ENDCOLLECTIVE ;  /* 0x000000000000791b */ /* 0x003fe20003800000 */
.L_x_140:
[----:B------:R-:W-:Y:S01]  /*11e40*/  ULDC UR4, c[0x0][0x288] ;  /* 0x0000a20000047ab9 */ /* 0x000fe20000000800 */
[----:B------:R-:W-:Y:S01]  /*11e50*/  ULDC.64 UR6, c[0x0][0x208] ;  /* 0x0000820000067ab9 */ /* 0x000fe20000000a00 */
[----:B------:R-:W-:-:S05]  /*11e60*/  IMAD R0, R20, UR4, RZ ;  /* 0x0000000414007c24 */ /* 0x000fca000f8e02ff */
[----:B------:R-:W-:Y:S02]  /*11e70*/  ISETP.GE.AND P4, PT, R8, R0, PT ;  /* 0x000000000800720c */ /* 0x000fe40003f86270 */
[----:B------:R-:W-:Y:S01]  /*11e80*/  MOV R13, R6 ;  /* 0x00000006000d7202 */ /* 0x000fe20000000f00 */
[----:B------:R-:W-:-:S10]  /*11e90*/  IMAD.MOV.U32 R12, RZ, RZ, 0x1 ;  /* 0x00000001ff0c7424 */ /* 0x000fd400078e00ff */
[----:B------:R-:W-:Y:S01]  /*11ea0*/  @!P4 LEA R21, R9, UR38, 0x1 ;  /* 0x000000260915cc11 */ /* 0x000fe2000f8e08ff */
[----:B------:R-:W-:-:S05]  /*11eb0*/  IMAD.MOV.U32 R3, RZ, RZ, R14 ;  /* 0x000000ffff037224 */ /* 0x000fca00078e000e */
[----:B------:R-:W-:-:S04]  /*11ec0*/  LOP3.LUT R3, R3, R2, RZ, 0x3c, !PT ;  /* 0x0000000203037212 */ /* 0x000fc800078e3cff */
[----:B------:R-:W-:-:S04]  /*11ed0*/  LOP3.LUT R2, R3, R2, RZ, 0x3c, !PT ;  /* 0x0000000203027212 */ /* 0x000fc800078e3cff */
[----:B------:R-:W-:-:S03]  /*11ee0*/  LOP3.LUT R3, R3, R2, RZ, 0x3c, !PT ;  /* 0x0000000203037212 */ /* 0x000fc600078e3cff */
[----:B------:R-:W-:-:S05]  /*11ef0*/  @!P4 IMAD.WIDE.U32 R2, R10, 0x2, R2 ;  /* 0x000000020a02c825 */ /* 0x000fca00078e0002 */
[----:B------:R-:W-:Y:S01]  /*11f00*/  @!PT LDS RZ, [RZ] ;  /* 0x00000000fffff984 */ /* 0x000fe20000000800 */
[----:B------:R-:W-:Y:S01]  /*11f10*/  @!PT LDS RZ, [RZ] ;  /* 0x00000000fffff984 */ /* 0x000fe20000000800 */
[----:B------:R-:W-:Y:S01]  /*11f20*/  @!PT LDS RZ, [RZ] ;  /* 0x00000000fffff984 */ /* 0x000fe20000000800 */
[----:B------:R0:W-:Y:S04]  /*11f30*/  @!P4 LDGSTS.E.BYPASS.LTC128B.128 [R21+0x14400], desc[UR6][R2.64], !P3 ;  /* 0x144000000215cfae */ /* 0x0001e8000d901d46 */
[----:B------:R0:W-:Y:S04]  /*11f40*/  @!P4 LDGSTS.E.BYPASS.LTC128B.128 [R21+0x18400], desc[UR6][R2.64+0x80], !P0 ;  /* 0x184000800215cfae */ /* 0x0001e8000c101d46 */
[----:B------:R0:W-:Y:S04]  /*11f50*/  @!P4 LDGSTS.E.BYPASS.LTC128B.128 [R21+0x1c400], desc[UR6][R2.64+0x100], !P1 ;  /* 0x1c4001000215cfae */ /* 0x0001e8000c901d46 */
[----:B------:R0:W-:Y:S01]  /*11f60*/  @!P4 LDGSTS.E.BYPASS.LTC128B.128 [R21+0x20400], desc[UR6][R2.64+0x180], !P2 ;  /* 0x204001800215cfae */ /* 0x0001e2000d101d46 */
[----:B------:R-:W-:-:S13]  /*11f70*/  ISETP.GE.AND P4, PT, R5, R0, PT ;  /* 0x000000000500720c */ /* 0x000fda0003f86270 */
[----:B0-----:R-:W-:Y:S05]  /*11f80*/  WARPSYNC.COLLECTIVE R15, `(.L_x_141) ;  /* 0x000000000f087348 */ /* 0x001fea0003c00000 */
[----:B------:R1:W2:Y:S02]  /*11f90*/  SHFL.IDX P6, R14, R13, R12, R11 ;  /* 0x0000000c0d0e7389 */ /* 0x0002a400000c000b */
[----:B012---:R-:W-:Y:S01]  /*11fa0*/  ENDCOLLECTIVE ;  /* 0x000000000000791b */ /* 0x007fe20003800000 */
.L_x_141:
[----:B------:R-:W-:Y:S01]  /*11fb0*/  VIADD R3, R8, 0x20 ;  /* 0x0000002008037836 */ /* 0x000fe20000000000 */
[----:B------:R-:W-:Y:S01]  /*11fc0*/  @!P4 LEA R20, R9, UR38, 0x1 ;  /* 0x000000260914cc11 */ /* 0x000fe2000f8e08ff */
[----:B------:R-:W-:Y:S02]  /*11fd0*/  IMAD.MOV.U32 R13, RZ, RZ, R7 ;  /* 0x000000ffff0d7224 */ /* 0x000fe400078e0007 */
[----:B------:R-:W-:-:S07]  /*11fe0*/  IMAD.MOV.U32 R5, RZ, RZ, R14 ;  /* 0x000000ffff057224 */ /* 0x000fce00078e000e */
[----:B------:R-:W-:Y:S05]  /*11ff0*/  WARPSYNC.COLLECTIVE R15, `(.L_x_142) ;  /* 0x000000000f087348 */ /* 0x000fea0003c00000 */
[----:B------:R0:W1:Y:S02]  /*12000*/  SHFL.IDX P6, R14, R13, R12, R11 ;  /* 0x0000000c0d0e7389 */ /* 0x00006400000c000b */
[----:B01----:R-:W-:Y:S01]  /*12010*/  ENDCOLLECTIVE ;  /* 0x000000000000791b */ /* 0x003fe20003800000 */
.L_x_142:
[----:B------:R-:W-:Y:S01]  /*12020*/  ULDC.64 UR4, c[0x0][0x208] ;  /* 0x0000820000047ab9 */ /* 0x000fe20000000a00 */
[----:B------:R-:W-:Y:S02]  /*12030*/  IMAD.MOV.U32 R13, RZ, RZ, R6 ;  /* 0x000000ffff0d7224 */ /* 0x000fe400078e0006 */
[----:B------:R-:W-:Y:S01]  /*12040*/  IMAD.MOV.U32 R12, RZ, RZ, 0x2 ;  /* 0x00000002ff0c7424 */ /* 0x000fe200078e00ff */
[----:B------:R-:W-:-:S05]  /*12050*/  MOV R4, R14 ;  /* 0x0000000e00047202 */ /* 0x000fca0000000f00 */
        /* <DEDUP_REMOVED lines=12> */
.L_x_143:
[----:B------:R-:W-:Y:S01]  /*12120*/  VIADD R5, R8, 0x30 ;  /* 0x0000003008057836 */ /* 0x000fe20000000000 */
[----:B------:R-:W-:Y:S01]  /*12130*/  @!P4 LEA R21, R9, UR38, 0x1 ;  /* 0x000000260915cc11 */ /* 0x000fe2000f8e08ff */
[----:B------:R-:W-:Y:S01]  /*12140*/  IMAD.MOV.U32 R13, RZ, RZ, R7 ;  /* 0x000000ffff0d7224 */ /* 0x000fe200078e0007 */
[----:B------:R-:W-:-:S07]  /*12150*/  MOV R3, R14 ;  /* 0x0000000e00037202 */ /* 0x000fce0000000f00 */
[----:B------:R-:W-:Y:S05]  /*12160*/  WARPSYNC.COLLECTIVE R15, `(.L_x_144) ;  /* 0x000000000f087348 */ /* 0x000fea0003c00000 */
[----:B------:R0:W1:Y:S02]  /*12170*/  SHFL.IDX P6, R14, R13, R12, R11 ;  /* 0x0000000c0d0e7389 */ /* 0x00006400000c000b */
[----:B01----:R-:W-:Y:S01]  /*12180*/  ENDCOLLECTIVE ;  /* 0x000000000000791b */ /* 0x003fe20003800000 */
.L_x_144:
[----:B------:R-:W-:Y:S01]  /*12190*/  ULDC.64 UR4, c[0x0][0x208] ;  /* 0x0000820000047ab9 */ /* 0x000fe20000000a00 */
[----:B------:R-:W-:Y:S01]  /*121a0*/  MOV R13, R6 ;  /* 0x00000006000d7202 */ /* 0x000fe20000000f00 */
[----:B------:R-:W-:Y:S02]  /*121b0*/  IMAD.MOV.U32 R12, RZ, RZ, 0x3 ;  /* 0x00000003ff0c7424 */ /* 0x000fe400078e00ff */
[----:B------:R-:W-:-:S04]  /*121c0*/  IMAD.MOV.U32 R2, RZ, RZ, R14 ;  /* 0x000000ffff027224 */ /* 0x000fc800078e000e */
        /* <DEDUP_REMOVED lines=12> */
.L_x_145:
[----:B------:R-:W-:Y:S01]  /*12290*/  VIADD R3, R8, 0x40 ;  /* 0x0000004008037836 */ /* 0x000fe20000000000 */
[----:B------:R-:W-:Y:S01]  /*122a0*/  @!P4 LEA R20, R9, UR38, 0x1 ;  /* 0x000000260914cc11 */ /* 0x000fe2000f8e08ff */
[----:B------:R-:W-:Y:S02]  /*122b0*/  IMAD.MOV.U32 R13, RZ, RZ, R7 ;  /* 0x000000ffff0d7224 */ /* 0x000fe400078e0007 */
[----:B------:R-:W-:-:S07]  /*122c0*/  IMAD.MOV.U32 R5, RZ, RZ, R14 ;  /* 0x000000ffff057224 */ /* 0x000fce00078e000e */
[----:B------:R-:W-:Y:S05]  /*122d0*/  WARPSYNC.COLLECTIVE R15, `(.L_x_146) ;  /* 0x000000000f087348 */ /* 0x000fea0003c00000 */
[----:B------:R0:W1:Y:S02]  /*122e0*/  SHFL.IDX P6, R14, R13, R12, R11 ;  /* 0x0000000c0d0e7389 */ /* 0x00006400000c000b */
[----:B01----:R-:W-:Y:S01]  /*122f0*/  ENDCOLLECTIVE ;  /* 0x000000000000791b */ /* 0x003fe20003800000 */
.L_x_146:
        /* <DEDUP_REMOVED lines=16> */
.L_x_147:
[----:B------:R-:W-:Y:S01]  /*12400*/  VIADD R5, R8, 0x50 ;  /* 0x0000005008057836 */ /* 0x000fe20000000000 */
[----:B------:R-:W-:Y:S01]  /*12410*/  @!P4 LEA R21, R9, UR38, 0x1 ;  /* 0x000000260915cc11 */ /* 0x000fe2000f8e08ff */
[----:B------:R-:W-:Y:S01]  /*12420*/  IMAD.MOV.U32 R13, RZ, RZ, R7 ;  /* 0x000000ffff0d7224 */ /* 0x000fe200078e0007 */
[----:B------:R-:W-:-:S07]  /*12430*/  MOV R3, R14 ;  /* 0x0000000e00037202 */ /* 0x000fce0000000f00 */
[----:B------:R-:W-:Y:S05]  /*12440*/  WARPSYNC.COLLECTIVE R15, `(.L_x_148) ;  /* 0x000000000f087348 */ /* 0x000fea0003c00000 */
[----:B------:R0:W1:Y:S02]  /*12450*/  SHFL.IDX P6, R14, R13, R12, R11 ;  /* 0x0000000c0d0e7389 */ /* 0x00006400000c000b */
[----:B01----:R-:W-:Y:S01]  /*12460*/  ENDCOLLECTIVE ;  /* 0x000000000000791b */ /* 0x003fe20003800000 */
.L_x_148:
        /* <DEDUP_REMOVED lines=16> */
.L_x_149:
[----:B------:R-:W-:Y:S01]  /*12570*/  VIADD R3, R8, 0x60 ;  /* 0x0000006008037836 */ /* 0x000fe20000000000 */
[----:B------:R-:W-:Y:S01]  /*12580*/  @!P4 LEA R20, R9, UR38, 0x1 ;  /* 0x000000260914cc11 */ /* 0x000fe2000f8e08ff */
[----:B------:R-:W-:Y:S02]  /*12590*/  IMAD.MOV.U32 R13, RZ, RZ, R7 ;  /* 0x000000ffff0d7224 */ /* 0x000fe400078e0007 */
[----:B------:R-:W-:-:S07]  /*125a0*/  IMAD.MOV.U32 R5, RZ, RZ, R14 ;  /* 0x000000ffff057224 */ /* 0x000fce00078e000e */
[----:B------:R-:W-:Y:S05]  /*125b0*/  WARPSYNC.COLLECTIVE R15, `(.L_x_150) ;  /* 0x000000000f087348 */ /* 0x000fea0003c00000 */
[----:B------:R0:W1:Y:S02]  /*125c0*/  SHFL.IDX P6, R14, R13, R12, R11 ;  /* 0x0000000c0d0e7389 */ /* 0x00006400000c000b */
[----:B01----:R-:W-:Y:S01]  /*125d0*/  ENDCOLLECTIVE ;  /* 0x000000000000791b */ /* 0x003fe20003800000 */
.L_x_150:
        /* <DEDUP_REMOVED lines=16> */
.L_x_151:
[----:B------:R-:W-:Y:S01]  /*126e0*/  @!P4 LEA R21, R9, UR38, 0x1 ;  /* 0x000000260915cc11 */ /* 0x000fe2000f8e08ff */
[----:B------:R-:W-:Y:S01]  /*126f0*/  IMAD.MOV.U32 R13, RZ, RZ, R7 ;  /* 0x000000ffff0d7224 */ /* 0x000fe200078e0007 */
[----:B------:R-:W-:-:S07]  /*12700*/  MOV R3, R14 ;  /* 0x0000000e00037202 */ /* 0x000fce0000000f00 */
[----:B------:R-:W-:Y:S05]  /*12710*/  WARPSYNC.COLLECTIVE R15, `(.L_x_152) ;  /* 0x000000000f087348 */ /* 0x000fea0003c00000 */
[----:B------:R0:W1:Y:S02]  /*12720*/  SHFL.IDX P6, R14, R13, R12, R11 ;  /* 0x0000000c0d0e7389 */ /* 0x00006400000c000b */
[----:B01----:R-:W-:Y:S01]  /*12730*/  ENDCOLLECTIVE ;  /* 0x000000000000791b */ /* 0x003fe20003800000 */
.L_x_152:
[----:B------:R-:W-:Y:S01]  /*12740*/  ULDC.64 UR4, c[0x0][0x208] ;  /* 0x0000820000047ab9 */ /* 0x000fe20000000a00 */
[----:B------:R-:W-:Y:S01]  /*12750*/  IMAD.MOV.U32 R13, RZ, RZ, R6 ;  /* 0x000000ffff0d7224 */ /* 0x000fe200078e0006 */
[----:B------:R-:W-:Y:S01]  /*12760*/  MOV R12, 0x7 ;  /* 0x00000007000c7802 */ /* 0x000fe20000000f00 */
        /* <DEDUP_REMOVED lines=8> */
[----:B------:R0:W-:Y:S02]  /*127f0*/  @!P4 LDGSTS.E.BYPASS.LTC128B.128 [R21+0x23400], desc[UR4][R2.64+0x180], !P2 ;  /* 0x234001800215cfae */ /* 0x0001e4000d101d44 */
[----:B0-----:R-:W-:Y:S05]  /*12800*/  WARPSYNC.COLLECTIVE R15, `(.L_x_153) ;  /* 0x000000000f087348 */ /* 0x001fea0003c00000 */
[----:B------:R1:W2:Y:S02]  /*12810*/  SHFL.IDX P6, R14, R13, R12, R11 ;  /* 0x0000000c0d0e7389 */ /* 0x0002a400000c000b */
[----:B012---:R-:W-:Y:S01]  /*12820*/  ENDCOLLECTIVE ;  /* 0x000000000000791b */ /* 0x007fe20003800000 */
.L_x_153:
[----:B------:R-:W-:Y:S02]  /*12830*/  IMAD.MOV.U32 R13, RZ, RZ, R7 ;  /* 0x000000ffff0d7224 */ /* 0x000fe400078e0007 */
[----:B------:R-:W-:-:S07]  /*12840*/  IMAD.MOV.U32 R4, RZ, RZ, R14 ;  /* 0x000000ffff047224 */ /* 0x000fce00078e000e */
[----:B------:R-:W-:Y:S05]  /*12850*/  WARPSYNC.COLLECTIVE R15, `(.L_x_154) ;  /* 0x000000000f087348 */ /* 0x000fea0003c00000 */
[----:B------:R0:W1:Y:S02]  /*12860*/  SHFL.IDX P6, R14, R13, R12, R11 ;  /* 0x0000000c0d0e7389 */ /* 0x00006400000c000b */
[----:B01----:R-:W-:Y:S01]  /*12870*/  ENDCOLLECTIVE ;  /* 0x000000000000791b */ /* 0x003fe20003800000 */
.L_x_154:
[----:B------:R-:W-:Y:S05]  /*12880*/  BRA `(.L_x_155) ;  /* 0xffffffc000c87947 */ /* 0x000fea000383ffff */
.L_x_53:
[----:B-1----:R-:W-:-:S04]  /*12890*/  IMAD.U32 R3, RZ, RZ, UR38 ;  /* 0x00000026ff037e24 */ /* 0x002fc8000f8e00ff */
[----:B------:R1:W2:Y:S03]  /*128a0*/  SYNCS.PHASECHK.TRANS64.TRYWAIT P0, [R3+URZ+0x38820], R2 ;  /* 0x03882002030075a7 */ /* 0x0002a6000800017f */
[----:B--2---:R-:W-:Y:S05]  /*128b0*/  @!P0 NANOSLEEP.SYNCS 0x989680 ;  /* 0x009896800000895d */ /* 0x004fea0003900000 */
[----:B------:R-:W2:Y:S02]  /*128c0*/  @!P0 SYNCS.PHASECHK.TRANS64 P0, [R3+URZ+0x38820], R2 ;  /* 0x03882002030085a7 */ /* 0x000ea4000800007f */
[----:B--2---:R-:W-:Y:S05]  /*128d0*/  @!P0 BRA `(.L_x_53) ;  /* 0xfffffffc00ec8947 */ /* 0x004fea000383ffff */
[----:B------:R-:W-:Y:S05]  /*128e0*/  BRA `(.L_x_156) ;  /* 0xffffffc400287947 */ /* 0x000fea000383ffff */
.L_x_60:
[----:B-1----:R-:W-:-:S04]  /*128f0*/  MOV R3, UR38 ;  /* 0x0000002600037c02 */ /* 0x002fc80008000f00 */
[----:B------:R1:W2:Y:S03]  /*12900*/  SYNCS.PHASECHK.TRANS64.TRYWAIT P0, [R3+URZ+0x38848], R2 ;  /* 0x03884802030075a7 */ /* 0x0002a6000800017f */
[----:B--2---:R-:W-:Y:S05]  /*12910*/  @!P0 NANOSLEEP.SYNCS 0x989680 ;  /* 0x009896800000895d */ /* 0x004fea0003900000 */
[----:B------:R-:W2:Y:S02]  /*12920*/  @!P0 SYNCS.PHASECHK.TRANS64 P0, [R3+URZ+0x38848], R2 ;  /* 0x03884802030085a7 */ /* 0x000ea4000800007f */
[----:B--2---:R-:W-:Y:S05]  /*12930*/  @!P0 BRA `(.L_x_60) ;  /* 0xfffffffc00ec8947 */ /* 0x004fea000383ffff */
[----:B------:R-:W-:Y:S05]  /*12940*/  BRA `(.L_x_157) ;  /* 0xffffffc800047947 */ /* 0x000fea000383ffff */
.L_x_68:
[----:B0-----:R-:W-:-:S04]  /*12950*/  IMAD.U32 R3, RZ, RZ, UR38 ;  /* 0x00000026ff037e24 */ /* 0x001fc8000f8e00ff */
[----:B------:R0:W1:Y:S03]  /*12960*/  SYNCS.PHASECHK.TRANS64.TRYWAIT P0, [R3+URZ+0x38860], R2 ;  /* 0x03886002030075a7 */ /* 0x000066000800017f */
[----:B-1----:R-:W-:Y:S05]  /*12970*/  @!P0 NANOSLEEP.SYNCS 0x989680 ;  /* 0x009896800000895d */ /* 0x002fea0003900000 */
[----:B------:R-:W1:Y:S02]  /*12980*/  @!P0 SYNCS.PHASECHK.TRANS64 P0, [R3+URZ+0x38860], R2 ;  /* 0x03886002030085a7 */ /* 0x000e64000800007f */
[----:B-1----:R-:W-:Y:S05]  /*12990*/  @!P0 BRA `(.L_x_68) ;  /* 0xfffffffc00ec8947 */ /* 0x002fea000383ffff */
[----:B------:R-:W-:Y:S05]  /*129a0*/  BRA `(.L_x_158) ;  /* 0xffffffcc00187947 */ /* 0x000fea000383ffff */
.L_x_79:
[----:B-1----:R-:W-:-:S04]  /*129b0*/  IMAD.U32 R3, RZ, RZ, UR38 ;  /* 0x00000026ff037e24 */ /* 0x002fc8000f8e00ff */
[----:B------:R1:W2:Y:S03]  /*129c0*/  SYNCS.PHASECHK.TRANS64.TRYWAIT P0, [R3+URZ+0x38840], R2 ;  /* 0x03884002030075a7 */ /* 0x0002a6000800017f */
[----:B--2---:R-:W-:Y:S05]  /*129d0*/  @!P0 NANOSLEEP.SYNCS 0x989680 ;  /* 0x009896800000895d */ /* 0x004fea0003900000 */
[----:B------:R-:W2:Y:S02]  /*129e0*/  @!P0 SYNCS.PHASECHK.TRANS64 P0, [R3+URZ+0x38840], R2 ;  /* 0x03884002030085a7 */ /* 0x000ea4000800007f */
[----:B--2---:R-:W-:Y:S05]  /*129f0*/  @!P0 BRA `(.L_x_79) ;  /* 0xfffffffc00ec8947 */ /* 0x004fea000383ffff */
[----:B------:R-:W-:Y:S05]  /*12a00*/  BRA `(.L_x_159) ;  /* 0xffffffd000a87947 */ /* 0x000fea000383ffff */
.L_x_87:
[----:B0-----:R-:W-:-:S04]  /*12a10*/  IMAD.U32 R3, RZ, RZ, UR38 ;  /* 0x00000026ff037e24 */ /* 0x001fc8000f8e00ff */
[----:B------:R0:W1:Y:S03]  /*12a20*/  SYNCS.PHASECHK.TRANS64.TRYWAIT P0, [R3+URZ+0x38868], R2 ;  /* 0x03886802030075a7 */ /* 0x000066000800017f */
[----:B-1----:R-:W-:Y:S05]  /*12a30*/  @!P0 NANOSLEEP.SYNCS 0x989680 ;  /* 0x009896800000895d */ /* 0x002fea0003900000 */
[----:B------:R-:W1:Y:S02]  /*12a40*/  @!P0 SYNCS.PHASECHK.TRANS64 P0, [R3+URZ+0x38868], R2 ;  /* 0x03886802030085a7 */ /* 0x000e64000800007f */
[----:B-1----:R-:W-:Y:S05]  /*12a50*/  @!P0 BRA `(.L_x_87) ;  /* 0xfffffffc00ec8947 */ /* 0x002fea000383ffff */
[----:B------:R-:W-:Y:S05]  /*12a60*/  BRA `(.L_x_160) ;  /* 0xffffffd400b87947 */ /* 0x000fea000383ffff */
.L_x_98:
[----:B-1----:R-:W-:-:S04]  /*12a70*/  MOV R3, UR38 ;  /* 0x0000002600037c02 */ /* 0x002fc80008000f00 */
[----:B------:R1:W2:Y:S03]  /*12a80*/  SYNCS.PHASECHK.TRANS64.TRYWAIT P0, [R3+URZ+0x38848], R2 ;  /* 0x03884802030075a7 */ /* 0x0002a6000800017f */
[----:B--2---:R-:W-:Y:S05]  /*12a90*/  @!P0 NANOSLEEP.SYNCS 0x989680 ;  /* 0x009896800000895d */ /* 0x004fea0003900000 */
[----:B------:R-:W2:Y:S02]  /*12aa0*/  @!P0 SYNCS.PHASECHK.TRANS64 P0, [R3+URZ+0x38848], R2 ;  /* 0x03884802030085a7 */ /* 0x000ea4000800007f */
[----:B--2---:R-:W-:Y:S05]  /*12ab0*/  @!P0 BRA `(.L_x_98) ;  /* 0xfffffffc00ec8947 */ /* 0x004fea000383ffff */
[----:B------:R-:W-:Y:S05]  /*12ac0*/  BRA `(.L_x_161) ;  /* 0xffffffdc00607947 */ /* 0x000fea000383ffff */
.L_x_106:
[----:B0-----:R-:W-:-:S04]  /*12ad0*/  IMAD.U32 R3, RZ, RZ, UR38 ;  /* 0x00000026ff037e24 */ /* 0x001fc8000f8e00ff */
[----:B------:R0:W1:Y:S03]  /*12ae0*/  SYNCS.PHASECHK.TRANS64.TRYWAIT P0, [R3+URZ+0x38860], R2 ;  /* 0x03886002030075a7 */ /* 0x000066000800017f */
[----:B-1----:R-:W-:Y:S05]  /*12af0*/  @!P0 NANOSLEEP.SYNCS 0x989680 ;  /* 0x009896800000895d */ /* 0x002fea0003900000 */
[----:B------:R-:W1:Y:S02]  /*12b00*/  @!P0 SYNCS.PHASECHK.TRANS64 P0, [R3+URZ+0x38860], R2 ;  /* 0x03886002030085a7 */ /* 0x000e64000800007f */
[----:B-1----:R-:W-:Y:S05]  /*12b10*/  @!P0 BRA `(.L_x_106) ;  /* 0xfffffffc00ec8947 */ /* 0x002fea000383ffff */
[----:B------:R-:W-:Y:S05]  /*12b20*/  BRA `(.L_x_162) ;  /* 0xffffffe0006c7947 */ /* 0x000fea000383ffff */
.L_x_116:
[----:B-1----:R1:W2:Y:S02]  /*12b30*/  SYNCS.PHASECHK.TRANS64.TRYWAIT P0, [R3+URZ+0x38860], R0 ;  /* 0x03886000030075a7 */ /* 0x0022a4000800017f */
[----:B--2---:R-:W-:Y:S05]  /*12b40*/  @!P0 NANOSLEEP.SYNCS 0x989680 ;  /* 0x009896800000895d */ /* 0x004fea0003900000 */
[----:B------:R-:W2:Y:S02]  /*12b50*/  @!P0 SYNCS.PHASECHK.TRANS64 P0, [R3+URZ+0x38860], R0 ;  /* 0x03886000030085a7 */ /* 0x000ea4000800007f */
[----:B--2---:R-:W-:Y:S05]  /*12b60*/  @!P0 BRA `(.L_x_116) ;  /* 0xfffffffc00f08947 */ /* 0x004fea000383ffff */
[----:B------:R-:W-:Y:S05]  /*12b70*/  BRA `(.L_x_163) ;  /* 0xffffffe400a47947 */ /* 0x000fea000383ffff */
.L_x_123:
[----:B-1----:R1:W2:Y:S02]  /*12b80*/  SYNCS.PHASECHK.TRANS64.TRYWAIT P0, [R2+URZ+0x38820], R3 ;  /* 0x03882003020075a7 */ /* 0x0022a4000800017f */
[----:B--2---:R-:W-:Y:S05]  /*12b90*/  @!P0 NANOSLEEP.SYNCS 0x989680 ;  /* 0x009896800000895d */ /* 0x004fea0003900000 */
[----:B------:R-:W2:Y:S02]  /*12ba0*/  @!P0 SYNCS.PHASECHK.TRANS64 P0, [R2+URZ+0x38820], R3 ;  /* 0x03882003020085a7 */ /* 0x000ea4000800007f */
[----:B--2---:R-:W-:Y:S05]  /*12bb0*/  @!P0 BRA `(.L_x_123) ;  /* 0xfffffffc00f08947 */ /* 0x004fea000383ffff */
[----:B------:R-:W-:Y:S05]  /*12bc0*/  BRA `(.L_x_164) ;  /* 0xffffffe800dc7947 */ /* 0x000fea000383ffff */
.L_x_124:
[----:B------:R-:W2:Y:S01]  /*12bd0*/  S2R R4, SR_TID.X ;  /* 0x0000000000047919 */ /* 0x000ea20000002100 */
[----:B------:R-:W-:Y:S01]  /*12be0*/  BSSY B0, `(.L_x_165) ;  /* 0x000000a000007945 */ /* 0x000fe20003800000 */
[----:B0-----:R-:W-:Y:S01]  /*12bf0*/  IMAD.MOV.U32 R12, RZ, RZ, RZ ;  /* 0x000000ffff0c7224 */ /* 0x001fe200078e00ff */
[----:B------:R-:W-:Y:S01]  /*12c00*/  MOV R11, 0x1f ;  /* 0x0000001f000b7802 */ /* 0x000fe20000000f00 */
[----:B------:R-:W-:Y:S01]  /*12c10*/  IMAD.MOV.U32 R15, RZ, RZ, -0x1 ;  /* 0xffffffffff0f7424 */ /* 0x000fe200078e00ff */
[----:B--2---:R-:W-:-:S04]  /*12c20*/  SHF.R.U32.HI R4, RZ, 0x5, R4 ;  /* 0x00000005ff047819 */ /* 0x004fc80000011604 */
[----:B------:R-:W-:-:S05]  /*12c30*/  LOP3.LUT R4, R4, 0x3, RZ, 0xc0, !PT ;  /* 0x0000000304047812 */ /* 0x000fca00078ec0ff */
[----:B------:R-:W-:-:S07]  /*12c40*/  IMAD.MOV.U32 R13, RZ, RZ, R4 ;  /* 0x000000ffff0d7224 */ /* 0x000fce00078e0004 */
[----:B-1----:R-:W-:Y:S05]  /*12c50*/  WARPSYNC.COLLECTIVE R15, `(.L_x_166) ;  /* 0x000000000f087348 */ /* 0x002fea0003c00000 */
[----:B------:R0:W2:Y:S02]  /*12c60*/  SHFL.IDX P6, R14, R13, R12, R11 ;  /* 0x0000000c0d0e7389 */ /* 0x0000a400000c000b */
[----:B012---:R-:W-:Y:S01]  /*12c70*/  ENDCOLLECTIVE ;  /* 0x000000000000791b */ /* 0x007fe20003800000 */
.L_x_166:
[----:B------:R-:W-:Y:S05]  /*12c80*/  BSYNC B0 ;  /* 0x0000000000007941 */ /* 0x000fea0003800000 */
.L_x_165:
[----:B------:R-:W-:Y:S05]  /*12c90*/  BRA `(.L_x_167) ;  /* 0xffffffe800c07947 */ /* 0x000fea000383ffff */
.L_x_125:
[----:B------:R-:W-:Y:S01]  /*12ca0*/  BSSY B0, `(.L_x_168) ;  /* 0x0000006000007945 */ /* 0x000fe20003800000 */
[----:B------:R-:W-:-:S07]  /*12cb0*/  IMAD.MOV.U32 R15, RZ, RZ, -0x1 ;  /* 0xffffffffff0f7424 */ /* 0x000fce00078e00ff */
[----:B01----:R-:W-:Y:S05]  /*12cc0*/  WARPSYNC.COLLECTIVE R15, `(.L_x_169) ;  /* 0x000000000f0c7348 */ /* 0x003fea0003c00000 */
[----:B------:R-:W-:Y:S02]  /*12cd0*/  ELECT P6, UR62, PT ;  /* 0x00000000003e782f */ /* 0x000fe400038c0000 */
[----:B------:R-:W-:Y:S01]  /*12ce0*/  MOV R14, UR62 ;  /* 0x0000003e000e7c02 */ /* 0x000fe20008000f00 */
[----:B01----:R-:W-:Y:S10]  /*12cf0*/  ENDCOLLECTIVE ;  /* 0x000000000000791b */ /* 0x003ff40003800000 */
.L_x_169:
[----:B------:R-:W-:Y:S05]  /*12d00*/  BSYNC B0 ;  /* 0x0000000000007941 */ /* 0x000fea0003800000 */
.L_x_168:
[----:B------:R-:W-:Y:S05]  /*12d10*/  BRA `(.L_x_170) ;  /* 0xffffffe800b47947 */ /* 0x000fea000383ffff */
.L_x_127:
[----:B-1----:R1:W2:Y:S02]  /*12d20*/  SYNCS.PHASECHK.TRANS64.TRYWAIT P0, [R6+URZ], R5 ;  /* 0x00000005060075a7 */ /* 0x0022a4000800017f */
[----:B--2---:R-:W-:Y:S05]  /*12d30*/  @!P0 NANOSLEEP.SYNCS 0x989680 ;  /* 0x009896800000895d */ /* 0x004fea0003900000 */
[----:B------:R-:W2:Y:S02]  /*12d40*/  @!P0 SYNCS.PHASECHK.TRANS64 P0, [R6+URZ], R5 ;  /* 0x00000005060085a7 */ /* 0x000ea4000800007f */
[----:B--2---:R-:W-:Y:S05]  /*12d50*/  @!P0 BRA `(.L_x_127) ;  /* 0xfffffffc00f08947 */ /* 0x004fea000383ffff */
[----:B------:R-:W-:Y:S05]  /*12d60*/  BRA `(.L_x_171) ;  /* 0xffffffe800e87947 */ /* 0x000fea000383ffff */
.L_x_128:
[----:B--2---:R2:W3:Y:S02]  /*12d70*/  SYNCS.PHASECHK.TRANS64.TRYWAIT P0, [R3+URZ], R4 ;  /* 0x00000004030075a7 */ /* 0x0044e4000800017f */
[----:B---3--:R-:W-:Y:S05]  /*12d80*/  @!P0 NANOSLEEP.SYNCS 0x989680 ;  /* 0x009896800000895d */ /* 0x008fea0003900000 */
[----:B------:R-:W3:Y:S02]  /*12d90*/  @!P0 SYNCS.PHASECHK.TRANS64 P0, [R3+URZ], R4 ;  /* 0x00000004030085a7 */ /* 0x000ee4000800007f */
[----:B---3--:R-:W-:Y:S05]  /*12da0*/  @!P0 BRA `(.L_x_128) ;  /* 0xfffffffc00f08947 */ /* 0x008fea000383ffff */
[----:B------:R-:W-:Y:S05]  /*12db0*/  BRA `(.L_x_172) ;  /* 0xffffffe800dc7947 */ /* 0x000fea000383ffff */
.L_x_130:
[----:B--2---:R2:W3:Y:S02]  /*12dc0*/  SYNCS.PHASECHK.TRANS64.TRYWAIT P0, [R0+URZ], R5 ;  /* 0x00000005000075a7 */ /* 0x0044e4000800017f */
[----:B---3--:R-:W-:Y:S05]  /*12dd0*/  @!P0 NANOSLEEP.SYNCS 0x989680 ;  /* 0x009896800000895d */ /* 0x008fea0003900000 */
[----:B------:R-:W3:Y:S02]  /*12de0*/  @!P0 SYNCS.PHASECHK.TRANS64 P0, [R0+URZ], R5 ;  /* 0x00000005000085a7 */ /* 0x000ee4000800007f */
[----:B---3--:R-:W-:Y:S05]  /*12df0*/  @!P0 BRA `(.L_x_130) ;  /* 0xfffffffc00f08947 */ /* 0x008fea000383ffff */
[----:B------:R-:W-:Y:S05]  /*12e00*/  BRA `(.L_x_173) ;  /* 0xffffffe800e07947 */ /* 0x000fea000383ffff */
.L_x_174:
[----:B------:R-:W-:-:S00]  /*12e10*/  BRA `(.L_x_174) ;  /* 0xfffffffc00fc7947 */ /* 0x000fc0000383ffff */
[----:B------:R-:W-:-:S00]  /*12e20*/  NOP ;  /* 0x0000000000007918 */ /* 0x000fc00000000000 */
        /* <DEDUP_REMOVED lines=13> */
.L_x_3200:


//--------------------- .text._ZN7cutlass13device_kernelIN5flash11enable_sm90INS1_16FlashAttnFwdSm90INS1_25CollectiveMainloopFwdSm90ILi2EN4cute5tupleIJNS5_1CILi1EEES8_S8_EEENS6_IJNS7_ILi128EEENS7_ILi80EEENS7_ILi256EEEEEELi256ENS_10bfloat16_tEfNS_4arch4Sm90ELb0ELb0ELb1ELb1ELb0ELb0ELb0ELb1ELb1ELb1ELb1ELb0EEENS1_21CollectiveEpilogueFwdINS6_IJSA_SC_SB_EEES9_SE_SG_Li256ELb1ELb1ELb1ELb0EEENS1_36VarlenDynamicPersistentTileSchedulerILi128ELi80ELi256ELi128ELb1ELb1ELb1ELb0ELb1ELb1EEEEEEEEEvNT_6ParamsE --------------------------
	.section	.text._ZN7cutlass13device_kernelIN5flash11enable_sm90INS1_16FlashAttnFwdSm90INS1_25CollectiveMainloopFwdSm90ILi2EN4cute5tupleIJNS5_1CILi1EEES8_S8_EEENS6_IJNS7_ILi128EEENS7_ILi80EEENS7_ILi256EEEEEELi256ENS_10bfloat16_tEfNS_4arch4Sm90ELb0ELb0ELb1ELb1ELb0ELb0ELb0ELb1ELb1ELb1ELb1ELb0EEENS1_21CollectiveEpilogueFwdINS6_IJSA_SC_SB_EEES9_SE_SG_Li256ELb1ELb1ELb1ELb0EEENS1_36VarlenDynamicPersistentTileSchedulerILi128ELi80ELi256ELi128ELb1ELb1ELb1ELb0ELb1ELb1EEEEEEEEEvNT_6ParamsE,"ax",@progbits
	.align	128
.text._ZN7cutlass13device_kernelIN5flash11enable_sm90INS1_16FlashAttnFwdSm90INS1_25CollectiveMainloopFwdSm90ILi2EN4cute5tupleIJNS5_1CILi1EEES8_S8_EEENS6_IJNS7_ILi128EEENS7_ILi80EEENS7_ILi256EEEEEELi256ENS_10bfloat16_tEfNS_4arch4Sm90ELb0ELb0ELb1ELb1ELb0ELb0ELb0ELb1ELb1ELb1ELb1ELb0EEENS1_21CollectiveEpilogueFwdINS6_IJSA_SC_SB_EEES9_SE_SG_Li256ELb1ELb1ELb1ELb0EEENS1_36VarlenDynamicPersistentTileSchedulerILi128ELi80ELi256ELi128ELb1ELb1ELb1ELb0ELb1ELb1EEEEEEEEEvNT_6ParamsE:
        .type           _ZN7cutlass13device_kernelIN5flash11enable_sm90INS1_16FlashAttnFwdSm90INS1_25CollectiveMainloopFwdSm90ILi2EN4cute5tupleIJNS5_1CILi1EEES8_S8_EEENS6_IJNS7_ILi128EEENS7_ILi80EEENS7_ILi256EEEEEELi256ENS_10bfloat16_tEfNS_4arch4Sm90ELb0ELb0ELb1ELb1ELb0ELb0ELb0ELb1ELb1ELb1ELb1ELb0EEENS1_21CollectiveEpilogueFwdINS6_IJSA_SC_SB_EEES9_SE_SG_Li256ELb1ELb1ELb1ELb0EEENS1_36VarlenDynamicPersistentTileSchedulerILi128ELi80ELi256ELi128ELb1ELb1ELb1ELb0ELb1ELb1EEEEEEEEEvNT_6ParamsE,@function
        .size           _ZN7cutlass13device_kernelIN5flash11enable_sm90INS1_16FlashAttnFwdSm90INS1_25CollectiveMainloopFwdSm90ILi2EN4cute5tupleIJNS5_1CILi1EEES8_S8_EEENS6_IJNS7_ILi128EEENS7_ILi80EEENS7_ILi256EEEEEELi256ENS_10bfloat16_tEfNS_4arch4Sm90ELb0ELb0ELb1ELb1ELb0ELb0ELb0ELb1ELb1ELb1ELb1ELb0EEENS1_21CollectiveEpilogueFwdINS6_IJSA_SC_SB_EEES9_SE_SG_Li256ELb1ELb1ELb1ELb0EEENS1_36VarlenDynamicPersistentTileSchedulerILi128ELi80ELi256ELi128ELb1ELb1ELb1ELb0ELb1ELb1EEEEEEEEEvNT_6ParamsE,(.L_x_3201 - _ZN7cutlass13device_kernelIN5flash11enable_sm90INS1_16FlashAttnFwdSm90INS1_25CollectiveMainloopFwdSm90ILi2EN4cute5tupleIJNS5_1CILi1EEES8_S8_EEENS6_IJNS7_ILi128EEENS7_ILi80EEENS7_ILi256EEEEEELi256ENS_10bfloat16_tEfNS_4arch4Sm90ELb0ELb0ELb1ELb1ELb0ELb0ELb0ELb1ELb1ELb1ELb1ELb0EEENS1_21CollectiveEpilogueFwdINS6_IJSA_SC_SB_EEES9_SE_SG_Li256ELb1ELb1ELb1ELb0EEENS1_36VarlenDynamicPersistentTileSchedulerILi128ELi80ELi256ELi128ELb1ELb1ELb1ELb0ELb1ELb1EEEEEEEEEvNT_6ParamsE)
        .other          _ZN7cutlass13device_kernelIN5flash11enable_sm90INS1_16FlashAttnFwdSm90INS1_25CollectiveMainloopFwdSm90ILi2EN4cute5tupleIJNS5_1CILi1EEES8_S8_EEENS6_IJNS7_ILi128EEENS7_ILi80EEENS7_ILi256EEEEEELi256ENS_10bfloat16_tEfNS_4arch4Sm90ELb0ELb0ELb1ELb1ELb0ELb0ELb0ELb1ELb1ELb1ELb1ELb0EEENS1_21CollectiveEpilogueFwdINS6_IJSA_SC_SB_EEES9_SE_SG_Li256ELb1ELb1ELb1ELb0EEENS1_36VarlenDynamicPersistentTileSchedulerILi128ELi80ELi256ELi128ELb1ELb1ELb1ELb0ELb1ELb1EEEEEEEEEvNT_6ParamsE,@"STO_CUDA_ENTRY STV_DEFAULT"
_ZN7cutlass13device_kernelIN5flash11enable_sm90INS1_16FlashAttnFwdSm90INS1_25CollectiveMainloopFwdSm90ILi2EN4cute5tupleIJNS5_1CILi1EEES8_S8_EEENS6_IJNS7_ILi128EEENS7_ILi80EEENS7_ILi256EEEEEELi256ENS_10bfloat16_tEfNS_4arch4Sm90ELb0ELb0ELb1ELb1ELb0ELb0ELb0ELb1ELb1ELb1ELb1ELb0EEENS1_21CollectiveEpilogueFwdINS6_IJSA_SC_SB_EEES9_SE_SG_Li256ELb1ELb1ELb1ELb0EEENS1_36VarlenDynamicPersistentTileSchedulerILi128ELi80ELi256ELi128ELb1ELb1ELb1ELb0ELb1ELb1EEEEEEEEEvNT_6ParamsE:
[----:B------:R-:W0:Y:S02]  /*0000*/  LDC R1, c[0x0][0x28] ;  /* 0x00000a00ff017b82 */ /* 0x000e240000000800 */
[----:B0-----:R-:W-:Y:S01]  /*0010*/  VIADD R1, R1, 0xffffff88 ;  /* 0xffffff8801017836 */ /* 0x001fe20000000000 */
[----:B------:R-:W0:Y:S01]  /*0020*/  S2R R6, SR_TID.X ;  /* 0x0000000000067919 */ /* 0x000e220000002100 */
[----:B------:R-:W-:Y:S01]  /*0030*/  ELECT P0, URZ, PT ;  /* 0x00000000003f782f */ /* 0x000fe20003800000 */
[----:B------:R-:W-:Y:S01]  /*0040*/  BSSY B0, `(.L_x_175) ;  /* 0x000000e000007945 */ /* 0x000fe20003800000 */
[----:B0-----:R-:W-:-:S05]  /*0050*/  SHF.R.U32.HI R0, RZ, 0x5, R6 ;  /* 0x00000005ff007819 */ /* 0x001fca0000011606 */
[----:B------:R-:W0:Y:S02]  /*0060*/  SHFL.IDX PT, R2, R0, RZ, 0x1f ;  /* 0x00001fff00027589 */ /* 0x000e2400000e0000 */
[----:B0-----:R-:W-:Y:S02]  /*0070*/  ISETP.EQ.AND P0, PT, R2, RZ, P0 ;  /* 0x000000ff0200720c */ /* 0x001fe40000702270 */
[----:B------:R-:W-:-:S11]  /*0080*/  SHF.R.U32.HI R2, RZ, 0x7, R6 ;  /* 0x00000007ff027819 */ /* 0x000fd60000011606 */
        /* <DEDUP_REMOVED lines=9> */
.L_x_176:
[----:B------:R-:W-:Y:S05]  /*0120*/  BSYNC B0 ;  /* 0x0000000000007941 */ /* 0x000fea0003800000 */
.L_x_175:
[----:B------:R-:W-:Y:S01]  /*0130*/  VOTEU.ANY UP0, P0 ;  /* 0x00000000003f7886 */ /* 0x000fe20000000100 */
[----:B------:R-:W0:Y:S01]  /*0140*/  SHFL.IDX PT, R2, R2, RZ, 0x1f ;  /* 0x00001fff02027589 */ /* 0x000e2200000e0000 */
[----:B------:R-:W-:Y:S01]  /*0150*/  UMOV UR4, 0x80 ;  /* 0x0000008000047882 */ /* 0x000fe20000000000 */
[----:B------:R-:W-:Y:S01]  /*0160*/  UMOV UR7, 0x100 ;  /* 0x0000010000077882 */ /* 0x000fe20000000000 */
[----:B------:R-:W-:Y:S01]  /*0170*/  VOTEU.ANY UP1, P0 ;  /* 0x00000000003f7886 */ /* 0x000fe20000020100 */
[----:B------:R-:W1:Y:S01]  /*0180*/  @UP0 S2UR UR8, SR_CgaCtaId ;  /* 0x00000000000809c3 */ /* 0x000e620000008800 */
[----:B------:R-:W2:Y:S01]  /*0190*/  SHFL.IDX PT, R3, R0, RZ, 0x1f ;  /* 0x00001fff00037589 */ /* 0x000ea200000e0000 */
[----:B------:R-:W-:Y:S01]  /*01a0*/  @UP0 UMOV UR6, 0x400 ;  /* 0x0000040000060882 */ /* 0x000fe20000000000 */
[----:B------:R-:W-:-:S04]  /*01b0*/  @UP0 UIADD3 UR4, -UR4, 0x100000, URZ ;  /* 0x0010000004040890 */ /* 0x000fc8000fffe13f */
[----:B------:R-:W-:Y:S02]  /*01c0*/  @UP0 USHF.L.U32 UR5, UR4, 0xb, URZ ;  /* 0x0000000b04050899 */ /* 0x000fe4000800063f */
[----:B------:R-:W-:Y:S01]  /*01d0*/  @UP0 USHF.L.U32 UR4, UR4, 0x1, URZ ;  /* 0x0000000104040899 */ /* 0x000fe2000800063f */
[----:B------:R-:W-:Y:S01]  /*01e0*/  VOTEU.ANY UP2, P0 ;  /* 0x00000000003f7886 */ /* 0x000fe20000040100 */
[----:B0-----:R-:W-:Y:S01]  /*01f0*/  R2UR UR9, R2 ;  /* 0x00000000020972ca */ /* 0x001fe200000e0000 */
[----:B-1----:R-:W-:Y:S01]  /*0200*/  @UP0 ULEA UR8, UR8, UR6, 0x18 ;  /* 0x0000000608080291 */ /* 0x002fe2000f8ec03f */
[----:B--2---:R-:W-:Y:S01]  /*0210*/  ISETP.NE.AND P1, PT, R3, RZ, PT ;  /* 0x000000ff0300720c */ /* 0x004fe20003f25270 */
[----:B------:R-:W-:-:S04]  /*0220*/  @UP0 UIADD3 UR6, -UR7, 0x100000, URZ ;  /* 0x0010000007060890 */ /* 0x000fc8000fffe13f */
[----:B------:R-:W-:Y:S02]  /*0230*/  @UP0 USHF.L.U32 UR7, UR6, 0xb, URZ ;  /* 0x0000000b06070899 */ /* 0x000fe4000800063f */
[----:B------:R-:W-:-:S04]  /*0240*/  @UP0 USHF.L.U32 UR6, UR6, 0x1, URZ ;  /* 0x0000000106060899 */ /* 0x000fc8000800063f */
[----:B------:R-:W-:Y:S01]  /*0250*/  UISETP.NE.AND UP0, UPT, UR9, URZ, UPT ;  /* 0x0000003f0900728c */ /* 0x000fe2000bf05270 */
[----:B------:R-:W0:Y:S02]  /*0260*/  FENCE.VIEW.ASYNC.S ;  /* 0x00000000000073c6 */ /* 0x000e240000000000 */
[----:B0-----:R0:W1:Y:S05]  /*0270*/  @UP1 SYNCS.EXCH.64 URZ, [UR8+0x38800], UR4 ;  /* 0x03880004083f15b2 */ /* 0x00106a0008000100 */
[----:B------:R0:W2:Y:S01]  /*0280*/  @UP2 SYNCS.EXCH.64 URZ, [UR8+0x38820], UR6 ;  /* 0x03882006083f25b2 */ /* 0x0000a20008000100 */
[----:B------:R-:W-:Y:S05]  /*0290*/  @P1 BRA `(.L_x_177) ;  /* 0x0000000000481947 */ /* 0x000fea0003800000 */
[----:B0-----:R-:W0:Y:S01]  /*02a0*/  S2UR UR5, SR_CgaCtaId ;  /* 0x00000000000579c3 */ /* 0x001e220000008800 */
[----:B------:R-:W-:Y:S01]  /*02b0*/  UMOV UR4, 0x400 ;  /* 0x0000040000047882 */ /* 0x000fe20000000000 */
[----:B------:R-:W-:Y:S01]  /*02c0*/  UMOV UR6, 0x1 ;  /* 0x0000000100067882 */ /* 0x000fe20000000000 */
[----:B------:R-:W-:Y:S01]  /*02d0*/  UMOV UR7, 0x2 ;  /* 0x0000000200077882 */ /* 0x000fe20000000000 */
[----:B------:R-:W-:Y:S01]  /*02e0*/  ELECT P0, URZ, PT ;  /* 0x00000000003f782f */ /* 0x000fe20003800000 */
[----:B0-----:R-:W-:Y:S02]  /*02f0*/  ULEA UR8, UR5, UR4, 0x18 ;  /* 0x0000000405087291 */ /* 0x001fe4000f8ec03f */
[----:B------:R-:W-:-:S04]  /*0300*/  UIADD3 UR4, -UR6, 0x100000, URZ ;  /* 0x0010000006047890 */ /* 0x000fc8000fffe13f */
[----:B------:R-:W-:Y:S02]  /*0310*/  USHF.L.U32 UR5, UR4, 0xb, URZ ;  /* 0x0000000b04057899 */ /* 0x000fe4000800063f */
[----:B------:R-:W-:Y:S02]  /*0320*/  USHF.L.U32 UR4, UR4, 0x1, URZ ;  /* 0x0000000104047899 */ /* 0x000fe4000800063f */
[----:B------:R-:W-:-:S04]  /*0330*/  UIADD3 UR6, -UR7, 0x100000, URZ ;  /* 0x0010000007067890 */ /* 0x000fc8000fffe13f */
[----:B------:R-:W-:Y:S02]  /*0340*/  USHF.L.U32 UR7, UR6, 0xb, URZ ;  /* 0x0000000b06077899 */ /* 0x000fe4000800063f */
[----:B------:R-:W-:Y:S01]  /*0350*/  USHF.L.U32 UR6, UR6, 0x1, URZ ;  /* 0x0000000106067899 */ /* 0x000fe2000800063f */
[----:B------:R-:W0:Y:S03]  /*0360*/  FENCE.VIEW.ASYNC.S ;  /* 0x00000000000073c6 */ /* 0x000e260000000000 */
[----:B0-----:R3:W4:Y:S08]  /*0370*/  SYNCS.EXCH.64 URZ, [UR8+0x38830], UR4 ;  /* 0x03883004083f75b2 */ /* 0x0017300008000100 */
[----:B------:R3:W0:Y:S01]  /*0380*/  SYNCS.EXCH.64 URZ, [UR8+0x38840], UR6 ;  /* 0x03884006083f75b2 */ /* 0x0006220008000100 */
[----:B------:R3:W0:Y:S01]  /*0390*/  SYNCS.EXCH.64 URZ, [UR8+0x38838], UR4 ;  /* 0x03883804083f75b2 */ /* 0x0006220008000100 */
[----:B------:R3:W0:Y:S02]  /*03a0*/  SYNCS.EXCH.64 URZ, [UR8+0x38848], UR6 ;  /* 0x03884806083f75b2 */ /* 0x0006240008000100 */
[----:B---3--:R-:W-:Y:S01]  /*03b0*/  NOP ;  /* 0x0000000000007918 */ /* 0x008fe20000000000 */
.L_x_177:
[----:B------:R-:W3:Y:S01]  /*03c0*/  SHFL.IDX PT, R2, R0, RZ, 0x1f ;  /* 0x00001fff00027589 */ /* 0x000ee200000e0000 */
[----:B------:R-:W-:Y:S01]  /*03d0*/  NOP ;  /* 0x0000000000007918 */ /* 0x000fe20000000000 */
[----:B---3--:R-:W-:-:S13]  /*03e0*/  ISETP.NE.AND P0, PT, R2, RZ, PT ;  /* 0x000000ff0200720c */ /* 0x008fda0003f05270 */
        /* <DEDUP_REMOVED lines=14> */
[----:B0-----:R3:W0:Y:S08]  /*04d0*/  SYNCS.EXCH.64 URZ, [UR8+0x38850], UR4 ;  /* 0x03885004083f75b2 */ /* 0x0016300008000100 */
[----:B------:R3:W0:Y:S01]  /*04e0*/  SYNCS.EXCH.64 URZ, [UR8+0x38860], UR6 ;  /* 0x03886006083f75b2 */ /* 0x0006220008000100 */
[----:B------:R3:W0:Y:S01]  /*04f0*/  SYNCS.EXCH.64 URZ, [UR8+0x38858], UR4 ;  /* 0x03885804083f75b2 */ /* 0x0006220008000100 */
[----:B------:R3:W0:Y:S02]  /*0500*/  SYNCS.EXCH.64 URZ, [UR8+0x38868], UR6 ;  /* 0x03886806083f75b2 */ /* 0x0006240008000100 */
[----:B---3--:R-:W-:Y:S01]  /*0510*/  NOP ;  /* 0x0000000000007918 */ /* 0x008fe20000000000 */
.L_x_178:
[----:B------:R-:W3:Y:S01]  /*0520*/  SHFL.IDX PT, R2, R0, RZ, 0x1f ;  /* 0x00001fff00027589 */ /* 0x000ee200000e0000 */
[----:B------:R-:W-:Y:S01]  /*0530*/  NOP ;  /* 0x0000000000007918 */ /* 0x000fe20000000000 */
[----:B---3--:R-:W-:-:S13]  /*0540*/  ISETP.NE.AND P0, PT, R2, RZ, PT ;  /* 0x000000ff0200720c */ /* 0x008fda0003f05270 */
[----:B------:R-:W-:Y:S05]  /*0550*/  @P0 BRA `(.L_x_179) ;  /* 0x0000000000380947 */ /* 0x000fea0003800000 */
[----:B0-----:R-:W0:Y:S01]  /*0560*/  S2UR UR5, SR_CgaCtaId ;  /* 0x00000000000579c3 */ /* 0x001e220000008800 */
[----:B------:R-:W-:Y:S01]  /*0570*/  UMOV UR4, 0x400 ;  /* 0x0000040000047882 */ /* 0x000fe20000000000 */
[----:B------:R-:W-:Y:S01]  /*0580*/  UMOV UR7, 0x1 ;  /* 0x0000000100077882 */ /* 0x000fe20000000000 */
[----:B------:R-:W-:Y:S01]  /*0590*/  ELECT P0, URZ, PT ;  /* 0x00000000003f782f */ /* 0x000fe20003800000 */
[----:B0-----:R-:W-:Y:S02]  /*05a0*/  ULEA UR6, UR5, UR4, 0x18 ;  /* 0x0000000405067291 */ /* 0x001fe4000f8ec03f */
[----:B------:R-:W-:-:S04]  /*05b0*/  UIADD3 UR4, -UR7, 0x100000, URZ ;  /* 0x0010000007047890 */ /* 0x000fc8000fffe13f */
[----:B------:R-:W-:Y:S02]  /*05c0*/  USHF.L.U32 UR5, UR4, 0xb, URZ ;  /* 0x0000000b04057899 */ /* 0x000fe4000800063f */
[----:B------:R-:W-:Y:S01]  /*05d0*/  USHF.L.U32 UR4, UR4, 0x1, URZ ;  /* 0x0000000104047899 */ /* 0x000fe2000800063f */
[----:B------:R-:W0:Y:S11]  /*05e0*/  FENCE.VIEW.ASYNC.S ;  /* 0x00000000000073c6 */ /* 0x000e360000000000 */
[----:B0-----:R3:W0:Y:S01]  /*05f0*/  SYNCS.EXCH.64 URZ, [UR6+0x38870], UR4 ;  /* 0x03887004063f75b2 */ /* 0x0016220008000100 */
[----:B------:R3:W0:Y:S01]  /*0600*/  SYNCS.EXCH.64 URZ, [UR6+0x38880], UR4 ;  /* 0x03888004063f75b2 */ /* 0x0006220008000100 */
[----:B------:R3:W0:Y:S01]  /*0610*/  SYNCS.EXCH.64 URZ, [UR6+0x38878], UR4 ;  /* 0x03887804063f75b2 */ /* 0x0006220008000100 */
[----:B------:R3:W0:Y:S02]  /*0620*/  SYNCS.EXCH.64 URZ, [UR6+0x38888], UR4 ;  /* 0x03888804063f75b2 */ /* 0x0006240008000100 */
[----:B---3--:R-:W-:Y:S01]  /*0630*/  NOP ;  /* 0x0000000000007918 */ /* 0x008fe20000000000 */
.L_x_179:
        /* <DEDUP_REMOVED lines=22> */
.L_x_180:
        /* <DEDUP_REMOVED lines=22> */
.L_x_181:
[----:B0-----:R-:W-:Y:S01]  /*0900*/  UMOV UR4, 0x1 ;  /* 0x0000000100047882 */ /* 0x001fe20000000000 */
[----:B------:R-:W-:Y:S01]  /*0910*/  PLOP3.LUT P0, PT, PT, PT, UP0, 0x80, 0x0 ;  /* 0x000000000000781c */ /* 0x000fe20003f0f008 */
[----:B------:R-:W-:Y:S01]  /*0920*/  USEL UR4, UR4, 0x2, !UP0 ;  /* 0x0000000204047887 */ /* 0x000fe2000c000000 */
[----:B------:R-:W-:-:S05]  /*0930*/  NOP ;  /* 0x0000000000007918 */ /* 0x000fca0000000000 */
[----:B------:R-:W-:-:S05]  /*0940*/  IMAD.U32 R2, RZ, RZ, UR4 ;  /* 0x00000004ff027e24 */ /* 0x000fca000f8e00ff */
[----:B------:R0:W-:Y:S01]  /*0950*/  STL [R1+0x70], R2 ;  /* 0x0000700201007387 */ /* 0x0001e20000100800 */
[----:B-12-4-:R-:W-:Y:S06]  /*0960*/  BAR.SYNC.DEFER_BLOCKING 0x0 ;  /* 0x0000000000007b1d */ /* 0x016fec0000010000 */
[----:B------:R-:W-:Y:S05]  /*0970*/  @!P0 BRA `(.L_x_182) ;  /* 0x000000fc00b08947 */ /* 0x000fea0003800000 */
.L_x_183:
[----:B------:R-:W-:-:S08]  /*0980*/  NOP ;  /* 0x0000000000007918 */ /* 0x000fd00000000000 */
[----:B------:R-:W1:Y:S02]  /*0990*/  USETMAXREG.TRY_ALLOC.CTAPOOL UP0, 0xf0 ;  /* 0x000000f0000079c8 */ /* 0x000e640008000600 */
[----:B-1----:R-:W-:-:S13]  /*09a0*/  PLOP3.LUT P0, PT, PT, PT, UP0, 0x80, 0x0 ;  /* 0x000000000000781c */ /* 0x002fda0003f0f008 */
[----:B------:R-:W-:Y:S05]  /*09b0*/  @!P0 BRA `(.L_x_183) ;  /* 0xfffffffc00f08947 */ /* 0x000fea000383ffff */
[----:B------:R-:W1:Y:S08]  /*09c0*/  S2UR UR5, SR_CgaCtaId ;  /* 0x00000000000579c3 */ /* 0x000e700000008800 */
[----:B------:R-:W-:Y:S06]  /*09d0*/  BAR.ARV 0x8, 0x180 ;  /* 0x0206000000007b1d */ /* 0x000fec0000002000 */
[----:B------:R-:W-:-:S02]  /*09e0*/  UMOV UR4, 0x400 ;  /* 0x0000040000047882 */ /* 0x000fc40000000000 */
[----:B------:R-:W-:Y:S01]  /*09f0*/  BAR.SYNC.DEFER_BLOCKING 0x5, 0x180 ;  /* 0x0146000000007b1d */ /* 0x000fe20000010000 */
[----:B-1----:R-:W-:-:S09]  /*0a00*/  ULEA UR4, UR5, UR4, 0x18 ;  /* 0x0000000405047291 */ /* 0x002fd2000f8ec03f */
[----:B------:R-:W1:Y:S01]  /*0a10*/  LDS.128 R8, [UR4+0x388d0] ;  /* 0x0388d004ff087984 */ /* 0x000e620008000c00 */
[----:B------:R-:W-:Y:S01]  /*0a20*/  ULDC UR4, c[0x0][0xc3c] ;  /* 0x00030f0000047ab9 */ /* 0x000fe20000000800 */
[----:B------:R-:W-:Y:S06]  /*0a30*/  BAR.ARV 0x4, 0x180 ;  /* 0x0106000000007b1d */ /* 0x000fec0000002000 */
[----:B-1----:R-:W-:-:S13]  /*0a40*/  ISETP.GE.AND P0, PT, R11, UR4, PT ;  /* 0x000000040b007c0c */ /* 0x002fda000bf06270 */
[----:B------:R-:W-:Y:S05]  /*0a50*/  @P0 EXIT ;  /* 0x000000000000094d */ /* 0x000fea0003800000 */
[----:B------:R-:W2:Y:S01]  /*0a60*/  LDL R0, [R1+0x70] ;  /* 0x0000700001007983 */ /* 0x000ea20000100800 */
[----:B------:R-:W-:Y:S01]  /*0a70*/  VIADD R6, R6, 0xffffff80 ;  /* 0xffffff8006067836 */ /* 0x000fe20000000000 */
[----:B------:R-:W-:Y:S02]  /*0a80*/  R2UR UR6, R9 ;  /* 0x00000000090672ca */ /* 0x000fe400000e0000 */
[----:B------:R-:W-:Y:S02]  /*0a90*/  CS2R R16, SRZ ;  /* 0x0000000000107805 */ /* 0x000fe4000001ff00 */
[----:B------:R-:W-:Y:S02]  /*0aa0*/  R2UR UR5, R10 ;  /* 0x000000000a0572ca */ /* 0x000fe400000e0000 */
[----:B------:R-:W-:Y:S02]  /*0ab0*/  SHF.R.S32.HI R3, RZ, 0x1f, R6 ;  /* 0x0000001fff037819 */ /* 0x000fe40000011406 */
[----:B------:R-:W-:-:S02]  /*0ac0*/  R2UR UR7, R11 ;  /* 0x000000000b0772ca */ /* 0x000fc400000e0000 */
[CC--:B0-----:R-:W-:Y:S02]  /*0ad0*/  LEA.HI R2, R3.reuse, R6.reuse, RZ, 0x4 ;  /* 0x0000000603027211 */ /* 0x0c1fe400078f20ff */
[----:B------:R-:W-:-:S04]  /*0ae0*/  LEA.HI R4, R3, R6, RZ, 0x2 ;  /* 0x0000000603047211 */ /* 0x000fc800078f10ff */
[----:B------:R-:W-:-:S05]  /*0af0*/  LOP3.LUT R7, R4, 0xfffffffc, RZ, 0xc0, !PT ;  /* 0xfffffffc04077812 */ /* 0x000fca00078ec0ff */
[----:B------:R-:W-:Y:S01]  /*0b00*/  IMAD.IADD R10, R6, 0x1, -R7 ;  /* 0x00000001060a7824 */ /* 0x000fe200078e0a07 */
[----:B------:R-:W-:Y:S02]  /*0b10*/  SHF.R.S32.HI R7, RZ, 0x4, R2 ;  /* 0x00000004ff077819 */ /* 0x000fe40000011402 */
[----:B--2---:R-:W-:Y:S02]  /*0b20*/  R2UR UR4, R0 ;  /* 0x00000000000472ca */ /* 0x004fe400000e0000 */
[CC--:B------:R-:W-:Y:S02]  /*0b30*/  LEA.HI R0, R3.reuse, R6.reuse, RZ, 0x7 ;  /* 0x0000000603007211 */ /* 0x0c0fe400078f38ff */
[----:B------:R-:W-:Y:S02]  /*0b40*/  LEA.HI R3, R3, R6, RZ, 0x5 ;  /* 0x0000000603037211 */ /* 0x000fe400078f28ff */
[----:B------:R-:W-:-:S03]  /*0b50*/  LOP3.LUT R5, R0, 0xffffff80, RZ, 0xc0, !PT ;  /* 0xffffff8000057812 */ /* 0x000fc600078ec0ff */
[----:B------:R-:W-:Y:S02]  /*0b60*/  IMAD.SHL.U32 R3, R3, 0x20, RZ ;  /* 0x0000002003037824 */ /* 0x000fe400078e00ff */
[----:B------:R-:W-:Y:S01]  /*0b70*/  IMAD.IADD R12, R6, 0x1, -R5 ;  /* 0x00000001060c7824 */ /* 0x000fe200078e0a05 */
[----:B------:R-:W-:Y:S01]  /*0b80*/  LOP3.LUT R5, R2, 0x3fffff0, RZ, 0xc0, !PT ;  /* 0x03fffff002057812 */ /* 0x000fe200078ec0ff */
[----:B------:R-:W-:Y:S01]  /*0b90*/  ULOP3.LUT UR4, UR4, 0x1, URZ, 0xfc, !UPT ;  /* 0x0000000104047892 */ /* 0x000fe2000f8efc3f */
[----:B------:R-:W-:Y:S02]  /*0ba0*/  LOP3.LUT R4, R3, 0xfffffc00, RZ, 0xc0, !PT ;  /* 0xfffffc0003047812 */ /* 0x000fe400078ec0ff */
[----:B------:R-:W-:Y:S01]  /*0bb0*/  SHF.R.S32.HI R8, RZ, 0x1f, R12 ;  /* 0x0000001fff087819 */ /* 0x000fe2000001140c */
[----:B------:R-:W-:Y:S01]  /*0bc0*/  IMAD.IADD R5, R6, 0x1, -R5 ;  /* 0x0000000106057824 */ /* 0x000fe200078e0a05 */
[----:B------:R-:W-:Y:S01]  /*0bd0*/  SHF.R.S32.HI R3, RZ, 0x7, R0 ;  /* 0x00000007ff037819 */ /* 0x000fe20000011400 */
[----:B------:R-:W-:Y:S01]  /*0be0*/  STL [R1+0x20], R12 ;  /* 0x0000200c01007387 */ /* 0x000fe20000100800 */
[----:B------:R-:W-:Y:S01]  /*0bf0*/  LEA.HI R9, R8, R12, RZ, 0x2 ;  /* 0x0000000c08097211 */ /* 0x000fe200078f10ff */
[----:B------:R-:W-:Y:S01]  /*0c00*/  IMAD R5, R5, 0x40, R4 ;  /* 0x0000004005057824 */ /* 0x000fe200078e0204 */
[----:B------:R-:W-:-:S02]  /*0c10*/  LEA.HI R2, R2, R7, RZ, 0x1 ;  /* 0x0000000702027211 */ /* 0x000fc400078f08ff */
[--C-:B------:R-:W-:Y:S02]  /*0c20*/  SHF.R.S32.HI R6, RZ, 0x2, R9.reuse ;  /* 0x00000002ff067819 */ /* 0x100fe40000011409 */
[----:B------:R-:W-:Y:S02]  /*0c30*/  SHF.R.S32.HI R11, RZ, 0x1f, R9 ;  /* 0x0000001fff0b7819 */ /* 0x000fe40000011409 */
[----:B------:R-:W-:Y:S02]  /*0c40*/  LEA.HI R0, R0, R3, RZ, 0x1 ;  /* 0x0000000300007211 */ /* 0x000fe400078f08ff */
[----:B------:R-:W-:Y:S02]  /*0c50*/  LEA.HI R11, R11, R6, RZ, 0x3 ;  /* 0x000000060b0b7211 */ /* 0x000fe400078f18ff */
[----:B------:R-:W-:Y:S02]  /*0c60*/  LEA.HI R8, R8, R12, RZ, 0x5 ;  /* 0x0000000c08087211 */ /* 0x000fe400078f28ff */
[----:B------:R-:W-:-:S02]  /*0c70*/  LOP3.LUT R11, R11, 0xfffffff8, RZ, 0xc0, !PT ;  /* 0xfffffff80b0b7812 */ /* 0x000fc400078ec0ff */
[----:B------:R-:W-:Y:S02]  /*0c80*/  LOP3.LUT R2, R2, 0x1ffffffe, RZ, 0xc0, !PT ;  /* 0x1ffffffe02027812 */ /* 0x000fe400078ec0ff */
[----:B------:R-:W-:Y:S01]  /*0c90*/  LOP3.LUT R0, R0, 0x3fffffe, RZ, 0xc0, !PT ;  /* 0x03fffffe00007812 */ /* 0x000fe200078ec0ff */
[----:B------:R-:W-:Y:S01]  /*0ca0*/  IMAD.IADD R11, R6, 0x1, -R11 ;  /* 0x00000001060b7824 */ /* 0x000fe200078e0a0b */
[----:B------:R-:W-:Y:S01]  /*0cb0*/  SHF.R.S32.HI R8, RZ, 0x5, R8 ;  /* 0x00000005ff087819 */ /* 0x000fe20000011408 */
[----:B------:R-:W-:Y:S01]  /*0cc0*/  IMAD.IADD R2, R7, 0x1, -R2 ;  /* 0x0000000107027824 */ /* 0x000fe200078e0a02 */
[----:B------:R-:W-:Y:S01]  /*0cd0*/  LEA.HI R4, R10, R10, RZ, 0x1 ;  /* 0x0000000a0a047211 */ /* 0x000fe200078f08ff */
[----:B------:R-:W-:Y:S01]  /*0ce0*/  IMAD.IADD R0, R3, 0x1, -R0 ;  /* 0x0000000103007824 */ /* 0x000fe200078e0a00 */
[----:B------:R-:W-:Y:S01]  /*0cf0*/  LOP3.LUT R9, R9, 0x7ffffffc, RZ, 0xc0, !PT ;  /* 0x7ffffffc09097812 */ /* 0x000fe200078ec0ff */
[----:B------:R-:W-:Y:S01]  /*0d00*/  IMAD R11, R8, 0x10, R11 ;  /* 0x00000010080b7824 */ /* 0x000fe200078e020b */
[----:B------:R-:W-:Y:S01]  /*0d10*/  LOP3.LUT R3, R4, 0x1ffffffe, RZ, 0xc0, !PT ;  /* 0x1ffffffe04037812 */ /* 0x000fe200078ec0ff */
[----:B------:R-:W-:-:S02]  /*0d20*/  IMAD R2, R2, 0x8, R5 ;  /* 0x0000000802027824 */ /* 0x000fc400078e0205 */
[----:B------:R-:W-:Y:S02]  /*0d30*/  IMAD R0, R0, 0x40, R11 ;  /* 0x0000004000007824 */ /* 0x000fe400078e020b */
[----:B------:R-:W-:Y:S01]  /*0d40*/  IMAD.IADD R3, R10, 0x1, -R3 ;  /* 0x000000010a037824 */ /* 0x000fe200078e0a03 */
[----:B------:R0:W-:Y:S01]  /*0d50*/  STL [R1+0x68], R2 ;  /* 0x0000680201007387 */ /* 0x0001e20000100800 */
[----:B------:R-:W-:-:S03]  /*0d60*/  IMAD.IADD R9, R12, 0x1, -R9 ;  /* 0x000000010c097824 */ /* 0x000fc600078e0a09 */
[----:B------:R-:W-:Y:S01]  /*0d70*/  STL [R1+0x18], RZ ;  /* 0x000018ff01007387 */ /* 0x000fe20000100800 */
[----:B------:R-:W-:-:S03]  /*0d80*/  IMAD.SHL.U32 R19, R9, 0x2, RZ ;  /* 0x0000000209137824 */ /* 0x000fc600078e00ff */
[----:B------:R1:W-:Y:S01]  /*0d90*/  STL [R1+0x60], R0 ;  /* 0x0000600001007387 */ /* 0x0003e20000100800 */
[C---:B------:R-:W-:Y:S02]  /*0da0*/  VIADD R6, R19.reuse, 0x8 ;  /* 0x0000000813067836 */ /* 0x040fe40000000000 */
[----:B0-----:R-:W-:Y:S02]  /*0db0*/  IMAD.U32 R2, RZ, RZ, UR4 ;  /* 0x00000004ff027e24 */ /* 0x001fe4000f8e00ff */
[C---:B------:R-:W-:Y:S01]  /*0dc0*/  VIADD R5, R19.reuse, 0x10 ;  /* 0x0000001013057836 */ /* 0x040fe20000000000 */
[----:B------:R-:W-:Y:S01]  /*0dd0*/  SHF.R.S32.HI R8, RZ, 0x1f, R6 ;  /* 0x0000001fff087819 */ /* 0x000fe20000011406 */
[C---:B------:R-:W-:Y:S01]  /*0de0*/  VIADD R4, R19.reuse, 0x18 ;  /* 0x0000001813047836 */ /* 0x040fe20000000000 */
[----:B------:R0:W-:Y:S01]  /*0df0*/  STL [R1+0x6c], R2 ;  /* 0x00006c0201007387 */ /* 0x0001e20000100800 */
[----:B------:R-:W-:Y:S01]  /*0e00*/  VIADD R236, R19, 0x28 ;  /* 0x0000002813ec7836 */ /* 0x000fe20000000000 */
[----:B------:R-:W-:Y:S01]  /*0e10*/  SHF.R.S32.HI R7, RZ, 0x1f, R5 ;  /* 0x0000001fff077819 */ /* 0x000fe20000011405 */
[----:B-1----:R-:W-:Y:S01]  /*0e20*/  IMAD R0, R3, 0x8, R0 ;  /* 0x0000000803007824 */ /* 0x002fe200078e0200 */
[----:B------:R-:W-:Y:S01]  /*0e30*/  SHF.R.S32.HI R6, RZ, 0x1f, R4 ;  /* 0x0000001fff067819 */ /* 0x000fe20000011404 */
[C---:B------:R-:W-:Y:S01]  /*0e40*/  VIADD R235, R19.reuse, 0x30 ;  /* 0x0000003013eb7836 */ /* 0x040fe20000000000 */
[----:B------:R-:W-:Y:S01]  /*0e50*/  SHF.R.S32.HI R4, RZ, 0x1f, R236 ;  /* 0x0000001fff047819 */ /* 0x000fe200000114ec */
[C---:B------:R-:W-:Y:S01]  /*0e60*/  VIADD R234, R19.reuse, 0x38 ;  /* 0x0000003813ea7836 */ /* 0x040fe20000000000 */
[----:B------:R1:W-:Y:S01]  /*0e70*/  STL [R1+0x64], R0 ;  /* 0x0000640001007387 */ /* 0x0003e20000100800 */
[----:B------:R-:W-:-:S02]  /*0e80*/  VIADD R233, R19, 0x40 ;  /* 0x0000004013e97836 */ /* 0x000fc40000000000 */
[C---:B0-----:R-:W-:Y:S02]  /*0e90*/  VIADD R2, R19.reuse, 0x20 ;  /* 0x0000002013027836 */ /* 0x041fe40000000000 */
[C---:B------:R-:W-:Y:S01]  /*0ea0*/  VIADD R232, R19.reuse, 0x48 ;  /* 0x0000004813e87836 */ /* 0x040fe20000000000 */
[----:B------:R-:W-:Y:S01]  /*0eb0*/  SHF.R.S32.HI R4, RZ, 0x1f, R233 ;  /* 0x0000001fff047819 */ /* 0x000fe200000114e9 */
        /* <DEDUP_REMOVED lines=36> */
[----:B------:R-:W-:Y:S01]  /*1100*/  VIADD R23, R19, 0xe0 ;  /* 0x000000e013177836 */ /* 0x000fe20000000000 */
[----:B------:R-:W-:-:S02]  /*1110*/  SHF.R.S32.HI R2, RZ, 0x1f, R217 ;  /* 0x0000001fff027819 */ /* 0x000fc400000114d9 */
[----:B------:R-:W-:Y:S02]  /*1120*/  SHF.R.S32.HI R5, RZ, 0x1f, R216 ;  /* 0x0000001fff057819 */ /* 0x000fe400000114d8 */
[----:B------:R-:W-:Y:S02]  /*1130*/  SHF.R.S32.HI R4, RZ, 0x1f, R215 ;  /* 0x0000001fff047819 */ /* 0x000fe400000114d7 */
[----:B-1----:R-:W-:-:S07]  /*1140*/  SHF.R.S32.HI R2, RZ, 0x1f, R214 ;  /* 0x0000001fff027819 */ /* 0x002fce00000114d6 */
.L_x_230:
[----:B------:R-:W-:Y:S01]  /*1150*/  ULDC.64 UR8, c[0x0][0xc88] ;  /* 0x0003220000087ab9 */ /* 0x000fe20000000a00 */
[----:B------:R-:W-:Y:S01]  /*1160*/  ULDC.64 UR12, c[0x0][0x208] ;  /* 0x00008200000c7ab9 */ /* 0x000fe20000000a00 */
[----:B------:R-:W-:Y:S01]  /*1170*/  UIMAD.WIDE UR8, UR7, 0x4, UR8 ;  /* 0x00000004070878a5 */ /* 0x000fe2000f8e0208 */
[----:B------:R-:W-:Y:S02]  /*1180*/  ULDC.64 UR10, c[0x0][0xa20] ;  /* 0x00028800000a7ab9 */ /* 0x000fe40000000a00 */
[----:B------:R-:W-:-:S03]  /*1190*/  ULDC UR7, c[0x0][0x2f0] ;  /* 0x0000bc0000077ab9 */ /* 0x000fc60000000800 */
[----:B0-23--:R-:W-:Y:S02]  /*11a0*/  IMAD.U32 R2, RZ, RZ, UR8 ;  /* 0x00000008ff027e24 */ /* 0x00dfe4000f8e00ff */
[----:B-1----:R-:W-:Y:S01]  /*11b0*/  IMAD.U32 R3, RZ, RZ, UR9 ;  /* 0x00000009ff037e24 */ /* 0x002fe2000f8e00ff */
[----:B------:R-:W-:-:S04]  /*11c0*/  ULDC.64 UR8, c[0x0][0xa28] ;  /* 0x00028a0000087ab9 */ /* 0x000fc80000000a00 */
[----:B------:R-:W2:Y:S01]  /*11d0*/  LDG.E R2, desc[UR12][R2.64] ;  /* 0x0000000c02027981 */ /* 0x000ea2000c1e1900 */
[----:B------:R-:W-:Y:S02]  /*11e0*/  UISETP.NE.U32.AND UP0, UPT, UR8, URZ, UPT ;  /* 0x0000003f0800728c */ /* 0x000fe4000bf05070 */
[----:B------:R-:W-:Y:S02]  /*11f0*/  UISETP.NE.U32.AND UP1, UPT, UR10, URZ, UPT ;  /* 0x0000003f0a00728c */ /* 0x000fe4000bf25070 */
[----:B------:R-:W-:Y:S02]  /*1200*/  UISETP.NE.AND.EX UP0, UPT, UR9, URZ, UPT, UP0 ;  /* 0x0000003f0900728c */ /* 0x000fe4000bf05300 */
[----:B------:R-:W-:-:S04]  /*1210*/  UISETP.NE.AND.EX UP1, UPT, UR11, URZ, UPT, UP1 ;  /* 0x0000003f0b00728c */ /* 0x000fc8000bf25310 */
[----:B------:R-:W-:Y:S02]  /*1220*/  PLOP3.LUT P0, PT, PT, PT, UP0, 0x80, 0x0 ;  /* 0x000000000000781c */ /* 0x000fe40003f0f008 */
[----:B------:R-:W-:Y:S02]  /*1230*/  PLOP3.LUT P1, PT, PT, PT, UP1, 0x80, 0x0 ;  /* 0x000000000000781c */ /* 0x000fe40003f2f018 */
[----:B--2---:R-:W-:-:S13]  /*1240*/  R2UR UR4, R2 ;  /* 0x00000000020472ca */ /* 0x004fda00000e0000 */
[----:B------:R-:W-:Y:S02]  /*1250*/  USHF.R.S32.HI UR14, URZ, 0x1f, UR4 ;  /* 0x0000001f3f0e7899 */ /* 0x000fe40008011404 */
[----:B-----5:R-:W-:Y:S01]  /*1260*/  IMAD.U32 R0, RZ, RZ, UR4 ;  /* 0x00000004ff007e24 */ /* 0x020fe2000f8e00ff */
[----:B------:R-:W-:-:S04]  /*1270*/  @UP0 ULEA UR8, UP2, UR4, UR8, 0x2 ;  /* 0x0000000804080291 */ /* 0x000fc8000f84103f */
[----:B------:R-:W-:Y:S02]  /*1280*/  @UP0 ULEA.HI.X UR9, UR4, UR9, UR14, 0x2, UP2 ;  /* 0x0000000904090291 */ /* 0x000fe400090f140e */
[----:B------:R-:W-:Y:S01]  /*1290*/  IMAD.U32 R2, RZ, RZ, UR14 ;  /* 0x0000000eff027e24 */ /* 0x000fe2000f8e00ff */
[----:B------:R-:W-:Y:S01]  /*12a0*/  @UP1 ULEA UR10, UP0, UR4, UR10, 0x2 ;  /* 0x0000000a040a1291 */ /* 0x000fe2000f80103f */
[----:B------:R-:W-:Y:S03]  /*12b0*/  STL [R1+0x14], R0 ;  /* 0x0000140001007387 */ /* 0x000fe60000100800 */
[----:B------:R-:W-:Y:S01]  /*12c0*/  @UP1 ULEA.HI.X UR11, UR4, UR11, UR14, 0x2, UP0 ;  /* 0x0000000b040b1291 */ /* 0x000fe200080f140e */
[----:B------:R0:W-:Y:S01]  /*12d0*/  STL [R1+0x1c], R2 ;  /* 0x00001c0201007387 */ /* 0x0001e20000100800 */
[----:B------:R-:W-:Y:S01]  /*12e0*/  IMAD.U32 R4, RZ, RZ, UR10 ;  /* 0x0000000aff047e24 */ /* 0x000fe2000f8e00ff */
[----:B------:R-:W-:Y:S01]  /*12f0*/  ULDC UR4, c[0x0][0x424] ;  /* 0x0001090000047ab9 */ /* 0x000fe20000000800 */
[----:B------:R-:W-:-:S02]  /*1300*/  IMAD.U32 R3, RZ, RZ, UR9 ;  /* 0x00000009ff037e24 */ /* 0x000fc4000f8e00ff */
[----:B------:R-:W-:Y:S02]  /*1310*/  IMAD.U32 R5, RZ, RZ, UR11 ;  /* 0x0000000bff057e24 */ /* 0x000fe4000f8e00ff */
[----:B0-----:R-:W-:-:S03]  /*1320*/  IMAD.U32 R2, RZ, RZ, UR8 ;  /* 0x00000008ff027e24 */ /* 0x001fc6000f8e00ff */
[----:B------:R-:W2:Y:S01]  /*1330*/  @P1 LDG.E R4, desc[UR12][R4.64] ;  /* 0x0000000c04041981 */ /* 0x000ea2000c1e1900 */
[----:B------:R-:W-:-:S03]  /*1340*/  ULDC.64 UR8, c[0x0][0x418] ;  /* 0x0001060000087ab9 */ /* 0x000fc60000000a00 */
[----:B------:R0:W3:Y:S01]  /*1350*/  @P0 LDG.E R2, desc[UR12][R2.64] ;  /* 0x0000000c02020981 */ /* 0x0000e2000c1e1900 */
[----:B------:R-:W-:Y:S01]  /*1360*/  UISETP.NE.U32.AND UP0, UPT, UR8, URZ, UPT ;  /* 0x0000003f0800728c */ /* 0x000fe2000bf05070 */
[----:B0-----:R-:W-:-:S03]  /*1370*/  IMAD.U32 R3, RZ, RZ, UR6 ;  /* 0x00000006ff037e24 */ /* 0x001fc6000f8e00ff */
[----:B------:R-:W-:Y:S02]  /*1380*/  UISETP.NE.AND.EX UP0, UPT, UR9, URZ, UPT, UP0 ;  /* 0x0000003f0900728c */ /* 0x000fe4000bf05300 */
[----:B------:R0:W-:Y:S02]  /*1390*/  STL [R1+0x10], R3 ;  /* 0x0000100301007387 */ /* 0x0001e40000100800 */
[----:B------:R-:W-:Y:S02]  /*13a0*/  USEL UR4, UR4, 0x1, UP0 ;  /* 0x0000000104047887 */ /* 0x000fe40008000000 */
[----:B------:R-:W-:Y:S02]  /*13b0*/  ULOP3.LUT UR6, UR5, 0xffff, URZ, 0xc0, !UPT ;  /* 0x0000ffff05067892 */ /* 0x000fe4000f8ec03f */
[----:B------:R-:W-:Y:S01]  /*13c0*/  UIMAD UR4, UR4, UR7, URZ ;  /* 0x00000007040472a4 */ /* 0x000fe2000f8e023f */
[----:B------:R-:W-:Y:S01]  /*13d0*/  UMOV UR54, URZ ;  /* 0x0000003f00367c82 */ /* 0x000fe20008000000 */
[----:B------:R-:W-:-:S02]  /*13e0*/  ULOP3.LUT UR7, UR5, 0xff000000, URZ, 0xc0, !UPT ;  /* 0xff00000005077892 */ /* 0x000fc4000f8ec03f */
[----:B------:R-:W-:Y:S01]  /*13f0*/  IMAD.U32 R213, RZ, RZ, UR6 ;  /* 0x00000006ffd57e24 */ /* 0x000fe2000f8e00ff */
[----:B------:R-:W-:Y:S02]  /*1400*/  ULOP3.LUT UR6, UR5, 0xff0000, URZ, 0xc0, !UPT ;  /* 0x00ff000005067892 */ /* 0x000fe4000f8ec03f */
[----:B--2---:R-:W-:Y:S02]  /*1410*/  @P1 R2UR UR4, R4 ;  /* 0x00000000040412ca */ /* 0x004fe400000e0000 */
[----:B---3--:R-:W-:Y:S01]  /*1420*/  @P0 R2UR UR54, R2 ;  /* 0x00000000023602ca */ /* 0x008fe200000e0000 */
[----:B0---4-:R-:W-:-:S14]  /*1430*/  @P1 BRA `(.L_x_184) ;  /* 0x00000000003c1947 */ /* 0x011fdc0003800000 */
[----:B------:R-:W-:Y:S02]  /*1440*/  ULDC.64 UR8, c[0x0][0xa08] ;  /* 0x0002820000087ab9 */ /* 0x000fe40000000a00 */
[----:B------:R-:W-:-:S04]  /*1450*/  ISETP.NE.U32.AND P0, PT, RZ, UR8, PT ;  /* 0x00000008ff007c0c */ /* 0x000fc8000bf05070 */
[----:B------:R-:W-:-:S13]  /*1460*/  ISETP.NE.AND.EX P0, PT, RZ, UR9, PT, P0 ;  /* 0x00000009ff007c0c */ /* 0x000fda000bf05300 */
[----:B------:R-:W-:Y:S05]  /*1470*/  @!P0 BRA `(.L_x_184) ;  /* 0x00000000002c8947 */ /* 0x000fea0003800000 */
[----:B------:R-:W-:Y:S01]  /*1480*/  R2UR UR10, R0 ;  /* 0x00000000000a72ca */ /* 0x000fe200000e0000 */
[----:B------:R-:W-:Y:S01]  /*1490*/  ULDC.64 UR4, c[0x0][0xa08] ;  /* 0x0002820000047ab9 */ /* 0x000fe20000000a00 */
[----:B------:R-:W-:-:S11]  /*14a0*/  ULDC.64 UR8, c[0x0][0x208] ;  /* 0x0000820000087ab9 */ /* 0x000fd60000000a00 */
[----:B------:R-:W-:-:S06]  /*14b0*/  UIMAD.WIDE UR4, UR10, 0x4, UR4 ;  /* 0x000000040a0478a5 */ /* 0x000fcc000f8e0204 */
[----:B------:R-:W-:Y:S02]  /*14c0*/  IMAD.U32 R2, RZ, RZ, UR4 ;  /* 0x00000004ff027e24 */ /* 0x000fe4000f8e00ff */
[----:B------:R-:W-:-:S05]  /*14d0*/  IMAD.U32 R3, RZ, RZ, UR5 ;  /* 0x00000005ff037e24 */ /* 0x000fca000f8e00ff */
[----:B------:R-:W2:Y:S04]  /*14e0*/  LDG.E R4, desc[UR8][R2.64] ;  /* 0x0000000802047981 */ /* 0x000ea8000c1e1900 */
[----:B------:R-:W3:Y:S01]  /*14f0*/  LDG.E R0, desc[UR8][R2.64+0x4] ;  /* 0x0000040802007981 */ /* 0x000ee2000c1e1900 */
[----:B--2---:R-:W-:Y:S02]  /*1500*/  R2UR UR4, R4 ;  /* 0x00000000040472ca */ /* 0x004fe400000e0000 */
[----:B---3--:R-:W-:-:S13]  /*1510*/  R2UR UR5, R0 ;  /* 0x00000000000572ca */ /* 0x008fda00000e0000 */
[----:B------:R-:W-:-:S12]  /*1520*/  UIADD3 UR4, -UR4, UR5, URZ ;  /* 0x0000000504047290 */ /* 0x000fd8000fffe13f */
.L_x_184:
[----:B------:R-:W-:Y:S02]  /*1530*/  UIADD3 UR54, -UR54, UR4, URZ ;  /* 0x0000000436367290 */ /* 0x000fe4000fffe13f */
[----:B------:R-:W-:Y:S02]  /*1540*/  USHF.R.U32.HI UR7, URZ, 0x8, UR7 ;  /* 0x000000083f077899 */ /* 0x000fe40008011607 */
[----:B------:R-:W-:Y:S02]  /*1550*/  UISETP.GE.AND UP0, UPT, UR54, 0x1, UPT ;  /* 0x000000013600788c */ /* 0x000fe4000bf06270 */
[----:B------:R-:W-:Y:S02]  /*1560*/  UIADD3 UR4, UR54, 0x4f, URZ ;  /* 0x0000004f36047890 */ /* 0x000fe4000fffe03f */
[----:B------:R-:W-:Y:S02]  /*1570*/  ULEA.HI UR7, UR6, UR7, URZ, 0x10 ;  /* 0x0000000706077291 */ /* 0x000fe4000f8f803f */
[----:B------:R-:W-:Y:S01]  /*1580*/  PLOP3.LUT P0, PT, PT, PT, UP0, 0x80, 0x0 ;  /* 0x000000000000781c */ /* 0x000fe20003f0f008 */
[----:B------:R-:W-:-:S02]  /*1590*/  UIMAD.WIDE UR4, UR4, 0x66666667, URZ ;  /* 0x66666667040478a5 */ /* 0x000fc4000f8e023f */
[----:B------:R-:W-:Y:S02]  /*15a0*/  ULOP3.LUT UR8, UR7, 0xff, URZ, 0xc0, !UPT ;  /* 0x000000ff07087892 */ /* 0x000fe4000f8ec03f */
[----:B------:R-:W-:Y:S02]  /*15b0*/  USHF.R.U32.HI UR7, URZ, 0x10, UR7 ;  /* 0x000000103f077899 */ /* 0x000fe40008011607 */
[----:B------:R-:W-:Y:S02]  /*15c0*/  USHF.R.U32.HI UR6, URZ, 0x1f, UR5 ;  /* 0x0000001f3f067899 */ /* 0x000fe40008011605 */
[----:B------:R-:W-:Y:S01]  /*15d0*/  IMAD.U32 R212, RZ, RZ, UR8 ;  /* 0x00000008ffd47e24 */ /* 0x000fe2000f8e00ff */
[----:B------:R-:W-:Y:S01]  /*15e0*/  UMOV UR4, URZ ;  /* 0x0000003f00047c82 */ /* 0x000fe20008000000 */
[----:B------:R-:W-:Y:S01]  /*15f0*/  ULEA.HI.SX32 UR9, UR5, UR6, 0x1b ;  /* 0x0000000605097291 */ /* 0x000fe2000f8fda3f */
[----:B------:R-:W-:Y:S01]  /*1600*/  IMAD.U32 R22, RZ, RZ, UR7 ;  /* 0x00000007ff167e24 */ /* 0x000fe2000f8e00ff */
[----:B------:R-:W-:Y:S10]  /*1610*/  @!P0 BRA `(.L_x_185) ;  /* 0x0000000000948947 */ /* 0x000ff40003800000 */
[----:B------:R-:W-:Y:S01]  /*1620*/  R2UR UR5, R22 ;  /* 0x00000000160572ca */ /* 0x000fe200000e0000 */
[----:B------:R-:W-:-:S12]  /*1630*/  ULDC UR4, c[0x0][0x9f0] ;  /* 0x00027c0000047ab9 */ /* 0x000fd80000000800 */
[----:B------:R-:W-:-:S04]  /*1640*/  UISETP.NE.AND UP0, UPT, UR5, URZ, UPT ;  /* 0x0000003f0500728c */ /* 0x000fc8000bf05270 */
[----:B------:R-:W-:-:S03]  /*1650*/  USEL UR10, UR5, UR4, UP0 ;  /* 0x00000004050a7287 */ /* 0x000fc60008000000 */
[----:B------:R-:W-:Y:S01]  /*1660*/  UMOV UR4, URZ ;  /* 0x0000003f00047c82 */ /* 0x000fe20008000000 */
[----:B------:R-:W-:Y:S02]  /*1670*/  UIADD3 UR6, UR9, -0x1, UR10 ;  /* 0xffffffff09067890 */ /* 0x000fe4000fffe00a */
[----:B------:R-:W-:-:S04]  /*1680*/  IMAD.U32 R3, RZ, RZ, UR10 ;  /* 0x0000000aff037e24 */ /* 0x000fc8000f8e00ff */
[----:B------:R-:W-:Y:S01]  /*1690*/  IMAD.U32 R4, RZ, RZ, UR6 ;  /* 0x00000006ff047e24 */ /* 0x000fe2000f8e00ff */
[-C--:B------:R-:W-:Y:S01]  /*16a0*/  IABS R0, R3.reuse ;  /* 0x0000000300007213 */ /* 0x080fe20000000000 */
[----:B------:R-:W-:Y:S01]  /*16b0*/  ULOP3.LUT UR6, UR6, UR10, URZ, 0x3c, !UPT ;  /* 0x0000000a06067292 */ /* 0x000fe2000f8e3c3f */
[----:B------:R-:W-:Y:S02]  /*16c0*/  IABS R5, R3 ;  /* 0x0000000300057213 */ /* 0x000fe40000000000 */
[----:B------:R-:W-:Y:S02]  /*16d0*/  R2UR UR11, R0 ;  /* 0x00000000000b72ca */ /* 0x000fe400000e0000 */
[----:B------:R-:W-:-:S05]  /*16e0*/  IABS R4, R4 ;  /* 0x0000000400047213 */ /* 0x000fca0000000000 */
[----:B------:R-:W-:-:S05]  /*16f0*/  IMAD.MOV.U32 R3, RZ, RZ, R4 ;  /* 0x000000ffff037224 */ /* 0x000fca00078e0004 */
[----:B------:R-:W-:Y:S01]  /*1700*/  R2UR UR8, R3 ;  /* 0x00000000030872ca */ /* 0x000fe200000e0000 */
[----:B------:R-:W0:Y:S08]  /*1710*/  I2F.RP R0, UR11 ;  /* 0x0000000b00007d06 */ /* 0x000e300008209400 */
[----:B0-----:R-:W0:Y:S02]  /*1720*/  MUFU.RCP R0, R0 ;  /* 0x0000000000007308 */ /* 0x001e240000001000 */
[----:B0-----:R-:W-:-:S02]  /*1730*/  VIADD R2, R0, 0xffffffe ;  /* 0x0ffffffe00027836 */ /* 0x001fc40000000000 */
[----:B------:R-:W-:-:S04]  /*1740*/  IMAD.MOV R0, RZ, RZ, -R5 ;  /* 0x000000ffff007224 */ /* 0x000fc800078e0a05 */
[----:B------:R-:W0:Y:S02]  /*1750*/  F2I.FTZ.U32.TRUNC.NTZ R2, R2 ;  /* 0x0000000200027305 */ /* 0x000e24000021f000 */
[----:B0-----:R-:W-:-:S13]  /*1760*/  R2UR UR5, R2 ;  /* 0x00000000020572ca */ /* 0x001fda00000e0000 */
[----:B------:R-:W-:-:S04]  /*1770*/  UIADD3 UR7, URZ, -UR5, URZ ;  /* 0x800000053f077290 */ /* 0x000fc8000fffe03f */
[----:B------:R-:W-:-:S04]  /*1780*/  UIMAD UR7, UR7, UR11, URZ ;  /* 0x0000000b070772a4 */ /* 0x000fc8000f8e023f */
[----:B------:R-:W-:-:S03]  /*1790*/  UIMAD.WIDE.U32 UR4, UR5, UR7, UR4 ;  /* 0x00000007050472a5 */ /* 0x000fc6000f8e0004 */
[----:B------:R-:W-:Y:S01]  /*17a0*/  R2UR UR7, R0 ;  /* 0x00000000000772ca */ /* 0x000fe200000e0000 */
[----:B------:R-:W-:-:S12]  /*17b0*/  UIMAD.WIDE.U32 UR4, UR5, UR8, URZ ;  /* 0x00000008050472a5 */ /* 0x000fd8000f8e003f */
[----:B------:R-:W-:-:S04]  /*17c0*/  UIMAD UR4, UR5, UR7, UR8 ;  /* 0x00000007050472a4 */ /* 0x000fc8000f8e0208 */
[----:B------:R-:W-:-:S11]  /*17d0*/  UISETP.GT.U32.AND UP1, UPT, UR11, UR4, UPT ;  /* 0x000000040b00728c */ /* 0x000fd6000bf24070 */
[----:B------:R-:W-:Y:S02]  /*17e0*/  @!UP1 UIADD3 UR4, UR4, -UR11, URZ ;  /* 0x8000000b04049290 */ /* 0x000fe4000fffe03f */
[----:B------:R-:W-:Y:S02]  /*17f0*/  @!UP1 UIADD3 UR5, UR5, 0x1, URZ ;  /* 0x0000000105059890 */ /* 0x000fe4000fffe03f */
[----:B------:R-:W-:Y:S02]  /*1800*/  UISETP.GE.U32.AND UP0, UPT, UR4, UR11, UPT ;  /* 0x0000000b0400728c */ /* 0x000fe4000bf06070 */
[----:B------:R-:W-:-:S09]  /*1810*/  UISETP.GE.AND UP1, UPT, UR6, URZ, UPT ;  /* 0x0000003f0600728c */ /* 0x000fd2000bf26270 */
[----:B------:R-:W-:Y:S02]  /*1820*/  @UP0 UIADD3 UR5, UR5, 0x1, URZ ;  /* 0x0000000105050890 */ /* 0x000fe4000fffe03f */
[----:B------:R-:W-:-:S05]  /*1830*/  UISETP.NE.AND UP0, UPT, UR10, URZ, UPT ;  /* 0x0000003f0a00728c */ /* 0x000fca000bf05270 */
[----:B------:R-:W-:Y:S02]  /*1840*/  UMOV UR4, UR5 ;  /* 0x0000000500047c82 */ /* 0x000fe40008000000 */
[----:B------:R-:W-:-:S04]  /*1850*/  @!UP1 UIADD3 UR4, -UR4, URZ, URZ ;  /* 0x0000003f04049290 */ /* 0x000fc8000fffe13f */
[----:B------:R-:W-:-:S12]  /*1860*/  @!UP0 ULOP3.LUT UR4, URZ, UR10, URZ, 0x33, !UPT ;  /* 0x0000000a3f048292 */ /* 0x000fd8000f8e333f */
.L_x_185:
[----:B------:R-:W-:Y:S01]  /*1870*/  R2UR UR5, R212 ;  /* 0x00000000d40572ca */ /* 0x000fe200000e0000 */
[----:B------:R-:W-:Y:S01]  /*1880*/  IMAD.U32 R0, RZ, RZ, UR9 ;  /* 0x00000009ff007e24 */ /* 0x000fe2000f8e00ff */
[----:B------:R-:W-:Y:S01]  /*1890*/  PLOP3.LUT P0, PT, PT, PT, PT, 0x80, 0x0 ;  /* 0x000000000000781c */ /* 0x000fe20003f0f070 */
[----:B------:R-:W-:Y:S01]  /*18a0*/  IMAD.U32 R3, RZ, RZ, UR4 ;  /* 0x00000004ff037e24 */ /* 0x000fe2000f8e00ff */
[----:B------:R-:W-:Y:S01]  /*18b0*/  CS2R R150, SRZ ;  /* 0x0000000000967805 */ /* 0x000fe2000001ff00 */
[----:B------:R-:W-:Y:S01]  /*18c0*/  IMAD.MOV.U32 R2, RZ, RZ, RZ ;  /* 0x000000ffff027224 */ /* 0x000fe200078e00ff */
[----:B------:R-:W-:Y:S02]  /*18d0*/  CS2R R148, SRZ ;  /* 0x0000000000947805 */ /* 0x000fe4000001ff00 */
[----:B------:R-:W-:Y:S02]  /*18e0*/  CS2R R146, SRZ ;  /* 0x0000000000927805 */ /* 0x000fe4000001ff00 */
[----:B------:R-:W-:-:S02]  /*18f0*/  CS2R R144, SRZ ;  /* 0x0000000000907805 */ /* 0x000fc4000001ff00 */
[----:B------:R-:W-:Y:S02]  /*1900*/  CS2R R142, SRZ ;  /* 0x00000000008e7805 */ /* 0x000fe4000001ff00 */
[----:B------:R-:W-:Y:S02]  /*1910*/  CS2R R140, SRZ ;  /* 0x00000000008c7805 */ /* 0x000fe4000001ff00 */
[----:B------:R-:W-:Y:S02]  /*1920*/  CS2R R138, SRZ ;  /* 0x00000000008a7805 */ /* 0x000fe4000001ff00 */
[----:B------:R-:W-:Y:S01]  /*1930*/  CS2R R136, SRZ ;  /* 0x0000000000887805 */ /* 0x000fe2000001ff00 */
[----:B------:R-:W-:Y:S01]  /*1940*/  UIMAD UR5, UR5, UR4, URZ ;  /* 0x00000004050572a4 */ /* 0x000fe2000f8e023f */
[----:B------:R-:W-:Y:S02]  /*1950*/  CS2R R134, SRZ ;  /* 0x0000000000867805 */ /* 0x000fe4000001ff00 */
[----:B------:R-:W-:-:S02]  /*1960*/  CS2R R132, SRZ ;  /* 0x0000000000847805 */ /* 0x000fc4000001ff00 */
[----:B------:R-:W-:Y:S02]  /*1970*/  CS2R R130, SRZ ;  /* 0x0000000000827805 */ /* 0x000fe4000001ff00 */
[----:B------:R-:W-:Y:S02]  /*1980*/  CS2R R128, SRZ ;  /* 0x0000000000807805 */ /* 0x000fe4000001ff00 */
[----:B------:R-:W-:Y:S02]  /*1990*/  CS2R R126, SRZ ;  /* 0x00000000007e7805 */ /* 0x000fe4000001ff00 */
[----:B------:R-:W-:Y:S01]  /*19a0*/  VIADDMNMX R3, R3, UR5, R0, PT ;  /* 0x0000000503037c46 */ /* 0x000fe2000b800100 */
[----:B------:R-:W-:Y:S01]  /*19b0*/  IMAD.U32 R18, RZ, RZ, UR5 ;  /* 0x00000005ff127e24 */ /* 0x000fe2000f8e00ff */
[----:B------:R-:W-:Y:S01]  /*19c0*/  CS2R R124, SRZ ;  /* 0x00000000007c7805 */ /* 0x000fe2000001ff00 */
[----:B------:R-:W-:Y:S01]  /*19d0*/  IMAD.MOV.U32 R0, RZ, RZ, RZ ;  /* 0x000000ffff007224 */ /* 0x000fe200078e00ff */
[----:B------:R-:W-:-:S02]  /*19e0*/  R2UR UR60, R3 ;  /* 0x00000000033c72ca */ /* 0x000fc400000e0000 */
        /* <DEDUP_REMOVED lines=12> */
[----:B------:R-:W-:Y:S01]  /*1ab0*/  UISETP.GT.AND UP0, UPT, UR60, UR5, UPT ;  /* 0x000000053c00728c */ /* 0x000fe2000bf04270 */
[----:B------:R-:W-:-:S02]  /*1ac0*/  CS2R R98, SRZ ;  /* 0x0000000000627805 */ /* 0x000fc4000001ff00 */
[----:B------:R-:W-:Y:S02]  /*1ad0*/  CS2R R96, SRZ ;  /* 0x0000000000607805 */ /* 0x000fe4000001ff00 */
[----:B------:R-:W-:Y:S02]  /*1ae0*/  CS2R R94, SRZ ;  /* 0x00000000005e7805 */ /* 0x000fe4000001ff00 */
[----:B------:R-:W-:Y:S02]  /*1af0*/  CS2R R92, SRZ ;  /* 0x00000000005c7805 */ /* 0x000fe4000001ff00 */
[----:B------:R-:W-:Y:S02]  /*1b00*/  CS2R R90, SRZ ;  /* 0x00000000005a7805 */ /* 0x000fe4000001ff00 */
[----:B------:R-:W-:Y:S02]  /*1b10*/  PLOP3.LUT P1, PT, PT, PT, UP0, 0x80, 0x0 ;  /* 0x000000000000781c */ /* 0x000fe40003f2f008 */
        /* <DEDUP_REMOVED lines=34> */
[----:B------:R-:W0:Y:S01]  /*1d40*/  S2R R0, SR_TID.X ;  /* 0x0000000000007919 */ /* 0x000e220000002100 */
[----:B------:R-:W1:Y:S01]  /*1d50*/  S2UR UR7, SR_CgaCtaId ;  /* 0x00000000000779c3 */ /* 0x000e620000008800 */
[----:B------:R-:W-:Y:S02]  /*1d60*/  UMOV UR6, 0x400 ;  /* 0x0000040000067882 */ /* 0x000fe40000000000 */
[----:B-1----:R-:W-:-:S04]  /*1d70*/  ULEA UR6, UR7, UR6, 0x18 ;  /* 0x0000000607067291 */ /* 0x002fc8000f8ec03f */
[----:B------:R-:W-:Y:S01]  /*1d80*/  UIADD3 UR6, UR6, 0x14400, URZ ;  /* 0x0001440006067890 */ /* 0x000fe2000fffe03f */
[----:B0-----:R-:W-:-:S03]  /*1d90*/  VIADD R0, R0, 0xffffff80 ;  /* 0xffffff8000007836 */ /* 0x001fc60000000000 */
[----:B------:R-:W-:Y:S02]  /*1da0*/  ULOP3.LUT UP0, URZ, UR6, 0x9f, URZ, 0xc0, !UPT ;  /* 0x0000009f063f7892 */ /* 0x000fe4000f80c03f */
[----:B------:R-:W-:-:S04]  /*1db0*/  SHF.R.S32.HI R3, RZ, 0x1f, R0 ;  /* 0x0000001fff037819 */ /* 0x000fc80000011400 */
[----:B------:R-:W-:Y:S02]  /*1dc0*/  PLOP3.LUT P0, PT, PT, PT, UP0, 0x80, 0x0 ;  /* 0x000000000000781c */ /* 0x000fe40003f0f008 */
[----:B------:R-:W-:-:S04]  /*1dd0*/  LEA.HI R3, R3, R0, RZ, 0x7 ;  /* 0x0000000003037211 */ /* 0x000fc800078f38ff */
[----:B------:R-:W-:-:S06]  /*1de0*/  SHF.R.S32.HI R3, RZ, 0x7, R3 ;  /* 0x00000007ff037819 */ /* 0x000fcc0000011403 */
[----:B------:R-:W0:Y:S02]  /*1df0*/  SHFL.IDX PT, R3, R3, RZ, 0x1f ;  /* 0x00001fff03037589 */ /* 0x000e2400000e0000 */
[----:B0-----:R-:W-:-:S13]  /*1e00*/  R2UR UR4, R3 ;  /* 0x00000000030472ca */ /* 0x001fda00000e0000 */
        /* <DEDUP_REMOVED lines=14> */
[----:B------:R-:W-:Y:S02]  /*1ef0*/  IMAD.U32 R10, RZ, RZ, UR6 ;  /* 0x00000006ff0a7e24 */ /* 0x000fe4000f8e00ff */
        /* <DEDUP_REMOVED lines=8> */
.L_x_187:
[----:B------:R-:W2:Y:S04]  /*1f80*/  LDL R2, [R1+0x18] ;  /* 0x0000180001027983 */ /* 0x000ea80000100800 */
[----:B------:R-:W3:Y:S01]  /*1f90*/  LDL R20, [R1+0x6c] ;  /* 0x00006c0001147983 */ /* 0x000ee20000100800 */
[----:B------:R-:W0:Y:S01]  /*1fa0*/  S2UR UR5, SR_CgaCtaId ;  /* 0x00000000000579c3 */ /* 0x000e220000008800 */
[----:B------:R-:W-:Y:S02]  /*1fb0*/  UMOV UR4, 0x400 ;  /* 0x0000040000047882 */ /* 0x000fe40000000000 */
[----:B0-----:R-:W-:-:S06]  /*1fc0*/  ULEA UR4, UR5, UR4, 0x18 ;  /* 0x0000000405047291 */ /* 0x001fcc000f8ec03f */
[----:B------:R-:W-:Y:S01]  /*1fd0*/  IMAD.U32 R5, RZ, RZ, UR4 ;  /* 0x00000004ff057e24 */ /* 0x000fe2000f8e00ff */
[----:B------:R-:W-:Y:S01]  /*1fe0*/  BSSY B0, `(.L_x_188) ;  /* 0x000000a000007945 */ /* 0x000fe20003800000 */
[----:B--2---:R-:W-:-:S04]  /*1ff0*/  LEA.HI R0, R2, R2, RZ, 0x1 ;  /* 0x0000000202007211 */ /* 0x004fc800078f08ff */
[----:B------:R-:W-:-:S05]  /*2000*/  LOP3.LUT R0, R0, 0xfffffffe, RZ, 0xc0, !PT ;  /* 0xfffffffe00007812 */ /* 0x000fca00078ec0ff */
[----:B------:R-:W-:-:S05]  /*2010*/  IMAD.IADD R0, R2, 0x1, -R0 ;  /* 0x0000000102007824 */ /* 0x000fca00078e0a00 */
[----:B------:R-:W-:-:S04]  /*2020*/  SHF.L.U32 R0, R0, 0x1f, RZ ;  /* 0x0000001f00007819 */ /* 0x000fc800000006ff */
[----:B------:R-:W0:Y:S01]  /*2030*/  SYNCS.PHASECHK.TRANS64.TRYWAIT P1, [R5+URZ+0x38800], R0 ;  /* 0x03880000050075a7 */ /* 0x000e22000802017f */
[----:B---3--:R-:W-:-:S13]  /*2040*/  R2UR UR6, R20 ;  /* 0x00000000140672ca */ /* 0x008fda00000e0000 */
[----:B------:R-:W-:-:S05]  /*2050*/  IMAD.U32 R2, RZ, RZ, UR6 ;  /* 0x00000006ff027e24 */ /* 0x000fca000f8e00ff */
[----:B------:R-:W-:Y:S01]  /*2060*/  ISETP.NE.AND P0, PT, R2, 0x3, PT ;  /* 0x000000030200780c */ /* 0x000fe20003f05270 */
[----:B0-----:R-:W-:-:S12]  /*2070*/  @!P1 BRA `(.L_x_189) ;  /* 0x0000015c00089947 */ /* 0x001fd80003800000 */
.L_x_364:
[----:B------:R-:W-:Y:S05]  /*2080*/  BSYNC B0 ;  /* 0x0000000000007941 */ /* 0x000fea0003800000 */
.L_x_188:
[----:B------:R-:W-:Y:S05]  /*2090*/  @!P0 BRA `(.L_x_190) ;  /* 0x0000000000048947 */ /* 0x000fea0003800000 */
[----:B------:R-:W-:Y:S01]  /*20a0*/  BPT.TRAP 0x1 ;  /* 0x000000040000795c */ /* 0x000fe20000300000 */
.L_x_190:
[----:B0-----:R-:W-:Y:S01]  /*20b0*/  IMAD R0, R16, 0x8, R5 ;  /* 0x0000000810007824 */ /* 0x001fe200078e0205 */
[----:B------:R-:W-:-:S04]  /*20c0*/  SHF.L.U32 R3, R17, 0x1f, RZ ;  /* 0x0000001f11037819 */ /* 0x000fc800000006ff */
[----:B------:R0:W1:Y:S01]  /*20d0*/  SYNCS.PHASECHK.TRANS64.TRYWAIT P2, [R0+URZ+0x38830], R3 ;  /* 0x03883003000075a7 */ /* 0x000062000804017f */
[----:B------:R-:W-:Y:S05]  /*20e0*/  @!P0 BRA `(.L_x_191) ;  /* 0x0000000000048947 */ /* 0x000fea0003800000 */
[----:B------:R-:W-:Y:S01]  /*20f0*/  BPT.TRAP 0x1 ;  /* 0x000000040000795c */ /* 0x000fe20000300000 */
.L_x_191:
[----:B------:R-:W2:Y:S01]  /*2100*/  S2R R2, SR_TID.X ;  /* 0x0000000000027919 */ /* 0x000ea20000002100 */
[----:B------:R-:W-:Y:S01]  /*2110*/  IMAD.MOV.U32 R151, RZ, RZ, RZ ;  /* 0x000000ffff977224 */ /* 0x000fe200078e00ff */
[----:B--2---:R-:W-:-:S04]  /*2120*/  LOP3.LUT R2, R2, 0x7f, RZ, 0xc0, !PT ;  /* 0x0000007f02027812 */ /* 0x004fc800078ec0ff */
[----:B------:R-:W-:Y:S01]  /*2130*/  ISETP.NE.AND P1, PT, R2, RZ, PT ;  /* 0x000000ff0200720c */ /* 0x000fe20003f25270 */
[----:B-1----:R-:W-:-:S12]  /*2140*/  @P2 BRA `(.L_x_192) ;  /* 0x0000000000082947 */ /* 0x002fd80003800000 */
[----:B------:R-:W1:Y:S02]  /*2150*/  SYNCS.PHASECHK.TRANS64.TRYWAIT P2, [R0+URZ+0x38830], R3 ;  /* 0x03883003000075a7 */ /* 0x000e64000804017f */
[----:B-1----:R-:W-:Y:S05]  /*2160*/  @!P2 BRA `(.L_x_193) ;  /* 0x0000015800e0a947 */ /* 0x002fea0003800000 */
.L_x_192:
[----:B------:R-:W-:Y:S05]  /*2170*/  WARPSYNC.ALL ;  /* 0x0000000000007948 */ /* 0x000fea0003800000 */
[----:B------:R-:W-:Y:S01]  /*2180*/  R2UR UR4, R5 ;  /* 0x00000000050472ca */ /* 0x000fe200000e0000 */
[----:B------:R-:W-:Y:S01]  /*2190*/  ULOP3.LUT UR53, UR53, 0x10000, URZ, 0xfc, !UPT ;  /* 0x0001000035357892 */ /* 0x000fe2000f8efc3f */
[----:B------:R-:W-:Y:S01]  /*21a0*/  R2UR UR52, R16 ;  /* 0x00000000103472ca */ /* 0x000fe200000e0000 */
[----:B------:R-:W-:Y:S01]  /*21b0*/  WARPGROUP.ARRIVE ;  /* 0x00000000000079c5 */ /* 0x000fe20000000000 */
[----:B------:R-:W-:Y:S01]  /*21c0*/  UMOV UR57, 0x40000040 ;  /* 0x4000004000397882 */ /* 0x000fe20000000000 */
[----:B------:R-:W-:Y:S01]  /*21d0*/  UMOV UR59, 0x40000040 ;  /* 0x40000040003b7882 */ /* 0x000fe20000000000 */
[----:B------:R-:W-:Y:S01]  /*21e0*/  UMOV UR7, 0x40000040 ;  /* 0x4000004000077882 */ /* 0x000fe20000000000 */
[----:B------:R-:W-:Y:S01]  /*21f0*/  UMOV UR9, UR57 ;  /* 0x0000003900097c82 */ /* 0x000fe20008000000 */
[----:B------:R-:W-:Y:S01]  /*2200*/  UMOV UR56, UR53 ;  /* 0x0000003500387c82 */ /* 0x000fe20008000000 */
[----:B------:R-:W-:Y:S01]  /*2210*/  UMOV UR11, 0x40000040 ;  /* 0x40000040000b7882 */ /* 0x000fe20000000000 */
[----:B------:R-:W-:Y:S01]  /*2220*/  UMOV UR8, UR56 ;  /* 0x0000003800087c82 */ /* 0x000fe20008000000 */
[----:B------:R-:W-:Y:S01]  /*2230*/  UMOV UR12, UR56 ;  /* 0x00000038000c7c82 */ /* 0x000fe20008000000 */
[----:B------:R-:W-:Y:S01]  /*2240*/  UMOV UR13, UR57 ;  /* 0x00000039000d7c82 */ /* 0x000fe20008000000 */
[----:B------:R-:W-:Y:S01]  /*2250*/  UIADD3 UR4, UR4, 0x24400, URZ ;  /* 0x0002440004047890 */ /* 0x000fe2000fffe03f */
[----:B------:R-:W-:Y:S01]  /*2260*/  MOV R4, UR57 ;  /* 0x0000003900047c02 */ /* 0x000fe20008000f00 */
[----:B------:R-:W-:Y:S01]  /*2270*/  UMOV UR15, 0x40000040 ;  /* 0x40000040000f7882 */ /* 0x000fe20000000000 */
[----:B------:R-:W-:Y:S01]  /*2280*/  UIADD3 UR16, UR53, 0x2, URZ ;  /* 0x0000000235107890 */ /* 0x000fe2000fffe03f */
[----:B------:R-:W-:Y:S01]  /*2290*/  MOV R65, UR56 ;  /* 0x0000003800417c02 */ /* 0x000fe20008000f00 */
[----:B------:R-:W-:Y:S01]  /*22a0*/  USHF.R.U32.HI UR4, URZ, 0x4, UR4 ;  /* 0x000000043f047899 */ /* 0x000fe20008011604 */
[----:B------:R-:W-:Y:S01]  /*22b0*/  P2R R64, PR, RZ, 0x1 ;  /* 0x00000001ff407803 */ /* 0x000fe20000000000 */
[----:B------:R-:W-:Y:S01]  /*22c0*/  UMOV UR21, 0x40000040 ;  /* 0x4000004000157882 */ /* 0x000fe20000000000 */
[----:B------:R-:W-:Y:S01]  /*22d0*/  UMOV UR23, 0x40000040 ;  /* 0x4000004000177882 */ /* 0x000fe20000000000 */
[----:B------:R-:W-:Y:S01]  /*22e0*/  ULOP3.LUT UR4, UR4, 0x3fff, URZ, 0xc0, !UPT ;  /* 0x00003fff04047892 */ /* 0x000fe2000f8ec03f */
[----:B------:R-:W-:Y:S01]  /*22f0*/  IMAD.U32 R11, RZ, RZ, UR21 ;  /* 0x00000015ff0b7e24 */ /* 0x000fe2000f8e00ff */
[----:B------:R-:W-:Y:S01]  /*2300*/  UMOV UR20, UR16 ;  /* 0x0000001000147c82 */ /* 0x000fe20008000000 */
[----:B------:R-:W-:Y:S01]  /*2310*/  UMOV UR19, UR21 ;  /* 0x0000001500137c82 */ /* 0x000fe20008000000 */
[----:B------:R-:W-:Y:S01]  /*2320*/  ULOP3.LUT UR5, UR4, 0x10000, URZ, 0xfc, !UPT ;  /* 0x0001000004057892 */ /* 0x000fe2000f8efc3f */
[----:B------:R-:W-:Y:S01]  /*2330*/  IMAD.U32 R10, RZ, RZ, UR20 ;  /* 0x00000014ff0a7e24 */ /* 0x000fe2000f8e00ff */
[----:B------:R-:W-:Y:S01]  /*2340*/  UMOV UR18, UR20 ;  /* 0x0000001400127c82 */ /* 0x000fe20008000000 */
[----:B------:R-:W-:Y:S01]  /*2350*/  UMOV UR4, UR56 ;  /* 0x0000003800047c82 */ /* 0x000fe20008000000 */
[----:B------:R-:W-:Y:S01]  /*2360*/  UIMAD UR52, UR52, 0xa00, UR5 ;  /* 0x00000a00343478a4 */ /* 0x000fe2000f8e0205 */
[----:B01----:R-:W-:Y:S01]  /*2370*/  @!P1 VIADD R0, R0, 0x38840 ;  /* 0x0003884000009836 */ /* 0x003fe20000000000 */
[----:B------:R-:W-:Y:S01]  /*2380*/  UIADD3 UR16, UR53, 0x4, URZ ;  /* 0x0000000435107890 */ /* 0x000fe2000fffe03f */
[----:B------:R-:W-:Y:S01]  /*2390*/  IMAD.U32 R14, RZ, RZ, UR5 ;  /* 0x00000005ff0e7e24 */ /* 0x000fe2000f8e00ff */
[----:B------:R-:W-:Y:S01]  /*23a0*/  UIADD3 UR6, UR52, 0x80, URZ ;  /* 0x0000008034067890 */ /* 0x000fe2000fffe03f */
[--C-:B------:R-:W-:Y:S01]  /*23b0*/  IMAD.MOV.U32 R150, RZ, RZ, R151.reuse ;  /* 0x000000ffff967224 */ /* 0x100fe200078e0097 */
[----:B------:R-:W-:Y:S01]  /*23c0*/  UMOV UR5, UR57 ;  /* 0x0000003900057c82 */ /* 0x000fe20008000000 */
[----:B------:R-:W-:Y:S01]  /*23d0*/  UMOV UR58, UR52 ;  /* 0x00000034003a7c82 */ /* 0x000fe20008000000 */
[----:B------:R-:W-:Y:S01]  /*23e0*/  UIADD3 UR10, UR52, 0x100, URZ ;  /* 0x00000100340a7890 */ /* 0x000fe2000fffe03f */
[----:B------:R-:W-:Y:S01]  /*23f0*/  HGMMA.64x16x16.F32.BF16 R56, gdesc[UR56], RZ, !UPT, gsb0 ;  /* 0x00200000383879f0 */ /* 0x000fe2000c0018ff */
[----:B------:R-:W-:Y:S01]  /*2400*/  UIADD3 UR14, UR52, 0x180, URZ ;  /* 0x00000180340e7890 */ /* 0x000fe2000fffe03f */
[----:B------:R-:W-:Y:S01]  /*2410*/  @!P1 PRMT R0, RZ, 0x654, R0 ;  /* 0x00000654ff009816 */ /* 0x000fe20000000000 */
[----:B------:R-:W-:Y:S01]  /*2420*/  UIADD3 UR26, UR52, 0x404, URZ ;  /* 0x00000404341a7890 */ /* 0x000fe2000fffe03f */
[--C-:B------:R-:W-:Y:S01]  /*2430*/  IMAD.MOV.U32 R149, RZ, RZ, R151.reuse ;  /* 0x000000ffff957224 */ /* 0x100fe200078e0097 */
[----:B------:R-:W-:Y:S01]  /*2440*/  UMOV UR27, 0x40000040 ;  /* 0x40000040001b7882 */ /* 0x000fe20000000000 */
        /* <DEDUP_REMOVED lines=32> */
[----:B------:R-:W-:Y:S01]  /*2650*/  IMAD.MOV.U32 R130, RZ, RZ, R151 ;  /* 0x000000ffff827224 */ /* 0x000fe200078e0097 */
[----:B------:R-:W-:-:S02]  /*2660*/  WARPGROUP.DEPBAR.LE gsb0, 0x0 ;  /* 0x00008000000079c5 */ /* 0x000fc40000010000 */
[----:B------:R-:W-:Y:S01]  /*2670*/  WARPGROUP.ARRIVE ;  /* 0x00000000000079c5 */ /* 0x000fe20000000000 */
[--C-:B------:R-:W-:Y:S02]  /*2680*/  IMAD.MOV.U32 R129, RZ, RZ, R151.reuse ;  /* 0x000000ffff817224 */ /* 0x100fe400078e0097 */
[--C-:B------:R-:W-:Y:S02]  /*2690*/  IMAD.MOV.U32 R128, RZ, RZ, R151.reuse ;  /* 0x000000ffff807224 */ /* 0x100fe400078e0097 */
[--C-:B------:R-:W-:Y:S01]  /*26a0*/  IMAD.MOV.U32 R127, RZ, RZ, R151.reuse ;  /* 0x000000ffff7f7224 */ /* 0x100fe200078e0097 */
[----:B------:R-:W-:Y:S01]  /*26b0*/  HGMMA.64x16x16.F32.BF16 R48, gdesc[UR4], RZ, !UPT, gsb0 ;  /* 0x00200000043079f0 */ /* 0x000fe2000c0018ff */
[----:B------:R-:W-:Y:S01]  /*26c0*/  UIADD3 UR6, UR52, 0x200, URZ ;  /* 0x0000020034067890 */ /* 0x000fe2000fffe03f */
[--C-:B------:R-:W-:Y:S01]  /*26d0*/  IMAD.MOV.U32 R126, RZ, RZ, R151.reuse ;  /* 0x000000ffff7e7224 */ /* 0x100fe200078e0097 */
[----:B------:R-:W-:Y:S01]  /*26e0*/  UMOV UR4, UR56 ;  /* 0x0000003800047c82 */ /* 0x000fe20008000000 */
[----:B------:R-:W-:Y:S01]  /*26f0*/  UMOV UR5, UR57 ;  /* 0x0000003900057c82 */ /* 0x000fe20008000000 */
        /* <DEDUP_REMOVED lines=28> */
[--C-:B------:R-:W-:Y:S01]  /*28c0*/  IMAD.MOV.U32 R100, RZ, RZ, R151.reuse ;  /* 0x000000ffff647224 */ /* 0x100fe200078e0097 */
[----:B------:R-:W-:Y:S01]  /*28d0*/  HGMMA.64x16x16.F32.BF16 R40, gdesc[UR8], RZ, !UPT, gsb0 ;  /* 0x00200000082879f0 */ /* 0x000fe2000c0018ff */
[----:B------:R-:W-:Y:S01]  /*28e0*/  UIADD3 UR8, UR52, 0x2, URZ ;  /* 0x0000000234087890 */ /* 0x000fe2000fffe03f */
[--C-:B------:R-:W-:Y:S01]  /*28f0*/  IMAD.MOV.U32 R99, RZ, RZ, R151.reuse ;  /* 0x000000ffff637224 */ /* 0x100fe200078e0097 */
[----:B------:R-:W-:Y:S01]  /*2900*/  UIADD3 UR10, UR52, 0x102, URZ ;  /* 0x00000102340a7890 */ /* 0x000fe2000fffe03f */
[--C-:B------:R-:W-:Y:S01]  /*2910*/  IMAD.MOV.U32 R98, RZ, RZ, R151.reuse ;  /* 0x000000ffff627224 */ /* 0x100fe200078e0097 */
[----:B------:R-:W-:Y:S01]  /*2920*/  UMOV UR9, UR19 ;  /* 0x0000001300097c82 */ /* 0x000fe20008000000 */
[----:B------:R-:W-:Y:S01]  /*2930*/  UMOV UR11, 0x40000040 ;  /* 0x40000040000b7882 */ /* 0x000fe20000000000 */
[--C-:B------:R-:W-:Y:S01]  /*2940*/  IMAD.MOV.U32 R97, RZ, RZ, R151.reuse ;  /* 0x000000ffff617224 */ /* 0x100fe200078e0097 */
[----:B------:R-:W-:Y:S01]  /*2950*/  UMOV UR22, UR8 ;  /* 0x0000000800167c82 */ /* 0x000fe20008000000 */
[----:B------:R-:W-:Y:S01]  /*2960*/  UMOV UR8, UR18 ;  /* 0x0000001200087c82 */ /* 0x000fe20008000000 */
        /* <DEDUP_REMOVED lines=37> */
[----:B------:R-:W-:Y:S01]  /*2bc0*/  IMAD.MOV.U32 R66, RZ, RZ, R151 ;  /* 0x000000ffff427224 */ /* 0x000fe200078e0097 */
[----:B------:R-:W-:Y:S02]  /*2bd0*/  WARPGROUP.DEPBAR.LE gsb0, 0x0 ;  /* 0x00008000000079c5 */ /* 0x000fe40000010000 */
        /* <DEDUP_REMOVED lines=21> */
[----:B------:R-:W-:Y:S02]  /*2d30*/  UIADD3 UR8, UR52, 0x4, URZ ;  /* 0x0000000434087890 */ /* 0x000fe4000fffe03f */
[----:B------:R-:W-:Y:S01]  /*2d40*/  UIADD3 UR10, UR52, 0x104, URZ ;  /* 0x00000104340a7890 */ /* 0x000fe2000fffe03f */
[----:B------:R-:W-:Y:S01]  /*2d50*/  UMOV UR11, 0x40000040 ;  /* 0x40000040000b7882 */ /* 0x000fe20000000000 */
[----:B------:R-:W-:Y:S02]  /*2d60*/  WARPGROUP.DEPBAR.LE gsb0, 0x0 ;  /* 0x00008000000079c5 */ /* 0x000fe40000010000 */
[----:B------:R-:W-:-:S06]  /*2d70*/  WARPGROUP.ARRIVE ;  /* 0x00000000000079c5 */ /* 0x000fcc0000000000 */
[----:B------:R-:W-:Y:S01]  /*2d80*/  HGMMA.64x16x16.F32.BF16 R32, gdesc[UR12], R32, gsb0 ;  /* 0x002000000c2079f0 */ /* 0x000fe20008001820 */
[----:B------:R-:W-:Y:S01]  /*2d90*/  UMOV UR12, UR16 ;  /* 0x00000010000c7c82 */ /* 0x000fe20008000000 */
[----:B------:R-:W-:Y:S01]  /*2da0*/  UMOV UR13, 0x40000040 ;  /* 0x40000040000d7882 */ /* 0x000fe20000000000 */
[----:B------:R-:W-:Y:S01]  /*2db0*/  UMOV UR14, UR8 ;  /* 0x00000008000e7c82 */ /* 0x000fe20008000000 */
[----:B------:R-:W-:Y:S01]  /*2dc0*/  UMOV UR15, 0x40000040 ;  /* 0x40000040000f7882 */ /* 0x000fe20000000000 */
[----:B------:R-:W-:Y:S01]  /*2dd0*/  UMOV UR18, UR12 ;  /* 0x0000000c00127c82 */ /* 0x000fe20008000000 */
[----:B------:R-:W-:Y:S01]  /*2de0*/  UMOV UR19, UR13 ;  /* 0x0000000d00137c82 */ /* 0x000fe20008000000 */
[----:B------:R-:W-:Y:S01]  /*2df0*/  UMOV UR8, UR18 ;  /* 0x0000001200087c82 */ /* 0x000fe20008000000 */
[----:B------:R-:W-:Y:S01]  /*2e00*/  UMOV UR9, UR19 ;  /* 0x0000001300097c82 */ /* 0x000fe20008000000 */
[----:B------:R-:W-:Y:S01]  /*2e10*/  IMAD.U32 R8, RZ, RZ, UR12 ;  /* 0x0000000cff087e24 */ /* 0x000fe2000f8e00ff */
[----:B------:R-:W-:Y:S01]  /*2e20*/  UIADD3 UR16, UR53, 0x6, URZ ;  /* 0x0000000635107890 */ /* 0x000fe2000fffe03f */
[----:B------:R-:W-:Y:S01]  /*2e30*/  IMAD.U32 R9, RZ, RZ, UR13 ;  /* 0x0000000dff097e24 */ /* 0x000fe2000f8e00ff */
[----:B------:R-:W-:-:S02]  /*2e40*/  WARPGROUP.DEPBAR.LE gsb0, 0x0 ;  /* 0x00008000000079c5 */ /* 0x000fc40000010000 */
        /* <DEDUP_REMOVED lines=20> */
[----:B------:R-:W-:Y:S01]  /*2f90*/  UIADD3 UR18, UR52, 0x400, URZ ;  /* 0x0000040034127890 */ /* 0x000fe2000fffe03f */
        /* <DEDUP_REMOVED lines=39> */
[----:B------:R-:W-:Y:S01]  /*3210*/  UMOV UR9, 0x40000040 ;  /* 0x4000004000097882 */ /* 0x000fe20000000000 */
[----:B------:R-:W-:Y:S01]  /*3220*/  UMOV UR11, 0x40000040 ;  /* 0x40000040000b7882 */ /* 0x000fe20000000000 */
[----:B------:R-:W-:Y:S01]  /*3230*/  UMOV UR16, UR8 ;  /* 0x0000000800107c82 */ /* 0x000fe20008000000 */
[----:B------:R-:W-:Y:S01]  /*3240*/  UMOV UR17, UR9 ;  /* 0x0000000900117c82 */ /* 0x000fe20008000000 */
        /* <DEDUP_REMOVED lines=31> */
[----:B------:R-:W-:Y:S01]  /*3440*/  UIADD3 UR6, UR53, 0x404, URZ ;  /* 0x0000040435067890 */ /* 0x000fe2000fffe03f */
[----:B------:R-:W-:Y:S02]  /*3450*/  MOV R2, UR13 ;  /* 0x0000000d00027c02 */ /* 0x000fe40008000f00 */
[----:B------:R-:W-:Y:S01]  /*3460*/  MOV R3, UR12 ;  /* 0x0000000c00037c02 */ /* 0x000fe20008000f00 */
        /* <DEDUP_REMOVED lines=41> */
[----:B------:R-:W-:Y:S02]  /*3700*/  UMOV UR15, 0x40000040 ;  /* 0x40000040000f7882 */ /* 0x000fe40000000000 */
        /* <DEDUP_REMOVED lines=177> */
[----:B------:R-:W-:Y:S02]  /*4220*/  UIADD3 UR6, UR53, 0xc02, URZ ;  /* 0x00000c0235067890 */ /* 0x000fe4000fffe03f */
[----:B------:R-:W-:Y:S01]  /*4230*/  UIADD3 UR10, UR52, 0x884, URZ ;  /* 0x00000884340a7890 */ /* 0x000fe2000fffe03f */
[----:B------:R-:W-:-:S02]  /*4240*/  WARPGROUP.DEPBAR.LE gsb0, 0x0 ;  /* 0x00008000000079c5 */ /* 0x000fc40000010000 */
        /* <DEDUP_REMOVED lines=77> */
[----:B------:R-:W-:Y:S02]  /*4720*/  R2UR UR12, R3 ;  /* 0x00000000030c72ca */ /* 0x000fe400000e0000 */
[----:B------:R-:W-:Y:S01]  /*4730*/  R2UR UR13, R2 ;  /* 0x00000000020d72ca */ /* 0x000fe200000e0000 */
        /* <DEDUP_REMOVED lines=8> */
[----:B------:R-:W-:Y:S01]  /*47c0*/  IMAD.U32 R6, RZ, RZ, UR56 ;  /* 0x00000038ff067e24 */ /* 0x000fe2000f8e00ff */
[----:B------:R-:W-:Y:S01]  /*47d0*/  UMOV UR10, UR56 ;  /* 0x00000038000a7c82 */ /* 0x000fe20008000000 */
[----:B------:R-:W-:Y:S01]  /*47e0*/  UMOV UR11, UR57 ;  /* 0x00000039000b7c82 */ /* 0x000fe20008000000 */
[----:B------:R-:W-:Y:S01]  /*47f0*/  IMAD.U32 R7, RZ, RZ, UR57 ;  /* 0x00000039ff077e24 */ /* 0x000fe2000f8e00ff */
[----:B------:R-:W-:Y:S01]  /*4800*/  UMOV UR53, UR11 ;  /* 0x0000000b00357c82 */ /* 0x000fe20008000000 */
[----:B------:R-:W-:-:S02]  /*4810*/  WARPGROUP.DEPBAR.LE gsb0, 0x0 ;  /* 0x00008000000079c5 */ /* 0x000fc40000010000 */
        /* <DEDUP_REMOVED lines=14> */
[----:B------:R-:W-:Y:S01]  /*4900*/  UMOV UR59, 0x40000040 ;  /* 0x40000040003b7882 */ /* 0x000fe20000000000 */
[----:B------:R-:W-:Y:S01]  /*4910*/  ULDC UR6, c[0x0][0x9d8] ;  /* 0x0002760000067ab9 */ /* 0x000fe20000000800 */
        /* <DEDUP_REMOVED lines=8> */
[----:B------:R-:W-:Y:S01]  /*49a0*/  UMOV UR56, UR10 ;  /* 0x0000000a00387c82 */ /* 0x000fe20008000000 */
[----:B------:R-:W-:Y:S01]  /*49b0*/  UMOV UR57, UR11 ;  /* 0x0000000b00397c82 */ /* 0x000fe20008000000 */
[----:B------:R-:W-:Y:S01]  /*49c0*/  UMOV UR58, UR7 ;  /* 0x00000007003a7c82 */ /* 0x000fe20008000000 */
[----:B------:R-:W-:Y:S01]  /*49d0*/  UMOV UR59, 0x40000040 ;  /* 0x40000040003b7882 */ /* 0x000fe20000000000 */
[----:B------:R-:W-:Y:S01]  /*49e0*/  UIADD3 UR7, UR52, 0x906, URZ ;  /* 0x0000090634077890 */ /* 0x000fe2000fffe03f */
[----:B------:R-:W0:Y:S01]  /*49f0*/  MUFU.TANH R56, R56 ;  /* 0x0000003800387308 */ /* 0x000e220000002400 */
[----:B------:R-:W-:Y:S01]  /*4a00*/  FMUL.FTZ R62, R62, UR6 ;  /* 0x000000063e3e7c20 */ /* 0x000fe20008410000 */
[----:B------:R-:W-:Y:S01]  /*4a10*/  FMUL.FTZ R59, R59, UR6 ;  /* 0x000000063b3b7c20 */ /* 0x000fe20008410000 */
[----:B------:R-:W-:-:S05]  /*4a20*/  FMUL.FTZ R63, R63, UR6 ;  /* 0x000000063f3f7c20 */ /* 0x000fca0008410000 */
[----:B------:R-:W1:Y:S08]  /*4a30*/  MUFU.TANH R57, R57 ;  /* 0x0000003900397308 */ /* 0x000e700000002400 */
[----:B------:R-:W2:Y:S08]  /*4a40*/  MUFU.TANH R60, R60 ;  /* 0x0000003c003c7308 */ /* 0x000eb00000002400 */
[----:B------:R-:W3:Y:S08]  /*4a50*/  MUFU.TANH R61, R61 ;  /* 0x0000003d003d7308 */ /* 0x000ef00000002400 */
[----:B------:R-:W4:Y:S08]  /*4a60*/  MUFU.TANH R2, R58 ;  /* 0x0000003a00027308 */ /* 0x000f300000002400 */
[----:B------:R-:W-:Y:S01]  /*4a70*/  MUFU.TANH R12, R62 ;  /* 0x0000003e000c7308 */ /* 0x000fe20000002400 */
[----:B------:R-:W-:-:S02]  /*4a80*/  WARPGROUP.DEPBAR.LE gsb0, 0x0 ;  /* 0x00008000000079c5 */ /* 0x000fc40000010000 */
[----:B------:R-:W-:Y:S01]  /*4a90*/  WARPGROUP.ARRIVE ;  /* 0x00000000000079c5 */ /* 0x000fe20000000000 */
[----:B------:R-:W-:Y:S01]  /*4aa0*/  FMUL.FTZ R50, R50, UR6 ;  /* 0x0000000632327c20 */ /* 0x000fe20008410000 */
[----:B------:R-:W-:Y:S01]  /*4ab0*/  FMUL.FTZ R51, R51, UR6 ;  /* 0x0000000633337c20 */ /* 0x000fe20008410000 */
[----:B------:R-:W-:Y:S01]  /*4ac0*/  FMUL.FTZ R48, R48, UR6 ;  /* 0x0000000630307c20 */ /* 0x000fe20008410000 */
[----:B------:R-:W-:Y:S01]  /*4ad0*/  FMUL.FTZ R49, R49, UR6 ;  /* 0x0000000631317c20 */ /* 0x000fe20008410000 */
[----:B------:R5:W-:Y:S01]  /*4ae0*/  MUFU.TANH R20, R50 ;  /* 0x0000003200147308 */ /* 0x000be20000002400 */
[----:B------:R-:W-:Y:S01]  /*4af0*/  HGMMA.64x16x16.F32.BF16 R40, gdesc[UR56], R40, gsb0 ;  /* 0x00200000382879f0 */ /* 0x000fe20008001828 */
[----:B------:R-:W-:Y:S01]  /*4b00*/  UMOV UR56, UR10 ;  /* 0x0000000a00387c82 */ /* 0x000fe20008000000 */
[----:B------:R-:W-:Y:S01]  /*4b10*/  UMOV UR57, UR11 ;  /* 0x0000000b00397c82 */ /* 0x000fe20008000000 */
[----:B------:R-:W-:Y:S01]  /*4b20*/  UMOV UR58, UR7 ;  /* 0x00000007003a7c82 */ /* 0x000fe20008000000 */
[----:B------:R-:W-:Y:S01]  /*4b30*/  UMOV UR59, 0x40000040 ;  /* 0x40000040003b7882 */ /* 0x000fe20000000000 */
[----:B------:R-:W-:Y:S01]  /*4b40*/  FMUL.FTZ R55, R55, UR6 ;  /* 0x0000000637377c20 */ /* 0x000fe20008410000 */
[----:B------:R-:W-:Y:S01]  /*4b50*/  FMUL.FTZ R52, R52, UR6 ;  /* 0x0000000634347c20 */ /* 0x000fe20008410000 */
[----:B------:R-:W-:Y:S01]  /*4b60*/  MUFU.TANH R21, R51 ;  /* 0x0000003300157308 */ /* 0x000fe20000002400 */
[----:B-----5:R-:W-:-:S02]  /*4b70*/  IMAD.U32 R50, RZ, RZ, UR60 ;  /* 0x0000003cff327e24 */ /* 0x020fc4000f8e00ff */
[----:B------:R-:W-:Y:S01]  /*4b80*/  FMUL.FTZ R53, R53, UR6 ;  /* 0x0000000635357c20 */ /* 0x000fe20008410000 */
[----:B------:R-:W-:Y:S01]  /*4b90*/  FMUL.FTZ R54, R54, UR6 ;  /* 0x0000000636367c20 */ /* 0x000fe20008410000 */
[----:B------:R-:W-:Y:S01]  /*4ba0*/  R2UR UR7, R18 ;  /* 0x00000000120772ca */ /* 0x000fe200000e0000 */
[--C-:B------:R-:W-:Y:S02]  /*4bb0*/  IMAD.MOV.U32 R62, RZ, RZ, R151.reuse ;  /* 0x000000ffff3e7224 */ /* 0x100fe400078e0097 */
[----:B------:R-:W5:Y:S08]  /*4bc0*/  MUFU.TANH R48, R48 ;  /* 0x0000003000307308 */ /* 0x000f700000002400 */
[----:B------:R0:W5:Y:S08]  /*4bd0*/  MUFU.TANH R13, R59 ;  /* 0x0000003b000d7308 */ /* 0x0001700000002400 */
[----:B------:R-:W5:Y:S01]  /*4be0*/  MUFU.TANH R49, R49 ;  /* 0x0000003100317308 */ /* 0x000f620000002400 */
[----:B0-----:R-:W-:-:S07]  /*4bf0*/  IMAD.MOV.U32 R59, RZ, RZ, R151 ;  /* 0x000000ffff3b7224 */ /* 0x001fce00078e0097 */
[----:B------:R-:W-:Y:S08]  /*4c00*/  MUFU.TANH R55, R55 ;  /* 0x0000003700377308 */ /* 0x000ff00000002400 */
[----:B------:R-:W0:Y:S01]  /*4c10*/  MUFU.TANH R52, R52 ;  /* 0x0000003400347308 */ /* 0x000e220000002400 */
[----:B------:R-:W-:Y:S02]  /*4c20*/  WARPGROUP.DEPBAR.LE gsb0, 0x0 ;  /* 0x00008000000079c5 */ /* 0x000fe40000010000 */
[----:B------:R-:W-:Y:S01]  /*4c30*/  WARPGROUP.ARRIVE ;  /* 0x00000000000079c5 */ /* 0x000fe20000000000 */
[----:B------:R-:W-:-:S04]  /*4c40*/  FMUL.FTZ R42, R42, UR6 ;  /* 0x000000062a2a7c20 */ /* 0x000fc80008410000 */
[----:B------:R1:W0:Y:S01]  /*4c50*/  MUFU.TANH R15, R63 ;  /* 0x0000003f000f7308 */ /* 0x0002220000002400 */
[----:B------:R-:W-:Y:S01]  /*4c60*/  FMUL.FTZ R40, R40, UR6 ;  /* 0x0000000628287c20 */ /* 0x000fe20008410000 */
[----:B------:R-:W-:Y:S01]  /*4c70*/  FMUL.FTZ R43, R43, UR6 ;  /* 0x000000062b2b7c20 */ /* 0x000fe20008410000 */
[----:B------:R-:W-:Y:S01]  /*4c80*/  FMUL.FTZ R41, R41, UR6 ;  /* 0x0000000629297c20 */ /* 0x000fe20008410000 */
[----:B------:R-:W-:Y:S01]  /*4c90*/  HGMMA.64x16x16.F32.BF16 R32, gdesc[UR56], R32, gsb0 ;  /* 0x00200000382079f0 */ /* 0x000fe20008001820 */
[----:B------:R-:W-:Y:S01]  /*4ca0*/  R2UR UR57, R4 ;  /* 0x00000000043972ca */ /* 0x000fe200000e0000 */
[----:B------:R-:W-:Y:S01]  /*4cb0*/  IMAD.U32 R4, RZ, RZ, UR54 ;  /* 0x00000036ff047e24 */ /* 0x000fe2000f8e00ff */
[----:B------:R-:W-:Y:S01]  /*4cc0*/  UIADD3 UR54, UR52, 0x986, URZ ;  /* 0x0000098634367890 */ /* 0x000fe2000fffe03f */
[----:B------:R-:W0:Y:S01]  /*4cd0*/  MUFU.TANH R53, R53 ;  /* 0x0000003500357308 */ /* 0x000e220000002400 */
[----:B------:R-:W-:Y:S01]  /*4ce0*/  FMUL.FTZ R44, R44, UR6 ;  /* 0x000000062c2c7c20 */ /* 0x000fe20008410000 */
[----:B------:R-:W-:Y:S01]  /*4cf0*/  UMOV UR52, UR10 ;  /* 0x0000000a00347c82 */ /* 0x000fe20008000000 */
[----:B------:R-:W-:Y:S01]  /*4d00*/  IADD3 R3, R4, 0x50, -R19 ;  /* 0x0000005004037810 */ /* 0x000fe20007ffe813 */
[----:B------:R-:W-:Y:S01]  /*4d10*/  FMUL.FTZ R45, R45, UR6 ;  /* 0x000000062d2d7c20 */ /* 0x000fe20008410000 */
[----:B------:R-:W-:Y:S01]  /*4d20*/  FMUL.FTZ R46, R46, UR6 ;  /* 0x000000062e2e7c20 */ /* 0x000fe20008410000 */
[----:B------:R-:W-:Y:S01]  /*4d30*/  FMUL.FTZ R47, R47, UR6 ;  /* 0x000000062f2f7c20 */ /* 0x000fe20008410000 */
[----:B------:R-:W-:Y:S01]  /*4d40*/  ULDC UR10, c[0x0][0x988] ;  /* 0x00026200000a7ab9 */ /* 0x000fe20000000800 */
[----:B------:R-:W-:Y:S01]  /*4d50*/  IMAD R51, R50, -0x50, R3 ;  /* 0xffffffb032337824 */ /* 0x000fe200078e0203 */
[----:B------:R-:W-:Y:S01]  /*4d60*/  MUFU.TANH R42, R42 ;  /* 0x0000002a002a7308 */ /* 0x000fe20000002400 */
[----:B------:R-:W-:Y:S01]  /*4d70*/  R2UR UR56, R65 ;  /* 0x00000000413872ca */ /* 0x000fe200000e0000 */
[----:B------:R-:W-:-:S02]  /*4d80*/  IMAD.MOV.U32 R65, RZ, RZ, R151 ;  /* 0x000000ffff417224 */ /* 0x000fc400078e0097 */
[C---:B------:R-:W-:Y:S01]  /*4d90*/  ISETP.GT.AND P6, PT, R51.reuse, RZ, PT ;  /* 0x000000ff3300720c */ /* 0x040fe20003fc4270 */
[----:B-1----:R-:W-:Y:S01]  /*4da0*/  IMAD.MOV.U32 R63, RZ, RZ, R151 ;  /* 0x000000ffff3f7224 */ /* 0x002fe200078e0097 */
[C---:B------:R-:W-:Y:S02]  /*4db0*/  ISETP.GT.AND P5, PT, R51.reuse, 0x1, PT ;  /* 0x000000013300780c */ /* 0x040fe40003fa4270 */
[----:B------:R-:W-:Y:S01]  /*4dc0*/  ISETP.GT.AND P4, PT, R51, 0x8, PT ;  /* 0x000000083300780c */ /* 0x000fe20003f84270 */
[----:B------:R-:W-:Y:S01]  /*4dd0*/  MUFU.TANH R40, R40 ;  /* 0x0000002800287308 */ /* 0x000fe20000002400 */
[----:B------:R-:W-:Y:S02]  /*4de0*/  FSEL R56, R56, -INF , P6 ;  /* 0xff80000038387808 */ /* 0x000fe40003000000 */
[----:B------:R-:W-:Y:S02]  /*4df0*/  FSEL R57, R57, -INF , P5 ;  /* 0xff80000039397808 */ /* 0x000fe40002800000 */
[----:B------:R-:W-:-:S02]  /*4e00*/  ISETP.GT.AND P2, PT, R51, 0x9, PT ;  /* 0x000000093300780c */ /* 0x000fc40003f44270 */
[----:B--2---:R-:W-:Y:S01]  /*4e10*/  FSEL R60, R60, -INF , P4 ;  /* 0xff8000003c3c7808 */ /* 0x004fe20002000000 */
[----:B------:R-:W-:Y:S01]  /*4e20*/  MUFU.TANH R54, R54 ;  /* 0x0000003600367308 */ /* 0x000fe20000002400 */
[----:B------:R-:W-:Y:S02]  /*4e30*/  ISETP.GT.AND P3, PT, R51, 0x10, PT ;  /* 0x000000103300780c */ /* 0x000fe40003f64270 */
[----:B---3--:R-:W-:Y:S02]  /*4e40*/  FSEL R61, R61, -INF , P2 ;  /* 0xff8000003d3d7808 */ /* 0x008fe40001000000 */
[----:B----4-:R-:W-:Y:S02]  /*4e50*/  FSEL R2, R2, -INF , P6 ;  /* 0xff80000002027808 */ /* 0x010fe40003000000 */
[----:B------:R-:W-:Y:S01]  /*4e60*/  ISETP.GT.AND P6, PT, R51, 0x11, PT ;  /* 0x000000113300780c */ /* 0x000fe20003fc4270 */
[----:B------:R-:W-:Y:S01]  /*4e70*/  MUFU.TANH R43, R43 ;  /* 0x0000002b002b7308 */ /* 0x000fe20000002400 */
[----:B-----5:R-:W-:-:S02]  /*4e80*/  FSEL R58, R48, -INF , P3 ;  /* 0xff800000303a7808 */ /* 0x020fc40001800000 */
[----:B------:R-:W-:Y:S02]  /*4e90*/  FSEL R12, R12, -INF , P4 ;  /* 0xff8000000c0c7808 */ /* 0x000fe40002000000 */
[----:B------:R-:W-:Y:S02]  /*4ea0*/  FSEL R13, R13, -INF , P5 ;  /* 0xff8000000d0d7808 */ /* 0x000fe40002800000 */
[C---:B------:R-:W-:Y:S01]  /*4eb0*/  ISETP.GT.AND P4, PT, R51.reuse, 0x19, PT ;  /* 0x000000193300780c */ /* 0x040fe20003f84270 */
[----:B------:R-:W-:Y:S01]  /*4ec0*/  MUFU.TANH R41, R41 ;  /* 0x0000002900297308 */ /* 0x000fe20000002400 */
[----:B------:R-:W-:Y:S02]  /*4ed0*/  ISETP.GT.AND P5, PT, R51, 0x18, PT ;  /* 0x000000183300780c */ /* 0x000fe40003fa4270 */
[----:B------:R-:W-:Y:S02]  /*4ee0*/  FSEL R49, R49, -INF , P6 ;  /* 0xff80000031317808 */ /* 0x000fe40003000000 */
[----:B0-----:R-:W-:Y:S01]  /*4ef0*/  FSEL R52, R52, -INF , P5 ;  /* 0xff80000034347808 */ /* 0x001fe20002800000 */
[----:B------:R-:W-:-:S02]  /*4f00*/  WARPGROUP.DEPBAR.LE gsb0, 0x0 ;  /* 0x00008000000079c5 */ /* 0x000fc40000010000 */
[----:B------:R-:W-:Y:S01]  /*4f10*/  WARPGROUP.ARRIVE ;  /* 0x00000000000079c5 */ /* 0x000fe20000000000 */
[----:B------:R-:W-:Y:S01]  /*4f20*/  FMUL.FTZ R33, R33, UR6 ;  /* 0x0000000621217c20 */ /* 0x000fe20008410000 */
[----:B------:R-:W-:Y:S01]  /*4f30*/  FMUL.FTZ R32, R32, UR6 ;  /* 0x0000000620207c20 */ /* 0x000fe20008410000 */
[----:B------:R-:W-:Y:S01]  /*4f40*/  FMUL.FTZ R34, R34, UR6 ;  /* 0x0000000622227c20 */ /* 0x000fe20008410000 */
[----:B------:R-:W0:Y:S01]  /*4f50*/  MUFU.TANH R44, R44 ;  /* 0x0000002c002c7308 */ /* 0x000e220000002400 */
[----:B------:R-:W-:Y:S01]  /*4f60*/  FSEL R15, R15, -INF , P2 ;  /* 0xff8000000f0f7808 */ /* 0x000fe20001000000 */
[----:B------:R-:W-:Y:S01]  /*4f70*/  HGMMA.64x16x16.F32.BF16 R24, gdesc[UR52], R24, gsb0 ;  /* 0x00200000341879f0 */ /* 0x000fe20008001818 */
[----:B------:R-:W-:Y:S01]  /*4f80*/  ISETP.GT.AND P2, PT, R51, 0x20, PT ;  /* 0x000000203300780c */ /* 0x000fe20003f44270 */
[----:B------:R-:W-:Y:S01]  /*4f90*/  FMUL.FTZ R36, R36, UR6 ;  /* 0x0000000624247c20 */ /* 0x000fe20008410000 */
[----:B------:R-:W-:Y:S01]  /*4fa0*/  FSEL R53, R53, -INF , P4 ;  /* 0xff80000035357808 */ /* 0x000fe20002000000 */
[----:B------:R-:W-:Y:S01]  /*4fb0*/  FMUL.FTZ R37, R37, UR6 ;  /* 0x0000000625257c20 */ /* 0x000fe20008410000 */
[----:B------:R-:W-:Y:S01]  /*4fc0*/  FSEL R20, R20, -INF , P3 ;  /* 0xff80000014147808 */ /* 0x000fe20001800000 */
[----:B------:R1:W-:Y:S01]  /*4fd0*/  MUFU.TANH R4, R33 ;  /* 0x0000002100047308 */ /* 0x0003e20000002400 */
[----:B------:R-:W-:Y:S01]  /*4fe0*/  ISETP.GT.AND P3, PT, R51, 0x21, PT ;  /* 0x000000213300780c */ /* 0x000fe20003f64270 */
[----:B------:R-:W-:Y:S01]  /*4ff0*/  FMUL.FTZ R35, R35, UR6 ;  /* 0x0000000623237c20 */ /* 0x000fe20008410000 */
[----:B------:R-:W-:Y:S01]  /*5000*/  FSEL R21, R21, -INF , P6 ;  /* 0xff80000015157808 */ /* 0x000fe20003000000 */
[----:B------:R-:W-:Y:S01]  /*5010*/  FMUL.FTZ R38, R38, UR6 ;  /* 0x0000000626267c20 */ /* 0x000fe20008410000 */
[----:B------:R-:W-:Y:S01]  /*5020*/  ISETP.GT.AND P6, PT, R51, 0x28, PT ;  /* 0x000000283300780c */ /* 0x000fe20003fc4270 */
[----:B------:R-:W-:-:S02]  /*5030*/  FMUL.FTZ R39, R39, UR6 ;  /* 0x0000000627277c20 */ /* 0x000fc40008410000 */
[----:B------:R2:W-:Y:S01]  /*5040*/  MUFU.TANH R3, R32 ;  /* 0x0000002000037308 */ /* 0x0005e20000002400 */
[----:B-1----:R-:W-:Y:S02]  /*5050*/  FMNMX.FTZ R33, R56, R57, !PT ;  /* 0x0000003938217209 */ /* 0x002fe40007810000 */
[----:B0-----:R-:W-:-:S05]  /*5060*/  FSEL R44, R44, -INF , P6 ;  /* 0xff8000002c2c7808 */ /* 0x001fca0003000000 */
[----:B------:R0:W-:Y:S01]  /*5070*/  MUFU.TANH R50, R34 ;  /* 0x0000002200327308 */ /* 0x0001e20000002400 */
[----:B--2---:R-:W-:-:S04]  /*5080*/  FMNMX.FTZ R32, R60, R33, !PT ;  /* 0x000000213c207209 */ /* 0x004fc80007810000 */
[----:B------:R-:W-:Y:S02]  /*5090*/  FMNMX.FTZ R33, R61, R32, !PT ;  /* 0x000000203d217209 */ /* 0x000fe40007810000 */
[----:B------:R-:W-:Y:S01]  /*50a0*/  FSEL R32, R54, -INF , P5 ;  /* 0xff80000036207808 */ /* 0x000fe20002800000 */
[----:B------:R-:W1:Y:S01]  /*50b0*/  MUFU.TANH R45, R45 ;  /* 0x0000002d002d7308 */ /* 0x000e620000002400 */
[----:B0-----:R-:W-:Y:S02]  /*50c0*/  FMNMX.FTZ R34, R58, R33, !PT ;  /* 0x000000213a227209 */ /* 0x001fe40007810000 */
[----:B------:R-:W-:Y:S02]  /*50d0*/  FSEL R33, R55, -INF , P4 ;  /* 0xff80000037217808 */ /* 0x000fe40002000000 */
[----:B------:R-:W-:Y:S02]  /*50e0*/  FMNMX.FTZ R55, R49, R34, !PT ;  /* 0x0000002231377209 */ /* 0x000fe40007810000 */
[----:B------:R-:W-:Y:S01]  /*50f0*/  ISETP.GT.AND P5, PT, R51, 0x29, PT ;  /* 0x000000293300780c */ /* 0x000fe20003fa4270 */
[----:B------:R-:W-:Y:S01]  /*5100*/  MUFU.TANH R46, R46 ;  /* 0x0000002e002e7308 */ /* 0x000fe20000002400 */
[----:B------:R-:W-:-:S02]  /*5110*/  FMNMX.FTZ R34, R52, R55, !PT ;  /* 0x0000003734227209 */ /* 0x000fc40007810000 */
[----:B------:R-:W-:Y:S02]  /*5120*/  ISETP.GT.AND P4, PT, R51, 0x30, PT ;  /* 0x000000303300780c */ /* 0x000fe40003f84270 */
[----:B------:R-:W-:Y:S02]  /*5130*/  FMNMX.FTZ R55, R53, R34, !PT ;  /* 0x0000002235377209 */ /* 0x000fe40007810000 */
[----:B------:R-:W-:Y:S01]  /*5140*/  FSEL R34, R43, -INF , P3 ;  /* 0xff8000002b227808 */ /* 0x000fe20001800000 */
[----:B------:R-:W0:Y:S01]  /*5150*/  MUFU.TANH R47, R47 ;  /* 0x0000002f002f7308 */ /* 0x000e220000002400 */
[----:B------:R-:W-:Y:S02]  /*5160*/  FSEL R43, R41, -INF , P3 ;  /* 0xff800000292b7808 */ /* 0x000fe40001800000 */
[----:B-1----:R-:W-:Y:S02]  /*5170*/  FSEL R45, R45, -INF , P5 ;  /* 0xff8000002d2d7808 */ /* 0x002fe40002800000 */
[----:B------:R-:W-:Y:S01]  /*5180*/  ISETP.GT.AND P3, PT, R51, 0x31, PT ;  /* 0x000000313300780c */ /* 0x000fe20003f64270 */
[----:B------:R-:W-:-:S02]  /*5190*/  WARPGROUP.DEPBAR.LE gsb0, 0x0 ;  /* 0x00008000000079c5 */ /* 0x000fc40000010000 */
[----:B------:R-:W-:Y:S01]  /*51a0*/  FMUL.FTZ R48, R24, UR6 ;  /* 0x0000000618307c20 */ /* 0x000fe20008410000 */
[----:B------:R-:W-:Y:S01]  /*51b0*/  FSEL R24, R42, -INF , P2 ;  /* 0xff8000002a187808 */ /* 0x000fe20001000000 */
[----:B------:R-:W1:Y:S01]  /*51c0*/  MUFU.TANH R36, R36 ;  /* 0x0000002400247308 */ /* 0x000e620000002400 */
[----:B------:R-:W-:Y:S01]  /*51d0*/  FSEL R42, R40, -INF , P2 ;  /* 0xff800000282a7808 */ /* 0x000fe20001000000 */
[----:B------:R-:W-:Y:S01]  /*51e0*/  FMUL.FTZ R40, R25, UR6 ;  /* 0x0000000619287c20 */ /* 0x000fe20008410000 */
[----:B------:R-:W-:Y:S01]  /*51f0*/  FMUL.FTZ R41, R28, UR6 ;  /* 0x000000061c297c20 */ /* 0x000fe20008410000 */
[----:B------:R-:W-:Y:S01]  /*5200*/  ISETP.GT.AND P2, PT, R51, 0x38, PT ;  /* 0x000000383300780c */ /* 0x000fe20003f44270 */
[----:B------:R-:W-:Y:S01]  /*5210*/  FMUL.FTZ R27, R27, UR6 ;  /* 0x000000061b1b7c20 */ /* 0x000fe20008410000 */
[----:B------:R-:W-:Y:S01]  /*5220*/  FMNMX.FTZ R54, R42, R55, !PT ;  /* 0x000000372a367209 */ /* 0x000fe20007810000 */
[----:B------:R-:W-:Y:S01]  /*5230*/  FMUL.FTZ R26, R26, UR6 ;  /* 0x000000061a1a7c20 */ /* 0x000fe20008410000 */
[----:B------:R-:W2:Y:S01]  /*5240*/  MUFU.TANH R37, R37 ;  /* 0x0000002500257308 */ /* 0x000ea20000002400 */
[----:B0-----:R-:W-:Y:S01]  /*5250*/  FSEL R28, R47, -INF , P5 ;  /* 0xff8000002f1c7808 */ /* 0x001fe20002800000 */
[----:B------:R-:W-:Y:S01]  /*5260*/  FMUL.FTZ R30, R30, UR6 ;  /* 0x000000061e1e7c20 */ /* 0x000fe20008410000 */
[----:B------:R-:W-:Y:S01]  /*5270*/  FMNMX.FTZ R25, R43, R54, !PT ;  /* 0x000000362b197209 */ /* 0x000fe20007810000 */
[----:B------:R-:W-:Y:S01]  /*5280*/  FMUL.FTZ R31, R31, UR6 ;  /* 0x000000061f1f7c20 */ /* 0x000fe20008410000 */
[----:B------:R-:W-:Y:S01]  /*5290*/  ISETP.GT.AND P5, PT, R51, 0x40, PT ;  /* 0x000000403300780c */ /* 0x000fe20003fa4270 */
[----:B------:R0:W-:Y:S01]  /*52a0*/  @!P1 SYNCS.ARRIVE.TRANS64.RED.A1T0 RZ, [R0+URZ], RZ ;  /* 0x000000ff00ff99a7 */ /* 0x0001e2000810043f */
[----:B------:R-:W-:Y:S01]  /*52b0*/  FMNMX.FTZ R54, R44, R25, !PT ;  /* 0x000000192c367209 */ /* 0x000fe20007810000 */
[----:B------:R-:W3:Y:S01]  /*52c0*/  MUFU.TANH R48, R48 ;  /* 0x0000003000307308 */ /* 0x000ee20000002400 */
[----:B------:R-:W-:-:S02]  /*52d0*/  FSEL R25, R46, -INF , P6 ;  /* 0xff8000002e197808 */ /* 0x000fc40003000000 */
[----:B------:R-:W-:Y:S02]  /*52e0*/  FSEL R46, R3, -INF , P4 ;  /* 0xff800000032e7808 */ /* 0x000fe40002000000 */
[----:B------:R-:W-:Y:S02]  /*52f0*/  FMNMX.FTZ R3, R45, R54, !PT ;  /* 0x000000362d037209 */ /* 0x000fe40007810000 */
[----:B------:R-:W-:Y:S01]  /*5300*/  FSEL R54, R4, -INF , P3 ;  /* 0xff80000004367808 */ /* 0x000fe20001800000 */
[----:B------:R-:W4:Y:S01]  /*5310*/  MUFU.TANH R35, R35 ;  /* 0x0000002300237308 */ /* 0x000f220000002400 */
[----:B------:R-:W-:Y:S01]  /*5320*/  FMNMX.FTZ R55, R46, R3, !PT ;  /* 0x000000032e377209 */ /* 0x000fe20007810000 */
[----:B------:R-:W-:Y:S01]  /*5330*/  FMUL.FTZ R3, R29, UR6 ;  /* 0x000000061d037c20 */ /* 0x000fe20008410000 */
[----:B------:R-:W-:Y:S01]  /*5340*/  ISETP.GT.AND P6, PT, R51, 0x39, PT ;  /* 0x000000393300780c */ /* 0x000fe20003fc4270 */
[----:B------:R-:W-:Y:S01]  /*5350*/  UIADD3 UR6, UR60, -0x2, URZ ;  /* 0xfffffffe3c067890 */ /* 0x000fe2000fffe03f */
[----:B-1----:R-:W-:-:S02]  /*5360*/  FSEL R47, R36, -INF , P2 ;  /* 0xff800000242f7808 */ /* 0x002fc40001000000 */
[----:B------:R-:W-:Y:S01]  /*5370*/  FMNMX.FTZ R4, R54, R55, !PT ;  /* 0x0000003736047209 */ /* 0x000fe20007810000 */
[----:B------:R-:W1:Y:S01]  /*5380*/  MUFU.TANH R40, R40 ;  /* 0x0000002800287308 */ /* 0x000e620000002400 */
[----:B--2---:R-:W-:Y:S01]  /*5390*/  FSEL R37, R37, -INF , P6 ;  /* 0xff80000025257808 */ /* 0x004fe20003000000 */
[----:B------:R-:W-:Y:S01]  /*53a0*/  UISETP.GE.AND UP0, UPT, UR6, UR7, UPT ;  /* 0x000000070600728c */ /* 0x000fe2000bf06270 */
[----:B------:R-:W-:Y:S02]  /*53b0*/  FMNMX.FTZ R4, R47, R4, !PT ;  /* 0x000000042f047209 */ /* 0x000fe40007810000 */
[----:B------:R-:W-:Y:S02]  /*53c0*/  FSEL R29, R50, -INF , P4 ;  /* 0xff800000321d7808 */ /* 0x000fe40002000000 */
[----:B------:R-:W-:Y:S01]  /*53d0*/  ISETP.GT.AND P4, PT, R51, 0x41, PT ;  /* 0x000000413300780c */ /* 0x000fe20003f84270 */
[----:B------:R-:W2:Y:S01]  /*53e0*/  MUFU.TANH R38, R38 ;  /* 0x0000002600267308 */ /* 0x000ea20000002400 */
[----:B---3--:R-:W-:-:S02]  /*53f0*/  FSEL R48, R48, -INF , P5 ;  /* 0xff80000030307808 */ /* 0x008fc40002800000 */
[----:B------:R-:W-:Y:S02]  /*5400*/  FMNMX.FTZ R55, R37, R4, !PT ;  /* 0x0000000425377209 */ /* 0x000fe40007810000 */
[----:B----4-:R-:W-:Y:S02]  /*5410*/  FSEL R35, R35, -INF , P3 ;  /* 0xff80000023237808 */ /* 0x010fe40001800000 */
[----:B------:R-:W-:Y:S01]  /*5420*/  ISETP.GT.AND P3, PT, R51, 0x48, PT ;  /* 0x000000483300780c */ /* 0x000fe20003f64270 */
[----:B------:R-:W3:Y:S01]  /*5430*/  MUFU.TANH R41, R41 ;  /* 0x0000002900297308 */ /* 0x000ee20000002400 */
[----:B-1----:R-:W-:Y:S02]  /*5440*/  FSEL R40, R40, -INF , P4 ;  /* 0xff80000028287808 */ /* 0x002fe40002000000 */
[----:B------:R-:W-:-:S04]  /*5450*/  FMNMX.FTZ R55, R48, R55, !PT ;  /* 0x0000003730377209 */ /* 0x000fc80007810000 */
[----:B------:R-:W-:Y:S01]  /*5460*/  FMNMX.FTZ R4, R40, R55, !PT ;  /* 0x0000003728047209 */ /* 0x000fe20007810000 */
[----:B------:R-:W1:Y:S01]  /*5470*/  MUFU.TANH R3, R3 ;  /* 0x0000000300037308 */ /* 0x000e620000002400 */
[----:B--2---:R-:W-:Y:S02]  /*5480*/  FSEL R36, R38, -INF , P2 ;  /* 0xff80000026247808 */ /* 0x004fe40001000000 */
[----:B------:R-:W-:-:S05]  /*5490*/  ISETP.GT.AND P2, PT, R51, 0x49, PT ;  /* 0x000000493300780c */ /* 0x000fca0003f44270 */
[----:B------:R-:W2:Y:S01]  /*54a0*/  MUFU.TANH R39, R39 ;  /* 0x0000002700277308 */ /* 0x000ea20000002400 */
[----:B---3--:R-:W-:-:S07]  /*54b0*/  FSEL R41, R41, -INF , P3 ;  /* 0xff80000029297808 */ /* 0x008fce0001800000 */
[----:B------:R-:W3:Y:S01]  /*54c0*/  MUFU.TANH R26, R26 ;  /* 0x0000001a001a7308 */ /* 0x000ee20000002400 */
[----:B-1----:R-:W-:Y:S02]  /*54d0*/  FSEL R50, R3, -INF , P2 ;  /* 0xff80000003327808 */ /* 0x002fe40001000000 */
[----:B------:R-:W-:-:S04]  /*54e0*/  FMNMX.FTZ R3, R41, R4, !PT ;  /* 0x0000000429037209 */ /* 0x000fc80007810000 */
[----:B------:R-:W-:Y:S01]  /*54f0*/  FMNMX.FTZ R3, R50, R3, !PT ;  /* 0x0000000332037209 */ /* 0x000fe20007810000 */
[----:B------:R-:W1:Y:S01]  /*5500*/  MUFU.TANH R30, R30 ;  /* 0x0000001e001e7308 */ /* 0x000e620000002400 */
[----:B--2---:R-:W-:-:S03]  /*5510*/  FSEL R39, R39, -INF , P6 ;  /* 0xff80000027277808 */ /* 0x004fc60003000000 */
[----:B------:R-:W2:Y:S04]  /*5520*/  SHFL.BFLY PT, R4, R3, 0x2, 0x1f ;  /* 0x0c401f0003047f89 */ /* 0x000ea800000e0000 */
[----:B------:R-:W4:Y:S01]  /*5530*/  MUFU.TANH R31, R31 ;  /* 0x0000001f001f7308 */ /* 0x000f220000002400 */
[----:B---3--:R-:W-:Y:S02]  /*5540*/  FSEL R26, R26, -INF , P5 ;  /* 0xff8000001a1a7808 */ /* 0x008fe40002800000 */
[----:B-1----:R-:W-:Y:S02]  /*5550*/  FSEL R30, R30, -INF , P3 ;  /* 0xff8000001e1e7808 */ /* 0x002fe40001800000 */
[----:B----4-:R-:W-:Y:S02]  /*5560*/  FSEL R31, R31, -INF , P2 ;  /* 0xff8000001f1f7808 */ /* 0x010fe40001000000 */
[----:B--2---:R-:W-:-:S02]  /*5570*/  FMNMX.FTZ R38, R3, R4, !PT ;  /* 0x0000000403267209 */ /* 0x004fc40007810000 */
[----:B------:R1:W2:Y:S03]  /*5580*/  MUFU.TANH R3, R27 ;  /* 0x0000001b00037308 */ /* 0x0002a60000002400 */
[----:B------:R-:W3:Y:S02]  /*5590*/  SHFL.BFLY PT, R51, R38, 0x1, 0x1f ;  /* 0x0c201f0026337f89 */ /* 0x000ee400000e0000 */
[----:B---3--:R-:W-:-:S04]  /*55a0*/  FMNMX.FTZ R4, R38, R51, !PT ;  /* 0x0000003326047209 */ /* 0x008fc80007810000 */
[C---:B------:R-:W-:Y:S01]  /*55b0*/  FSETP.NEU.FTZ.AND P0, PT, R4.reuse, -INF , PT ;  /* 0xff8000000400780b */ /* 0x040fe20003f1d000 */
[----:B------:R-:W-:-:S05]  /*55c0*/  FMUL.FTZ R51, R4, UR10 ;  /* 0x0000000a04337c20 */ /* 0x000fca0008410000 */
[----:B------:R-:W-:Y:S02]  /*55d0*/  FSEL R55, R51, RZ, P0 ;  /* 0x000000ff33377208 */ /* 0x000fe40000000000 */
[----:B------:R-:W-:Y:S02]  /*55e0*/  FMNMX.FTZ R51, R2, R13, !PT ;  /* 0x0000000d02337209 */ /* 0x000fe40007810000 */
[----:B------:R-:W-:Y:S01]  /*55f0*/  ISETP.NE.AND P0, PT, R64, RZ, PT ;  /* 0x000000ff4000720c */ /* 0x000fe20003f05270 */
[--C-:B------:R-:W-:Y:S01]  /*5600*/  FFMA.FTZ R208, R56, UR10, -R55.reuse ;  /* 0x0000000a38d07c23 */ /* 0x100fe20008010837 */
[----:B------:R-:W-:Y:S01]  /*5610*/  FMNMX.FTZ R38, R12, R51, !PT ;  /* 0x000000330c267209 */ /* 0x000fe20007810000 */
[--C-:B------:R-:W-:Y:S01]  /*5620*/  FFMA.FTZ R57, R57, UR10, -R55.reuse ;  /* 0x0000000a39397c23 */ /* 0x100fe20008010837 */
[--C-:B------:R-:W-:Y:S01]  /*5630*/  FFMA.FTZ R37, R37, UR10, -R55.reuse ;  /* 0x0000000a25257c23 */ /* 0x100fe20008010837 */
[--C-:B------:R-:W-:Y:S01]  /*5640*/  FFMA.FTZ R210, R60, UR10, -R55.reuse ;  /* 0x0000000a3cd27c23 */ /* 0x100fe20008010837 */
[----:B------:R-:W-:Y:S01]  /*5650*/  FMNMX.FTZ R51, R15, R38, !PT ;  /* 0x000000260f337209 */ /* 0x000fe20007810000 */
[----:B------:R-:W-:Y:S01]  /*5660*/  MUFU.EX2 R208, R208 ;  /* 0x000000d000d07308 */ /* 0x000fe20000000800 */
[--C-:B------:R-:W-:Y:S01]  /*5670*/  FFMA.FTZ R61, R61, UR10, -R55.reuse ;  /* 0x0000000a3d3d7c23 */ /* 0x100fe20008010837 */
        /* <DEDUP_REMOVED lines=13> */
[----:B-1----:R-:W-:Y:S01]  /*5750*/  FMNMX.FTZ R27, R33, R38, !PT ;  /* 0x00000026211b7209 */ /* 0x002fe20007810000 */
[----:B------:R-:W-:Y:S01]  /*5760*/  MUFU.EX2 R210, R210 ;  /* 0x000000d200d27308 */ /* 0x000fe20000000800 */
[--C-:B------:R-:W-:Y:S01]  /*5770*/  FFMA.FTZ R54, R54, UR10, -R55.reuse ;  /* 0x0000000a36367c23 */ /* 0x100fe20008010837 */
[--C-:B------:R-:W-:Y:S01]  /*5780*/  FFMA.FTZ R47, R47, UR10, -R55.reuse ;  /* 0x0000000a2f2f7c23 */ /* 0x100fe20008010837 */
[----:B------:R-:W-:Y:S01]  /*5790*/  FMNMX.FTZ R27, R24, R27, !PT ;  /* 0x0000001b181b7209 */ /* 0x000fe20007810000 */
[--C-:B------:R-:W-:Y:S01]  /*57a0*/  FFMA.FTZ R48, R48, UR10, -R55.reuse ;  /* 0x0000000a30307c23 */ /* 0x100fe20008010837 */
[--C-:B------:R-:W-:Y:S01]  /*57b0*/  FFMA.FTZ R41, R41, UR10, -R55.reuse ;  /* 0x0000000a29297c23 */ /* 0x100fe20008010837 */
[----:B------:R-:W-:Y:S01]  /*57c0*/  FFMA.FTZ R50, R50, UR10, -R55 ;  /* 0x0000000a32327c23 */ /* 0x000fe20008010837 */
[----:B------:R-:W-:Y:S01]  /*57d0*/  FMNMX.FTZ R38, R34, R27, !PT ;  /* 0x0000001b22267209 */ /* 0x000fe20007810000 */
[----:B------:R-:W-:Y:S01]  /*57e0*/  MUFU.EX2 R61, R61 ;  /* 0x0000003d003d7308 */ /* 0x000fe20000000800 */
[----:B------:R-:W-:-:S02]  /*57f0*/  IMAD.MOV.U32 R64, RZ, RZ, R151 ;  /* 0x000000ffff407224 */ /* 0x000fc400078e0097 */
[----:B------:R-:W-:Y:S01]  /*5800*/  FMNMX.FTZ R51, R25, R38, !PT ;  /* 0x0000002619337209 */ /* 0x000fe20007810000 */
[----:B------:R-:W-:-:S03]  /*5810*/  IMAD.MOV.U32 R60, RZ, RZ, R151 ;  /* 0x000000ffff3c7224 */ /* 0x000fc600078e0097 */
[----:B------:R-:W-:Y:S01]  /*5820*/  FMNMX.FTZ R38, R28, R51, !PT ;  /* 0x000000331c267209 */ /* 0x000fe20007810000 */
[----:B------:R-:W-:Y:S03]  /*5830*/  MUFU.EX2 R27, R57 ;  /* 0x00000039001b7308 */ /* 0x000fe60000000800 */
[----:B------:R-:W-:-:S04]  /*5840*/  FMNMX.FTZ R38, R29, R38, !PT ;  /* 0x000000261d267209 */ /* 0x000fc80007810000 */
[----:B------:R-:W-:Y:S01]  /*5850*/  FMNMX.FTZ R51, R35, R38, !PT ;  /* 0x0000002623337209 */ /* 0x000fe20007810000 */
[----:B------:R-:W-:Y:S03]  /*5860*/  MUFU.EX2 R58, R58 ;  /* 0x0000003a003a7308 */ /* 0x000fe60000000800 */
[----:B------:R-:W-:-:S04]  /*5870*/  FMNMX.FTZ R38, R36, R51, !PT ;  /* 0x0000003324267209 */ /* 0x000fc80007810000 */
[----:B------:R-:W-:Y:S01]  /*5880*/  FMNMX.FTZ R51, R39, R38, !PT ;  /* 0x0000002627337209 */ /* 0x000fe20007810000 */
[----:B------:R-:W1:Y:S01]  /*5890*/  MUFU.EX2 R49, R49 ;  /* 0x0000003100317308 */ /* 0x000e620000000800 */
[----:B--2---:R-:W-:Y:S02]  /*58a0*/  FSEL R38, R3, -INF , P4 ;  /* 0xff80000003267808 */ /* 0x004fe40002000000 */
[----:B------:R-:W-:-:S04]  /*58b0*/  FMNMX.FTZ R51, R26, R51, !PT ;  /* 0x000000331a337209 */ /* 0x000fc80007810000 */
[----:B------:R-:W-:Y:S01]  /*58c0*/  FMNMX.FTZ R51, R38, R51, !PT ;  /* 0x0000003326337209 */ /* 0x000fe20007810000 */
[----:B------:R-:W-:Y:S03]  /*58d0*/  MUFU.EX2 R200, R43 ;  /* 0x0000002b00c87308 */ /* 0x000fe60000000800 */
[----:B------:R-:W-:Y:S01]  /*58e0*/  FMNMX.FTZ R56, R30, R51, !PT ;  /* 0x000000331e387209 */ /* 0x000fe20007810000 */
[----:B------:R-:W-:-:S03]  /*58f0*/  FFMA.FTZ R51, R42, UR10, -R55 ;  /* 0x0000000a2a337c23 */ /* 0x000fc60008010837 */
[----:B------:R-:W-:Y:S01]  /*5900*/  FMNMX.FTZ R56, R31, R56, !PT ;  /* 0x000000381f387209 */ /* 0x000fe20007810000 */
[----:B------:R-:W-:Y:S01]  /*5910*/  MUFU.EX2 R52, R52 ;  /* 0x0000003400347308 */ /* 0x000fe20000000800 */
[----:B-1----:R-:W-:-:S03]  /*5920*/  F2FP.BF16.F32.PACK_AB R204, R49, R58 ;  /* 0x0000003a31cc723e */ /* 0x002fc600000010ff */
[----:B------:R-:W1:Y:S04]  /*5930*/  SHFL.BFLY PT, R3, R56, 0x2, 0x1f ;  /* 0x0c401f0038037f89 */ /* 0x000e6800000e0000 */
[----:B------:R-:W-:Y:S08]  /*5940*/  MUFU.EX2 R43, R40 ;  /* 0x00000028002b7308 */ /* 0x000ff00000000800 */
[----:B------:R-:W2:Y:S08]  /*5950*/  MUFU.EX2 R53, R53 ;  /* 0x0000003500357308 */ /* 0x000eb00000000800 */
[----:B------:R-:W-:Y:S01]  /*5960*/  MUFU.EX2 R51, R51 ;  /* 0x0000003300337308 */ /* 0x000fe20000000800 */
[----:B-1----:R-:W-:Y:S01]  /*5970*/  FMNMX.FTZ R42, R56, R3, !PT ;  /* 0x00000003382a7209 */ /* 0x002fe20007810000 */
[----:B------:R-:W-:-:S06]  /*5980*/  IMAD.MOV.U32 R56, RZ, RZ, R151 ;  /* 0x000000ffff387224 */ /* 0x000fcc00078e0097 */
[----:B------:R-:W-:Y:S01]  /*5990*/  MUFU.EX2 R44, R44 ;  /* 0x0000002c002c7308 */ /* 0x000fe20000000800 */
[----:B------:R-:W1:Y:S01]  /*59a0*/  SHFL.BFLY PT, R3, R42, 0x1, 0x1f ;  /* 0x0c201f002a037f89 */ /* 0x000e6200000e0000 */
[----:B--2---:R-:W-:-:S06]  /*59b0*/  F2FP.BF16.F32.PACK_AB R206, R53, R52 ;  /* 0x0000003435ce723e */ /* 0x004fcc00000010ff */
[----:B------:R-:W2:Y:S08]  /*59c0*/  MUFU.EX2 R45, R45 ;  /* 0x0000002d002d7308 */ /* 0x000eb00000000800 */
[----:B------:R-:W-:Y:S08]  /*59d0*/  MUFU.EX2 R46, R46 ;  /* 0x0000002e002e7308 */ /* 0x000ff00000000800 */
[----:B------:R3:W-:Y:S01]  /*59e0*/  MUFU.EX2 R57, R54 ;  /* 0x0000003600397308 */ /* 0x0007e20000000800 */
[----:B-1----:R-:W-:-:S02]  /*59f0*/  FMNMX.FTZ R3, R42, R3, !PT ;  /* 0x000000032a037209 */ /* 0x002fc40007810000 */
[----:B--2---:R-:W-:Y:S02]  /*5a00*/  F2FP.BF16.F32.PACK_AB R202, R45, R44 ;  /* 0x0000002c2dca723e */ /* 0x004fe400000010ff */
[C---:B------:R-:W-:Y:S01]  /*5a10*/  FSETP.NEU.FTZ.AND P2, PT, R3.reuse, -INF , PT ;  /* 0xff8000000300780b */ /* 0x040fe20003f5d000 */
[----:B------:R-:W-:Y:S02]  /*5a20*/  FMUL.FTZ R42, R3, UR10 ;  /* 0x0000000a032a7c20 */ /* 0x000fe40008410000 */
[----:B------:R-:W-:Y:S01]  /*5a30*/  MUFU.EX2 R47, R47 ;  /* 0x0000002f002f7308 */ /* 0x000fe20000000800 */
[----:B---3--:R-:W-:Y:S02]  /*5a40*/  IMAD.MOV.U32 R54, RZ, RZ, R151 ;  /* 0x000000ffff367224 */ /* 0x008fe400078e0097 */
[----:B------:R-:W-:Y:S02]  /*5a50*/  FSEL R37, R42, RZ, P2 ;  /* 0x000000ff2a257208 */ /* 0x000fe40001000000 */
[----:B------:R-:W-:-:S03]  /*5a60*/  PLOP3.LUT P2, PT, PT, PT, UP0, 0x80, 0x0 ;  /* 0x000000000000781c */ /* 0x000fc60003f4f008 */
[--C-:B------:R-:W-:Y:S01]  /*5a70*/  FFMA.FTZ R2, R2, UR10, -R37.reuse ;  /* 0x0000000a02027c23 */ /* 0x100fe20008010825 */
[--C-:B------:R-:W-:Y:S01]  /*5a80*/  FFMA.FTZ R13, R13, UR10, -R37.reuse ;  /* 0x0000000a0d0d7c23 */ /* 0x100fe20008010825 */
[--C-:B------:R-:W-:Y:S01]  /*5a90*/  FFMA.FTZ R12, R12, UR10, -R37.reuse ;  /* 0x0000000a0c0c7c23 */ /* 0x100fe20008010825 */
[--C-:B------:R-:W-:Y:S01]  /*5aa0*/  FFMA.FTZ R15, R15, UR10, -R37.reuse ;  /* 0x0000000a0f0f7c23 */ /* 0x100fe20008010825 */
[--C-:B------:R-:W-:Y:S01]  /*5ab0*/  FFMA.FTZ R20, R20, UR10, -R37.reuse ;  /* 0x0000000a14147c23 */ /* 0x100fe20008010825 */
[----:B------:R1:W-:Y:S01]  /*5ac0*/  MUFU.EX2 R209, R13 ;  /* 0x0000000d00d17308 */ /* 0x0003e20000000800 */
[--C-:B------:R-:W-:Y:S01]  /*5ad0*/  FFMA.FTZ R21, R21, UR10, -R37.reuse ;  /* 0x0000000a15157c23 */ /* 0x100fe20008010825 */
[--C-:B------:R-:W-:Y:S01]  /*5ae0*/  FFMA.FTZ R32, R32, UR10, -R37.reuse ;  /* 0x0000000a20207c23 */ /* 0x100fe20008010825 */
[--C-:B------:R-:W-:Y:S01]  /*5af0*/  FFMA.FTZ R33, R33, UR10, -R37.reuse ;  /* 0x0000000a21217c23 */ /* 0x100fe20008010825 */
[--C-:B------:R-:W-:Y:S01]  /*5b00*/  FFMA.FTZ R24, R24, UR10, -R37.reuse ;  /* 0x0000000a18187c23 */ /* 0x100fe20008010825 */
[--C-:B------:R-:W-:Y:S01]  /*5b10*/  FFMA.FTZ R34, R34, UR10, -R37.reuse ;  /* 0x0000000a22227c23 */ /* 0x100fe20008010825 */
[--C-:B------:R-:W-:Y:S01]  /*5b20*/  FFMA.FTZ R25, R25, UR10, -R37.reuse ;  /* 0x0000000a19197c23 */ /* 0x100fe20008010825 */
[----:B------:R-:W-:Y:S01]  /*5b30*/  FFMA.FTZ R28, R28, UR10, -R37 ;  /* 0x0000000a1c1c7c23 */ /* 0x000fe20008010825 */
[----:B------:R-:W2:Y:S01]  /*5b40*/  MUFU.EX2 R2, R2 ;  /* 0x0000000200027308 */ /* 0x000ea20000000800 */
[----:B-1----:R-:W-:Y:S01]  /*5b50*/  FADD.FTZ R13, R208, R27 ;  /* 0x0000001bd00d7221 */ /* 0x002fe20000010000 */
[--C-:B------:R-:W-:Y:S01]  /*5b60*/  FFMA.FTZ R29, R29, UR10, -R37.reuse ;  /* 0x0000000a1d1d7c23 */ /* 0x100fe20008010825 */
[--C-:B------:R-:W-:Y:S01]  /*5b70*/  FFMA.FTZ R35, R35, UR10, -R37.reuse ;  /* 0x0000000a23237c23 */ /* 0x100fe20008010825 */
[----:B------:R-:W-:Y:S01]  /*5b80*/  FFMA.FTZ R36, R36, UR10, -R37 ;  /* 0x0000000a24247c23 */ /* 0x000fe20008010825 */
[----:B------:R-:W-:Y:S01]  /*5b90*/  FADD.FTZ R40, R210, R13 ;  /* 0x0000000dd2287221 */ /* 0x000fe20000010000 */
[--C-:B------:R-:W-:Y:S01]  /*5ba0*/  FFMA.FTZ R39, R39, UR10, -R37.reuse ;  /* 0x0000000a27277c23 */ /* 0x100fe20008010825 */
[--C-:B------:R-:W-:Y:S01]  /*5bb0*/  FFMA.FTZ R26, R26, UR10, -R37.reuse ;  /* 0x0000000a1a1a7c23 */ /* 0x100fe20008010825 */
[----:B------:R-:W1:Y:S01]  /*5bc0*/  MUFU.EX2 R12, R12 ;  /* 0x0000000c000c7308 */ /* 0x000e620000000800 */
[----:B------:R-:W-:Y:S01]  /*5bd0*/  FADD.FTZ R13, R61, R40 ;  /* 0x000000283d0d7221 */ /* 0x000fe20000010000 */
[----:B------:R-:W-:Y:S01]  /*5be0*/  F2FP.BF16.F32.PACK_AB R208, R27, R208 ;  /* 0x000000d01bd0723e */ /* 0x000fe200000010ff */
[--C-:B------:R-:W-:Y:S01]  /*5bf0*/  FFMA.FTZ R38, R38, UR10, -R37.reuse ;  /* 0x0000000a26267c23 */ /* 0x100fe20008010825 */
[----:B------:R-:W-:Y:S01]  /*5c00*/  FFMA.FTZ R30, R30, UR10, -R37 ;  /* 0x0000000a1e1e7c23 */ /* 0x000fe20008010825 */
[----:B------:R-:W-:Y:S01]  /*5c10*/  FADD.FTZ R40, R58, R13 ;  /* 0x0000000d3a287221 */ /* 0x000fe20000010000 */
[----:B------:R-:W-:Y:S01]  /*5c20*/  FFMA.FTZ R31, R31, UR10, -R37 ;  /* 0x0000000a1f1f7c23 */ /* 0x000fe20008010825 */
[----:B------:R-:W-:Y:S01]  /*5c30*/  F2FP.BF16.F32.PACK_AB R210, R61, R210 ;  /* 0x000000d23dd2723e */ /* 0x000fe200000010ff */
[----:B------:R-:W3:Y:S01]  /*5c40*/  MUFU.EX2 R15, R15 ;  /* 0x0000000f000f7308 */ /* 0x000ee20000000800 */
[----:B--2---:R-:W-:Y:S01]  /*5c50*/  FADD.FTZ R13, R2, R209 ;  /* 0x000000d1020d7221 */ /* 0x004fe20000010000 */
[----:B------:R-:W-:Y:S01]  /*5c60*/  FADD.FTZ R55, R49, R40 ;  /* 0x0000002831377221 */ /* 0x000fe20000010000 */
[----:B------:R-:W-:Y:S01]  /*5c70*/  F2FP.BF16.F32.PACK_AB R196, R57, R46 ;  /* 0x0000002e39c4723e */ /* 0x000fe200000010ff */
[----:B------:R-:W-:Y:S01]  /*5c80*/  IMAD.MOV.U32 R61, RZ, RZ, R151 ;  /* 0x000000ffff3d7224 */ /* 0x000fe200078e0097 */
[----:B------:R-:W-:Y:S01]  /*5c90*/  F2FP.BF16.F32.PACK_AB R209, R209, R2 ;  /* 0x00000002d1d1723e */ /* 0x000fe200000010ff */
[----:B------:R-:W-:Y:S01]  /*5ca0*/  FADD.FTZ R42, R52, R55 ;  /* 0x00000037342a7221 */ /* 0x000fe20000010000 */
[----:B------:R-:W-:Y:S01]  /*5cb0*/  IMAD.MOV.U32 R2, RZ, RZ, 0x3f800000 ;  /* 0x3f800000ff027424 */ /* 0x000fe200078e00ff */
[----:B------:R-:W2:Y:S01]  /*5cc0*/  MUFU.EX2 R20, R20 ;  /* 0x0000001400147308 */ /* 0x000ea20000000800 */
[----:B-1----:R-:W-:Y:S01]  /*5cd0*/  FADD.FTZ R40, R12, R13 ;  /* 0x0000000d0c287221 */ /* 0x002fe20000010000 */
[----:B------:R-:W-:Y:S01]  /*5ce0*/  FADD.FTZ R42, R53, R42 ;  /* 0x0000002a352a7221 */ /* 0x000fe20000010000 */
[----:B------:R-:W-:-:S02]  /*5cf0*/  IMAD.MOV.U32 R58, RZ, RZ, R151 ;  /* 0x000000ffff3a7224 */ /* 0x000fc400078e0097 */
[--C-:B------:R-:W-:Y:S02]  /*5d00*/  IMAD.MOV.U32 R53, RZ, RZ, R151.reuse ;  /* 0x000000ffff357224 */ /* 0x100fe400078e0097 */
[----:B------:R-:W-:Y:S01]  /*5d10*/  FADD.FTZ R55, R51, R42 ;  /* 0x0000002a33377221 */ /* 0x000fe20000010000 */
[----:B------:R-:W-:Y:S01]  /*5d20*/  IMAD.MOV.U32 R52, RZ, RZ, R151 ;  /* 0x000000ffff347224 */ /* 0x000fe200078e0097 */
[----:B------:R-:W1:Y:S01]  /*5d30*/  MUFU.EX2 R21, R21 ;  /* 0x0000001500157308 */ /* 0x000e620000000800 */
[C---:B---3--:R-:W-:Y:S01]  /*5d40*/  FADD.FTZ R13, R15.reuse, R40 ;  /* 0x000000280f0d7221 */ /* 0x048fe20000010000 */
[C---:B------:R-:W-:Y:S01]  /*5d50*/  FADD.FTZ R55, R200.reuse, R55 ;  /* 0x00000037c8377221 */ /* 0x040fe20000010000 */
[----:B------:R-:W-:Y:S01]  /*5d60*/  F2FP.BF16.F32.PACK_AB R211, R15, R12 ;  /* 0x0000000c0fd3723e */ /* 0x000fe200000010ff */
[----:B------:R-:W-:Y:S01]  /*5d70*/  IMAD.MOV.U32 R49, RZ, RZ, R151 ;  /* 0x000000ffff317224 */ /* 0x000fe200078e0097 */
[----:B------:R-:W-:Y:S01]  /*5d80*/  F2FP.BF16.F32.PACK_AB R200, R200, R51 ;  /* 0x00000033c8c8723e */ /* 0x000fe200000010ff */
[----:B0-----:R-:W-:Y:S01]  /*5d90*/  FADD.FTZ R0, R44, R55 ;  /* 0x000000372c007221 */ /* 0x001fe20000010000 */
[----:B------:R-:W-:Y:S01]  /*5da0*/  IMAD.MOV.U32 R55, RZ, RZ, R151 ;  /* 0x000000ffff377224 */ /* 0x000fe200078e0097 */
[----:B------:R-:W0:Y:S01]  /*5db0*/  MUFU.EX2 R32, R32 ;  /* 0x0000002000207308 */ /* 0x000e220000000800 */
[----:B--2---:R-:W-:Y:S01]  /*5dc0*/  FADD.FTZ R40, R20, R13 ;  /* 0x0000000d14287221 */ /* 0x004fe20000010000 */
[----:B------:R-:W-:-:S02]  /*5dd0*/  IMAD.MOV.U32 R51, RZ, RZ, R151 ;  /* 0x000000ffff337224 */ /* 0x000fc400078e0097 */
[--C-:B------:R-:W-:Y:S02]  /*5de0*/  IMAD.MOV.U32 R44, RZ, RZ, R151.reuse ;  /* 0x000000ffff2c7224 */ /* 0x100fe400078e0097 */
[--C-:B------:R-:W-:Y:S02]  /*5df0*/  IMAD.MOV.U32 R42, RZ, RZ, R151.reuse ;  /* 0x000000ffff2a7224 */ /* 0x100fe400078e0097 */
[----:B------:R-:W2:Y:S01]  /*5e00*/  MUFU.EX2 R33, R33 ;  /* 0x0000002100217308 */ /* 0x000ea20000000800 */
[C---:B-1----:R-:W-:Y:S01]  /*5e10*/  FADD.FTZ R13, R21.reuse, R40 ;  /* 0x00000028150d7221 */ /* 0x042fe20000010000 */
[----:B------:R-:W-:Y:S01]  /*5e20*/  F2FP.BF16.F32.PACK_AB R205, R21, R20 ;  /* 0x0000001415cd723e */ /* 0x000fe200000010ff */
[----:B------:R-:W-:-:S05]  /*5e30*/  IMAD.MOV.U32 R37, RZ, RZ, R151 ;  /* 0x000000ffff257224 */ /* 0x000fca00078e0097 */
[----:B------:R-:W1:Y:S01]  /*5e40*/  MUFU.EX2 R24, R24 ;  /* 0x0000001800187308 */ /* 0x000e620000000800 */
[----:B0-----:R-:W-:-:S07]  /*5e50*/  FADD.FTZ R40, R32, R13 ;  /* 0x0000000d20287221 */ /* 0x001fce0000010000 */
[----:B------:R-:W-:Y:S01]  /*5e60*/  MUFU.EX2 R201, R34 ;  /* 0x0000002200c97308 */ /* 0x000fe20000000800 */
[C---:B--2---:R-:W-:Y:S01]  /*5e70*/  FADD.FTZ R13, R33.reuse, R40 ;  /* 0x00000028210d7221 */ /* 0x044fe20000010000 */
[----:B------:R-:W-:Y:S01]  /*5e80*/  F2FP.BF16.F32.PACK_AB R207, R33, R32 ;  /* 0x0000002021cf723e */ /* 0x000fe200000010ff */
[--C-:B------:R-:W-:Y:S02]  /*5e90*/  IMAD.MOV.U32 R33, RZ, RZ, R151.reuse ;  /* 0x000000ffff217224 */ /* 0x100fe400078e0097 */
[----:B------:R-:W-:-:S03]  /*5ea0*/  IMAD.MOV.U32 R32, RZ, RZ, R151 ;  /* 0x000000ffff207224 */ /* 0x000fc600078e0097 */
[----:B------:R-:W-:Y:S08]  /*5eb0*/  MUFU.EX2 R25, R25 ;  /* 0x0000001900197308 */ /* 0x000ff00000000800 */
[----:B------:R-:W0:Y:S08]  /*5ec0*/  MUFU.EX2 R28, R28 ;  /* 0x0000001c001c7308 */ /* 0x000e300000000800 */
[----:B------:R2:W-:Y:S08]  /*5ed0*/  MUFU.EX2 R34, R35 ;  /* 0x0000002300227308 */ /* 0x0005f00000000800 */
[----:B------:R-:W3:Y:S01]  /*5ee0*/  MUFU.EX2 R29, R29 ;  /* 0x0000001d001d7308 */ /* 0x000ee20000000800 */
[----:B--2---:R-:W-:Y:S01]  /*5ef0*/  FADD.FTZ R35, R45, R0 ;  /* 0x000000002d237221 */ /* 0x004fe20000010000 */
[----:B-1----:R-:W-:Y:S01]  /*5f00*/  FADD.FTZ R0, R24, R13 ;  /* 0x0000000d18007221 */ /* 0x002fe20000010000 */
[----:B0-----:R-:W-:Y:S01]  /*5f10*/  F2FP.BF16.F32.PACK_AB R203, R28, R25 ;  /* 0x000000191ccb723e */ /* 0x001fe200000010ff */
[----:B------:R-:W-:-:S02]  /*5f20*/  IMAD.MOV.U32 R45, RZ, RZ, R151 ;  /* 0x000000ffff2d7224 */ /* 0x000fc400078e0097 */
[----:B------:R-:W-:Y:S01]  /*5f30*/  FADD.FTZ R40, R46, R35 ;  /* 0x000000232e287221 */ /* 0x000fe20000010000 */
[C---:B------:R-:W-:Y:S01]  /*5f40*/  FADD.FTZ R0, R201.reuse, R0 ;  /* 0x00000000c9007221 */ /* 0x040fe20000010000 */
[----:B------:R-:W-:Y:S01]  /*5f50*/  F2FP.BF16.F32.PACK_AB R201, R201, R24 ;  /* 0x00000018c9c9723e */ /* 0x000fe200000010ff */
[----:B------:R-:W0:Y:S01]  /*5f60*/  MUFU.EX2 R48, R48 ;  /* 0x0000003000307308 */ /* 0x000e220000000800 */
[----:B------:R-:W-:Y:S01]  /*5f70*/  FADD.FTZ R40, R57, R40 ;  /* 0x0000002839287221 */ /* 0x000fe20000010000 */
[----:B------:R-:W-:Y:S01]  /*5f80*/  FADD.FTZ R13, R25, R0 ;  /* 0x00000000190d7221 */ /* 0x000fe20000010000 */
[----:B------:R-:W-:Y:S02]  /*5f90*/  IMAD.MOV.U32 R57, RZ, RZ, R151 ;  /* 0x000000ffff397224 */ /* 0x000fe400078e0097 */
[----:B------:R-:W-:Y:S01]  /*5fa0*/  FADD.FTZ R27, R47, R40 ;  /* 0x000000282f1b7221 */ /* 0x000fe20000010000 */
[----:B------:R-:W-:Y:S01]  /*5fb0*/  FADD.FTZ R0, R28, R13 ;  /* 0x0000000d1c007221 */ /* 0x000fe20000010000 */
[----:B------:R-:W-:Y:S01]  /*5fc0*/  IMAD.MOV.U32 R46, RZ, RZ, R151 ;  /* 0x000000ffff2e7224 */ /* 0x000fe200078e0097 */
[----:B------:R-:W-:Y:S01]  /*5fd0*/  MUFU.EX2 R36, R36 ;  /* 0x0000002400247308 */ /* 0x000fe20000000800 */
[C---:B------:R-:W-:Y:S01]  /*5fe0*/  FADD.FTZ R27, R198.reuse, R27 ;  /* 0x0000001bc61b7221 */ /* 0x040fe20000010000 */
[----:B---3--:R-:W-:Y:S01]  /*5ff0*/  FADD.FTZ R13, R29, R0 ;  /* 0x000000001d0d7221 */ /* 0x008fe20000010000 */
[----:B------:R-:W-:Y:S01]  /*6000*/  F2FP.BF16.F32.PACK_AB R198, R198, R47 ;  /* 0x0000002fc6c6723e */ /* 0x000fe200000010ff */
[----:B------:R-:W-:Y:S01]  /*6010*/  IMAD.MOV.U32 R47, RZ, RZ, R151 ;  /* 0x000000ffff2f7224 */ /* 0x000fe200078e0097 */
[C---:B------:R-:W-:Y:S01]  /*6020*/  F2FP.BF16.F32.PACK_AB R197, R34.reuse, R29 ;  /* 0x0000001d22c5723e */ /* 0x040fe200000010ff */
[----:B------:R-:W-:Y:S01]  /*6030*/  FADD.FTZ R13, R34, R13 ;  /* 0x0000000d220d7221 */ /* 0x000fe20000010000 */
[----:B------:R-:W-:Y:S01]  /*6040*/  IMAD.MOV.U32 R40, RZ, RZ, R151 ;  /* 0x000000ffff287224 */ /* 0x000fe200078e0097 */
[----:B------:R-:W1:Y:S01]  /*6050*/  MUFU.EX2 R39, R39 ;  /* 0x0000002700277308 */ /* 0x000e620000000800 */
[----:B0-----:R-:W-:Y:S01]  /*6060*/  FADD.FTZ R0, R48, R27 ;  /* 0x0000001b30007221 */ /* 0x001fe20000010000 */
[----:B------:R-:W-:Y:S01]  /*6070*/  F2FP.BF16.F32.PACK_AB R192, R43, R48 ;  /* 0x000000302bc0723e */ /* 0x000fe200000010ff */
[----:B------:R-:W-:-:S02]  /*6080*/  IMAD.MOV.U32 R48, RZ, RZ, R151 ;  /* 0x000000ffff307224 */ /* 0x000fc400078e0097 */
[--C-:B------:R-:W-:Y:S02]  /*6090*/  IMAD.MOV.U32 R35, RZ, RZ, R151.reuse ;  /* 0x000000ffff237224 */ /* 0x100fe400078e0097 */
[--C-:B------:R-:W-:Y:S01]  /*60a0*/  IMAD.MOV.U32 R34, RZ, RZ, R151.reuse ;  /* 0x000000ffff227224 */ /* 0x100fe200078e0097 */
[----:B------:R-:W0:Y:S01]  /*60b0*/  MUFU.EX2 R26, R26 ;  /* 0x0000001a001a7308 */ /* 0x000e220000000800 */
[--C-:B------:R-:W-:Y:S02]  /*60c0*/  IMAD.MOV.U32 R29, RZ, RZ, R151.reuse ;  /* 0x000000ffff1d7224 */ /* 0x100fe400078e0097 */
[--C-:B------:R-:W-:Y:S02]  /*60d0*/  IMAD.MOV.U32 R28, RZ, RZ, R151.reuse ;  /* 0x000000ffff1c7224 */ /* 0x100fe400078e0097 */
[--C-:B------:R-:W-:Y:S02]  /*60e0*/  IMAD.MOV.U32 R25, RZ, RZ, R151.reuse ;  /* 0x000000ffff197224 */ /* 0x100fe400078e0097 */
[----:B------:R-:W-:Y:S01]  /*60f0*/  IMAD.MOV.U32 R24, RZ, RZ, R151 ;  /* 0x000000ffff187224 */ /* 0x000fe200078e0097 */
[----:B------:R2:W3:Y:S01]  /*6100*/  MUFU.EX2 R193, R38 ;  /* 0x0000002600c17308 */ /* 0x0004e20000000800 */
[----:B-1----:R-:W-:-:S07]  /*6110*/  F2FP.BF16.F32.PACK_AB R199, R39, R36 ;  /* 0x0000002427c7723e */ /* 0x002fce00000010ff */
[----:B------:R-:W1:Y:S01]  /*6120*/  MUFU.EX2 R41, R41 ;  /* 0x0000002900297308 */ /* 0x000e620000000800 */
[----:B--2---:R-:W-:Y:S01]  /*6130*/  FADD.FTZ R38, R43, R0 ;  /* 0x000000002b267221 */ /* 0x004fe20000010000 */
[----:B------:R-:W-:Y:S01]  /*6140*/  FADD.FTZ R0, R36, R13 ;  /* 0x0000000d24007221 */ /* 0x000fe20000010000 */
[--C-:B------:R-:W-:Y:S02]  /*6150*/  IMAD.MOV.U32 R43, RZ, RZ, R151.reuse ;  /* 0x000000ffff2b7224 */ /* 0x100fe400078e0097 */
[--C-:B------:R-:W-:Y:S02]  /*6160*/  IMAD.MOV.U32 R36, RZ, RZ, R151.reuse ;  /* 0x000000ffff247224 */ /* 0x100fe400078e0097 */
[----:B------:R-:W-:Y:S01]  /*6170*/  FADD.FTZ R27, R39, R0 ;  /* 0x00000000271b7221 */ /* 0x000fe20000010000 */
[----:B------:R-:W-:Y:S01]  /*6180*/  IMAD.MOV.U32 R39, RZ, RZ, R151 ;  /* 0x000000ffff277224 */ /* 0x000fe200078e0097 */
[----:B------:R-:W2:Y:S02]  /*6190*/  MUFU.EX2 R30, R30 ;  /* 0x0000001e001e7308 */ /* 0x000ea40000000800 */
[----:B0-----:R-:W-:Y:S01]  /*61a0*/  FADD.FTZ R0, R26, R27 ;  /* 0x0000001b1a007221 */ /* 0x001fe20000010000 */
[----:B------:R-:W-:-:S03]  /*61b0*/  IMAD.MOV.U32 R27, RZ, RZ, R151 ;  /* 0x000000ffff1b7224 */ /* 0x000fc600078e0097 */
[C---:B---3--:R-:W-:Y:S01]  /*61c0*/  FADD.FTZ R15, R193.reuse, R0 ;  /* 0x00000000c10f7221 */ /* 0x048fe20000010000 */
[----:B------:R-:W-:Y:S01]  /*61d0*/  F2FP.BF16.F32.PACK_AB R193, R193, R26 ;  /* 0x0000001ac1c1723e */ /* 0x000fe200000010ff */
[----:B------:R-:W0:Y:S01]  /*61e0*/  MUFU.EX2 R50, R50 ;  /* 0x0000003200327308 */ /* 0x000e220000000800 */
[----:B-1----:R-:W-:Y:S01]  /*61f0*/  FADD.FTZ R13, R41, R38 ;  /* 0x00000026290d7221 */ /* 0x002fe20000010000 */
[----:B------:R-:W-:Y:S02]  /*6200*/  IMAD.MOV.U32 R0, RZ, RZ, 0x3f800000 ;  /* 0x3f800000ff007424 */ /* 0x000fe400078e00ff */
[--C-:B------:R-:W-:Y:S02]  /*6210*/  IMAD.MOV.U32 R38, RZ, RZ, R151.reuse ;  /* 0x000000ffff267224 */ /* 0x100fe400078e0097 */
[----:B------:R-:W-:Y:S02]  /*6220*/  IMAD.MOV.U32 R26, RZ, RZ, R151 ;  /* 0x000000ffff1a7224 */ /* 0x000fe400078e0097 */
[----:B------:R-:W1:Y:S01]  /*6230*/  MUFU.EX2 R31, R31 ;  /* 0x0000001f001f7308 */ /* 0x000e620000000800 */
[----:B--2---:R-:W-:Y:S01]  /*6240*/  FADD.FTZ R12, R30, R15 ;  /* 0x0000000f1e0c7221 */ /* 0x004fe20000010000 */
[C---:B0-----:R-:W-:Y:S01]  /*6250*/  FADD.FTZ R13, R50.reuse, R13 ;  /* 0x0000000d320d7221 */ /* 0x041fe20000010000 */
[----:B------:R-:W-:Y:S01]  /*6260*/  F2FP.BF16.F32.PACK_AB R194, R50, R41 ;  /* 0x0000002932c2723e */ /* 0x000fe200000010ff */
[----:B------:R-:W-:-:S02]  /*6270*/  IMAD.MOV.U32 R50, RZ, RZ, R151 ;  /* 0x000000ffff327224 */ /* 0x000fc400078e0097 */
[--C-:B------:R-:W-:Y:S02]  /*6280*/  IMAD.MOV.U32 R41, RZ, RZ, R151.reuse ;  /* 0x000000ffff297224 */ /* 0x100fe400078e0097 */
[C---:B-1----:R-:W-:Y:S01]  /*6290*/  FADD.FTZ R12, R31.reuse, R12 ;  /* 0x0000000c1f0c7221 */ /* 0x042fe20000010000 */
[----:B------:R-:W-:Y:S01]  /*62a0*/  F2FP.BF16.F32.PACK_AB R195, R31, R30 ;  /* 0x0000001e1fc3723e */ /* 0x000fe200000010ff */
[--C-:B------:R-:W-:Y:S02]  /*62b0*/  IMAD.MOV.U32 R31, RZ, RZ, R151.reuse ;  /* 0x000000ffff1f7224 */ /* 0x100fe400078e0097 */
[----:B------:R-:W-:Y:S01]  /*62c0*/  IMAD.MOV.U32 R30, RZ, RZ, R151 ;  /* 0x000000ffff1e7224 */ /* 0x000fe200078e0097 */
[----:B------:R-:W-:Y:S06]  /*62d0*/  @!P2 BRA `(.L_x_194) ;  /* 0x0000004000d4a947 */ /* 0x000fec0003800000 */
[----:B------:R-:W-:Y:S01]  /*62e0*/  R2UR UR60, R16 ;  /* 0x00000000103c72ca */ /* 0x000fe200000e0000 */
[----:B------:R-:W-:Y:S01]  /*62f0*/  IMAD.U32 R15, RZ, RZ, UR6 ;  /* 0x00000006ff0f7e24 */ /* 0x000fe2000f8e00ff */
[----:B------:R-:W-:Y:S01]  /*6300*/  CS2R R150, SRZ ;  /* 0x0000000000967805 */ /* 0x000fe2000001ff00 */
[----:B------:R-:W-:Y:S01]  /*6310*/  IMAD.MOV.U32 R20, RZ, RZ, R3 ;  /* 0x000000ffff147224 */ /* 0x000fe200078e0003 */
[----:B------:R-:W-:Y:S01]  /*6320*/  CS2R R146, SRZ ;  /* 0x0000000000927805 */ /* 0x000fe2000001ff00 */
[----:B------:R-:W-:Y:S01]  /*6330*/  IMAD.MOV.U32 R21, RZ, RZ, R4 ;  /* 0x000000ffff157224 */ /* 0x000fe200078e0004 */
[----:B------:R-:W-:Y:S01]  /*6340*/  CS2R R142, SRZ ;  /* 0x00000000008e7805 */ /* 0x000fe2000001ff00 */
[----:B------:R-:W-:Y:S01]  /*6350*/  IMAD.MOV.U32 R237, RZ, RZ, R17 ;  /* 0x000000ffffed7224 */ /* 0x000fe200078e0011 */
[----:B------:R-:W-:Y:S01]  /*6360*/  CS2R R138, SRZ ;  /* 0x00000000008a7805 */ /* 0x000fe2000001ff00 */
[----:B------:R-:W-:Y:S01]  /*6370*/  IMAD.MOV.U32 R0, RZ, RZ, 0x3f800000 ;  /* 0x3f800000ff007424 */ /* 0x000fe200078e00ff */
        /* <DEDUP_REMOVED lines=60> */
[----:B------:R-:W-:-:S06]  /*6740*/  ULDC UR7, c[0x0][0x9d8] ;  /* 0x0002760000077ab9 */ /* 0x000fcc0000000800 */
.L_x_203:
        /* <DEDUP_REMOVED lines=8> */
.L_x_195:
[----:B------:R-:W0:Y:S01]  /*67d0*/  S2UR UR11, SR_CgaCtaId ;  /* 0x00000000000b79c3 */ /* 0x000e220000008800 */
[----:B------:R-:W-:Y:S01]  /*67e0*/  UMOV UR10, 0x400 ;  /* 0x00000400000a7882 */ /* 0x000fe20000000000 */
[----:B------:R-:W-:Y:S01]  /*67f0*/  SHF.L.U32 R3, R17, 0x1f, RZ ;  /* 0x0000001f11037819 */ /* 0x000fe200000006ff */
[----:B0-----:R-:W-:-:S06]  /*6800*/  ULEA UR10, UR11, UR10, 0x18 ;  /* 0x0000000a0b0a7291 */ /* 0x001fcc000f8ec03f */
[----:B------:R-:W-:-:S05]  /*6810*/  IMAD.U32 R5, RZ, RZ, UR10 ;  /* 0x0000000aff057e24 */ /* 0x000fca000f8e00ff */
[----:B------:R-:W-:-:S13]  /*6820*/  R2UR UR61, R5 ;  /* 0x00000000053d72ca */ /* 0x000fda00000e0000 */
[----:B------:R-:W-:-:S09]  /*6830*/  ULEA UR61, UR6, UR61, 0x3 ;  /* 0x0000003d063d7291 */ /* 0x000fd2000f8e183f */
[----:B------:R0:W1:Y:S01]  /*6840*/  SYNCS.PHASECHK.TRANS64.TRYWAIT P2, [UR61+0x38830], R3 ;  /* 0x03883003ff0075a7 */ /* 0x000062000804017d */
[----:B------:R-:W-:Y:S05]  /*6850*/  @!P0 BRA `(.L_x_196) ;  /* 0x0000000000048947 */ /* 0x000fea0003800000 */
[----:B------:R-:W-:Y:S01]  /*6860*/  BPT.TRAP 0x1 ;  /* 0x000000040000795c */ /* 0x000fe20000300000 */
.L_x_196:
[----:B-1----:R-:W-:Y:S05]  /*6870*/  @P2 BRA `(.L_x_197) ;  /* 0x0000000000082947 */ /* 0x002fea0003800000 */
[----:B------:R-:W1:Y:S02]  /*6880*/  SYNCS.PHASECHK.TRANS64.TRYWAIT P2, [UR61+0x38830], R3 ;  /* 0x03883003ff0075a7 */ /* 0x000e64000804017d */
[----:B-1----:R-:W-:Y:S05]  /*6890*/  @!P2 BRA `(.L_x_198) ;  /* 0x000001140028a947 */ /* 0x002fea0003800000 */
.L_x_197:
[----:B------:R-:W-:Y:S01]  /*68a0*/  R2UR UR10, R14 ;  /* 0x000000000e0a72ca */ /* 0x000fe200000e0000 */
[----:B------:R-:W-:Y:S01]  /*68b0*/  WARPGROUP.ARRIVE ;  /* 0x00000000000079c5 */ /* 0x000fe20000000000 */
[----:B------:R-:W-:Y:S01]  /*68c0*/  R2UR UR6, R16 ;  /* 0x00000000100672ca */ /* 0x000fe200000e0000 */
[----:B------:R-:W-:Y:S01]  /*68d0*/  UMOV UR52, UR56 ;  /* 0x0000003800347c82 */ /* 0x000fe20008000000 */
[----:B------:R-:W-:Y:S01]  /*68e0*/  UMOV UR53, UR57 ;  /* 0x0000003900357c82 */ /* 0x000fe20008000000 */
[----:B------:R-:W-:Y:S01]  /*68f0*/  UMOV UR55, 0x40000040 ;  /* 0x4000004000377882 */ /* 0x000fe20000000000 */
[----:B------:R-:W-:Y:S01]  /*6900*/  UMOV UR59, 0x40000040 ;  /* 0x40000040003b7882 */ /* 0x000fe20000000000 */
[----:B------:R-:W-:Y:S01]  /*6910*/  R2UR UR18, R10 ;  /* 0x000000000a1272ca */ /* 0x000fe200000e0000 */
[----:B------:R-:W-:Y:S01]  /*6920*/  UMOV UR23, 0x40000040 ;  /* 0x4000004000177882 */ /* 0x000fe20000000000 */
[----:B------:R-:W-:Y:S01]  /*6930*/  R2UR UR19, R11 ;  /* 0x000000000b1372ca */ /* 0x000fe200000e0000 */
[----:B------:R-:W-:Y:S01]  /*6940*/  UMOV UR27, 0x40000040 ;  /* 0x40000040001b7882 */ /* 0x000fe20000000000 */
[----:B------:R-:W-:Y:S01]  /*6950*/  R2UR UR14, R8 ;  /* 0x00000000080e72ca */ /* 0x000fe200000e0000 */
[----:B------:R-:W-:Y:S01]  /*6960*/  UMOV UR31, 0x40000040 ;  /* 0x40000040001f7882 */ /* 0x000fe20000000000 */
[----:B------:R-:W-:Y:S01]  /*6970*/  R2UR UR15, R9 ;  /* 0x00000000090f72ca */ /* 0x000fe200000e0000 */
[----:B------:R-:W-:Y:S01]  /*6980*/  UMOV UR35, 0x40000040 ;  /* 0x4000004000237882 */ /* 0x000fe20000000000 */
[----:B------:R-:W-:Y:S01]  /*6990*/  UIMAD UR6, UR6, 0xa00, UR10 ;  /* 0x00000a00060678a4 */ /* 0x000fe2000f8e020a */
[-C--:B------:R-:W-:Y:S01]  /*69a0*/  FMUL.FTZ R24, R24, R2.reuse ;  /* 0x0000000218187220 */ /* 0x080fe20000410000 */
[----:B------:R-:W-:Y:S01]  /*69b0*/  UMOV UR39, 0x40000040 ;  /* 0x4000004000277882 */ /* 0x000fe20000000000 */
[----:B------:R-:W-:Y:S01]  /*69c0*/  UMOV UR43, 0x40000040 ;  /* 0x40000040002b7882 */ /* 0x000fe20000000000 */
[----:B------:R-:W-:Y:S01]  /*69d0*/  UIADD3 UR58, UR6, 0x80, URZ ;  /* 0x00000080063a7890 */ /* 0x000fe2000fffe03f */
[-C--:B------:R-:W-:Y:S01]  /*69e0*/  FMUL.FTZ R25, R25, R2.reuse ;  /* 0x0000000219197220 */ /* 0x080fe20000410000 */
[----:B------:R-:W-:Y:S01]  /*69f0*/  UIADD3 UR10, UR6, 0x180, URZ ;  /* 0x00000180060a7890 */ /* 0x000fe2000fffe03f */
[-C--:B------:R-:W-:Y:S01]  /*6a00*/  FMUL.FTZ R28, R28, R2.reuse ;  /* 0x000000021c1c7220 */ /* 0x080fe20000410000 */
[----:B------:R-:W-:Y:S01]  /*6a10*/  UMOV UR54, UR6 ;  /* 0x0000000600367c82 */ /* 0x000fe20008000000 */
[----:B------:R-:W-:Y:S01]  /*6a20*/  UIADD3 UR11, UR6, 0x200, URZ ;  /* 0x00000200060b7890 */ /* 0x000fe2000fffe03f */
[----:B------:R-:W-:Y:S01]  /*6a30*/  HGMMA.64x16x16.F32.BF16 R184, gdesc[UR52], RZ, !UPT, gsb0 ;  /* 0x0020000034b879f0 */ /* 0x000fe2000c0018ff */
[----:B------:R-:W-:Y:S01]  /*6a40*/  UIADD3 UR54, UR6, 0x100, URZ ;  /* 0x0000010006367890 */ /* 0x000fe2000fffe03f */
[-C--:B------:R-:W-:Y:S01]  /*6a50*/  FMUL.FTZ R29, R29, R2.reuse ;  /* 0x000000021d1d7220 */ /* 0x080fe20000410000 */
[----:B------:R-:W-:Y:S01]  /*6a60*/  UMOV UR52, UR56 ;  /* 0x0000003800347c82 */ /* 0x000fe20008000000 */
[----:B------:R-:W-:Y:S01]  /*6a70*/  UMOV UR53, UR57 ;  /* 0x0000003900357c82 */ /* 0x000fe20008000000 */
[----:B------:R-:W-:Y:S01]  /*6a80*/  UMOV UR55, 0x40000040 ;  /* 0x4000004000377882 */ /* 0x000fe20000000000 */
[----:B------:R-:W-:Y:S01]  /*6a90*/  UIADD3 UR22, UR6, 0x286, URZ ;  /* 0x0000028606167890 */ /* 0x000fe2000fffe03f */
[-C--:B------:R-:W-:Y:S01]  /*6aa0*/  FMUL.FTZ R32, R32, R2.reuse ;  /* 0x0000000220207220 */ /* 0x080fe20000410000 */
        /* <DEDUP_REMOVED lines=52> */
[----:B------:R-:W-:Y:S01]  /*6df0*/  UMOV UR58, UR10 ;  /* 0x0000000a003a7c82 */ /* 0x000fe20008000000 */
[----:B------:R-:W-:Y:S01]  /*6e00*/  UMOV UR59, 0x40000040 ;  /* 0x40000040003b7882 */ /* 0x000fe20000000000 */
[----:B------:R-:W-:Y:S01]  /*6e10*/  UIADD3 UR10, UR6, 0x102, URZ ;  /* 0x00000102060a7890 */ /* 0x000fe2000fffe03f */
        /* <DEDUP_REMOVED lines=57> */
[----:B------:R-:W-:Y:S01]  /*71b0*/  UMOV UR53, UR57 ;  /* 0x0000003900357c82 */ /* 0x000fe20008000000 */
        /* <DEDUP_REMOVED lines=34> */
[----:B------:R-:W-:-:S06]  /*73e0*/  WARPGROUP.ARRIVE ;  /* 0x00000000000079c5 */ /* 0x000fcc0000000000 */
[----:B------:R-:W-:Y:S01]  /*73f0*/  HGMMA.64x16x16.F32.BF16 R160, gdesc[UR56], RZ, !UPT, gsb0 ;  /* 0x0020000038a079f0 */ /* 0x000fe2000c0018ff */
[----:B------:R-:W-:Y:S02]  /*7400*/  R2UR UR58, R6 ;  /* 0x00000000063a72ca */ /* 0x000fe400000e0000 */
[----:B------:R-:W-:Y:S01]  /*7410*/  R2UR UR59, R7 ;  /* 0x00000000073b72ca */ /* 0x000fe200000e0000 */
        /* <DEDUP_REMOVED lines=463> */
.L_x_199:
[----:B------:R-:W-:Y:S02]  /*9110*/  R2UR UR6, R5 ;  /* 0x00000000050672ca */ /* 0x000fe400000e0000 */
[----:B------:R-:W-:-:S11]  /*9120*/  SHF.L.U32 R0, R237, 0x1f, RZ ;  /* 0x0000001fed007819 */ /* 0x000fd600000006ff */
[----:B------:R-:W-:-:S09]  /*9130*/  ULEA UR6, UR60, UR6, 0x3 ;  /* 0x000000063c067291 */ /* 0x000fd2000f8e183f */
[----:B------:R2:W3:Y:S01]  /*9140*/  SYNCS.PHASECHK.TRANS64.TRYWAIT P2, [UR6+0x38850], R0 ;  /* 0x03885000ff0075a7 */ /* 0x0004e20008040146 */
[----:B------:R-:W-:Y:S05]  /*9150*/  @!P0 BRA `(.L_x_200) ;  /* 0x0000000000048947 */ /* 0x000fea0003800000 */
[----:B------:R-:W-:Y:S01]  /*9160*/  BPT.TRAP 0x1 ;  /* 0x000000040000795c */ /* 0x000fe20000300000 */
.L_x_200:
[----:B---3--:R-:W-:Y:S05]  /*9170*/  @P2 BRA `(.L_x_201) ;  /* 0x0000000000082947 */ /* 0x008fea0003800000 */
[----:B------:R-:W3:Y:S02]  /*9180*/  SYNCS.PHASECHK.TRANS64.TRYWAIT P2, [UR6+0x38850], R0 ;  /* 0x03885000ff0075a7 */ /* 0x000ee40008040146 */
[----:B---3--:R-:W-:Y:S05]  /*9190*/  @!P2 BRA `(.L_x_202) ;  /* 0x000000ec0000a947 */ /* 0x008fea0003800000 */
.L_x_201:
[----:B------:R-:W-:Y:S01]  /*91a0*/  R2UR UR10, R5 ;  /* 0x00000000050a72ca */ /* 0x000fe200000e0000 */
[----:B------:R-:W-:Y:S01]  /*91b0*/  WARPGROUP.ARRIVE ;  /* 0x00000000000079c5 */ /* 0x000fe20000000000 */
[----:B------:R-:W-:Y:S01]  /*91c0*/  UMOV UR11, 0x40000040 ;  /* 0x40000040000b7882 */ /* 0x000fe20000000000 */
[----:B--23--:R-:W-:Y:S01]  /*91d0*/  FMUL.FTZ R0, R184, UR7 ;  /* 0x00000007b8007c20 */ /* 0x00cfe20008410000 */
[----:B01----:R-:W-:Y:S01]  /*91e0*/  FMUL.FTZ R3, R185, UR7 ;  /* 0x00000007b9037c20 */ /* 0x003fe20008410000 */
[----:B------:R-:W-:Y:S01]  /*91f0*/  FMUL.FTZ R185, R187, UR7 ;  /* 0x00000007bbb97c20 */ /* 0x000fe20008410000 */
[----:B------:R-:W-:Y:S01]  /*9200*/  FMUL.FTZ R187, R188, UR7 ;  /* 0x00000007bcbb7c20 */ /* 0x000fe20008410000 */
[----:B------:R-:W-:Y:S01]  /*9210*/  FMUL.FTZ R188, R189, UR7 ;  /* 0x00000007bdbc7c20 */ /* 0x000fe20008410000 */
[----:B------:R-:W-:Y:S01]  /*9220*/  FMUL.FTZ R184, R186, UR7 ;  /* 0x00000007bab87c20 */ /* 0x000fe20008410000 */
[----:B------:R-:W0:Y:S01]  /*9230*/  MUFU.TANH R0, R0 ;  /* 0x0000000000007308 */ /* 0x000e220000002400 */
[----:B------:R-:W-:Y:S01]  /*9240*/  FMUL.FTZ R186, R190, UR7 ;  /* 0x00000007beba7c20 */ /* 0x000fe20008410000 */
        /* <DEDUP_REMOVED lines=15> */
[----:B------:R-:W2:Y:S01]  /*9340*/  MUFU.TANH R187, R187 ;  /* 0x000000bb00bb7308 */ /* 0x000ea20000002400 */
[----:B0-----:R-:W-:Y:S01]  /*9350*/  FMNMX.FTZ R2, R0, R21, !PT ;  /* 0x0000001500027209 */ /* 0x001fe20007810000 */
[----:B------:R-:W-:Y:S01]  /*9360*/  FMUL.FTZ R164, R164, UR7 ;  /* 0x00000007a4a47c20 */ /* 0x000fe20008410000 */
[----:B------:R-:W-:Y:S01]  /*9370*/  UIMAD UR60, UR60, 0xa00, UR10 ;  /* 0x00000a003c3c78a4 */ /* 0x000fe2000f8e020a */
[----:B------:R-:W-:Y:S01]  /*9380*/  FMUL.FTZ R165, R165, UR7 ;  /* 0x00000007a5a57c20 */ /* 0x000fe20008410000 */
[----:B------:R-:W-:Y:S01]  /*9390*/  FMUL.FTZ R152, R152, UR7 ;  /* 0x0000000798987c20 */ /* 0x000fe20008410000 */
[----:B------:R-:W-:Y:S01]  /*93a0*/  FMUL.FTZ R176, R178, UR7 ;  /* 0x00000007b2b07c20 */ /* 0x000fe20008410000 */
[----:B------:R-:W-:Y:S01]  /*93b0*/  FMUL.FTZ R178, R179, UR7 ;  /* 0x00000007b3b27c20 */ /* 0x000fe20008410000 */
[----:B------:R-:W0:Y:S01]  /*93c0*/  MUFU.TANH R188, R188 ;  /* 0x000000bc00bc7308 */ /* 0x000e220000002400 */
[----:B-1----:R-:W-:Y:S01]  /*93d0*/  FMNMX.FTZ R2, R3, R2, !PT ;  /* 0x0000000203027209 */ /* 0x002fe20007810000 */
[----:B------:R-:W-:Y:S01]  /*93e0*/  UMOV UR10, UR60 ;  /* 0x0000003c000a7c82 */ /* 0x000fe20008000000 */
[----:B------:R-:W-:Y:S01]  /*93f0*/  FMUL.FTZ R179, R182, UR7 ;  /* 0x00000007b6b37c20 */ /* 0x000fe20008410000 */
[----:B------:R-:W-:Y:S01]  /*9400*/  HGMMA.64x256x16.F32.BF16 R24, R208, gdesc[UR8].tnspB, R24, gsb0 ;  /* 0x43e00008d0187df0 */ /* 0x000fe20008001818 */
[----:B------:R-:W-:Y:S01]  /*9410*/  UIADD3 UR10, UR60, 0x80, URZ ;  /* 0x000000803c0a7890 */ /* 0x000fe2000fffe03f */
[----:B------:R-:W-:Y:S01]  /*9420*/  FMUL.FTZ R182, R153, UR7 ;  /* 0x0000000799b67c20 */ /* 0x000fe20008410000 */
[----:B------:R-:W-:Y:S01]  /*9430*/  UMOV UR11, 0x40000040 ;  /* 0x40000040000b7882 */ /* 0x000fe20000000000 */
[----:B------:R-:W1:Y:S01]  /*9440*/  MUFU.TANH R190, R190 ;  /* 0x000000be00be7308 */ /* 0x000e620000002400 */
[----:B--2---:R-:W-:Y:S01]  /*9450*/  FMNMX.FTZ R2, R187, R2, !PT ;  /* 0x00000002bb027209 */ /* 0x004fe20007810000 */
[----:B------:R-:W-:Y:S01]  /*9460*/  FMUL.FTZ R153, R156, UR7 ;  /* 0x000000079c997c20 */ /* 0x000fe20008410000 */
[----:B------:R-:W-:Y:S01]  /*9470*/  FMUL.FTZ R157, R157, UR7 ;  /* 0x000000079d9d7c20 */ /* 0x000fe20008410000 */
[----:B------:R-:W-:Y:S01]  /*9480*/  FMUL.FTZ R189, R191, UR7 ;  /* 0x00000007bfbd7c20 */ /* 0x000fe20008410000 */
[----:B------:R-:W-:Y:S01]  /*9490*/  FMUL.FTZ R156, R183, UR7 ;  /* 0x00000007b79c7c20 */ /* 0x000fe20008410000 */
[----:B------:R-:W-:Y:S01]  /*94a0*/  ULDC UR14, c[0x0][0x988] ;  /* 0x00026200000e7ab9 */ /* 0x000fe20000000800 */
[----:B------:R-:W-:Y:S01]  /*94b0*/  FMUL.FTZ R170, R170, UR7 ;  /* 0x00000007aaaa7c20 */ /* 0x000fe20008410000 */
[----:B------:R-:W2:Y:S01]  /*94c0*/  MUFU.TANH R177, R177 ;  /* 0x000000b100b17308 */ /* 0x000ea20000002400 */
[----:B0-----:R-:W-:Y:S01]  /*94d0*/  FMNMX.FTZ R2, R188, R2, !PT ;  /* 0x00000002bc027209 */ /* 0x001fe20007810000 */
[----:B------:R-:W-:Y:S01]  /*94e0*/  FMUL.FTZ R171, R171, UR7 ;  /* 0x00000007abab7c20 */ /* 0x000fe20008410000 */
[----:B------:R-:W-:Y:S01]  /*94f0*/  FMUL.FTZ R174, R174, UR7 ;  /* 0x00000007aeae7c20 */ /* 0x000fe20008410000 */
[----:B------:R-:W-:Y:S01]  /*9500*/  FMUL.FTZ R175, R175, UR7 ;  /* 0x00000007afaf7c20 */ /* 0x000fe20008410000 */
[----:B------:R-:W-:Y:S01]  /*9510*/  FMUL.FTZ R162, R162, UR7 ;  /* 0x00000007a2a27c20 */ /* 0x000fe20008410000 */
[----:B------:R-:W-:Y:S01]  /*9520*/  FMUL.FTZ R163, R163, UR7 ;  /* 0x00000007a3a37c20 */ /* 0x000fe20008410000 */
[----:B------:R-:W-:Y:S01]  /*9530*/  FMUL.FTZ R166, R166, UR7 ;  /* 0x00000007a6a67c20 */ /* 0x000fe20008410000 */
[----:B------:R-:W0:Y:S01]  /*9540*/  MUFU.TANH R180, R180 ;  /* 0x000000b400b47308 */ /* 0x000e220000002400 */
[----:B-1----:R-:W-:Y:S01]  /*9550*/  FMNMX.FTZ R2, R190, R2, !PT ;  /* 0x00000002be027209 */ /* 0x002fe20007810000 */
[----:B------:R-:W-:Y:S01]  /*9560*/  FMUL.FTZ R167, R167, UR7 ;  /* 0x00000007a7a77c20 */ /* 0x000fe20008410000 */
[----:B------:R-:W-:Y:S01]  /*9570*/  FMUL.FTZ R154, R154, UR7 ;  /* 0x000000079a9a7c20 */ /* 0x000fe20008410000 */
[----:B------:R-:W-:Y:S01]  /*9580*/  FMUL.FTZ R155, R155, UR7 ;  /* 0x000000079b9b7c20 */ /* 0x000fe20008410000 */
[----:B------:R-:W-:Y:S01]  /*9590*/  FMUL.FTZ R158, R158, UR7 ;  /* 0x000000079e9e7c20 */ /* 0x000fe20008410000 */
[----:B------:R-:W-:Y:S01]  /*95a0*/  FMUL.FTZ R159, R159, UR7 ;  /* 0x000000079f9f7c20 */ /* 0x000fe20008410000 */
[----:B------:R-:W-:Y:S01]  /*95b0*/  VOTEU.ALL UP0, P1 ;  /* 0x00000000003f7886 */ /* 0x000fe20000800000 */
[----:B------:R-:W1:Y:S01]  /*95c0*/  MUFU.TANH R181, R181 ;  /* 0x000000b500b57308 */ /* 0x000e620000002400 */
[----:B--2---:R-:W-:Y:S01]  /*95d0*/  FMNMX.FTZ R2, R177, R2, !PT ;  /* 0x00000002b1027209 */ /* 0x004fe20007810000 */
[----:B------:R-:W-:-:S02]  /*95e0*/  IMAD.MOV.U32 R237, RZ, RZ, R17 ;  /* 0x000000ffffed7224 */ /* 0x000fc400078e0011 */
[----:B------:R-:W-:Y:S02]  /*95f0*/  @!UP0 UIADD3 UR61, UR61, 0x38840, URZ ;  /* 0x000388403d3d8890 */ /* 0x000fe4000fffe03f */
[----:B------:R-:W-:Y:S02]  /*9600*/  @!UP0 UIADD3 UR6, UR6, 0x38860, URZ ;  /* 0x0003886006068890 */ /* 0x000fe4000fffe03f */
[----:B------:R-:W2:Y:S01]  /*9610*/  MUFU.TANH R168, R168 ;  /* 0x000000a800a87308 */ /* 0x000ea20000002400 */
[----:B0-----:R-:W-:Y:S01]  /*9620*/  FMNMX.FTZ R2, R180, R2, !PT ;  /* 0x00000002b4027209 */ /* 0x001fe20007810000 */
[----:B------:R-:W-:Y:S02]  /*9630*/  @!UP0 UPRMT UR61, URZ, 0x654, UR61 ;  /* 0x000006543f3d8896 */ /* 0x000fe4000800003d */
[----:B------:R-:W-:-:S04]  /*9640*/  @!UP0 UPRMT UR6, URZ, 0x654, UR6 ;  /* 0x000006543f068896 */ /* 0x000fc80008000006 */
[----:B------:R-:W0:Y:S01]  /*9650*/  MUFU.TANH R169, R169 ;  /* 0x000000a900a97308 */ /* 0x000e220000002400 */
[----:B-1----:R-:W-:-:S07]  /*9660*/  FMNMX.FTZ R2, R181, R2, !PT ;  /* 0x00000002b5027209 */ /* 0x002fce0007810000 */
[----:B------:R-:W1:Y:S01]  /*9670*/  MUFU.TANH R172, R172 ;  /* 0x000000ac00ac7308 */ /* 0x000e620000002400 */
[----:B--2---:R-:W-:-:S07]  /*9680*/  FMNMX.FTZ R2, R168, R2, !PT ;  /* 0x00000002a8027209 */ /* 0x004fce0007810000 */
[----:B------:R-:W2:Y:S01]  /*9690*/  MUFU.TANH R173, R173 ;  /* 0x000000ad00ad7308 */ /* 0x000ea20000002400 */
[----:B0-----:R-:W-:-:S07]  /*96a0*/  FMNMX.FTZ R2, R169, R2, !PT ;  /* 0x00000002a9027209 */ /* 0x001fce0007810000 */
        /* <DEDUP_REMOVED lines=19> */
[----:B-1----:R-:W-:-:S05]  /*97e0*/  FMNMX.FTZ R4, R157, R2, !PT ;  /* 0x000000029d047209 */ /* 0x002fca0007810000 */
[----:B------:R-:W1:Y:S02]  /*97f0*/  SHFL.BFLY PT, R2, R4, 0x2, 0x1f ;  /* 0x0c401f0004027f89 */ /* 0x000e6400000e0000 */
[----:B------:R-:W3:Y:S08]  /*9800*/  MUFU.TANH R186, R186 ;  /* 0x000000ba00ba7308 */ /* 0x000ef00000002400 */
[----:B------:R-:W4:Y:S08]  /*9810*/  MUFU.TANH R189, R189 ;  /* 0x000000bd00bd7308 */ /* 0x000f300000002400 */
[----:B------:R-:W5:Y:S01]  /*9820*/  MUFU.TANH R176, R176 ;  /* 0x000000b000b07308 */ /* 0x000f620000002400 */
[----:B-1----:R-:W-:-:S07]  /*9830*/  FMNMX.FTZ R4, R4, R2, !PT ;  /* 0x0000000204047209 */ /* 0x002fce0007810000 */
[----:B------:R-:W1:Y:S01]  /*9840*/  MUFU.TANH R178, R178 ;  /* 0x000000b200b27308 */ /* 0x000e620000002400 */
[----:B------:R-:W2:Y:S07]  /*9850*/  SHFL.BFLY PT, R2, R4, 0x1, 0x1f ;  /* 0x0c201f0004027f89 */ /* 0x000eae00000e0000 */
[----:B------:R-:W1:Y:S08]  /*9860*/  MUFU.TANH R179, R179 ;  /* 0x000000b300b37308 */ /* 0x000e700000002400 */
[----:B------:R-:W1:Y:S08]  /*9870*/  MUFU.TANH R156, R156 ;  /* 0x0000009c009c7308 */ /* 0x000e700000002400 */
[----:B------:R-:W1:Y:S01]  /*9880*/  MUFU.TANH R170, R170 ;  /* 0x000000aa00aa7308 */ /* 0x000e620000002400 */
[----:B--2---:R-:W-:-:S02]  /*9890*/  FMNMX.FTZ R4, R4, R2, !PT ;  /* 0x0000000204047209 */ /* 0x004fc40007810000 */
[----:B------:R-:W-:-:S03]  /*98a0*/  FMNMX.FTZ R2, R184, R20, !PT ;  /* 0x00000014b8027209 */ /* 0x000fc60007810000 */
[----:B------:R-:W-:Y:S01]  /*98b0*/  FADD.FTZ R21, -R4, R21 ;  /* 0x0000001504157221 */ /* 0x000fe20000010100 */
[----:B0-----:R-:W-:Y:S01]  /*98c0*/  FMNMX.FTZ R2, R185, R2, !PT ;  /* 0x00000002b9027209 */ /* 0x001fe20007810000 */
[----:B------:R-:W0:Y:S03]  /*98d0*/  MUFU.TANH R171, R171 ;  /* 0x000000ab00ab7308 */ /* 0x000e260000002400 */
[----:B---3--:R-:W-:-:S05]  /*98e0*/  FMNMX.FTZ R2, R186, R2, !PT ;  /* 0x00000002ba027209 */ /* 0x008fca0007810000 */
[----:B------:R-:W2:Y:S08]  /*98f0*/  MUFU.TANH R174, R174 ;  /* 0x000000ae00ae7308 */ /* 0x000eb00000002400 */
[----:B------:R-:W3:Y:S08]  /*9900*/  MUFU.TANH R175, R175 ;  /* 0x000000af00af7308 */ /* 0x000ef00000002400 */
[----:B------:R-:W3:Y:S08]  /*9910*/  MUFU.TANH R162, R162 ;  /* 0x000000a200a27308 */ /* 0x000ef00000002400 */
[----:B------:R-:W3:Y:S08]  /*9920*/  MUFU.TANH R163, R163 ;  /* 0x000000a300a37308 */ /* 0x000ef00000002400 */
[----:B------:R-:W3:Y:S08]  /*9930*/  MUFU.TANH R166, R166 ;  /* 0x000000a600a67308 */ /* 0x000ef00000002400 */
[----:B------:R-:W3:Y:S08]  /*9940*/  MUFU.TANH R167, R167 ;  /* 0x000000a700a77308 */ /* 0x000ef00000002400 */
[----:B------:R-:W3:Y:S01]  /*9950*/  MUFU.TANH R154, R154 ;  /* 0x0000009a009a7308 */ /* 0x000ee20000002400 */
[----:B------:R-:W-:-:S02]  /*9960*/  WARPGROUP.DEPBAR.LE gsb0, 0x0 ;  /* 0x00008000000079c5 */ /* 0x000fc40000010000 */
[----:B------:R-:W-:-:S05]  /*9970*/  WARPGROUP.ARRIVE ;  /* 0x00000000000079c5 */ /* 0x000fca0000000000 */
[----:B------:R-:W3:Y:S01]  /*9980*/  MUFU.TANH R155, R155 ;  /* 0x0000009b009b7308 */ /* 0x000ee20000002400 */
[----:B------:R-:W-:Y:S01]  /*9990*/  HGMMA.64x256x16.F32.BF16 R24, R204, gdesc[UR8].tnspB, R24, gsb0 ;  /* 0x43e00008cc187df0 */ /* 0x000fe20008001818 */
[----:B------:R-:W-:Y:S01]  /*99a0*/  UIADD3 UR10, UR60, 0x100, URZ ;  /* 0x000001003c0a7890 */ /* 0x000fe2000fffe03f */
[----:B------:R-:W-:-:S05]  /*99b0*/  UMOV UR11, 0x40000040 ;  /* 0x40000040000b7882 */ /* 0x000fca0000000000 */
[----:B------:R-:W3:Y:S08]  /*99c0*/  MUFU.TANH R158, R158 ;  /* 0x0000009e009e7308 */ /* 0x000ef00000002400 */
[----:B------:R-:W3:Y:S01]  /*99d0*/  MUFU.TANH R159, R159 ;  /* 0x0000009f009f7308 */ /* 0x000ee20000002400 */
[----:B------:R-:W-:Y:S02]  /*99e0*/  WARPGROUP.DEPBAR.LE gsb0, 0x0 ;  /* 0x00008000000079c5 */ /* 0x000fe40000010000 */
[----:B------:R-:W-:-:S10]  /*99f0*/  WARPGROUP.ARRIVE ;  /* 0x00000000000079c5 */ /* 0x000fd40000000000 */
        /* <DEDUP_REMOVED lines=8> */
[----:B------:R-:W-:Y:S01]  /*9a80*/  R2UR UR60, R16 ;  /* 0x00000000103c72ca */ /* 0x000fe200000e0000 */
[----:B------:R-:W-:Y:S01]  /*9a90*/  UMOV UR11, 0x40000040 ;  /* 0x40000040000b7882 */ /* 0x000fe20000000000 */
[----:B------:R-:W-:Y:S02]  /*9aa0*/  WARPGROUP.DEPBAR.LE gsb0, 0x0 ;  /* 0x00008000000079c5 */ /* 0x000fe40000010000 */
[----:B------:R-:W-:-:S15]  /*9ab0*/  WARPGROUP.ARRIVE ;  /* 0x00000000000079c5 */ /* 0x000fde0000000000 */
[----:B------:R-:W-:-:S07]  /*9ac0*/  NOP ;  /* 0x0000000000007918 */ /* 0x000fce0000000000 */
[----:B------:R-:W-:Y:S01]  /*9ad0*/  HGMMA.64x256x16.F32.BF16 R24, R192, gdesc[UR8].tnspB, R24, gsb0 ;  /* 0x43e00008c0187df0 */ /* 0x000fe20008001818 */
[----:B------:R-:W-:Y:S01]  /*9ae0*/  UMOV UR10, UR14 ;  /* 0x0000000e000a7c82 */ /* 0x000fe20008000000 */
[----:B------:R-:W-:Y:S01]  /*9af0*/  R2UR UR11, R15 ;  /* 0x000000000f0b72ca */ /* 0x000fe200000e0000 */
[----:B------:R-:W-:Y:S01]  /*9b00*/  FMUL.FTZ R15, R21, UR10 ;  /* 0x0000000a150f7c20 */ /* 0x000fe20008410000 */
[----:B----4-:R-:W-:Y:S02]  /*9b10*/  FMNMX.FTZ R21, R189, R2, !PT ;  /* 0x00000002bd157209 */ /* 0x010fe40007810000 */
[----:B------:R-:W-:Y:S01]  /*9b20*/  R2UR UR14, R18 ;  /* 0x00000000120e72ca */ /* 0x000fe200000e0000 */
[----:B------:R4:W-:Y:S01]  /*9b30*/  MUFU.EX2 R2, R15 ;  /* 0x0000000f00027308 */ /* 0x0009e20000000800 */
[----:B-----5:R-:W-:-:S04]  /*9b40*/  FMNMX.FTZ R21, R176, R21, !PT ;  /* 0x00000015b0157209 */ /* 0x020fc80007810000 */
[----:B-1----:R-:W-:Y:S01]  /*9b50*/  FMNMX.FTZ R21, R178, R21, !PT ;  /* 0x00000015b2157209 */ /* 0x002fe20007810000 */
[----:B----4-:R-:W-:-:S06]  /*9b60*/  FMUL.FTZ R15, R4, UR10 ;  /* 0x0000000a040f7c20 */ /* 0x010fcc0008410000 */
[----:B------:R-:W-:Y:S01]  /*9b70*/  UISETP.GT.AND UP0, UPT, UR11, UR14, UPT ;  /* 0x0000000e0b00728c */ /* 0x000fe2000bf04270 */
[--C-:B------:R-:W-:Y:S01]  /*9b80*/  FFMA.FTZ R208, R0, UR10, -R15.reuse ;  /* 0x0000000a00d07c23 */ /* 0x100fe2000801080f */
[----:B------:R-:W-:Y:S01]  /*9b90*/  FMNMX.FTZ R0, R179, R21, !PT ;  /* 0x00000015b3007209 */ /* 0x000fe20007810000 */
[--C-:B------:R-:W-:Y:S01]  /*9ba0*/  FFMA.FTZ R3, R3, UR10, -R15.reuse ;  /* 0x0000000a03037c23 */ /* 0x100fe2000801080f */
[--C-:B------:R-:W-:Y:S01]  /*9bb0*/  FFMA.FTZ R210, R187, UR10, -R15.reuse ;  /* 0x0000000abbd27c23 */ /* 0x100fe2000801080f */
[--C-:B------:R-:W-:Y:S01]  /*9bc0*/  FFMA.FTZ R183, R188, UR10, -R15.reuse ;  /* 0x0000000abcb77c23 */ /* 0x100fe2000801080f */
[----:B------:R-:W-:Y:S01]  /*9bd0*/  FMNMX.FTZ R0, R156, R0, !PT ;  /* 0x000000009c007209 */ /* 0x000fe20007810000 */
[----:B------:R1:W-:Y:S01]  /*9be0*/  MUFU.EX2 R21, R3 ;  /* 0x0000000300157308 */ /* 0x0003e20000000800 */
[--C-:B------:R-:W-:Y:S01]  /*9bf0*/  FFMA.FTZ R200, R168, UR10, -R15.reuse ;  /* 0x0000000aa8c87c23 */ /* 0x100fe2000801080f */
[--C-:B------:R-:W-:Y:S01]  /*9c00*/  FFMA.FTZ R196, R160, UR10, -R15.reuse ;  /* 0x0000000aa0c47c23 */ /* 0x100fe2000801080f */
[----:B------:R-:W-:Y:S01]  /*9c10*/  FMNMX.FTZ R0, R170, R0, !PT ;  /* 0x00000000aa007209 */ /* 0x000fe20007810000 */
[--C-:B------:R-:W-:Y:S01]  /*9c20*/  FFMA.FTZ R206, R180, UR10, -R15.reuse ;  /* 0x0000000ab4ce7c23 */ /* 0x100fe2000801080f */
[--C-:B------:R-:W-:Y:S01]  /*9c30*/  FFMA.FTZ R168, R169, UR10, -R15.reuse ;  /* 0x0000000aa9a87c23 */ /* 0x100fe2000801080f */
[--C-:B------:R-:W-:Y:S01]  /*9c40*/  FFMA.FTZ R160, R161, UR10, -R15.reuse ;  /* 0x0000000aa1a07c23 */ /* 0x100fe2000801080f */
[----:B0-----:R-:W-:Y:S01]  /*9c50*/  FMNMX.FTZ R0, R171, R0, !PT ;  /* 0x00000000ab007209 */ /* 0x001fe20007810000 */
[----:B------:R-:W0:Y:S01]  /*9c60*/  MUFU.EX2 R208, R208 ;  /* 0x000000d000d07308 */ /* 0x000e220000000800 */
[--C-:B------:R-:W-:Y:S01]  /*9c70*/  FFMA.FTZ R204, R190, UR10, -R15.reuse ;  /* 0x0000000abecc7c23 */ /* 0x100fe2000801080f */
[--C-:B------:R-:W-:Y:S01]  /*9c80*/  FFMA.FTZ R177, R177, UR10, -R15.reuse ;  /* 0x0000000ab1b17c23 */ /* 0x100fe2000801080f */
[----:B--2---:R-:W-:Y:S01]  /*9c90*/  FMNMX.FTZ R0, R174, R0, !PT ;  /* 0x00000000ae007209 */ /* 0x004fe20007810000 */
[--C-:B------:R-:W-:Y:S01]  /*9ca0*/  FFMA.FTZ R180, R181, UR10, -R15.reuse ;  /* 0x0000000ab5b47c23 */ /* 0x100fe2000801080f */
[--C-:B------:R-:W-:Y:S01]  /*9cb0*/  FFMA.FTZ R202, R172, UR10, -R15.reuse ;  /* 0x0000000aacca7c23 */ /* 0x100fe2000801080f */
[--C-:B------:R-:W-:Y:S01]  /*9cc0*/  FFMA.FTZ R169, R173, UR10, -R15.reuse ;  /* 0x0000000aada97c23 */ /* 0x100fe2000801080f */
[----:B---3--:R-:W-:Y:S01]  /*9cd0*/  FMNMX.FTZ R0, R175, R0, !PT ;  /* 0x00000000af007209 */ /* 0x008fe20007810000 */
[----:B------:R-:W-:Y:S01]  /*9ce0*/  MUFU.EX2 R210, R210 ;  /* 0x000000d200d27308 */ /* 0x000fe20000000800 */
[--C-:B------:R-:W-:Y:S01]  /*9cf0*/  FFMA.FTZ R198, R164, UR10, -R15.reuse ;  /* 0x0000000aa4c67c23 */ /* 0x100fe2000801080f */
[----:B------:R-:W-:Y:S01]  /*9d00*/  FFMA.FTZ R161, R165, UR10, -R15 ;  /* 0x0000000aa5a17c23 */ /* 0x000fe2000801080f */
[----:B------:R-:W-:-:S02]  /*9d10*/  FMNMX.FTZ R0, R162, R0, !PT ;  /* 0x00000000a2007209 */ /* 0x000fc40007810000 */
[----:B------:R-:W-:Y:S02]  /*9d20*/  PLOP3.LUT P2, PT, PT, PT, UP0, 0x80, 0x0 ;  /* 0x000000000000781c */ /* 0x000fe40003f4f008 */
[----:B------:R-:W-:Y:S01]  /*9d30*/  FMNMX.FTZ R0, R163, R0, !PT ;  /* 0x00000000a3007209 */ /* 0x000fe20007810000 */
[----:B------:R-:W-:Y:S03]  /*9d40*/  MUFU.EX2 R183, R183 ;  /* 0x000000b700b77308 */ /* 0x000fe60000000800 */
[----:B------:R-:W-:-:S04]  /*9d50*/  FMNMX.FTZ R0, R166, R0, !PT ;  /* 0x00000000a6007209 */ /* 0x000fc80007810000 */
[----:B------:R-:W-:Y:S01]  /*9d60*/  FMNMX.FTZ R0, R167, R0, !PT ;  /* 0x00000000a7007209 */ /* 0x000fe20007810000 */
[----:B------:R-:W-:Y:S03]  /*9d70*/  MUFU.EX2 R204, R204 ;  /* 0x000000cc00cc7308 */ /* 0x000fe60000000800 */
[----:B------:R-:W-:-:S04]  /*9d80*/  FMNMX.FTZ R0, R154, R0, !PT ;  /* 0x000000009a007209 */ /* 0x000fc80007810000 */
[----:B------:R-:W-:Y:S01]  /*9d90*/  FMNMX.FTZ R0, R155, R0, !PT ;  /* 0x000000009b007209 */ /* 0x000fe20007810000 */
[----:B------:R-:W-:Y:S03]  /*9da0*/  MUFU.EX2 R177, R177 ;  /* 0x000000b100b17308 */ /* 0x000fe60000000800 */
[----:B------:R-:W-:-:S04]  /*9db0*/  FMNMX.FTZ R0, R158, R0, !PT ;  /* 0x000000009e007209 */ /* 0x000fc80007810000 */
[----:B------:R-:W-:Y:S01]  /*9dc0*/  FMNMX.FTZ R0, R159, R0, !PT ;  /* 0x000000009f007209 */ /* 0x000fe20007810000 */
[----:B------:R-:W-:Y:S04]  /*9dd0*/  MUFU.EX2 R206, R206 ;  /* 0x000000ce00ce7308 */ /* 0x000fe80000000800 */
[----:B-1----:R-:W1:Y:S04]  /*9de0*/  SHFL.BFLY PT, R3, R0, 0x2, 0x1f ;  /* 0x0c401f0000037f89 */ /* 0x002e6800000e0000 */
[----:B------:R-:W-:Y:S08]  /*9df0*/  MUFU.EX2 R180, R180 ;  /* 0x000000b400b47308 */ /* 0x000ff00000000800 */
[----:B------:R-:W-:Y:S08]  /*9e00*/  MUFU.EX2 R200, R200 ;  /* 0x000000c800c87308 */ /* 0x000ff00000000800 */
[----:B------:R-:W-:Y:S01]  /*9e10*/  MUFU.EX2 R168, R168 ;  /* 0x000000a800a87308 */ /* 0x000fe20000000800 */
[----:B-1----:R-:W-:-:S07]  /*9e20*/  FMNMX.FTZ R0, R0, R3, !PT ;  /* 0x0000000300007209 */ /* 0x002fce0007810000 */
[----:B------:R-:W-:Y:S01]  /*9e30*/  MUFU.EX2 R202, R202 ;  /* 0x000000ca00ca7308 */ /* 0x000fe20000000800 */
[----:B------:R-:W1:Y:S07]  /*9e40*/  SHFL.BFLY PT, R3, R0, 0x1, 0x1f ;  /* 0x0c201f0000037f89 */ /* 0x000e6e00000e0000 */
[----:B------:R-:W-:Y:S08]  /*9e50*/  MUFU.EX2 R169, R169 ;  /* 0x000000a900a97308 */ /* 0x000ff00000000800 */
[----:B------:R-:W-:Y:S08]  /*9e60*/  MUFU.EX2 R196, R196 ;  /* 0x000000c400c47308 */ /* 0x000ff00000000800 */
[----:B------:R-:W-:Y:S01]  /*9e70*/  MUFU.EX2 R160, R160 ;  /* 0x000000a000a07308 */ /* 0x000fe20000000800 */
[----:B-1----:R-:W-:-:S05]  /*9e80*/  FMNMX.FTZ R3, R0, R3, !PT ;  /* 0x0000000300037209 */ /* 0x002fca0007810000 */
[----:B------:R-:W-:Y:S02]  /*9e90*/  FADD.FTZ R0, -R3, R20 ;  /* 0x0000001403007221 */ /* 0x000fe40000010100 */
[----:B------:R-:W-:Y:S02]  /*9ea0*/  MUFU.EX2 R198, R198 ;  /* 0x000000c600c67308 */ /* 0x000fe40000000800 */
[----:B------:R-:W-:-:S06]  /*9eb0*/  FMUL.FTZ R0, R0, UR10 ;  /* 0x0000000a00007c20 */ /* 0x000fcc0008410000 */
[----:B------:R-:W-:Y:S08]  /*9ec0*/  MUFU.EX2 R0, R0 ;  /* 0x0000000000007308 */ /* 0x000ff00000000800 */
[----:B------:R-:W-:Y:S01]  /*9ed0*/  MUFU.EX2 R161, R161 ;  /* 0x000000a100a17308 */ /* 0x000fe20000000800 */
[----:B------:R-:W-:Y:S02]  /*9ee0*/  WARPGROUP.DEPBAR.LE gsb0, 0x0 ;  /* 0x00008000000079c5 */ /* 0x000fe40000010000 */
[--C-:B------:R-:W-:Y:S01]  /*9ef0*/  FFMA.FTZ R194, R153, UR10, -R15.reuse ;  /* 0x0000000a99c27c23 */ /* 0x100fe2000801080f */
[----:B------:R-:W-:Y:S01]  /*9f00*/  FMUL.FTZ R153, R3, UR10 ;  /* 0x0000000a03997c20 */ /* 0x000fe20008410000 */
[--C-:B------:R-:W-:Y:S01]  /*9f10*/  FFMA.FTZ R192, R152, UR10, -R15.reuse ;  /* 0x0000000a98c07c23 */ /* 0x100fe2000801080f */
[--C-:B------:R-:W-:Y:S01]  /*9f20*/  FFMA.FTZ R152, R182, UR10, -R15.reuse ;  /* 0x0000000ab6987c23 */ /* 0x100fe2000801080f */
[----:B------:R-:W-:Y:S01]  /*9f30*/  FFMA.FTZ R15, R157, UR10, -R15 ;  /* 0x0000000a9d0f7c23 */ /* 0x000fe2000801080f */
[--C-:B------:R-:W-:Y:S01]  /*9f40*/  FFMA.FTZ R209, R184, UR10, -R153.reuse ;  /* 0x0000000ab8d17c23 */ /* 0x100fe20008010899 */
[--C-:B------:R-:W-:Y:S01]  /*9f50*/  FFMA.FTZ R20, R185, UR10, -R153.reuse ;  /* 0x0000000ab9147c23 */ /* 0x100fe20008010899 */
[--C-:B------:R-:W-:Y:S01]  /*9f60*/  FFMA.FTZ R211, R186, UR10, -R153.reuse ;  /* 0x0000000abad37c23 */ /* 0x100fe20008010899 */
[--C-:B------:R-:W-:Y:S01]  /*9f70*/  FFMA.FTZ R157, R189, UR10, -R153.reuse ;  /* 0x0000000abd9d7c23 */ /* 0x100fe20008010899 */
[--C-:B------:R-:W-:Y:S01]  /*9f80*/  FFMA.FTZ R205, R176, UR10, -R153.reuse ;  /* 0x0000000ab0cd7c23 */ /* 0x100fe20008010899 */
[--C-:B------:R-:W-:Y:S01]  /*9f90*/  FFMA.FTZ R164, R178, UR10, -R153.reuse ;  /* 0x0000000ab2a47c23 */ /* 0x100fe20008010899 */
[----:B------:R-:W1:Y:S01]  /*9fa0*/  MUFU.EX2 R209, R209 ;  /* 0x000000d100d17308 */ /* 0x000e620000000800 */
[--C-:B------:R-:W-:Y:S01]  /*9fb0*/  FFMA.FTZ R207, R179, UR10, -R153.reuse ;  /* 0x0000000ab3cf7c23 */ /* 0x100fe20008010899 */
[--C-:B------:R-:W-:Y:S01]  /*9fc0*/  FFMA.FTZ R156, R156, UR10, -R153.reuse ;  /* 0x0000000a9c9c7c23 */ /* 0x100fe20008010899 */
[--C-:B------:R-:W-:Y:S01]  /*9fd0*/  FFMA.FTZ R201, R170, UR10, -R153.reuse ;  /* 0x0000000aaac97c23 */ /* 0x100fe20008010899 */
[--C-:B------:R-:W-:Y:S01]  /*9fe0*/  FFMA.FTZ R165, R171, UR10, -R153.reuse ;  /* 0x0000000aaba57c23 */ /* 0x100fe20008010899 */
[--C-:B------:R-:W-:Y:S01]  /*9ff0*/  FFMA.FTZ R203, R174, UR10, -R153.reuse ;  /* 0x0000000aaecb7c23 */ /* 0x100fe20008010899 */
[--C-:B------:R-:W-:Y:S01]  /*a000*/  FFMA.FTZ R175, R175, UR10, -R153.reuse ;  /* 0x0000000aafaf7c23 */ /* 0x100fe20008010899 */
[--C-:B------:R-:W-:Y:S01]  /*a010*/  FFMA.FTZ R162, R162, UR10, -R153.reuse ;  /* 0x0000000aa2a27c23 */ /* 0x100fe20008010899 */
[----:B------:R-:W2:Y:S01]  /*a020*/  MUFU.EX2 R20, R20 ;  /* 0x0000001400147308 */ /* 0x000ea20000000800 */
[--C-:B------:R-:W-:Y:S01]  /*a030*/  FFMA.FTZ R163, R163, UR10, -R153.reuse ;  /* 0x0000000aa3a37c23 */ /* 0x100fe20008010899 */
[--C-:B------:R-:W-:Y:S01]  /*a040*/  FFMA.FTZ R166, R166, UR10, -R153.reuse ;  /* 0x0000000aa6a67c23 */ /* 0x100fe20008010899 */
[--C-:B------:R-:W-:Y:S01]  /*a050*/  FFMA.FTZ R167, R167, UR10, -R153.reuse ;  /* 0x0000000aa7a77c23 */ /* 0x100fe20008010899 */
[--C-:B------:R-:W-:Y:S01]  /*a060*/  FFMA.FTZ R154, R154, UR10, -R153.reuse ;  /* 0x0000000a9a9a7c23 */ /* 0x100fe20008010899 */
[--C-:B------:R-:W-:Y:S01]  /*a070*/  FFMA.FTZ R155, R155, UR10, -R153.reuse ;  /* 0x0000000a9b9b7c23 */ /* 0x100fe20008010899 */
[--C-:B------:R-:W-:Y:S01]  /*a080*/  FFMA.FTZ R158, R158, UR10, -R153.reuse ;  /* 0x0000000a9e9e7c23 */ /* 0x100fe20008010899 */
[----:B------:R-:W-:Y:S01]  /*a090*/  FFMA.FTZ R153, R159, UR10, -R153 ;  /* 0x0000000a9f997c23 */ /* 0x000fe20008010899 */
[----:B------:R-:W3:Y:S01]  /*a0a0*/  MUFU.EX2 R211, R211 ;  /* 0x000000d300d37308 */ /* 0x000ee20000000800 */
[----:B0-----:R-:W-:Y:S01]  /*a0b0*/  FFMA.FTZ R159, R2, R13, R208 ;  /* 0x0000000d029f7223 */ /* 0x001fe200000100d0 */
[----:B-1----:R-:W-:Y:S01]  /*a0c0*/  FFMA.FTZ R12, R0, R12, R209 ;  /* 0x0000000c000c7223 */ /* 0x002fe200000100d1 */
[C---:B------:R-:W-:Y:S01]  /*a0d0*/  F2FP.BF16.F32.PACK_AB R208, R21.reuse, R208 ;  /* 0x000000d015d0723e */ /* 0x040fe200000010ff */
[----:B------:R-:W-:Y:S01]  /*a0e0*/  @!P1 SYNCS.ARRIVE.TRANS64.RED.A1T0 RZ, [UR61], RZ ;  /* 0x000000ffffff99a7 */ /* 0x000fe2000810043d */
[----:B------:R-:W-:-:S03]  /*a0f0*/  FADD.FTZ R159, R21, R159 ;  /* 0x0000009f159f7221 */ /* 0x000fc60000010000 */
[----:B------:R-:W0:Y:S01]  /*a100*/  MUFU.EX2 R157, R157 ;  /* 0x0000009d009d7308 */ /* 0x000e220000000800 */
[----:B--2---:R-:W-:Y:S01]  /*a110*/  FADD.FTZ R12, R20, R12 ;  /* 0x0000000c140c7221 */ /* 0x004fe20000010000 */
[----:B------:R-:W-:Y:S01]  /*a120*/  FADD.FTZ R21, R210, R159 ;  /* 0x0000009fd2157221 */ /* 0x000fe20000010000 */
[----:B------:R-:W-:Y:S01]  /*a130*/  F2FP.BF16.F32.PACK_AB R209, R20, R209 ;  /* 0x000000d114d1723e */ /* 0x000fe200000010ff */
[----:B------:R-:W-:Y:S01]  /*a140*/  @!P1 SYNCS.ARRIVE.TRANS64.RED.A1T0 RZ, [UR6], RZ ;  /* 0x000000ffffff99a7 */ /* 0x000fe20008100406 */
[----:B------:R-:W-:Y:S01]  /*a150*/  UIADD3 UR6, UR11, -0x1, URZ ;  /* 0xffffffff0b067890 */ /* 0x000fe2000fffe03f */
[C---:B------:R-:W-:Y:S01]  /*a160*/  FADD.FTZ R21, R183.reuse, R21 ;  /* 0x00000015b7157221 */ /* 0x040fe20000010000 */
[----:B------:R-:W-:Y:S01]  /*a170*/  F2FP.BF16.F32.PACK_AB R210, R183, R210 ;  /* 0x000000d2b7d2723e */ /* 0x000fe200000010ff */
[----:B------:R-:W1:Y:S01]  /*a180*/  MUFU.EX2 R205, R205 ;  /* 0x000000cd00cd7308 */ /* 0x000e620000000800 */
[----:B---3--:R-:W-:Y:S01]  /*a190*/  FADD.FTZ R12, R211, R12 ;  /* 0x0000000cd30c7221 */ /* 0x008fe20000010000 */
[----:B------:R-:W-:Y:S01]  /*a1a0*/  FADD.FTZ R21, R204, R21 ;  /* 0x00000015cc157221 */ /* 0x000fe20000010000 */
[----:B------:R-:W-:Y:S01]  /*a1b0*/  F2FP.BF16.F32.PACK_AB R204, R177, R204 ;  /* 0x000000ccb1cc723e */ /* 0x000fe200000010ff */
[----:B------:R-:W-:-:S02]  /*a1c0*/  IMAD.MOV.U32 R20, RZ, RZ, R3 ;  /* 0x000000ffff147224 */ /* 0x000fc400078e0003 */
[----:B------:R-:W-:Y:S02]  /*a1d0*/  FADD.FTZ R21, R177, R21 ;  /* 0x00000015b1157221 */ /* 0x000fe40000010000 */
[----:B------:R-:W2:Y:S01]  /*a1e0*/  MUFU.EX2 R164, R164 ;  /* 0x000000a400a47308 */ /* 0x000ea20000000800 */
[C---:B0-----:R-:W-:Y:S01]  /*a1f0*/  FADD.FTZ R12, R157.reuse, R12 ;  /* 0x0000000c9d0c7221 */ /* 0x041fe20000010000 */
[----:B------:R-:W-:Y:S01]  /*a200*/  FADD.FTZ R21, R206, R21 ;  /* 0x00000015ce157221 */ /* 0x000fe20000010000 */
[----:B------:R-:W-:Y:S02]  /*a210*/  F2FP.BF16.F32.PACK_AB R211, R157, R211 ;  /* 0x000000d39dd3723e */ /* 0x000fe400000010ff */
[C---:B------:R-:W-:Y:S01]  /*a220*/  F2FP.BF16.F32.PACK_AB R206, R180.reuse, R206 ;  /* 0x000000ceb4ce723e */ /* 0x040fe200000010ff */
[----:B------:R-:W-:Y:S02]  /*a230*/  FADD.FTZ R21, R180, R21 ;  /* 0x00000015b4157221 */ /* 0x000fe40000010000 */
[----:B------:R-:W0:Y:S01]  /*a240*/  MUFU.EX2 R207, R207 ;  /* 0x000000cf00cf7308 */ /* 0x000e220000000800 */
[----:B-1----:R-:W-:Y:S01]  /*a250*/  FADD.FTZ R12, R205, R12 ;  /* 0x0000000ccd0c7221 */ /* 0x002fe20000010000 */
[----:B------:R-:W-:Y:S01]  /*a260*/  FADD.FTZ R21, R200, R21 ;  /* 0x00000015c8157221 */ /* 0x000fe20000010000 */
[----:B------:R-:W-:-:S03]  /*a270*/  F2FP.BF16.F32.PACK_AB R200, R168, R200 ;  /* 0x000000c8a8c8723e */ /* 0x000fc600000010ff */
[----:B------:R-:W-:Y:S02]  /*a280*/  FADD.FTZ R21, R168, R21 ;  /* 0x00000015a8157221 */ /* 0x000fe40000010000 */
[----:B------:R-:W1:Y:S01]  /*a290*/  MUFU.EX2 R156, R156 ;  /* 0x0000009c009c7308 */ /* 0x000e620000000800 */
[----:B--2---:R-:W-:Y:S01]  /*a2a0*/  FADD.FTZ R12, R164, R12 ;  /* 0x0000000ca40c7221 */ /* 0x004fe20000010000 */
[----:B------:R-:W-:Y:S01]  /*a2b0*/  FADD.FTZ R21, R202, R21 ;  /* 0x00000015ca157221 */ /* 0x000fe20000010000 */
[----:B------:R-:W-:Y:S02]  /*a2c0*/  F2FP.BF16.F32.PACK_AB R205, R164, R205 ;  /* 0x000000cda4cd723e */ /* 0x000fe400000010ff */
[C---:B------:R-:W-:Y:S01]  /*a2d0*/  F2FP.BF16.F32.PACK_AB R202, R169.reuse, R202 ;  /* 0x000000caa9ca723e */ /* 0x040fe200000010ff */
[----:B------:R-:W-:Y:S02]  /*a2e0*/  FADD.FTZ R21, R169, R21 ;  /* 0x00000015a9157221 */ /* 0x000fe40000010000 */
[----:B------:R-:W2:Y:S01]  /*a2f0*/  MUFU.EX2 R201, R201 ;  /* 0x000000c900c97308 */ /* 0x000ea20000000800 */
[----:B0-----:R-:W-:Y:S01]  /*a300*/  FADD.FTZ R12, R207, R12 ;  /* 0x0000000ccf0c7221 */ /* 0x001fe20000010000 */
[----:B------:R-:W-:Y:S01]  /*a310*/  FADD.FTZ R21, R196, R21 ;  /* 0x00000015c4157221 */ /* 0x000fe20000010000 */
[----:B------:R-:W-:-:S03]  /*a320*/  F2FP.BF16.F32.PACK_AB R196, R160, R196 ;  /* 0x000000c4a0c4723e */ /* 0x000fc600000010ff */
[----:B------:R-:W-:Y:S02]  /*a330*/  FADD.FTZ R21, R160, R21 ;  /* 0x00000015a0157221 */ /* 0x000fe40000010000 */
[----:B------:R-:W0:Y:S01]  /*a340*/  MUFU.EX2 R165, R165 ;  /* 0x000000a500a57308 */ /* 0x000e220000000800 */
[----:B-1----:R-:W-:Y:S01]  /*a350*/  FADD.FTZ R12, R156, R12 ;  /* 0x0000000c9c0c7221 */ /* 0x002fe20000010000 */
[----:B------:R-:W-:Y:S01]  /*a360*/  FADD.FTZ R21, R198, R21 ;  /* 0x00000015c6157221 */ /* 0x000fe20000010000 */
[----:B------:R-:W-:Y:S02]  /*a370*/  F2FP.BF16.F32.PACK_AB R207, R156, R207 ;  /* 0x000000cf9ccf723e */ /* 0x000fe400000010ff */
[C---:B------:R-:W-:Y:S01]  /*a380*/  F2FP.BF16.F32.PACK_AB R198, R161.reuse, R198 ;  /* 0x000000c6a1c6723e */ /* 0x040fe200000010ff */
[----:B------:R-:W-:Y:S02]  /*a390*/  FADD.FTZ R21, R161, R21 ;  /* 0x00000015a1157221 */ /* 0x000fe40000010000 */
[----:B------:R-:W1:Y:S01]  /*a3a0*/  MUFU.EX2 R203, R203 ;  /* 0x000000cb00cb7308 */ /* 0x000e620000000800 */
[----:B--2---:R-:W-:-:S07]  /*a3b0*/  FADD.FTZ R12, R201, R12 ;  /* 0x0000000cc90c7221 */ /* 0x004fce0000010000 */
[----:B------:R-:W2:Y:S01]  /*a3c0*/  MUFU.EX2 R13, R175 ;  /* 0x000000af000d7308 */ /* 0x000ea20000000800 */
[C---:B0-----:R-:W-:Y:S01]  /*a3d0*/  FADD.FTZ R12, R165.reuse, R12 ;  /* 0x0000000ca50c7221 */ /* 0x041fe20000010000 */
[----:B------:R-:W-:-:S06]  /*a3e0*/  F2FP.BF16.F32.PACK_AB R201, R165, R201 ;  /* 0x000000c9a5c9723e */ /* 0x000fcc00000010ff */
[----:B------:R-:W0:Y:S01]  /*a3f0*/  MUFU.EX2 R162, R162 ;  /* 0x000000a200a27308 */ /* 0x000e220000000800 */
[----:B-1----:R-:W-:-:S07]  /*a400*/  FADD.FTZ R12, R203, R12 ;  /* 0x0000000ccb0c7221 */ /* 0x002fce0000010000 */
[----:B------:R-:W1:Y:S01]  /*a410*/  MUFU.EX2 R163, R163 ;  /* 0x000000a300a37308 */ /* 0x000e620000000800 */
[C---:B--2---:R-:W-:Y:S01]  /*a420*/  FADD.FTZ R12, R13.reuse, R12 ;  /* 0x0000000c0d0c7221 */ /* 0x044fe20000010000 */
[----:B------:R-:W-:-:S06]  /*a430*/  F2FP.BF16.F32.PACK_AB R203, R13, R203 ;  /* 0x000000cb0dcb723e */ /* 0x000fcc00000010ff */
[----:B------:R-:W2:Y:S01]  /*a440*/  MUFU.EX2 R166, R166 ;  /* 0x000000a600a67308 */ /* 0x000ea20000000800 */
[----:B0-----:R-:W-:-:S07]  /*a450*/  FADD.FTZ R12, R162, R12 ;  /* 0x0000000ca20c7221 */ /* 0x001fce0000010000 */
[----:B------:R-:W0:Y:S01]  /*a460*/  MUFU.EX2 R192, R192 ;  /* 0x000000c000c07308 */ /* 0x000e220000000800 */
[C---:B-1----:R-:W-:Y:S01]  /*a470*/  FADD.FTZ R12, R163.reuse, R12 ;  /* 0x0000000ca30c7221 */ /* 0x042fe20000010000 */
[----:B------:R-:W-:-:S06]  /*a480*/  F2FP.BF16.F32.PACK_AB R197, R163, R162 ;  /* 0x000000a2a3c5723e */ /* 0x000fcc00000010ff */
[----:B------:R-:W1:Y:S01]  /*a490*/  MUFU.EX2 R167, R167 ;  /* 0x000000a700a77308 */ /* 0x000e620000000800 */
[----:B--2---:R-:W-:-:S07]  /*a4a0*/  FADD.FTZ R12, R166, R12 ;  /* 0x0000000ca60c7221 */ /* 0x004fce0000010000 */
[----:B------:R-:W2:Y:S01]  /*a4b0*/  MUFU.EX2 R152, R152 ;  /* 0x0000009800987308 */ /* 0x000ea20000000800 */
[----:B0-----:R-:W-:-:S07]  /*a4c0*/  FADD.FTZ R21, R192, R21 ;  /* 0x00000015c0157221 */ /* 0x001fce0000010000 */
[----:B------:R-:W0:Y:S01]  /*a4d0*/  MUFU.EX2 R154, R154 ;  /* 0x0000009a009a7308 */ /* 0x000e220000000800 */
[C---:B-1----:R-:W-:Y:S01]  /*a4e0*/  FADD.FTZ R12, R167.reuse, R12 ;  /* 0x0000000ca70c7221 */ /* 0x042fe20000010000 */
[----:B------:R-:W-:-:S06]  /*a4f0*/  F2FP.BF16.F32.PACK_AB R199, R167, R166 ;  /* 0x000000a6a7c7723e */ /* 0x000fcc00000010ff */
[----:B------:R-:W1:Y:S01]  /*a500*/  MUFU.EX2 R194, R194 ;  /* 0x000000c200c27308 */ /* 0x000e620000000800 */
[C---:B--2---:R-:W-:Y:S01]  /*a510*/  FADD.FTZ R21, R152.reuse, R21 ;  /* 0x0000001598157221 */ /* 0x044fe20000010000 */
[----:B------:R-:W-:-:S06]  /*a520*/  F2FP.BF16.F32.PACK_AB R192, R152, R192 ;  /* 0x000000c098c0723e */ /* 0x000fcc00000010ff */
[----:B------:R-:W2:Y:S01]  /*a530*/  MUFU.EX2 R155, R155 ;  /* 0x0000009b009b7308 */ /* 0x000ea20000000800 */
[----:B0-----:R-:W-:-:S07]  /*a540*/  FADD.FTZ R12, R154, R12 ;  /* 0x0000000c9a0c7221 */ /* 0x001fce0000010000 */
[----:B------:R-:W0:Y:S01]  /*a550*/  MUFU.EX2 R15, R15 ;  /* 0x0000000f000f7308 */ /* 0x000e220000000800 */
[----:B-1----:R-:W-:-:S07]  /*a560*/  FADD.FTZ R21, R194, R21 ;  /* 0x00000015c2157221 */ /* 0x002fce0000010000 */
[----:B------:R-:W1:Y:S01]  /*a570*/  MUFU.EX2 R158, R158 ;  /* 0x0000009e009e7308 */ /* 0x000e620000000800 */
[C---:B--2---:R-:W-:Y:S01]  /*a580*/  FADD.FTZ R12, R155.reuse, R12 ;  /* 0x0000000c9b0c7221 */ /* 0x044fe20000010000 */
[----:B------:R-:W-:-:S06]  /*a590*/  F2FP.BF16.F32.PACK_AB R193, R155, R154 ;  /* 0x0000009a9bc1723e */ /* 0x000fcc00000010ff */
[----:B------:R-:W2:Y:S01]  /*a5a0*/  MUFU.EX2 R153, R153 ;  /* 0x0000009900997308 */ /* 0x000ea20000000800 */
[C---:B0-----:R-:W-:Y:S01]  /*a5b0*/  FADD.FTZ R13, R15.reuse, R21 ;  /* 0x000000150f0d7221 */ /* 0x041fe20000010000 */
[----:B------:R-:W-:Y:S01]  /*a5c0*/  F2FP.BF16.F32.PACK_AB R194, R15, R194 ;  /* 0x000000c20fc2723e */ /* 0x000fe200000010ff */
[----:B------:R-:W-:Y:S02]  /*a5d0*/  IMAD.U32 R15, RZ, RZ, UR6 ;  /* 0x00000006ff0f7e24 */ /* 0x000fe4000f8e00ff */
[----:B------:R-:W-:Y:S02]  /*a5e0*/  IMAD.MOV.U32 R21, RZ, RZ, R4 ;  /* 0x000000ffff157224 */ /* 0x000fe400078e0004 */
[----:B-1----:R-:W-:-:S04]  /*a5f0*/  FADD.FTZ R12, R158, R12 ;  /* 0x0000000c9e0c7221 */ /* 0x002fc80000010000 */
[C---:B--2---:R-:W-:Y:S01]  /*a600*/  FADD.FTZ R12, R153.reuse, R12 ;  /* 0x0000000c990c7221 */ /* 0x044fe20000010000 */
[----:B------:R-:W-:Y:S01]  /*a610*/  F2FP.BF16.F32.PACK_AB R195, R153, R158 ;  /* 0x0000009e99c3723e */ /* 0x000fe200000010ff */
[----:B------:R-:W-:Y:S06]  /*a620*/  @P2 BRA `(.L_x_203) ;  /* 0xffffffc000482947 */ /* 0x000fec000383ffff */
.L_x_194:
        /* <DEDUP_REMOVED lines=131> */
.L_x_204:
[----:B------:R-:W-:Y:S01]  /*ae60*/  IMAD R0, R16, 0x8, R5 ;  /* 0x0000000810007824 */ /* 0x000fe200078e0205 */
[----:B------:R-:W-:-:S04]  /*ae70*/  SHF.L.U32 R7, R17, 0x1f, RZ ;  /* 0x0000001f11077819 */ /* 0x000fc800000006ff */
[----:B------:R0:W1:Y:S01]  /*ae80*/  SYNCS.PHASECHK.TRANS64.TRYWAIT P2, [R0+URZ+0x38850], R7 ;  /* 0x03885007000075a7 */ /* 0x000062000804017f */
[----:B------:R-:W-:Y:S05]  /*ae90*/  @!P0 BRA `(.L_x_205) ;  /* 0x0000000000048947 */ /* 0x000fea0003800000 */
[----:B------:R-:W-:Y:S01]  /*aea0*/  BPT.TRAP 0x1 ;  /* 0x000000040000795c */ /* 0x000fe20000300000 */
.L_x_205:
[----:B-1----:R-:W-:Y:S05]  /*aeb0*/  @P2 BRA `(.L_x_206) ;  /* 0x0000000000082947 */ /* 0x002fea0003800000 */
[----:B------:R-:W1:Y:S02]  /*aec0*/  SYNCS.PHASECHK.TRANS64.TRYWAIT P0, [R0+URZ+0x38850], R7 ;  /* 0x03885007000075a7 */ /* 0x000e64000800017f */
[----:B-1----:R-:W-:Y:S05]  /*aed0*/  @!P0 BRA `(.L_x_207) ;  /* 0x000000cc00c88947 */ /* 0x002fea0003800000 */
.L_x_206:
[----:B------:R-:W-:Y:S05]  /*aee0*/  WARPSYNC.ALL ;  /* 0x0000000000007948 */ /* 0x000fea0003800000 */
[----:B------:R-:W-:Y:S01]  /*aef0*/  VIADD R5, R5, 0x400 ;  /* 0x0000040005057836 */ /* 0x000fe20000000000 */
[----:B------:R-:W2:Y:S01]  /*af00*/  LDL.LU R15, [R1+0x18] ;  /* 0x00001800010f7983 */ /* 0x000ea20000300800 */
[----:B01----:R-:W-:Y:S01]  /*af10*/  IMAD.MOV.U32 R7, RZ, RZ, 0x40000040 ;  /* 0x40000040ff077424 */ /* 0x003fe200078e00ff */
[----:B------:R-:W-:Y:S01]  /*af20*/  WARPGROUP.ARRIVE ;  /* 0x00000000000079c5 */ /* 0x000fe20000000000 */
[----:B------:R-:W-:Y:S01]  /*af30*/  IMAD.MOV.U32 R9, RZ, RZ, 0x40000040 ;  /* 0x40000040ff097424 */ /* 0x000fe200078e00ff */
[----:B------:R-:W-:Y:S01]  /*af40*/  SHF.R.U32.HI R5, RZ, 0x4, R5 ;  /* 0x00000004ff057819 */ /* 0x000fe20000011605 */
[----:B------:R-:W0:Y:S01]  /*af50*/  SHFL.BFLY PT, R2, R13, 0x2, 0x1f ;  /* 0x0c401f000d027f89 */ /* 0x000e2200000e0000 */
[----:B------:R-:W-:Y:S01]  /*af60*/  R2UR UR7, R7 ;  /* 0x00000000070772ca */ /* 0x000fe200000e0000 */
[----:B------:R-:W-:Y:S01]  /*af70*/  IMAD.MOV.U32 R7, RZ, RZ, 0x40000040 ;  /* 0x40000040ff077424 */ /* 0x000fe200078e00ff */
[----:B------:R-:W-:Y:S01]  /*af80*/  LOP3.LUT R5, R5, 0x3fff, RZ, 0xc0, !PT ;  /* 0x00003fff05057812 */ /* 0x000fe200078ec0ff */
[----:B------:R-:W-:-:S02]  /*af90*/  @!P1 VIADD R11, R0, 0x38860 ;  /* 0x00038860000b9836 */ /* 0x000fc40000000000 */
[----:B------:R-:W-:Y:S01]  /*afa0*/  IMAD.MOV.U32 R0, RZ, RZ, -0x800000 ;  /* 0xff800000ff007424 */ /* 0x000fe200078e00ff */
[----:B------:R-:W-:Y:S02]  /*afb0*/  LOP3.LUT R5, R5, 0x2800000, RZ, 0xfc, !PT ;  /* 0x0280000005057812 */ /* 0x000fe400078efcff */
[----:B------:R-:W-:-:S03]  /*afc0*/  @!P1 PRMT R11, RZ, 0x654, R11 ;  /* 0x00000654ff0b9816 */ /* 0x000fc6000000000b */
[C---:B------:R-:W-:Y:S02]  /*afd0*/  IMAD R6, R16.reuse, 0xa00, R5 ;  /* 0x00000a0010067824 */ /* 0x040fe400078e0205 */
[----:B------:R-:W1:Y:S01]  /*afe0*/  SHFL.BFLY PT, R5, R12, 0x2, 0x1f ;  /* 0x0c401f000c057f89 */ /* 0x000e6200000e0000 */
[----:B------:R-:W-:Y:S02]  /*aff0*/  VIADD R16, R16, 0x1 ;  /* 0x0000000110107836 */ /* 0x000fe40000000000 */
[C---:B------:R-:W-:Y:S01]  /*b000*/  R2UR UR6, R6.reuse ;  /* 0x00000000060672ca */ /* 0x040fe200000e0000 */
[----:B------:R-:W-:Y:S02]  /*b010*/  VIADD R8, R6, 0x80 ;  /* 0x0000008006087836 */ /* 0x000fe40000000000 */
[----:B------:R-:W-:Y:S01]  /*b020*/  ISETP.NE.AND P2, PT, R16, 0x2, PT ;  /* 0x000000021000780c */ /* 0x000fe20003f45270 */
[----:B0-----:R-:W-:Y:S01]  /*b030*/  FADD.FTZ R2, R2, R13 ;  /* 0x0000000d02027221 */ /* 0x001fe20000010000 */
[----:B------:R-:W-:-:S02]  /*b040*/  IMAD.U32 R13, RZ, RZ, UR10 ;  /* 0x0000000aff0d7e24 */ /* 0x000fc4000f8e00ff */
[----:B------:R-:W-:-:S06]  /*b050*/  SEL R16, R16, RZ, P2 ;  /* 0x000000ff10107207 */ /* 0x000fcc0001000000 */
[----:B------:R-:W-:Y:S01]  /*b060*/  HGMMA.64x256x16.F32.BF16 R24, R208, gdesc[UR4].tnspB, R24, gsb0 ;  /* 0x43e00004d0187df0 */ /* 0x000fe20008001818 */
[----:B------:R-:W-:Y:S01]  /*b070*/  R2UR UR6, R8 ;  /* 0x00000000080672ca */ /* 0x000fe200000e0000 */
[----:B------:R-:W-:Y:S01]  /*b080*/  VIADD R8, R6, 0x100 ;  /* 0x0000010006087836 */ /* 0x000fe20000000000 */
[----:B------:R-:W-:Y:S01]  /*b090*/  R2UR UR7, R9 ;  /* 0x00000000090772ca */ /* 0x000fe200000e0000 */
[----:B------:R-:W-:Y:S02]  /*b0a0*/  IMAD.MOV.U32 R9, RZ, RZ, 0x40000040 ;  /* 0x40000040ff097424 */ /* 0x000fe400078e00ff */
[----:B--2---:R-:W-:Y:S01]  /*b0b0*/  VIADD R15, R15, 0x1 ;  /* 0x000000010f0f7836 */ /* 0x004fe20000000000 */
[----:B------:R-:W-:Y:S02]  /*b0c0*/  WARPGROUP.DEPBAR.LE gsb0, 0x0 ;  /* 0x00008000000079c5 */ /* 0x000fe40000010000 */
[----:B------:R-:W-:Y:S02]  /*b0d0*/  WARPGROUP.ARRIVE ;  /* 0x00000000000079c5 */ /* 0x000fe40000000000 */
[----:B------:R-:W-:-:S15]  /*b0e0*/  STL [R1+0x18], R15 ;  /* 0x0000180f01007387 */ /* 0x000fde0000100800 */
[----:B------:R-:W-:-:S02]  /*b0f0*/  NOP ;  /* 0x0000000000007918 */ /* 0x000fc40000000000 */
[----:B------:R-:W-:Y:S01]  /*b100*/  HGMMA.64x256x16.F32.BF16 R24, R204, gdesc[UR4].tnspB, R24, gsb0 ;  /* 0x43e00004cc187df0 */ /* 0x000fe20008001818 */
[----:B------:R-:W-:Y:S01]  /*b110*/  R2UR UR6, R8 ;  /* 0x00000000080672ca */ /* 0x000fe200000e0000 */
[C---:B------:R-:W-:Y:S01]  /*b120*/  VIADD R8, R6.reuse, 0x180 ;  /* 0x0000018006087836 */ /* 0x040fe20000000000 */
[----:B------:R-:W-:Y:S01]  /*b130*/  R2UR UR7, R9 ;  /* 0x00000000090772ca */ /* 0x000fe200000e0000 */
[----:B------:R-:W-:Y:S02]  /*b140*/  IMAD.MOV.U32 R9, RZ, RZ, 0x40000040 ;  /* 0x40000040ff097424 */ /* 0x000fe400078e00ff */
[----:B------:R-:W-:Y:S01]  /*b150*/  VIADD R6, R6, 0x200 ;  /* 0x0000020006067836 */ /* 0x000fe20000000000 */
[----:B------:R-:W-:Y:S02]  /*b160*/  WARPGROUP.DEPBAR.LE gsb0, 0x0 ;  /* 0x00008000000079c5 */ /* 0x000fe40000010000 */
[----:B------:R-:W-:-:S15]  /*b170*/  WARPGROUP.ARRIVE ;  /* 0x00000000000079c5 */ /* 0x000fde0000000000 */
[----:B------:R-:W-:-:S04]  /*b180*/  NOP ;  /* 0x0000000000007918 */ /* 0x000fc80000000000 */
[----:B------:R-:W-:Y:S01]  /*b190*/  HGMMA.64x256x16.F32.BF16 R24, R200, gdesc[UR4].tnspB, R24, gsb0 ;  /* 0x43e00004c8187df0 */ /* 0x000fe20008001818 */
[----:B------:R-:W-:Y:S02]  /*b1a0*/  R2UR UR6, R8 ;  /* 0x00000000080672ca */ /* 0x000fe400000e0000 */
[----:B------:R-:W-:Y:S01]  /*b1b0*/  R2UR UR7, R9 ;  /* 0x00000000090772ca */ /* 0x000fe200000e0000 */
[----:B------:R-:W-:Y:S02]  /*b1c0*/  WARPGROUP.DEPBAR.LE gsb0, 0x0 ;  /* 0x00008000000079c5 */ /* 0x000fe40000010000 */
[----:B------:R-:W-:-:S15]  /*b1d0*/  WARPGROUP.ARRIVE ;  /* 0x00000000000079c5 */ /* 0x000fde0000000000 */
[----:B------:R-:W-:-:S07]  /*b1e0*/  NOP ;  /* 0x0000000000007918 */ /* 0x000fce0000000000 */
[----:B------:R-:W-:Y:S01]  /*b1f0*/  HGMMA.64x256x16.F32.BF16 R24, R196, gdesc[UR4].tnspB, R24, gsb0 ;  /* 0x43e00004c4187df0 */ /* 0x000fe20008001818 */
[----:B------:R-:W-:Y:S02]  /*b200*/  R2UR UR6, R6 ;  /* 0x00000000060672ca */ /* 0x000fe400000e0000 */
[----:B------:R-:W-:Y:S01]  /*b210*/  R2UR UR7, R7 ;  /* 0x00000000070772ca */ /* 0x000fe200000e0000 */
[----:B-1----:R-:W-:Y:S02]  /*b220*/  FADD.FTZ R7, R5, R12 ;  /* 0x0000000c05077221 */ /* 0x002fe40000010000 */
[----:B------:R-:W0:Y:S04]  /*b230*/  SHFL.BFLY PT, R5, R2, 0x1, 0x1f ;  /* 0x0c201f0002057f89 */ /* 0x000e2800000e0000 */
[----:B------:R-:W1:Y:S01]  /*b240*/  SHFL.BFLY PT, R6, R7, 0x1, 0x1f ;  /* 0x0c201f0007067f89 */ /* 0x000e6200000e0000 */
[----:B0-----:R-:W-:Y:S01]  /*b250*/  FADD.FTZ R10, R2, R5 ;  /* 0x00000005020a7221 */ /* 0x001fe20000010000 */
[----:B------:R-:W-:Y:S01]  /*b260*/  IMAD.MOV.U32 R5, RZ, RZ, RZ ;  /* 0x000000ffff057224 */ /* 0x000fe200078e00ff */
[----:B------:R-:W-:Y:S01]  /*b270*/  SEL R2, RZ, 0x1, P2 ;  /* 0x00000001ff027807 */ /* 0x000fe20001000000 */
[----:B-1----:R-:W-:-:S02]  /*b280*/  FADD.FTZ R14, R7, R6 ;  /* 0x00000006070e7221 */ /* 0x002fc40000010000 */
[----:B------:R-:W-:Y:S01]  /*b290*/  FSETP.NE.FTZ.AND P0, PT, R10, RZ, PT ;  /* 0x000000ff0a00720b */ /* 0x000fe20003f15000 */
[----:B------:R-:W-:Y:S01]  /*b2a0*/  IMAD.MOV.U32 R6, RZ, RZ, RZ ;  /* 0x000000ffff067224 */ /* 0x000fe200078e00ff */
[----:B------:R-:W-:Y:S01]  /*b2b0*/  LOP3.LUT R17, R17, R2, RZ, 0x3c, !PT ;  /* 0x0000000211117212 */ /* 0x000fe200078e3cff */
[----:B------:R-:W-:Y:S01]  /*b2c0*/  IMAD.U32 R7, RZ, RZ, UR10 ;  /* 0x0000000aff077e24 */ /* 0x000fe2000f8e00ff */
[----:B------:R-:W-:Y:S01]  /*b2d0*/  FSETP.NE.FTZ.AND P3, PT, R14, RZ, PT ;  /* 0x000000ff0e00720b */ /* 0x000fe20003f75000 */
[----:B------:R-:W-:-:S08]  /*b2e0*/  IMAD.MOV.U32 R2, RZ, RZ, -0x800000 ;  /* 0xff800000ff027424 */ /* 0x000fd000078e00ff */
[----:B------:R-:W0:Y:S01]  /*b2f0*/  @P0 MUFU.LG2 R8, R10 ;  /* 0x0000000a00080308 */ /* 0x000e220000000c00 */
[----:B------:R-:W-:-:S03]  /*b300*/  @P0 FMUL.FTZ R7, R7, 0.69314718246459960938 ;  /* 0x3f31721807070820 */ /* 0x000fc60000410000 */
[----:B------:R-:W-:-:S04]  /*b310*/  @P3 FMUL.FTZ R13, R13, 0.69314718246459960938 ;  /* 0x3f3172180d0d3820 */ /* 0x000fc80000410000 */
[----:B------:R-:W1:Y:S08]  /*b320*/  @P3 MUFU.LG2 R9, R14 ;  /* 0x0000000e00093308 */ /* 0x000e700000000c00 */
[----:B------:R1:W2:Y:S01]  /*b330*/  @P0 MUFU.RCP R6, R10 ;  /* 0x0000000a00060308 */ /* 0x0002a20000001000 */
        /* <DEDUP_REMOVED lines=139> */
.L_x_186:
[----:B------:R-:W0:Y:S08]  /*bbf0*/  S2UR UR4, SR_CgaCtaId ;  /* 0x00000000000479c3 */ /* 0x000e300000008800 */
[----:B------:R-:W-:Y:S06]  /*bc00*/  BAR.SYNC.DEFER_BLOCKING 0x5, 0x180 ;  /* 0x0146000000007b1d */ /* 0x000fec0000010000 */
[----:B------:R-:W-:Y:S01]  /*bc10*/  UMOV UR8, 0x400 ;  /* 0x0000040000087882 */ /* 0x000fe20000000000 */
[----:B------:R-:W-:Y:S01]  /*bc20*/  BSSY B0, `(.L_x_208) ;  /* 0x00004bc000007945 */ /* 0x000fe20003800000 */
[----:B0-----:R-:W-:-:S09]  /*bc30*/  ULEA UR8, UR4, UR8, 0x18 ;  /* 0x0000000804087291 */ /* 0x001fd2000f8ec03f */
[----:B------:R-:W0:Y:S02]  /*bc40*/  LDS.128 R4, [UR8+0x388d0] ;  /* 0x0388d008ff047984 */ /* 0x000e240008000c00 */
[----:B0-----:R-:W-:Y:S02]  /*bc50*/  R2UR UR6, R5 ;  /* 0x00000000050672ca */ /* 0x001fe400000e0000 */
[----:B------:R-:W-:Y:S02]  /*bc60*/  R2UR UR5, R6 ;  /* 0x00000000060572ca */ /* 0x000fe400000e0000 */
[----:B------:R-:W-:Y:S01]  /*bc70*/  R2UR UR7, R7 ;  /* 0x00000000070772ca */ /* 0x000fe200000e0000 */
[----:B------:R-:W-:Y:S06]  /*bc80*/  BAR.ARV 0x4, 0x180 ;  /* 0x0106000000007b1d */ /* 0x000fec0000002000 */
[----:B------:R-:W-:Y:S08]  /*bc90*/  @P0 BRA `(.L_x_209) ;  /* 0x0000003800980947 */ /* 0x000ff00003800000 */
[----:B------:R-:W2:Y:S01]  /*bca0*/  LDL.LU R9, [R1+0x14] ;  /* 0x0000140001097983 */ /* 0x000ea20000300800 */
[----:B------:R-:W0:Y:S01]  /*bcb0*/  S2UR UR4, SR_SWINHI ;  /* 0x00000000000479c3 */ /* 0x000e220000002f00 */
[----:B------:R-:W-:Y:S01]  /*bcc0*/  IMAD.MOV.U32 R12, RZ, RZ, 0x2 ;  /* 0x00000002ff0c7424 */ /* 0x000fe200078e00ff */
[----:B------:R-:W-:Y:S01]  /*bcd0*/  F2FP.BF16.F32.PACK_AB R6, R29, R28 ;  /* 0x0000001c1d06723e */ /* 0x000fe200000010ff */
[----:B------:R-:W3:Y:S01]  /*bce0*/  LDL.LU R8, [R1+0x1c] ;  /* 0x00001c0001087983 */ /* 0x000ee20000300800 */
[----:B------:R-:W-:Y:S01]  /*bcf0*/  F2FP.BF16.F32.PACK_AB R7, R31, R30 ;  /* 0x0000001e1f07723e */ /* 0x000fe200000010ff */
[----:B------:R-:W-:Y:S01]  /*bd00*/  ULDC.64 UR14, c[0x0][0xc00] ;  /* 0x00030000000e7ab9 */ /* 0x000fe20000000a00 */
[----:B------:R-:W-:Y:S01]  /*bd10*/  R2UR UR22, R22 ;  /* 0x00000000161672ca */ /* 0x000fe200000e0000 */
[----:B------:R-:W4:Y:S01]  /*bd20*/  LDL R3, [R1+0x68] ;  /* 0x0000680001037983 */ /* 0x000f220000100800 */
[----:B------:R-:W-:Y:S01]  /*bd30*/  ULDC.64 UR26, c[0x0][0x208] ;  /* 0x00008200001a7ab9 */ /* 0x000fe20000000a00 */
[----:B------:R-:W-:-:S02]  /*bd40*/  ULDC UR20, c[0x0][0xbe8] ;  /* 0x0002fa0000147ab9 */ /* 0x000fc40000000800 */
[----:B------:R-:W5:Y:S01]  /*bd50*/  LDL R174, [R1+0x10] ;  /* 0x0000100001ae7983 */ /* 0x000f620000100800 */
[----:B------:R-:W-:Y:S02]  /*bd60*/  R2UR UR21, R212 ;  /* 0x00000000d41572ca */ /* 0x000fe400000e0000 */
[----:B------:R-:W-:Y:S01]  /*bd70*/  R2UR UR24, R213 ;  /* 0x00000000d51872ca */ /* 0x000fe200000e0000 */
[----:B------:R-:W5:Y:S01]  /*bd80*/  LDL R175, [R1+0x64] ;  /* 0x0000640001af7983 */ /* 0x000f620000100800 */
[----:B------:R-:W-:Y:S01]  /*bd90*/  UMOV UR10, UR8 ;  /* 0x00000008000a7c82 */ /* 0x000fe20008000000 */
[----:B0-----:R-:W-:Y:S01]  /*bda0*/  UMOV UR11, UR4 ;  /* 0x00000004000b7c82 */ /* 0x001fe20008000000 */
[----:B------:R-:W-:Y:S01]  /*bdb0*/  BAR.SYNC.DEFER_BLOCKING 0x1, 0x100 ;  /* 0x0044000000007b1d */ /* 0x000fe20000010000 */
[----:B--2---:R-:W-:Y:S02]  /*bdc0*/  R2UR UR19, R9 ;  /* 0x00000000091372ca */ /* 0x004fe400000e0000 */
[----:B---3--:R-:W-:Y:S01]  /*bdd0*/  R2UR UR17, R8 ;  /* 0x00000000081172ca */ /* 0x008fe200000e0000 */
[----:B----4-:R-:W-:Y:S01]  /*bde0*/  IMAD.WIDE R12, R3, R12, UR10 ;  /* 0x0000000a030c7e25 */ /* 0x010fe2000f8e020c */
[----:B-----5:R-:W-:-:S02]  /*bdf0*/  R2UR UR18, R174 ;  /* 0x00000000ae1272ca */ /* 0x020fc400000e0000 */
[----:B------:R-:W-:-:S04]  /*be00*/  IADD3 R15, P1, R12, 0x20, RZ ;  /* 0x000000200c0f7810 */ /* 0x000fc80007f3e0ff */
[----:B------:R-:W-:-:S04]  /*be10*/  LOP3.LUT R14, R15, 0x380, RZ, 0xc0, !PT ;  /* 0x000003800f0e7812 */ /* 0x000fc800078ec0ff */
[----:B------:R-:W-:Y:S02]  /*be20*/  SHF.R.U64 R14, R14, 0x3, RZ ;  /* 0x000000030e0e7819 */ /* 0x000fe400000012ff */
[----:B------:R-:W-:Y:S02]  /*be30*/  IADD3 R157, P0, R12, 0x40, RZ ;  /* 0x000000400c9d7810 */ /* 0x000fe40007f1e0ff */
[----:B------:R-:W-:Y:S01]  /*be40*/  LOP3.LUT R14, R14, R15, RZ, 0x3c, !PT ;  /* 0x0000000f0e0e7212 */ /* 0x000fe200078e3cff */
[----:B------:R-:W-:Y:S01]  /*be50*/  IMAD.X R15, RZ, RZ, R13, P1 ;  /* 0x000000ffff0f7224 */ /* 0x000fe200008e060d */
[C---:B------:R-:W-:Y:S02]  /*be60*/  IADD3 R159, P4, R12.reuse, 0x60, RZ ;  /* 0x000000600c9f7810 */ /* 0x040fe40007f9e0ff */
[C---:B------:R-:W-:Y:S02]  /*be70*/  IADD3 R161, P3, R12.reuse, 0x4000, RZ ;  /* 0x000040000ca17810 */ /* 0x040fe40007f7e0ff */
[----:B------:R-:W-:-:S02]  /*be80*/  IADD3 R163, P6, R12, 0x4020, RZ ;  /* 0x000040200ca37810 */ /* 0x000fc40007fde0ff */
[C---:B------:R-:W-:Y:S02]  /*be90*/  IADD3 R165, P5, R12.reuse, 0x4040, RZ ;  /* 0x000040400ca57810 */ /* 0x040fe40007fbe0ff */
[C---:B------:R-:W-:Y:S02]  /*bea0*/  IADD3 R167, P2, R12.reuse, 0x4060, RZ ;  /* 0x000040600ca77810 */ /* 0x040fe40007f5e0ff */
[C---:B------:R-:W-:Y:S02]  /*beb0*/  IADD3 R169, P1, R12.reuse, 0x8000, RZ ;  /* 0x000080000ca97810 */ /* 0x040fe40007f3e0ff */
[----:B------:R-:W-:Y:S02]  /*bec0*/  LOP3.LUT R5, R12, 0x380, RZ, 0xc0, !PT ;  /* 0x000003800c057812 */ /* 0x000fe400078ec0ff */
[----:B------:R-:W-:Y:S02]  /*bed0*/  LOP3.LUT R156, R157, 0x380, RZ, 0xc0, !PT ;  /* 0x000003809d9c7812 */ /* 0x000fe400078ec0ff */
[----:B------:R-:W-:-:S02]  /*bee0*/  LOP3.LUT R158, R159, 0x380, RZ, 0xc0, !PT ;  /* 0x000003809f9e7812 */ /* 0x000fc400078ec0ff */
[----:B------:R-:W-:Y:S02]  /*bef0*/  LOP3.LUT R160, R161, 0x380, RZ, 0xc0, !PT ;  /* 0x00000380a1a07812 */ /* 0x000fe400078ec0ff */
[----:B------:R-:W-:Y:S02]  /*bf00*/  LOP3.LUT R162, R163, 0x380, RZ, 0xc0, !PT ;  /* 0x00000380a3a27812 */ /* 0x000fe400078ec0ff */
[----:B------:R-:W-:Y:S02]  /*bf10*/  LOP3.LUT R164, R165, 0x380, RZ, 0xc0, !PT ;  /* 0x00000380a5a47812 */ /* 0x000fe400078ec0ff */
[----:B------:R-:W-:Y:S02]  /*bf20*/  LOP3.LUT R166, R167, 0x380, RZ, 0xc0, !PT ;  /* 0x00000380a7a67812 */ /* 0x000fe400078ec0ff */
[----:B------:R-:W-:Y:S02]  /*bf30*/  LOP3.LUT R168, R169, 0x380, RZ, 0xc0, !PT ;  /* 0x00000380a9a87812 */ /* 0x000fe400078ec0ff */
[----:B------:R-:W-:-:S02]  /*bf40*/  SHF.R.U64 R5, R5, 0x3, RZ ;  /* 0x0000000305057819 */ /* 0x000fc400000012ff */
[----:B------:R-:W-:Y:S02]  /*bf50*/  SHF.R.U64 R156, R156, 0x3, RZ ;  /* 0x000000039c9c7819 */ /* 0x000fe400000012ff */
[----:B------:R-:W-:Y:S02]  /*bf60*/  SHF.R.U64 R158, R158, 0x3, RZ ;  /* 0x000000039e9e7819 */ /* 0x000fe400000012ff */
[----:B------:R-:W-:Y:S02]  /*bf70*/  SHF.R.U64 R160, R160, 0x3, RZ ;  /* 0x00000003a0a07819 */ /* 0x000fe400000012ff */
[----:B------:R-:W-:Y:S02]  /*bf80*/  SHF.R.U64 R162, R162, 0x3, RZ ;  /* 0x00000003a2a27819 */ /* 0x000fe400000012ff */
[----:B------:R-:W-:Y:S02]  /*bf90*/  SHF.R.U64 R164, R164, 0x3, RZ ;  /* 0x00000003a4a47819 */ /* 0x000fe400000012ff */
[----:B------:R-:W-:-:S02]  /*bfa0*/  SHF.R.U64 R166, R166, 0x3, RZ ;  /* 0x00000003a6a67819 */ /* 0x000fc400000012ff */
[----:B------:R-:W-:Y:S02]  /*bfb0*/  SHF.R.U64 R168, R168, 0x3, RZ ;  /* 0x00000003a8a87819 */ /* 0x000fe400000012ff */
[----:B------:R-:W-:Y:S01]  /*bfc0*/  LOP3.LUT R4, R5, R12, RZ, 0x3c, !PT ;  /* 0x0000000c05047212 */ /* 0x000fe200078e3cff */
[--C-:B------:R-:W-:Y:S01]  /*bfd0*/  IMAD.MOV.U32 R5, RZ, RZ, R13.reuse ;  /* 0x000000ffff057224 */ /* 0x100fe200078e000d */
[----:B------:R-:W-:Y:S01]  /*bfe0*/  LOP3.LUT R156, R156, R157, RZ, 0x3c, !PT ;  /* 0x0000009d9c9c7212 */ /* 0x000fe200078e3cff */
[--C-:B------:R-:W-:Y:S01]  /*bff0*/  IMAD.X R157, RZ, RZ, R13.reuse, P0 ;  /* 0x000000ffff9d7224 */ /* 0x100fe200000e060d */
        /* <DEDUP_REMOVED lines=11> */
[----:B------:R-:W-:Y:S01]  /*c0b0*/  IMAD.X R169, RZ, RZ, R13, P1 ;  /* 0x000000ffffa97224 */ /* 0x000fe200008e060d */
[----:B------:R-:W-:-:S02]  /*c0c0*/  IADD3 R171, P0, R12, 0x8020, RZ ;  /* 0x000080200cab7810 */ /* 0x000fc40007f1e0ff */
[C---:B------:R-:W-:Y:S02]  /*c0d0*/  IADD3 R173, P4, R12.reuse, 0x8040, RZ ;  /* 0x000080400cad7810 */ /* 0x040fe40007f9e0ff */
[C---:B------:R-:W-:Y:S02]  /*c0e0*/  IADD3 R9, P3, R12.reuse, 0x8060, RZ ;  /* 0x000080600c097810 */ /* 0x040fe40007f7e0ff */
[C---:B------:R-:W-:Y:S02]  /*c0f0*/  IADD3 R11, P6, R12.reuse, 0xc000, RZ ;  /* 0x0000c0000c0b7810 */ /* 0x040fe40007fde0ff */
[C---:B------:R-:W-:Y:S02]  /*c100*/  IADD3 R153, P5, R12.reuse, 0xc020, RZ ;  /* 0x0000c0200c997810 */ /* 0x040fe40007fbe0ff */
[C---:B------:R-:W-:Y:S02]  /*c110*/  IADD3 R155, P2, R12.reuse, 0xc040, RZ ;  /* 0x0000c0400c9b7810 */ /* 0x040fe40007f5e0ff */
[----:B------:R-:W-:-:S02]  /*c120*/  IADD3 R21, P1, R12, 0xc060, RZ ;  /* 0x0000c0600c157810 */ /* 0x000fc40007f3e0ff */
[----:B------:R-:W-:Y:S02]  /*c130*/  MOV R3, R4 ;  /* 0x0000000400037202 */ /* 0x000fe40000000f00 */
[----:B------:R-:W-:Y:S02]  /*c140*/  F2FP.BF16.F32.PACK_AB R4, R25, R24 ;  /* 0x000000181904723e */ /* 0x000fe400000010ff */
[----:B------:R-:W-:Y:S02]  /*c150*/  F2FP.BF16.F32.PACK_AB R5, R27, R26 ;  /* 0x0000001a1b05723e */ /* 0x000fe400000010ff */
[----:B------:R-:W-:Y:S02]  /*c160*/  LOP3.LUT R170, R171, 0x380, RZ, 0xc0, !PT ;  /* 0x00000380abaa7812 */ /* 0x000fe400078ec0ff */
[----:B------:R-:W-:Y:S02]  /*c170*/  LOP3.LUT R172, R173, 0x380, RZ, 0xc0, !PT ;  /* 0x00000380adac7812 */ /* 0x000fe400078ec0ff */
[----:B------:R-:W-:-:S02]  /*c180*/  LOP3.LUT R8, R9, 0x380, RZ, 0xc0, !PT ;  /* 0x0000038009087812 */ /* 0x000fc400078ec0ff */
[----:B------:R-:W-:Y:S02]  /*c190*/  LOP3.LUT R10, R11, 0x380, RZ, 0xc0, !PT ;  /* 0x000003800b0a7812 */ /* 0x000fe400078ec0ff */
[----:B------:R-:W-:Y:S02]  /*c1a0*/  LOP3.LUT R152, R153, 0x380, RZ, 0xc0, !PT ;  /* 0x0000038099987812 */ /* 0x000fe400078ec0ff */
[----:B------:R-:W-:Y:S02]  /*c1b0*/  LOP3.LUT R154, R155, 0x380, RZ, 0xc0, !PT ;  /* 0x000003809b9a7812 */ /* 0x000fe400078ec0ff */
[----:B------:R-:W-:Y:S01]  /*c1c0*/  LOP3.LUT R20, R21, 0x380, RZ, 0xc0, !PT ;  /* 0x0000038015147812 */ /* 0x000fe200078ec0ff */
[----:B------:R0:W-:Y:S01]  /*c1d0*/  STSM.16.M88.4 [R3], R4 ;  /* 0x0000000403007844 */ /* 0x0001e20000000200 */
[----:B------:R-:W-:Y:S02]  /*c1e0*/  SHF.R.U64 R170, R170, 0x3, RZ ;  /* 0x00000003aaaa7819 */ /* 0x000fe400000012ff */
[----:B------:R-:W-:-:S02]  /*c1f0*/  SHF.R.U64 R172, R172, 0x3, RZ ;  /* 0x00000003acac7819 */ /* 0x000fc400000012ff */
[----:B------:R-:W-:Y:S02]  /*c200*/  SHF.R.U64 R8, R8, 0x3, RZ ;  /* 0x0000000308087819 */ /* 0x000fe400000012ff */
[----:B------:R-:W-:Y:S02]  /*c210*/  SHF.R.U64 R10, R10, 0x3, RZ ;  /* 0x000000030a0a7819 */ /* 0x000fe400000012ff */
[----:B------:R-:W-:Y:S02]  /*c220*/  SHF.R.U64 R152, R152, 0x3, RZ ;  /* 0x0000000398987819 */ /* 0x000fe400000012ff */
[----:B------:R-:W-:Y:S02]  /*c230*/  SHF.R.U64 R154, R154, 0x3, RZ ;  /* 0x000000039a9a7819 */ /* 0x000fe400000012ff */
[----:B------:R-:W-:Y:S02]  /*c240*/  SHF.R.U64 R20, R20, 0x3, RZ ;  /* 0x0000000314147819 */ /* 0x000fe400000012ff */
[----:B------:R-:W-:-:S02]  /*c250*/  MOV R14, R14 ;  /* 0x0000000e000e7202 */ /* 0x000fc40000000f00 */
[----:B0-----:R-:W-:Y:S02]  /*c260*/  F2FP.BF16.F32.PACK_AB R4, R33, R32 ;  /* 0x000000202104723e */ /* 0x001fe400000010ff */
[----:B------:R-:W-:Y:S02]  /*c270*/  F2FP.BF16.F32.PACK_AB R5, R35, R34 ;  /* 0x000000222305723e */ /* 0x000fe400000010ff */
[----:B------:R-:W-:Y:S02]  /*c280*/  F2FP.BF16.F32.PACK_AB R6, R37, R36 ;  /* 0x000000242506723e */ /* 0x000fe400000010ff */
[----:B------:R-:W-:Y:S02]  /*c290*/  F2FP.BF16.F32.PACK_AB R7, R39, R38 ;  /* 0x000000262707723e */ /* 0x000fe400000010ff */
        /* <DEDUP_REMOVED lines=14> */
[----:B------:R0:W-:Y:S01]  /*c380*/  STSM.16.M88.4 [R14], R4 ;  /* 0x000000040e007844 */ /* 0x0001e20000000200 */
[----:B------:R-:W-:-:S02]  /*c390*/  MOV R156, R156 ;  /* 0x0000009c009c7202 */ /* 0x000fc40000000f00 */
[----:B------:R-:W-:Y:S02]  /*c3a0*/  F2FP.BF16.F32.PACK_AB R12, R41, R40 ;  /* 0x00000028290c723e */ /* 0x000fe400000010ff */
[----:B------:R-:W-:Y:S02]  /*c3b0*/  F2FP.BF16.F32.PACK_AB R13, R43, R42 ;  /* 0x0000002a2b0d723e */ /* 0x000fe400000010ff */
[----:B------:R-:W-:Y:S02]  /*c3c0*/  F2FP.BF16.F32.PACK_AB R15, R47, R46 ;  /* 0x0000002e2f0f723e */ /* 0x000fe400000010ff */
[----:B------:R-:W-:Y:S02]  /*c3d0*/  MOV R158, R158 ;  /* 0x0000009e009e7202 */ /* 0x000fe40000000f00 */
[----:B------:R-:W-:Y:S02]  /*c3e0*/  MOV R161, R160 ;  /* 0x000000a000a17202 */ /* 0x000fe40000000f00 */
[----:B0-----:R-:W-:-:S02]  /*c3f0*/  F2FP.BF16.F32.PACK_AB R14, R45, R44 ;  /* 0x0000002c2d0e723e */ /* 0x001fc400000010ff */
[----:B------:R-:W-:Y:S02]  /*c400*/  F2FP.BF16.F32.PACK_AB R4, R49, R48 ;  /* 0x000000303104723e */ /* 0x000fe400000010ff */
[----:B------:R-:W-:Y:S02]  /*c410*/  F2FP.BF16.F32.PACK_AB R5, R51, R50 ;  /* 0x000000323305723e */ /* 0x000fe400000010ff */
[----:B------:R-:W-:Y:S02]  /*c420*/  F2FP.BF16.F32.PACK_AB R6, R53, R52 ;  /* 0x000000343506723e */ /* 0x000fe400000010ff */
[----:B------:R-:W-:Y:S01]  /*c430*/  F2FP.BF16.F32.PACK_AB R7, R55, R54 ;  /* 0x000000363707723e */ /* 0x000fe200000010ff */
[----:B------:R0:W-:Y:S01]  /*c440*/  STSM.16.M88.4 [R156], R12 ;  /* 0x0000000c9c007844 */ /* 0x0001e20000000200 */
[----:B------:R-:W-:Y:S02]  /*c450*/  MOV R160, R8 ;  /* 0x0000000800a07202 */ /* 0x000fe40000000f00 */
[----:B------:R-:W-:-:S02]  /*c460*/  MOV R3, R10 ;  /* 0x0000000a00037202 */ /* 0x000fc40000000f00 */
[----:B------:R-:W-:Y:S02]  /*c470*/  F2FP.BF16.F32.PACK_AB R8, R57, R56 ;  /* 0x000000383908723e */ /* 0x000fe400000010ff */
[----:B------:R-:W-:Y:S02]  /*c480*/  F2FP.BF16.F32.PACK_AB R9, R59, R58 ;  /* 0x0000003a3b09723e */ /* 0x000fe400000010ff */
[----:B------:R-:W-:Y:S02]  /*c490*/  F2FP.BF16.F32.PACK_AB R10, R61, R60 ;  /* 0x0000003c3d0a723e */ /* 0x000fe400000010ff */
[----:B------:R-:W-:Y:S02]  /*c4a0*/  F2FP.BF16.F32.PACK_AB R11, R63, R62 ;  /* 0x0000003e3f0b723e */ /* 0x000fe400000010ff */
[----:B------:R-:W-:Y:S01]  /*c4b0*/  MOV R162, R162 ;  /* 0x000000a200a27202 */ /* 0x000fe20000000f00 */
[----:B------:R1:W-:Y:S01]  /*c4c0*/  STSM.16.M88.4 [R158], R4 ;  /* 0x000000049e007844 */ /* 0x0003e20000000200 */
[----:B------:R-:W-:-:S02]  /*c4d0*/  MOV R18, R152 ;  /* 0x0000009800127202 */ /* 0x000fc40000000f00 */
[----:B0-----:R-:W-:Y:S02]  /*c4e0*/  F2FP.BF16.F32.PACK_AB R12, R65, R64 ;  /* 0x00000040410c723e */ /* 0x001fe400000010ff */
[----:B------:R-:W-:Y:S02]  /*c4f0*/  F2FP.BF16.F32.PACK_AB R13, R67, R66 ;  /* 0x00000042430d723e */ /* 0x000fe400000010ff */
[----:B------:R-:W-:Y:S02]  /*c500*/  F2FP.BF16.F32.PACK_AB R14, R69, R68 ;  /* 0x00000044450e723e */ /* 0x000fe400000010ff */
[----:B------:R-:W-:Y:S02]  /*c510*/  F2FP.BF16.F32.PACK_AB R15, R71, R70 ;  /* 0x00000046470f723e */ /* 0x000fe400000010ff */
[----:B------:R-:W-:Y:S02]  /*c520*/  MOV R22, R154 ;  /* 0x0000009a00167202 */ /* 0x000fe40000000f00 */
[----:B------:R-:W-:-:S02]  /*c530*/  MOV R164, R164 ;  /* 0x000000a400a47202 */ /* 0x000fc40000000f00 */
[----:B------:R-:W-:Y:S02]  /*c540*/  F2FP.BF16.F32.PACK_AB R152, R73, R72 ;  /* 0x000000484998723e */ /* 0x000fe400000010ff */
[----:B------:R-:W-:Y:S02]  /*c550*/  F2FP.BF16.F32.PACK_AB R153, R75, R74 ;  /* 0x0000004a4b99723e */ /* 0x000fe400000010ff */
[----:B------:R-:W-:Y:S02]  /*c560*/  F2FP.BF16.F32.PACK_AB R154, R77, R76 ;  /* 0x0000004c4d9a723e */ /* 0x000fe400000010ff */
[----:B------:R-:W-:Y:S01]  /*c570*/  F2FP.BF16.F32.PACK_AB R155, R79, R78 ;  /* 0x0000004e4f9b723e */ /* 0x000fe200000010ff */
[----:B------:R0:W-:Y:S01]  /*c580*/  STSM.16.M88.4 [R161], R8 ;  /* 0x00000008a1007844 */ /* 0x0001e20000000200 */
[----:B------:R-:W-:Y:S02]  /*c590*/  MOV R166, R166 ;  /* 0x000000a600a67202 */ /* 0x000fe40000000f00 */
[----:B------:R-:W-:-:S02]  /*c5a0*/  F2FP.BF16.F32.PACK_AB R156, R81, R80 ;  /* 0x00000050519c723e */ /* 0x000fc400000010ff */
[----:B------:R-:W-:Y:S02]  /*c5b0*/  F2FP.BF16.F32.PACK_AB R157, R83, R82 ;  /* 0x00000052539d723e */ /* 0x000fe400000010ff */
[----:B-1----:R-:W-:Y:S02]  /*c5c0*/  F2FP.BF16.F32.PACK_AB R158, R85, R84 ;  /* 0x00000054559e723e */ /* 0x002fe400000010ff */
[----:B------:R-:W-:Y:S01]  /*c5d0*/  F2FP.BF16.F32.PACK_AB R159, R87, R86 ;  /* 0x00000056579f723e */ /* 0x000fe200000010ff */
[----:B------:R1:W-:Y:S01]  /*c5e0*/  STSM.16.M88.4 [R162], R12 ;  /* 0x0000000ca2007844 */ /* 0x0003e20000000200 */
[----:B------:R-:W-:Y:S02]  /*c5f0*/  MOV R168, R168 ;  /* 0x000000a800a87202 */ /* 0x000fe40000000f00 */
[----:B------:R-:W-:Y:S02]  /*c600*/  F2FP.BF16.F32.PACK_AB R4, R89, R88 ;  /* 0x000000585904723e */ /* 0x000fe400000010ff */
[----:B------:R-:W-:-:S02]  /*c610*/  F2FP.BF16.F32.PACK_AB R5, R91, R90 ;  /* 0x0000005a5b05723e */ /* 0x000fc400000010ff */
[----:B------:R-:W-:Y:S02]  /*c620*/  F2FP.BF16.F32.PACK_AB R6, R93, R92 ;  /* 0x0000005c5d06723e */ /* 0x000fe400000010ff */
[----:B------:R-:W-:Y:S02]  /*c630*/  F2FP.BF16.F32.PACK_AB R7, R95, R94 ;  /* 0x0000005e5f07723e */ /* 0x000fe400000010ff */
[----:B------:R-:W-:Y:S02]  /*c640*/  MOV R170, R170 ;  /* 0x000000aa00aa7202 */ /* 0x000fe40000000f00 */
[----:B0-----:R-:W-:Y:S02]  /*c650*/  F2FP.BF16.F32.PACK_AB R8, R97, R96 ;  /* 0x000000606108723e */ /* 0x001fe400000010ff */
[----:B------:R-:W-:Y:S02]  /*c660*/  F2FP.BF16.F32.PACK_AB R9, R99, R98 ;  /* 0x000000626309723e */ /* 0x000fe400000010ff */
[----:B------:R-:W-:-:S02]  /*c670*/  F2FP.BF16.F32.PACK_AB R10, R101, R100 ;  /* 0x00000064650a723e */ /* 0x000fc400000010ff */
[----:B------:R-:W-:Y:S01]  /*c680*/  F2FP.BF16.F32.PACK_AB R11, R103, R102 ;  /* 0x00000066670b723e */ /* 0x000fe200000010ff */
[----:B------:R0:W-:Y:S01]  /*c690*/  STSM.16.M88.4 [R164], R152 ;  /* 0x00000098a4007844 */ /* 0x0001e20000000200 */
[----:B------:R-:W-:Y:S02]  /*c6a0*/  MOV R172, R172 ;  /* 0x000000ac00ac7202 */ /* 0x000fe40000000f00 */
[----:B-1----:R-:W-:Y:S02]  /*c6b0*/  F2FP.BF16.F32.PACK_AB R12, R105, R104 ;  /* 0x00000068690c723e */ /* 0x002fe400000010ff */
[----:B------:R-:W-:Y:S02]  /*c6c0*/  F2FP.BF16.F32.PACK_AB R13, R107, R106 ;  /* 0x0000006a6b0d723e */ /* 0x000fe400000010ff */
[----:B------:R-:W-:Y:S02]  /*c6d0*/  F2FP.BF16.F32.PACK_AB R14, R109, R108 ;  /* 0x0000006c6d0e723e */ /* 0x000fe400000010ff */
[----:B------:R-:W-:Y:S01]  /*c6e0*/  F2FP.BF16.F32.PACK_AB R15, R111, R110 ;  /* 0x0000006e6f0f723e */ /* 0x000fe200000010ff */
[----:B------:R1:W-:Y:S01]  /*c6f0*/  STSM.16.M88.4 [R166], R156 ;  /* 0x0000009ca6007844 */ /* 0x0003e20000000200 */
[----:B------:R-:W-:-:S03]  /*c700*/  MOV R161, R20 ;  /* 0x0000001400a17202 */ /* 0x000fc60000000f00 */
[----:B------:R2:W-:Y:S01]  /*c710*/  STSM.16.M88.4 [R168], R4 ;  /* 0x00000004a8007844 */ /* 0x0005e20000000200 */
[----:B0-----:R-:W-:Y:S02]  /*c720*/  F2FP.BF16.F32.PACK_AB R152, R113, R112 ;  /* 0x000000707198723e */ /* 0x001fe400000010ff */
[----:B------:R-:W-:Y:S02]  /*c730*/  F2FP.BF16.F32.PACK_AB R153, R115, R114 ;  /* 0x000000727399723e */ /* 0x000fe400000010ff */
[----:B------:R-:W-:Y:S02]  /*c740*/  F2FP.BF16.F32.PACK_AB R154, R117, R116 ;  /* 0x00000074759a723e */ /* 0x000fe400000010ff */
[----:B------:R-:W-:Y:S01]  /*c750*/  F2FP.BF16.F32.PACK_AB R155, R119, R118 ;  /* 0x00000076779b723e */ /* 0x000fe200000010ff */
[----:B------:R0:W-:Y:S01]  /*c760*/  STSM.16.M88.4 [R170], R8 ;  /* 0x00000008aa007844 */ /* 0x0001e20000000200 */
[----:B-1----:R-:W-:Y:S02]  /*c770*/  F2FP.BF16.F32.PACK_AB R156, R121, R120 ;  /* 0x00000078799c723e */ /* 0x002fe400000010ff */
[----:B------:R-:W-:-:S02]  /*c780*/  F2FP.BF16.F32.PACK_AB R157, R123, R122 ;  /* 0x0000007a7b9d723e */ /* 0x000fc400000010ff */
[----:B------:R-:W-:Y:S02]  /*c790*/  F2FP.BF16.F32.PACK_AB R158, R125, R124 ;  /* 0x0000007c7d9e723e */ /* 0x000fe400000010ff */
[----:B------:R-:W-:Y:S01]  /*c7a0*/  F2FP.BF16.F32.PACK_AB R159, R127, R126 ;  /* 0x0000007e7f9f723e */ /* 0x000fe200000010ff */
[----:B------:R1:W-:Y:S01]  /*c7b0*/  STSM.16.M88.4 [R172], R12 ;  /* 0x0000000cac007844 */ /* 0x0003e20000000200 */
[----:B--2---:R-:W-:Y:S02]  /*c7c0*/  F2FP.BF16.F32.PACK_AB R4, R129, R128 ;  /* 0x000000808104723e */ /* 0x004fe400000010ff */
[----:B------:R-:W-:Y:S02]  /*c7d0*/  F2FP.BF16.F32.PACK_AB R5, R131, R130 ;  /* 0x000000828305723e */ /* 0x000fe400000010ff */
[----:B------:R-:W-:Y:S02]  /*c7e0*/  F2FP.BF16.F32.PACK_AB R6, R133, R132 ;  /* 0x000000848506723e */ /* 0x000fe400000010ff */
[----:B------:R-:W-:-:S02]  /*c7f0*/  F2FP.BF16.F32.PACK_AB R7, R135, R134 ;  /* 0x000000868707723e */ /* 0x000fc400000010ff */
        /* <DEDUP_REMOVED lines=9> */
[----:B------:R-:W-:Y:S04]  /*c890*/  STSM.16.M88.4 [R3], R156 ;  /* 0x0000009c03007844 */ /* 0x000fe80000000200 */
[----:B------:R1:W-:Y:S04]  /*c8a0*/  STSM.16.M88.4 [R18], R4 ;  /* 0x0000000412007844 */ /* 0x0003e80000000200 */
[----:B------:R2:W-:Y:S04]  /*c8b0*/  STSM.16.M88.4 [R22], R8 ;  /* 0x0000000816007844 */ /* 0x0005e80000000200 */
[----:B------:R3:W-:Y:S01]  /*c8c0*/  STSM.16.M88.4 [R161], R12 ;  /* 0x0000000ca1007844 */ /* 0x0007e20000000200 */
[----:B------:R-:W-:Y:S01]  /*c8d0*/  USHF.L.U32 UR4, UR19, 0x2, URZ ;  /* 0x0000000213047899 */ /* 0x000fe2000800063f */
[----:B------:R-:W-:Y:S01]  /*c8e0*/  BAR.SYNC.DEFER_BLOCKING 0x1, 0x100 ;  /* 0x0044000000007b1d */ /* 0x000fe20000010000 */
[----:B------:R-:W-:Y:S01]  /*c8f0*/  ISETP.NE.U32.AND P0, PT, RZ, UR14, PT ;  /* 0x0000000eff007c0c */ /* 0x000fe2000bf05070 */
[----:B------:R-:W-:-:S02]  /*c900*/  USHF.L.U64.HI UR16, UR19, 0x2, UR17 ;  /* 0x0000000213107899 */ /* 0x000fc40008010211 */
[----:B------:R-:W-:Y:S01]  /*c910*/  UIADD3 UR9, UP0, UR4, UR14, URZ ;  /* 0x0000000e04097290 */ /* 0x000fe2000ff1e03f */
[----:B------:R-:W-:-:S03]  /*c920*/  ISETP.NE.AND.EX P0, PT, RZ, UR15, PT, P0 ;  /* 0x0000000fff007c0c */ /* 0x000fc6000bf05300 */
[----:B------:R-:W-:Y:S02]  /*c930*/  UIADD3.X UR12, UR16, UR15, URZ, UP0, !UPT ;  /* 0x0000000f100c7290 */ /* 0x000fe400087fe43f */
[----:B------:R-:W-:-:S04]  /*c940*/  IMAD.U32 R20, RZ, RZ, UR9 ;  /* 0x00000009ff147e24 */ /* 0x000fc8000f8e00ff */
[----:B------:R-:W-:Y:S01]  /*c950*/  IMAD.U32 R21, RZ, RZ, UR12 ;  /* 0x0000000cff157e24 */ /* 0x000fe2000f8e00ff */
[----:B------:R-:W-:-:S04]  /*c960*/  ULDC.64 UR12, c[0x0][0xc08] ;  /* 0x00030200000c7ab9 */ /* 0x000fc80000000a00 */
[----:B0-----:R-:W4:Y:S01]  /*c970*/  @P0 LDG.E R152, desc[UR26][R20.64] ;  /* 0x0000001a14980981 */ /* 0x001f22000c1e1900 */
[----:B------:R-:W-:-:S04]  /*c980*/  UISETP.NE.U32.AND UP0, UPT, UR12, URZ, UPT ;  /* 0x0000003f0c00728c */ /* 0x000fc8000bf05070 */
[----:B------:R-:W-:-:S06]  /*c990*/  UISETP.NE.AND.EX UP0, UPT, UR13, URZ, UPT, UP0 ;  /* 0x0000003f0d00728c */ /* 0x000fcc000bf05300 */
[----:B------:R-:W-:-:S05]  /*c9a0*/  PLOP3.LUT P4, PT, PT, PT, UP0, 0x80, 0x0 ;  /* 0x000000000000781c */ /* 0x000fca0003f8f008 */
[----:B------:R-:W-:-:S03]  /*c9b0*/  @UP0 UIADD3 UR12, UP1, UR4, UR12, URZ ;  /* 0x0000000c040c0290 */ /* 0x000fc6000ff3e03f */
[----:B------:R-:W-:Y:S01]  /*c9c0*/  ULDC UR4, c[0x0][0xad4] ;  /* 0x0002b50000047ab9 */ /* 0x000fe20000000800 */
[----:B------:R-:W-:Y:S02]  /*c9d0*/  @UP0 UIADD3.X UR13, UR16, UR13, URZ, UP1, !UPT ;  /* 0x0000000d100d0290 */ /* 0x000fe40008ffe43f */
[----:B-1----:R-:W-:-:S04]  /*c9e0*/  IMAD.U32 R4, RZ, RZ, UR12 ;  /* 0x0000000cff047e24 */ /* 0x002fc8000f8e00ff */
[----:B------:R-:W-:-:S05]  /*c9f0*/  IMAD.U32 R5, RZ, RZ, UR13 ;  /* 0x0000000dff057e24 */ /* 0x000fca000f8e00ff */
[----:B------:R0:W5:Y:S01]  /*ca00*/  @P4 LDG.E R3, desc[UR26][R4.64] ;  /* 0x0000001a04034981 */ /* 0x000162000c1e1900 */
[----:B------:R-:W-:Y:S02]  /*ca10*/  UISETP.NE.AND UP0, UPT, UR22, URZ, UPT ;  /* 0x0000003f1600728c */ /* 0x000fe4000bf05270 */
[----:B------:R-:W-:Y:S02]  /*ca20*/  UISETP.NE.AND UP1, UPT, UR20, 0x1, UPT ;  /* 0x000000011400788c */ /* 0x000fe4000bf25270 */
[----:B------:R-:W-:Y:S01]  /*ca30*/  USEL UR4, UR22, UR4, UP0 ;  /* 0x0000000416047287 */ /* 0x000fe20008000000 */
[----:B------:R-:W-:-:S03]  /*ca40*/  UMOV UR23, 0x9b8 ;  /* 0x000009b800177882 */ /* 0x000fc60000000000 */
[----:B------:R-:W-:Y:S01]  /*ca50*/  UISETP.GT.AND UP2, UPT, UR4, 0x1, UPT ;  /* 0x000000010400788c */ /* 0x000fe2000bf44270 */
[----:B------:R-:W-:Y:S01]  /*ca60*/  PLOP3.LUT P1, PT, PT, PT, UP1, 0x80, 0x0 ;  /* 0x000000000000781c */ /* 0x000fe20003f2f018 */
[----:B------:R-:W-:Y:S02]  /*ca70*/  UISETP.NE.U32.AND UP0, UPT, UR14, URZ, UPT ;  /* 0x0000003f0e00728c */ /* 0x000fe4000bf05070 */
[----:B------:R-:W-:Y:S01]  /*ca80*/  USEL UR23, UR23, 0x978, UP2 ;  /* 0x0000097817177887 */ /* 0x000fe20009000000 */
[----:B--2---:R-:W-:Y:S01]  /*ca90*/  IMAD.U32 R8, RZ, RZ, UR18 ;  /* 0x00000012ff087e24 */ /* 0x004fe2000f8e00ff */
[----:B------:R-:W-:Y:S01]  /*caa0*/  UISETP.NE.AND.EX UP0, UPT, UR15, URZ, UPT, UP0 ;  /* 0x0000003f0f00728c */ /* 0x000fe2000bf05300 */
[----:B------:R-:W-:Y:S02]  /*cab0*/  UMOV UR4, URZ ;  /* 0x0000003f00047c82 */ /* 0x000fe40008000000 */
[----:B------:R-:W-:Y:S01]  /*cac0*/  IMAD R8, R8, 0x80, R175 ;  /* 0x0000008008087824 */ /* 0x000fe200078e02af */
[----:B------:R-:W-:Y:S01]  /*cad0*/  USEL UR9, UR19, URZ, !UP0 ;  /* 0x0000003f13097287 */ /* 0x000fe2000c000000 */
[----:B------:R-:W-:Y:S01]  /*cae0*/  @UP1 ULDC UR25, c[0x0][0xbec] ;  /* 0x0002fb0000191ab9 */ /* 0x000fe20000000800 */
[----:B------:R-:W-:-:S02]  /*caf0*/  USEL UR22, UR17, URZ, !UP0 ;  /* 0x0000003f11167287 */ /* 0x000fc4000c000000 */
[----:B0-----:R-:W-:Y:S01]  /*cb00*/  @P1 IMAD.HI.U32 R4, R8, UR25, RZ ;  /* 0x0000001908041c27 */ /* 0x001fe2000f8e00ff */
[----:B------:R-:W-:Y:S01]  /*cb10*/  USEL UR21, UR21, URZ, UP2 ;  /* 0x0000003f15157287 */ /* 0x000fe20009000000 */
[----:B------:R-:W-:Y:S01]  /*cb20*/  ULDC.64 UR16, c[0x0][UR23+0x220] ;  /* 0x0000880017107abb */ /* 0x000fe20008000a00 */
[----:B------:R-:W-:Y:S01]  /*cb30*/  ULDC.64 UR14, c[0x0][UR23+0x218] ;  /* 0x00008600170e7abb */ /* 0x000fe20008000a00 */
[----:B------:R-:W-:Y:S01]  /*cb40*/  ULDC.64 UR18, c[0x0][UR23+0x228] ;  /* 0x00008a0017127abb */ /* 0x000fe20008000a00 */
[----:B------:R-:W-:Y:S02]  /*cb50*/  UIMAD UR17, UR17, UR9, URZ ;  /* 0x00000009111172a4 */ /* 0x000fe4000f8e023f */
[----:B------:R-:W-:Y:S01]  /*cb60*/  UIMAD.WIDE.U32 UR12, UR14, UR24, URZ ;  /* 0x000000180e0c72a5 */ /* 0x000fe2000f8e003f */
[----:B------:R-:W-:Y:S01]  /*cb70*/  IMAD.MOV.U32 R5, RZ, RZ, R8 ;  /* 0x000000ffff057224 */ /* 0x000fe200078e0008 */
[----:B------:R-:W-:Y:S01]  /*cb80*/  @UP1 ULDC UR28, c[0x0][0xbf0] ;  /* 0x0002fc00001c1ab9 */ /* 0x000fe20000000800 */
[----:B------:R-:W-:-:S02]  /*cb90*/  UIMAD UR24, UR15, UR24, URZ ;  /* 0x000000180f1872a4 */ /* 0x000fc4000f8e023f */
[----:B------:R-:W-:Y:S01]  /*cba0*/  UIMAD.WIDE.U32 UR26, UR18, UR21, URZ ;  /* 0x00000015121a72a5 */ /* 0x000fe2000f8e003f */
[----:B------:R-:W-:Y:S01]  /*cbb0*/  @P1 SHF.R.U32.HI R5, RZ, UR28, R4 ;  /* 0x0000001cff051c19 */ /* 0x000fe20008011604 */
[----:B------:R-:W-:Y:S02]  /*cbc0*/  UIMAD.WIDE.U32 UR14, UR16, UR9, URZ ;  /* 0x00000009100e72a5 */ /* 0x000fe4000f8e003f */
[----:B------:R-:W-:Y:S02]  /*cbd0*/  UIMAD UR18, UR19, UR21, URZ ;  /* 0x00000015131272a4 */ /* 0x000fe4000f8e023f */
[----:B------:R-:W-:Y:S01]  /*cbe0*/  UIMAD UR17, UR16, UR22, UR17 ;  /* 0x00000016101172a4 */ /* 0x000fe2000f8e0211 */
[----:B------:R-:W-:Y:S01]  /*cbf0*/  IMAD.U32 R4, RZ, RZ, UR26 ;  /* 0x0000001aff047e24 */ /* 0x000fe2000f8e00ff */
[----:B------:R-:W-:Y:S01]  /*cc00*/  UIADD3 UR18, UR27, UR18, URZ ;  /* 0x000000121b127290 */ /* 0x000fe2000fffe03f */
[----:B------:R-:W-:Y:S01]  /*cc10*/  IMAD.MOV R7, RZ, RZ, -R5 ;  /* 0x000000ffff077224 */ /* 0x000fe200078e0a05 */
[----:B------:R-:W-:-:S02]  /*cc20*/  UIADD3 UR24, UR13, UR24, URZ ;  /* 0x000000180d187290 */ /* 0x000fc4000fffe03f */
[----:B------:R-:W-:Y:S01]  /*cc30*/  UIADD3 UR17, UR15, UR17, URZ ;  /* 0x000000110f117290 */ /* 0x000fe2000fffe03f */
[----:B------:R-:W-:Y:S02]  /*cc40*/  IMAD R7, R7, UR20, R8 ;  /* 0x0000001407077c24 */ /* 0x000fe4000f8e0208 */
[----:B------:R-:W-:-:S03]  /*cc50*/  IMAD.U32 R10, RZ, RZ, UR18 ;  /* 0x00000012ff0a7e24 */ /* 0x000fc6000f8e00ff */
[----:B------:R-:W-:Y:S02]  /*cc60*/  SHF.R.S32.HI R6, RZ, 0x1f, R7 ;  /* 0x0000001fff067819 */ /* 0x000fe40000011407 */
[----:B----4-:R-:W-:-:S13]  /*cc70*/  @P0 R2UR UR4, R152 ;  /* 0x00000000980402ca */ /* 0x010fda00000e0000 */
[----:B------:R-:W-:Y:S02]  /*cc80*/  UIADD3 UR12, UP0, UP3, UR14, UR12, UR4 ;  /* 0x0000000c0e0c7290 */ /* 0x000fe4000fb1e004 */
[----:B------:R-:W-:-:S04]  /*cc90*/  USHF.R.S32.HI UR16, URZ, 0x1f, UR4 ;  /* 0x0000001f3f107899 */ /* 0x000fc80008011404 */
[----:B------:R-:W-:Y:S01]  /*cca0*/  UIADD3.X UR14, UR17, UR24, UR16, UP0, UP3 ;  /* 0x00000018110e7290 */ /* 0x000fe200087e6410 */
[----:B------:R-:W-:Y:S02]  /*ccb0*/  IADD3 R4, P2, P3, R5, UR12, R4 ;  /* 0x0000000c05047c10 */ /* 0x000fe4000fb5e004 */
[----:B------:R-:W-:Y:S01]  /*ccc0*/  SHF.R.S32.HI R5, RZ, 0x1f, R5 ;  /* 0x0000001fff057819 */ /* 0x000fe20000011405 */
[----:B------:R-:W-:Y:S02]  /*ccd0*/  ULDC.64 UR12, c[0x0][UR23+0x210] ;  /* 0x00008400170c7abb */ /* 0x000fe40008000a00 */
[----:B------:R-:W-:Y:S01]  /*cce0*/  IMAD R9, R7, UR13, RZ ;  /* 0x0000000d07097c24 */ /* 0x000fe2000f8e02ff */
[----:B------:R-:W-:Y:S01]  /*ccf0*/  IADD3.X R5, R5, UR14, R10, P2, P3 ;  /* 0x0000000e05057c10 */ /* 0x000fe200097e640a */
[----:B------:R-:W-:Y:S01]  /*cd00*/  ULDC.64 UR14, c[0x0][0xba8] ;  /* 0x0002ea00000e7ab9 */ /* 0x000fe20000000a00 */
[----:B------:R-:W-:Y:S01]  /*cd10*/  @!UP2 ULDC UR14, c[0x0][0xb50] ;  /* 0x0002d400000eaab9 */ /* 0x000fe20000000800 */
[----:B------:R-:W-:Y:S01]  /*cd20*/  IMAD R9, R6, UR12, R9 ;  /* 0x0000000c06097c24 */ /* 0x000fe2000f8e0209 */
[----:B------:R-:W-:Y:S01]  /*cd30*/  @!UP2 ULDC UR15, c[0x0][0xb54] ;  /* 0x0002d500000faab9 */ /* 0x000fe20000000800 */
[----:B------:R-:W-:-:S04]  /*cd40*/  IMAD.WIDE.U32 R4, R7, UR12, R4 ;  /* 0x0000000c07047c25 */ /* 0x000fc8000f8e0004 */
[----:B------:R-:W-:Y:S01]  /*cd50*/  IMAD.IADD R5, R5, 0x1, R9 ;  /* 0x0000000105057824 */ /* 0x000fe200078e0209 */
[C---:B------:R-:W-:Y:S01]  /*cd60*/  LEA R9, P2, R4.reuse, UR14, 0x2 ;  /* 0x0000000e04097c11 */ /* 0x040fe2000f8410ff */
[----:B------:R-:W-:Y:S01]  /*cd70*/  ULDC UR12, c[0x0][0xa88] ;  /* 0x0002a200000c7ab9 */ /* 0x000fe20000000800 */
[----:B-----5:R-:W-:Y:S02]  /*cd80*/  @P4 R2UR UR12, R3 ;  /* 0x00000000030c42ca */ /* 0x020fe400000e0000 */
[----:B------:R-:W-:Y:S01]  /*cd90*/  LEA.HI.X R11, R4, UR15, R5, 0x2, P2 ;  /* 0x0000000f040b7c11 */ /* 0x000fe200090f1405 */
[----:B---3--:R-:W-:-:S12]  /*cda0*/  @P4 BRA `(.L_x_210) ;  /* 0x00000000001c4947 */ /* 0x008fd80003800000 */
[----:B------:R-:W-:Y:S05]  /*cdb0*/  @!P0 BRA `(.L_x_210) ;  /* 0x0000000000188947 */ /* 0x000fea0003800000 */
[----:B------:R-:W-:Y:S02]  /*cdc0*/  ULDC.64 UR12, c[0x0][0x208] ;  /* 0x00008200000c7ab9 */ /* 0x000fe40000000a00 */
[----:B------:R-:W2:Y:S04]  /*cdd0*/  LDG.E R4, desc[UR12][R20.64] ;  /* 0x0000000c14047981 */ /* 0x000ea8000c1e1900 */
[----:B------:R-:W3:Y:S01]  /*cde0*/  LDG.E R3, desc[UR12][R20.64+0x4] ;  /* 0x0000040c14037981 */ /* 0x000ee2000c1e1900 */
[----:B--2---:R-:W-:Y:S02]  /*cdf0*/  R2UR UR13, R4 ;  /* 0x00000000040d72ca */ /* 0x004fe400000e0000 */
[----:B---3--:R-:W-:-:S13]  /*ce00*/  R2UR UR12, R3 ;  /* 0x00000000030c72ca */ /* 0x008fda00000e0000 */
[----:B------:R-:W-:-:S12]  /*ce10*/  UIADD3 UR12, -UR13, UR12, URZ ;  /* 0x0000000c0d0c7290 */ /* 0x000fd8000fffe13f */
.L_x_210:
[----:B------:R-:W2:Y:S04]  /*ce20*/  LDL R10, [R1+0x60] ;  /* 0x00006000010a7983 */ /* 0x000ea80000100800 */
[----:B------:R-:W3:Y:S01]  /*ce30*/  LDL R3, [R1+0x20] ;  /* 0x0000200001037983 */ /* 0x000ee20000100800 */
[----:B------:R-:W-:Y:S01]  /*ce40*/  R2UR UR13, R174 ;  /* 0x00000000ae0d72ca */ /* 0x000fe200000e0000 */
[----:B------:R-:W-:Y:S02]  /*ce50*/  UIMAD UR12, UR12, UR20, URZ ;  /* 0x000000140c0c72a4 */ /* 0x000fe4000f8e023f */
[----:B------:R-:W-:Y:S01]  /*ce60*/  SHFL.IDX PT, R4, R9, RZ, 0x1c1f ;  /* 0x001c1fff09047589 */ /* 0x000fe200000e0000 */
[----:B------:R-:W-:-:S03]  /*ce70*/  ULDC.64 UR14, c[0x0][0x208] ;  /* 0x00008200000e7ab9 */ /* 0x000fc60000000a00 */
[----:B------:R-:W0:Y:S04]  /*ce80*/  SHFL.IDX PT, R5, R11, RZ, 0x1c1f ;  /* 0x001c1fff0b057589 */ /* 0x000e2800000e0000 */
[----:B------:R-:W-:Y:S02]  /*ce90*/  SHFL.IDX PT, R6, R9, 0x1, 0x1c1f ;  /* 0x003c1f0009067f89 */ /* 0x000fe400000e0000 */
[----:B------:R-:W-:Y:S02]  /*cea0*/  IMAD.U32 R12, RZ, RZ, UR13 ;  /* 0x0000000dff0c7e24 */ /* 0x000fe4000f8e00ff */
[----:B------:R-:W1:Y:S02]  /*ceb0*/  SHFL.IDX PT, R7, R11, 0x1, 0x1c1f ;  /* 0x003c1f000b077f89 */ /* 0x000e6400000e0000 */
[----:B--2---:R-:W-:Y:S01]  /*cec0*/  IMAD R12, R12, 0x80, R10 ;  /* 0x000000800c0c7824 */ /* 0x004fe200078e020a */
[----:B---3--:R-:W-:-:S03]  /*ced0*/  LOP3.LUT P0, RZ, R3, 0x3, RZ, 0xc0, !PT ;  /* 0x0000000303ff7812 */ /* 0x008fc6000780c0ff */
[C---:B------:R-:W-:Y:S01]  /*cee0*/  VIADD R10, R12.reuse, 0x8 ;  /* 0x000000080c0a7836 */ /* 0x040fe20000000000 */
[----:B------:R-:W-:-:S04]  /*cef0*/  ISETP.GE.OR P2, PT, R12, UR12, P0 ;  /* 0x0000000c0c007c0c */ /* 0x000fc80008746670 */
[----:B------:R-:W-:-:S09]  /*cf00*/  ISETP.GE.OR P0, PT, R10, UR12, P0 ;  /* 0x0000000c0a007c0c */ /* 0x000fd20008706670 */
[----:B0-----:R0:W-:Y:S04]  /*cf10*/  @!P2 ST.E desc[UR14][R4.64], R2 ;  /* 0x000000020400a985 */ /* 0x0011e8000c10190e */
[----:B-1----:R0:W-:Y:S01]  /*cf20*/  @!P0 ST.E desc[UR14][R6.64], R0 ;  /* 0x0000000006008985 */ /* 0x0021e2000c10190e */
[----:B------:R-:W-:-:S13]  /*cf30*/  PLOP3.LUT P0, PT, PT, PT, UP2, 0x80, 0x0 ;  /* 0x000000000000781c */ /* 0x000fda0003f0f028 */
[----:B0-----:R-:W-:Y:S05]  /*cf40*/  @P0 BRA `(.L_x_211) ;  /* 0x0000001000300947 */ /* 0x001fea0003800000 */
[----:B------:R-:W0:Y:S01]  /*cf50*/  S2R R0, SR_TID.X ;  /* 0x0000000000007919 */ /* 0x000e220000002100 */
[----:B------:R-:W-:Y:S01]  /*cf60*/  ULDC.64 UR14, c[0x0][0x208] ;  /* 0x00008200000e7ab9 */ /* 0x000fe20000000a00 */
[----:B------:R-:W-:Y:S02]  /*cf70*/  R2UR UR18, R213 ;  /* 0x00000000d51272ca */ /* 0x000fe400000e0000 */
[----:B------:R-:W-:Y:S01]  /*cf80*/  R2UR UR17, R174 ;  /* 0x00000000ae1172ca */ /* 0x000fe200000e0000 */
[----:B0-----:R-:W-:-:S05]  /*cf90*/  VIADD R0, R0, 0xffffff80 ;  /* 0xffffff8000007836 */ /* 0x001fca0000000000 */
[----:B------:R-:W-:-:S04]  /*cfa0*/  SHF.R.S32.HI R3, RZ, 0x1f, R0 ;  /* 0x0000001fff037819 */ /* 0x000fc80000011400 */
[----:B------:R-:W-:-:S04]  /*cfb0*/  LEA.HI R3, R3, R0, RZ, 0x3 ;  /* 0x0000000003037211 */ /* 0x000fc800078f18ff */
[----:B------:R-:W-:Y:S02]  /*cfc0*/  LOP3.LUT R5, R3, 0xfffffff8, RZ, 0xc0, !PT ;  /* 0xfffffff803057812 */ /* 0x000fe400078ec0ff */
[----:B------:R-:W-:Y:S01]  /*cfd0*/  SHF.R.S32.HI R79, RZ, 0x3, R3 ;  /* 0x00000003ff4f7819 */ /* 0x000fe20000011403 */
[----:B------:R-:W-:Y:S02]  /*cfe0*/  IMAD.MOV.U32 R3, RZ, RZ, 0x2 ;  /* 0x00000002ff037424 */ /* 0x000fe400078e00ff */
[----:B------:R-:W-:-:S04]  /*cff0*/  IMAD.IADD R18, R0, 0x1, -R5 ;  /* 0x0000000100127824 */ /* 0x000fc800078e0a05 */
[----:B------:R-:W-:-:S04]  /*d000*/  IMAD.SHL.U32 R0, R18, 0x8, RZ ;  /* 0x0000000812007824 */ /* 0x000fc800078e00ff */
[----:B------:R-:W-:-:S04]  /*d010*/  IMAD R2, R79, 0x40, R0 ;  /* 0x000000404f027824 */ /* 0x000fc800078e0200 */
[----:B------:R-:W-:-:S03]  /*d020*/  IMAD.WIDE R2, R2, R3, UR10 ;  /* 0x0000000a02027e25 */ /* 0x000fc6000f8e0203 */
[C---:B------:R-:W-:Y:S02]  /*d030*/  IADD3 R9, P4, R2.reuse, 0x1000, RZ ;  /* 0x0000100002097810 */ /* 0x040fe40007f9e0ff */
[C---:B------:R-:W-:Y:S02]  /*d040*/  IADD3 R13, P3, R2.reuse, 0x2000, RZ ;  /* 0x00002000020d7810 */ /* 0x040fe40007f7e0ff */
[----:B------:R-:W-:Y:S02]  /*d050*/  IADD3 R25, P2, R2, 0x3000, RZ ;  /* 0x0000300002197810 */ /* 0x000fe40007f5e0ff */
[----:B------:R-:W-:Y:S02]  /*d060*/  LOP3.LUT R8, R9, 0x380, RZ, 0xc0, !PT ;  /* 0x0000038009087812 */ /* 0x000fe400078ec0ff */
[----:B------:R-:W-:Y:S02]  /*d070*/  LOP3.LUT R12, R13, 0x380, RZ, 0xc0, !PT ;  /* 0x000003800d0c7812 */ /* 0x000fe400078ec0ff */
[----:B------:R-:W-:-:S02]  /*d080*/  LOP3.LUT R24, R25, 0x380, RZ, 0xc0, !PT ;  /* 0x0000038019187812 */ /* 0x000fc400078ec0ff */
[----:B------:R-:W-:Y:S02]  /*d090*/  SHF.R.U64 R8, R8, 0x3, RZ ;  /* 0x0000000308087819 */ /* 0x000fe400000012ff */
[----:B------:R-:W-:Y:S02]  /*d0a0*/  SHF.R.U64 R12, R12, 0x3, RZ ;  /* 0x000000030c0c7819 */ /* 0x000fe400000012ff */
[----:B------:R-:W-:Y:S02]  /*d0b0*/  SHF.R.U64 R24, R24, 0x3, RZ ;  /* 0x0000000318187819 */ /* 0x000fe400000012ff */
[----:B------:R-:W-:Y:S01]  /*d0c0*/  LOP3.LUT R8, R8, R9, RZ, 0x3c, !PT ;  /* 0x0000000908087212 */ /* 0x000fe200078e3cff */
[--C-:B------:R-:W-:Y:S01]  /*d0d0*/  IMAD.X R9, RZ, RZ, R3.reuse, P4 ;  /* 0x000000ffff097224 */ /* 0x100fe200020e0603 */
[----:B------:R-:W-:Y:S01]  /*d0e0*/  LOP3.LUT R12, R12, R13, RZ, 0x3c, !PT ;  /* 0x0000000d0c0c7212 */ /* 0x000fe200078e3cff */
[--C-:B------:R-:W-:Y:S01]  /*d0f0*/  IMAD.X R13, RZ, RZ, R3.reuse, P3 ;  /* 0x000000ffff0d7224 */ /* 0x100fe200018e0603 */
[----:B------:R-:W-:Y:S01]  /*d100*/  LOP3.LUT R24, R24, R25, RZ, 0x3c, !PT ;  /* 0x0000001918187212 */ /* 0x000fe200078e3cff */
[----:B------:R-:W-:Y:S01]  /*d110*/  IMAD.X R25, RZ, RZ, R3, P2 ;  /* 0x000000ffff197224 */ /* 0x000fe200010e0603 */
[C---:B------:R-:W-:Y:S01]  /*d120*/  IADD3 R29, P0, R2.reuse, 0x4000, RZ ;  /* 0x00004000021d7810 */ /* 0x040fe20007f1e0ff */
[----:B------:R-:W5:Y:S01]  /*d130*/  LD.E.128 R8, desc[UR14][R8.64] ;  /* 0x0000000e08087980 */ /* 0x000f62000c101d00 */
[----:B------:R-:W-:-:S02]  /*d140*/  IADD3 R33, P6, R2, 0x5000, RZ ;  /* 0x0000500002217810 */ /* 0x000fc40007fde0ff */
[C---:B------:R-:W-:Y:S01]  /*d150*/  IADD3 R37, P5, R2.reuse, 0x6000, RZ ;  /* 0x0000600002257810 */ /* 0x040fe20007fbe0ff */
[----:B------:R-:W5:Y:S01]  /*d160*/  LD.E.128 R12, desc[UR14][R12.64] ;  /* 0x0000000e0c0c7980 */ /* 0x000f62000c101d00 */
[C---:B------:R-:W-:Y:S02]  /*d170*/  IADD3 R41, P4, R2.reuse, 0x7000, RZ ;  /* 0x0000700002297810 */ /* 0x040fe40007f9e0ff */
[C---:B------:R-:W-:Y:S01]  /*d180*/  IADD3 R45, P3, R2.reuse, 0x8000, RZ ;  /* 0x00008000022d7810 */ /* 0x040fe20007f7e0ff */
[----:B------:R-:W5:Y:S01]  /*d190*/  LD.E.128 R24, desc[UR14][R24.64] ;  /* 0x0000000e18187980 */ /* 0x000f62000c101d00 */
[----:B------:R-:W-:Y:S02]  /*d1a0*/  IADD3 R49, P2, R2, 0x9000, RZ ;  /* 0x0000900002317810 */ /* 0x000fe40007f5e0ff */
[----:B------:R-:W-:Y:S02]  /*d1b0*/  LOP3.LUT R28, R29, 0x380, RZ, 0xc0, !PT ;  /* 0x000003801d1c7812 */ /* 0x000fe400078ec0ff */
[----:B------:R-:W-:-:S02]  /*d1c0*/  LOP3.LUT R32, R33, 0x380, RZ, 0xc0, !PT ;  /* 0x0000038021207812 */ /* 0x000fc400078ec0ff */
[----:B------:R-:W-:Y:S02]  /*d1d0*/  LOP3.LUT R36, R37, 0x380, RZ, 0xc0, !PT ;  /* 0x0000038025247812 */ /* 0x000fe400078ec0ff */
[----:B------:R-:W-:Y:S02]  /*d1e0*/  LOP3.LUT R40, R41, 0x380, RZ, 0xc0, !PT ;  /* 0x0000038029287812 */ /* 0x000fe400078ec0ff */
[----:B------:R-:W-:Y:S02]  /*d1f0*/  LOP3.LUT R44, R45, 0x380, RZ, 0xc0, !PT ;  /* 0x000003802d2c7812 */ /* 0x000fe400078ec0ff */
[----:B------:R-:W-:Y:S02]  /*d200*/  LOP3.LUT R48, R49, 0x380, RZ, 0xc0, !PT ;  /* 0x0000038031307812 */ /* 0x000fe400078ec0ff */
[----:B------:R-:W-:Y:S02]  /*d210*/  SHF.R.U64 R28, R28, 0x3, RZ ;  /* 0x000000031c1c7819 */ /* 0x000fe400000012ff */
[----:B------:R-:W-:-:S02]  /*d220*/  SHF.R.U64 R32, R32, 0x3, RZ ;  /* 0x0000000320207819 */ /* 0x000fc400000012ff */
[----:B------:R-:W-:Y:S02]  /*d230*/  SHF.R.U64 R36, R36, 0x3, RZ ;  /* 0x0000000324247819 */ /* 0x000fe400000012ff */
        /* <DEDUP_REMOVED lines=24> */
[----:B------:R-:W-:Y:S01]  /*d3c0*/  LOP3.LUT R52, R53, 0x380, RZ, 0xc0, !PT ;  /* 0x0000038035347812 */ /* 0x000fe200078ec0ff */
[----:B------:R-:W5:Y:S01]  /*d3d0*/  LD.E.128 R40, desc[UR14][R40.64] ;  /* 0x0000000e28287980 */ /* 0x000f62000c101d00 */
[----:B------:R-:W-:Y:S01]  /*d3e0*/  LOP3.LUT R56, R57, 0x380, RZ, 0xc0, !PT ;  /* 0x0000038039387812 */ /* 0x000fe200078ec0ff */
[----:B------:R-:W-:Y:S01]  /*d3f0*/  IMAD.X R73, RZ, RZ, R3, P2 ;  /* 0x000000ffff497224 */ /* 0x000fe200010e0603 */
[----:B------:R-:W-:Y:S01]  /*d400*/  LOP3.LUT R60, R61, 0x380, RZ, 0xc0, !PT ;  /* 0x000003803d3c7812 */ /* 0x000fe200078ec0ff */
[----:B------:R-:W5:Y:S01]  /*d410*/  LD.E.128 R44, desc[UR14][R44.64] ;  /* 0x0000000e2c2c7980 */ /* 0x000f62000c101d00 */
[----:B------:R-:W-:-:S02]  /*d420*/  LOP3.LUT R64, R65, 0x380, RZ, 0xc0, !PT ;  /* 0x0000038041407812 */ /* 0x000fc400078ec0ff */
[----:B------:R-:W-:Y:S01]  /*d430*/  LOP3.LUT R68, R69, 0x380, RZ, 0xc0, !PT ;  /* 0x0000038045447812 */ /* 0x000fe200078ec0ff */
[----:B------:R-:W5:Y:S01]  /*d440*/  LD.E.128 R48, desc[UR14][R48.64] ;  /* 0x0000000e30307980 */ /* 0x000f62000c101d00 */
[----:B------:R-:W-:Y:S02]  /*d450*/  LOP3.LUT R4, R5, 0x380, RZ, 0xc0, !PT ;  /* 0x0000038005047812 */ /* 0x000fe400078ec0ff */
[----:B------:R-:W-:Y:S02]  /*d460*/  LOP3.LUT R7, R2, 0x380, RZ, 0xc0, !PT ;  /* 0x0000038002077812 */ /* 0x000fe400078ec0ff */
[----:B------:R-:W-:Y:S02]  /*d470*/  SHF.R.U64 R52, R52, 0x3, RZ ;  /* 0x0000000334347819 */ /* 0x000fe400000012ff */
        /* <DEDUP_REMOVED lines=16> */
[----:B------:R-:W-:Y:S01]  /*d580*/  LOP3.LUT R72, R4, R5, RZ, 0x3c, !PT ;  /* 0x0000000504487212 */ /* 0x000fe200078e3cff */
[----:B------:R-:W5:Y:S01]  /*d590*/  LD.E.128 R52, desc[UR14][R52.64] ;  /* 0x0000000e34347980 */ /* 0x000f62000c101d00 */
[----:B------:R-:W-:-:S03]  /*d5a0*/  LOP3.LUT R2, R7, R2, RZ, 0x3c, !PT ;  /* 0x0000000207027212 */ /* 0x000fc600078e3cff */
[----:B------:R-:W5:Y:S04]  /*d5b0*/  LD.E.128 R56, desc[UR14][R56.64] ;  /* 0x0000000e38387980 */ /* 0x000f68000c101d00 */
[----:B------:R0:W5:Y:S04]  /*d5c0*/  LD.E.128 R4, desc[UR14][R2.64] ;  /* 0x0000000e02047980 */ /* 0x000168000c101d00 */
[----:B------:R-:W5:Y:S04]  /*d5d0*/  LD.E.128 R60, desc[UR14][R60.64] ;  /* 0x0000000e3c3c7980 */ /* 0x000f68000c101d00 */
[----:B------:R-:W5:Y:S04]  /*d5e0*/  LD.E.128 R64, desc[UR14][R64.64] ;  /* 0x0000000e40407980 */ /* 0x000f68000c101d00 */
[----:B------:R-:W5:Y:S04]  /*d5f0*/  LD.E.128 R68, desc[UR14][R68.64] ;  /* 0x0000000e44447980 */ /* 0x000f68000c101d00 */
[----:B------:R-:W5:Y:S01]  /*d600*/  LD.E.128 R72, desc[UR14][R72.64] ;  /* 0x0000000e48487980 */ /* 0x000f62000c101d00 */
[----:B------:R-:W-:-:S02]  /*d610*/  ULDC.64 UR14, c[0x0][0xaa0] ;  /* 0x0002a800000e7ab9 */ /* 0x000fc40000000a00 */
[----:B------:R-:W-:Y:S01]  /*d620*/  UIMAD UR13, UR16, UR14, URZ ;  /* 0x0000000e100d72a4 */ /* 0x000fe2000f8e023f */
[----:B0-----:R-:W-:Y:S01]  /*d630*/  IMAD.U32 R3, RZ, RZ, UR17 ;  /* 0x00000011ff037e24 */ /* 0x001fe2000f8e00ff */
[----:B------:R-:W-:Y:S01]  /*d640*/  UIMAD.WIDE.U32 UR10, UR4, UR14, URZ ;  /* 0x0000000e040a72a5 */ /* 0x000fe2000f8e003f */
[----:B------:R-:W-:Y:S01]  /*d650*/  IMAD R2, R18, 0x20, R79 ;  /* 0x0000002012027824 */ /* 0x000fe200078e024f */
[----:B------:R-:W-:Y:S01]  /*d660*/  UIMAD UR13, UR4, UR15, UR13 ;  /* 0x0000000f040d72a4 */ /* 0x000fe2000f8e020d */
[----:B------:R-:W-:Y:S01]  /*d670*/  IMAD.U32 R80, RZ, RZ, UR17 ;  /* 0x00000011ff507e24 */ /* 0x000fe2000f8e00ff */
[----:B------:R-:W-:Y:S01]  /*d680*/  @!PT LDS RZ, [RZ] ;  /* 0x00000000fffff984 */ /* 0x000fe20000000800 */
[----:B------:R-:W-:Y:S01]  /*d690*/  @!PT LDS RZ, [RZ] ;  /* 0x00000000fffff984 */ /* 0x000fe20000000800 */
[----:B------:R-:W-:Y:S01]  /*d6a0*/  @!PT LDS RZ, [RZ] ;  /* 0x00000000fffff984 */ /* 0x000fe20000000800 */
[----:B------:R-:W-:Y:S01]  /*d6b0*/  @!PT LDS RZ, [RZ] ;  /* 0x00000000fffff984 */ /* 0x000fe20000000800 */
[----:B------:R0:W-:Y:S06]  /*d6c0*/  MEMBAR.ALL.CTA ;  /* 0x0000000000007992 */ /* 0x0001ec0000008000 */
[----:B0-----:R-:W0:Y:S01]  /*d6d0*/  FENCE.VIEW.ASYNC.S ;  /* 0x00000000000073c6 */ /* 0x001e220000000000 */
[----:B------:R-:W-:Y:S01]  /*d6e0*/  ULDC.64 UR14, c[0x0][0xae8] ;  /* 0x0002ba00000e7ab9 */ /* 0x000fe20000000a00 */
[----:B------:R-:W-:-:S02]  /*d6f0*/  UIADD3 UR11, UR11, UR13, URZ ;  /* 0x0000000d0b0b7290 */ /* 0x000fc4000fffe03f */
[----:B------:R-:W-:Y:S02]  /*d700*/  USHF.R.S32.HI UR4, URZ, 0x1f, UR9 ;  /* 0x0000001f3f047899 */ /* 0x000fe40008011409 */
[----:B------:R-:W-:Y:S01]  /*d710*/  UIMAD.WIDE.U32 UR10, UR18, UR14, UR10 ;  /* 0x0000000e120a72a5 */ /* 0x000fe2000f8e000a */
[----:B------:R-:W-:Y:S01]  /*d720*/  IMAD R20, R3, 0x80, R2 ;  /* 0x0000008003147824 */ /* 0x000fe200078e0202 */
[----:B------:R-:W-:Y:S02]  /*d730*/  @UP1 ULDC UR13, c[0x0][0xbec] ;  /* 0x0002fb00000d1ab9 */ /* 0x000fe40000000800 */
[----:B------:R-:W-:-:S03]  /*d740*/  UIMAD UR11, UR18, UR15, UR11 ;  /* 0x0000000f120b72a4 */ /* 0x000fc6000f8e020b */
[----:B------:R-:W-:Y:S02]  /*d750*/  ULDC.64 UR14, c[0x0][0xaf0] ;  /* 0x0002bc00000e7ab9 */ /* 0x000fe40000000a00 */
[----:B------:R-:W-:Y:S01]  /*d760*/  UIMAD UR4, UR4, UR14, URZ ;  /* 0x0000000e040472a4 */ /* 0x000fe2000f8e023f */
[----:B------:R-:W-:Y:S01]  /*d770*/  @P1 IMAD.HI.U32 R2, R20, UR13, RZ ;  /* 0x0000000d14021c27 */ /* 0x000fe2000f8e00ff */
[----:B------:R-:W-:Y:S02]  /*d780*/  UIMAD.WIDE.U32 UR10, UR9, UR14, UR10 ;  /* 0x0000000e090a72a5 */ /* 0x000fe4000f8e000a */
[----:B------:R-:W-:Y:S01]  /*d790*/  UIMAD UR4, UR9, UR15, UR4 ;  /* 0x0000000f090472a4 */ /* 0x000fe2000f8e0204 */
[----:B------:R-:W-:Y:S02]  /*d7a0*/  IMAD.MOV.U32 R21, RZ, RZ, R20 ;  /* 0x000000ffff157224 */ /* 0x000fe400078e0014 */
[----:B------:R-:W-:Y:S02]  /*d7b0*/  @UP1 ULDC UR9, c[0x0][0xbf0] ;  /* 0x0002fc0000091ab9 */ /* 0x000fe40000000800 */
[----:B------:R-:W-:Y:S01]  /*d7c0*/  @P1 SHF.R.U32.HI R21, RZ, UR9, R2 ;  /* 0x00000009ff151c19 */ /* 0x000fe20008011602 */
[----:B------:R-:W-:Y:S01]  /*d7d0*/  UIADD3 UR4, UR11, UR4, URZ ;  /* 0x000000040b047290 */ /* 0x000fe2000fffe03f */
[----:B------:R-:W-:-:S02]  /*d7e0*/  IMAD.U32 R2, RZ, RZ, UR10 ;  /* 0x0000000aff027e24 */ /* 0x000fc4000f8e00ff */
[--C-:B------:R-:W-:Y:S01]  /*d7f0*/  SHF.R.S32.HI R18, RZ, 0x1f, R21.reuse ;  /* 0x0000001fff127819 */ /* 0x100fe20000011415 */
[----:B------:R-:W-:Y:S02]  /*d800*/  IMAD.MOV R77, RZ, RZ, -R21 ;  /* 0x000000ffff4d7224 */ /* 0x000fe400078e0a15 */
[----:B------:R-:W-:Y:S01]  /*d810*/  IMAD.U32 R3, RZ, RZ, UR11 ;  /* 0x0000000bff037e24 */ /* 0x000fe2000f8e00ff */
[----:B------:R-:W-:Y:S01]  /*d820*/  ULDC.64 UR10, c[0x0][0xae0] ;  /* 0x0002b800000a7ab9 */ /* 0x000fe20000000a00 */
[----:B------:R-:W-:Y:S02]  /*d830*/  IMAD.U32 R3, RZ, RZ, UR4 ;  /* 0x00000004ff037e24 */ /* 0x000fe4000f8e00ff */
[----:B------:R-:W-:Y:S02]  /*d840*/  IMAD R18, R18, UR10, RZ ;  /* 0x0000000a12127c24 */ /* 0x000fe4000f8e02ff */
[----:B------:R-:W-:Y:S02]  /*d850*/  IMAD R77, R77, UR20, R20 ;  /* 0x000000144d4d7c24 */ /* 0x000fe4000f8e0214 */
[----:B------:R-:W-:-:S04]  /*d860*/  IMAD.WIDE.U32 R2, R21, UR10, R2 ;  /* 0x0000000a15027c25 */ /* 0x000fc8000f8e0002 */
[----:B------:R-:W-:Y:S01]  /*d870*/  IMAD R21, R21, UR11, R18 ;  /* 0x0000000b15157c24 */ /* 0x000fe2000f8e0212 */
[----:B------:R-:W-:Y:S01]  /*d880*/  SHF.R.S32.HI R18, RZ, 0x1f, R77 ;  /* 0x0000001fff127819 */ /* 0x000fe2000001144d */
[----:B------:R-:W-:Y:S02]  /*d890*/  ULDC.64 UR10, c[0x0][0xad8] ;  /* 0x0002b600000a7ab9 */ /* 0x000fe40000000a00 */
[----:B------:R-:W-:Y:S02]  /*d8a0*/  IMAD.IADD R3, R3, 0x1, R21 ;  /* 0x0000000103037824 */ /* 0x000fe400078e0215 */
[----:B------:R-:W-:Y:S02]  /*d8b0*/  IMAD R18, R18, UR10, RZ ;  /* 0x0000000a12127c24 */ /* 0x000fe4000f8e02ff */
[----:B------:R-:W-:Y:S02]  /*d8c0*/  IMAD R80, R80, 0x80, R79 ;  /* 0x0000008050507824 */ /* 0x000fe400078e024f */
[----:B------:R-:W-:-:S02]  /*d8d0*/  IMAD R21, R77, UR11, R18 ;  /* 0x0000000b4d157c24 */ /* 0x000fc4000f8e0212 */
[----:B------:R-:W-:Y:S01]  /*d8e0*/  IMAD.WIDE.U32 R2, R77, UR10, R2 ;  /* 0x0000000a4d027c25 */ /* 0x000fe2000f8e0002 */
[----:B------:R-:W-:-:S03]  /*d8f0*/  ULDC.64 UR10, c[0x0][0xa80] ;  /* 0x0002a000000a7ab9 */ /* 0x000fc60000000a00 */
[----:B------:R-:W-:Y:S01]  /*d900*/  VIADD R22, R80, 0x40 ;  /* 0x0000004050167836 */ /* 0x000fe20000000000 */
[----:B------:R-:W-:Y:S01]  /*d910*/  LEA R18, P2, R2, UR10, 0x1 ;  /* 0x0000000a02127c11 */ /* 0x000fe2000f8408ff */
[----:B------:R-:W-:Y:S01]  /*d920*/  IMAD.IADD R3, R3, 0x1, R21 ;  /* 0x0000000103037824 */ /* 0x000fe200078e0215 */
[----:B------:R-:W-:Y:S02]  /*d930*/  UIADD3 UR8, UR8, 0x38820, URZ ;  /* 0x0003882008087890 */ /* 0x000fe4000fffe03f */
[----:B------:R-:W-:Y:S02]  /*d940*/  ISETP.GE.AND P0, PT, R22, UR12, PT ;  /* 0x0000000c16007c0c */ /* 0x000fe4000bf06270 */
[----:B------:R-:W-:Y:S02]  /*d950*/  LEA.HI.X R22, R2, UR11, R3, 0x1, P2 ;  /* 0x0000000b02167c11 */ /* 0x000fe400090f0c03 */
[C---:B------:R-:W-:Y:S01]  /*d960*/  ISETP.GE.AND P2, PT, R80.reuse, UR12, PT ;  /* 0x0000000c50007c0c */ /* 0x040fe2000bf46270 */
[----:B------:R-:W-:Y:S01]  /*d970*/  UPRMT UR8, URZ, 0x654, UR8 ;  /* 0x000006543f087896 */ /* 0x000fe20008000008 */
[----:B------:R-:W-:-:S02]  /*d980*/  VIADD R20, R80, 0x20 ;  /* 0x0000002050147836 */ /* 0x000fc40000000000 */
[C---:B------:R-:W-:Y:S02]  /*d990*/  VIADD R82, R0.reuse, 0x40 ;  /* 0x0000004000527836 */ /* 0x040fe40000000000 */
[C---:B------:R-:W-:Y:S02]  /*d9a0*/  VIADD R84, R0.reuse, 0x80 ;  /* 0x0000008000547836 */ /* 0x040fe40000000000 */
[----:B------:R-:W-:Y:S01]  /*d9b0*/  VIADD R86, R0, 0xc0 ;  /* 0x000000c000567836 */ /* 0x000fe20000000000 */
[----:B0-----:R0:W1:Y:S01]  /*d9c0*/  SHFL.IDX PT, R81, R18, RZ, 0x181f ;  /* 0x00181fff12517589 */ /* 0x00106200000e0000 */
[----:B------:R-:W-:Y:S01]  /*d9d0*/  SYNCS.ARRIVE.TRANS64.RED.A1T0 RZ, [UR8], RZ ;  /* 0x000000ffffff79a7 */ /* 0x000fe20008100408 */
[----:B------:R-:W-:Y:S02]  /*d9e0*/  BSSY B1, `(.L_x_212) ;  /* 0x000001a000017945 */ /* 0x000fe40003800000 */
[----:B------:R0:W2:Y:S01]  /*d9f0*/  SHFL.IDX PT, R79, R22, RZ, 0x181f ;  /* 0x00181fff164f7589 */ /* 0x0000a200000e0000 */
[----:B------:R-:W-:-:S02]  /*da00*/  ISETP.GE.AND P1, PT, R20, UR12, PT ;  /* 0x0000000c14007c0c */ /* 0x000fc4000bf26270 */
[----:B------:R-:W-:Y:S02]  /*da10*/  SHF.R.S32.HI R88, RZ, 0x1f, R0 ;  /* 0x0000001fff587819 */ /* 0x000fe40000011400 */
[----:B------:R-:W-:Y:S02]  /*da20*/  SHF.R.S32.HI R83, RZ, 0x1f, R82 ;  /* 0x0000001fff537819 */ /* 0x000fe40000011452 */
[----:B------:R-:W-:Y:S02]  /*da30*/  SHF.R.S32.HI R85, RZ, 0x1f, R84 ;  /* 0x0000001fff557819 */ /* 0x000fe40000011454 */
[----:B------:R-:W-:Y:S01]  /*da40*/  SHF.R.S32.HI R87, RZ, 0x1f, R86 ;  /* 0x0000001fff577819 */ /* 0x000fe20000011456 */
[----:B0-----:R-:W-:Y:S06]  /*da50*/  @P2 BRA `(.L_x_213) ;  /* 0x0000000000482947 */ /* 0x001fec0003800000 */
[----:B------:R-:W-:Y:S01]  /*da60*/  ULDC UR4, c[0x0][0xac8] ;  /* 0x0002b20000047ab9 */ /* 0x000fe20000000800 */
[----:B------:R-:W-:Y:S01]  /*da70*/  ULDC.64 UR8, c[0x0][0x208] ;  /* 0x0000820000087ab9 */ /* 0x000fe20000000a00 */
[----:B------:R-:W-:Y:S02]  /*da80*/  ISETP.GE.AND P5, PT, R0, UR4, PT ;  /* 0x0000000400007c0c */ /* 0x000fe4000bfa6270 */
[----:B------:R-:W-:Y:S02]  /*da90*/  ISETP.GE.AND P4, PT, R82, UR4, PT ;  /* 0x0000000452007c0c */ /* 0x000fe4000bf86270 */
[----:B------:R-:W-:Y:S02]  /*daa0*/  ISETP.GE.AND P3, PT, R84, UR4, PT ;  /* 0x0000000454007c0c */ /* 0x000fe4000bf66270 */
[----:B------:R-:W-:-:S07]  /*dab0*/  ISETP.GE.AND P2, PT, R86, UR4, PT ;  /* 0x0000000456007c0c */ /* 0x000fce000bf46270 */
[----:B-1----:R-:W-:-:S04]  /*dac0*/  @!P5 LEA R2, P6, R0, R81, 0x1 ;  /* 0x000000510002d211 */ /* 0x002fc800078c08ff */
[----:B--2---:R-:W-:Y:S02]  /*dad0*/  @!P5 LEA.HI.X R3, R0, R79, R88, 0x1, P6 ;  /* 0x0000004f0003d211 */ /* 0x004fe400030f0c58 */
[----:B------:R-:W-:-:S03]  /*dae0*/  @!P4 LEA R20, P6, R82, R81, 0x1 ;  /* 0x000000515214c211 */ /* 0x000fc600078c08ff */
[----:B-----5:R0:W-:Y:S01]  /*daf0*/  @!P5 ST.E.128 desc[UR8][R2.64], R4 ;  /* 0x000000040200d985 */ /* 0x0201e2000c101d08 */
[----:B------:R-:W-:Y:S02]  /*db00*/  @!P4 LEA.HI.X R21, R82, R79, R83, 0x1, P6 ;  /* 0x0000004f5215c211 */ /* 0x000fe400030f0c53 */
[----:B------:R-:W-:-:S03]  /*db10*/  @!P3 LEA R76, P6, R84, R81, 0x1 ;  /* 0x00000051544cb211 */ /* 0x000fc600078c08ff */
[----:B------:R0:W-:Y:S01]  /*db20*/  @!P4 ST.E.128 desc[UR8][R20.64], R28 ;  /* 0x0000001c1400c985 */ /* 0x0001e2000c101d08 */
[----:B------:R-:W-:Y:S02]  /*db30*/  @!P3 LEA.HI.X R77, R84, R79, R85, 0x1, P6 ;  /* 0x0000004f544db211 */ /* 0x000fe400030f0c55 */
[----:B------:R-:W-:-:S03]  /*db40*/  @!P2 LEA R78, P6, R86, R81, 0x1 ;  /* 0x00000051564ea211 */ /* 0x000fc600078c08ff */
[----:B------:R0:W-:Y:S01]  /*db50*/  @!P3 ST.E.128 desc[UR8][R76.64], R44 ;  /* 0x0000002c4c00b985 */ /* 0x0001e2000c101d08 */
[----:B------:R-:W-:-:S05]  /*db60*/  @!P2 LEA.HI.X R79, R86, R79, R87, 0x1, P6 ;  /* 0x0000004f564fa211 */ /* 0x000fca00030f0c57 */
[----:B------:R0:W-:Y:S04]  /*db70*/  @!P2 ST.E.128 desc[UR8][R78.64], R60 ;  /* 0x0000003c4e00a985 */ /* 0x0001e8000c101d08 */
.L_x_213:
[----:B------:R-:W-:Y:S05]  /*db80*/  BSYNC B1 ;  /* 0x0000000000017941 */ /* 0x000fea0003800000 */
.L_x_212:
[----:B0-----:R0:W3:Y:S01]  /*db90*/  SHFL.IDX PT, R21, R22, 0x1, 0x181f ;  /* 0x00381f0016157f89 */ /* 0x0010e200000e0000 */
[----:B------:R-:W-:Y:S03]  /*dba0*/  BSSY B1, `(.L_x_214) ;  /* 0x0000015000017945 */ /* 0x000fe60003800000 */
[----:B-----5:R0:W4:Y:S01]  /*dbb0*/  SHFL.IDX PT, R7, R18, 0x1, 0x181f ;  /* 0x00381f0012077f89 */ /* 0x02012200000e0000 */
[----:B------:R-:W-:Y:S05]  /*dbc0*/  @P1 BRA `(.L_x_215) ;  /* 0x0000000000481947 */ /* 0x000fea0003800000 */
[----:B------:R-:W-:Y:S01]  /*dbd0*/  ULDC UR4, c[0x0][0xac8] ;  /* 0x0002b20000047ab9 */ /* 0x000fe20000000800 */
[----:B------:R-:W-:Y:S01]  /*dbe0*/  ULDC.64 UR8, c[0x0][0x208] ;  /* 0x0000820000087ab9 */ /* 0x000fe20000000a00 */
[----:B------:R-:W-:Y:S02]  /*dbf0*/  ISETP.GE.AND P4, PT, R0, UR4, PT ;  /* 0x0000000400007c0c */ /* 0x000fe4000bf86270 */
[----:B------:R-:W-:Y:S02]  /*dc00*/  ISETP.GE.AND P3, PT, R82, UR4, PT ;  /* 0x0000000452007c0c */ /* 0x000fe4000bf66270 */
[----:B------:R-:W-:Y:S02]  /*dc10*/  ISETP.GE.AND P2, PT, R84, UR4, PT ;  /* 0x0000000454007c0c */ /* 0x000fe4000bf46270 */
[----:B------:R-:W-:-:S07]  /*dc20*/  ISETP.GE.AND P1, PT, R86, UR4, PT ;  /* 0x0000000456007c0c */ /* 0x000fce000bf26270 */
[-C--:B----4-:R-:W-:Y:S02]  /*dc30*/  @!P4 LEA R2, P6, R0, R7.reuse, 0x1 ;  /* 0x000000070002c211 */ /* 0x090fe400078c08ff */
[----:B------:R-:W-:Y:S02]  /*dc40*/  @!P3 LEA R4, P5, R82, R7, 0x1 ;  /* 0x000000075204b211 */ /* 0x000fe400078a08ff */
[----:B---3--:R-:W-:Y:S02]  /*dc50*/  @!P4 LEA.HI.X R3, R0, R21, R88, 0x1, P6 ;  /* 0x000000150003c211 */ /* 0x008fe400030f0c58 */
[----:B------:R-:W-:Y:S02]  /*dc60*/  @!P2 LEA R6, P6, R84, R7, 0x1 ;  /* 0x000000075406a211 */ /* 0x000fe400078c08ff */
[----:B------:R-:W-:Y:S01]  /*dc70*/  @!P3 LEA.HI.X R5, R82, R21, R83, 0x1, P5 ;  /* 0x000000155205b211 */ /* 0x000fe200028f0c53 */
[----:B------:R3:W-:Y:S01]  /*dc80*/  @!P4 ST.E.128 desc[UR8][R2.64], R8 ;  /* 0x000000080200c985 */ /* 0x0007e2000c101d08 */
[----:B------:R-:W-:-:S02]  /*dc90*/  @!P1 LEA R20, P5, R86, R7, 0x1 ;  /* 0x0000000756149211 */ /* 0x000fc400078a08ff */
[-C--:B------:R-:W-:Y:S01]  /*dca0*/  @!P2 LEA.HI.X R7, R84, R21.reuse, R85, 0x1, P6 ;  /* 0x000000155407a211 */ /* 0x080fe200030f0c55 */
[----:B------:R3:W-:Y:S01]  /*dcb0*/  @!P3 ST.E.128 desc[UR8][R4.64], R32 ;  /* 0x000000200400b985 */ /* 0x0007e2000c101d08 */
[----:B------:R-:W-:-:S03]  /*dcc0*/  @!P1 LEA.HI.X R21, R86, R21, R87, 0x1, P5 ;  /* 0x0000001556159211 */ /* 0x000fc600028f0c57 */
[----:B------:R3:W-:Y:S04]  /*dcd0*/  @!P2 ST.E.128 desc[UR8][R6.64], R48 ;  /* 0x000000300600a985 */ /* 0x0007e8000c101d08 */
[----:B------:R3:W-:Y:S02]  /*dce0*/  @!P1 ST.E.128 desc[UR8][R20.64], R64 ;  /* 0x0000004014009985 */ /* 0x0007e4000c101d08 */
.L_x_215:
[----:B------:R-:W-:Y:S05]  /*dcf0*/  BSYNC B1 ;  /* 0x0000000000017941 */ /* 0x000fea0003800000 */
.L_x_214:
[----:B---3--:R3:W0:Y:S01]  /*dd00*/  SHFL.IDX PT, R9, R22, 0x2, 0x181f ;  /* 0x00581f0016097f89 */ /* 0x00862200000e0000 */
[----:B------:R-:W-:Y:S03]  /*dd10*/  BSSY B1, `(.L_x_216) ;  /* 0x0000015000017945 */ /* 0x000fe60003800000 */
[----:B------:R3:W0:Y:S01]  /*dd20*/  SHFL.IDX PT, R5, R18, 0x2, 0x181f ;  /* 0x00581f0012057f89 */ /* 0x00062200000e0000 */
[----:B------:R-:W-:Y:S05]  /*dd30*/  @P0 BRA `(.L_x_217) ;  /* 0x0000000000480947 */ /* 0x000fea0003800000 */
[----:B------:R-:W-:Y:S01]  /*dd40*/  ULDC UR4, c[0x0][0xac8] ;  /* 0x0002b20000047ab9 */ /* 0x000fe20000000800 */
[----:B------:R-:W-:Y:S01]  /*dd50*/  ULDC.64 UR8, c[0x0][0x208] ;  /* 0x0000820000087ab9 */ /* 0x000fe20000000a00 */
[----:B------:R-:W-:Y:S02]  /*dd60*/  ISETP.GE.AND P3, PT, R0, UR4, PT ;  /* 0x0000000400007c0c */ /* 0x000fe4000bf66270 */
[----:B------:R-:W-:Y:S02]  /*dd70*/  ISETP.GE.AND P2, PT, R82, UR4, PT ;  /* 0x0000000452007c0c */ /* 0x000fe4000bf46270 */
[----:B------:R-:W-:Y:S02]  /*dd80*/  ISETP.GE.AND P1, PT, R84, UR4, PT ;  /* 0x0000000454007c0c */ /* 0x000fe4000bf26270 */
[----:B------:R-:W-:-:S07]  /*dd90*/  ISETP.GE.AND P0, PT, R86, UR4, PT ;  /* 0x0000000456007c0c */ /* 0x000fce000bf06270 */
[-C--:B0-----:R-:W-:Y:S02]  /*dda0*/  @!P3 LEA R2, P6, R0, R5.reuse, 0x1 ;  /* 0x000000050002b211 */ /* 0x081fe400078c08ff */
[-C--:B------:R-:W-:Y:S02]  /*ddb0*/  @!P2 LEA R4, P5, R82, R5.reuse, 0x1 ;  /* 0x000000055204a211 */ /* 0x080fe400078a08ff */
[----:B------:R-:W-:Y:S02]  /*ddc0*/  @!P1 LEA R6, P4, R84, R5, 0x1 ;  /* 0x0000000554069211 */ /* 0x000fe400078808ff */
[----:B------:R-:W-:Y:S02]  /*ddd0*/  @!P3 LEA.HI.X R3, R0, R9, R88, 0x1, P6 ;  /* 0x000000090003b211 */ /* 0x000fe400030f0c58 */
[----:B------:R-:W-:Y:S02]  /*dde0*/  @!P0 LEA R8, P6, R86, R5, 0x1 ;  /* 0x0000000556088211 */ /* 0x000fe400078c08ff */
[-C--:B------:R-:W-:Y:S01]  /*ddf0*/  @!P2 LEA.HI.X R5, R82, R9.reuse, R83, 0x1, P5 ;  /* 0x000000095205a211 */ /* 0x080fe200028f0c53 */
[----:B------:R0:W-:Y:S01]  /*de00*/  @!P3 ST.E.128 desc[UR8][R2.64], R12 ;  /* 0x0000000c0200b985 */ /* 0x0001e2000c101d08 */
[----:B----4-:R-:W-:-:S02]  /*de10*/  @!P1 LEA.HI.X R7, R84, R9, R85, 0x1, P4 ;  /* 0x0000000954079211 */ /* 0x010fc400020f0c55 */
[----:B------:R-:W-:Y:S01]  /*de20*/  @!P0 LEA.HI.X R9, R86, R9, R87, 0x1, P6 ;  /* 0x0000000956098211 */ /* 0x000fe200030f0c57 */
[----:B------:R0:W-:Y:S04]  /*de30*/  @!P2 ST.E.128 desc[UR8][R4.64], R36 ;  /* 0x000000240400a985 */ /* 0x0001e8000c101d08 */
[----:B------:R0:W-:Y:S04]  /*de40*/  @!P1 ST.E.128 desc[UR8][R6.64], R52 ;  /* 0x0000003406009985 */ /* 0x0001e8000c101d08 */
[----:B------:R0:W-:Y:S02]  /*de50*/  @!P0 ST.E.128 desc[UR8][R8.64], R68 ;  /* 0x0000004408008985 */ /* 0x0001e4000c101d08 */
.L_x_217:
[----:B------:R-:W-:Y:S05]  /*de60*/  BSYNC B1 ;  /* 0x0000000000017941 */ /* 0x000fea0003800000 */
.L_x_216:
[----:B0-----:R-:W-:Y:S01]  /*de70*/  VIADD R2, R80, 0x60 ;  /* 0x0000006050027836 */ /* 0x001fe20000000000 */
[----:B------:R0:W0:Y:S04]  /*de80*/  SHFL.IDX PT, R9, R22, 0x3, 0x181f ;  /* 0x00781f0016097f89 */ /* 0x00002800000e0000 */
[----:B------:R-:W-:Y:S01]  /*de90*/  ISETP.GE.AND P0, PT, R2, UR12, PT ;  /* 0x0000000c02007c0c */ /* 0x000fe2000bf06270 */
[----:B------:R0:W0:-:S12]  /*dea0*/  SHFL.IDX PT, R11, R18, 0x3, 0x181f ;  /* 0x00781f00120b7f89 */ /* 0x00001800000e0000 */
[----:B------:R-:W-:Y:S05]  /*deb0*/  @P0 BRA `(.L_x_218) ;  /* 0x0000002800480947 */ /* 0x000fea0003800000 */
[----:B------:R-:W-:Y:S01]  /*dec0*/  ULDC UR4, c[0x0][0xac8] ;  /* 0x0002b20000047ab9 */ /* 0x000fe20000000800 */
[----:B------:R-:W-:Y:S01]  /*ded0*/  ULDC.64 UR8, c[0x0][0x208] ;  /* 0x0000820000087ab9 */ /* 0x000fe20000000a00 */
[----:B------:R-:W-:Y:S02]  /*dee0*/  ISETP.GE.AND P3, PT, R0, UR4, PT ;  /* 0x0000000400007c0c */ /* 0x000fe4000bf66270 */
[----:B------:R-:W-:Y:S02]  /*def0*/  ISETP.GE.AND P4, PT, R82, UR4, PT ;  /* 0x0000000452007c0c */ /* 0x000fe4000bf86270 */
[----:B------:R-:W-:-:S09]  /*df00*/  ISETP.GE.AND P5, PT, R84, UR4, PT ;  /* 0x0000000454007c0c */ /* 0x000fd2000bfa6270 */
[-C--:B0-----:R-:W-:Y:S02]  /*df10*/  @!P3 LEA R2, P0, R0, R11.reuse, 0x1 ;  /* 0x0000000b0002b211 */ /* 0x081fe400078008ff */
[----:B------:R-:W-:Y:S02]  /*df20*/  @!P4 LEA R4, P1, R82, R11, 0x1 ;  /* 0x0000000b5204c211 */ /* 0x000fe400078208ff */
[----:B------:R-:W-:Y:S02]  /*df30*/  @!P3 LEA.HI.X R3, R0, R9, R88, 0x1, P0 ;  /* 0x000000090003b211 */ /* 0x000fe400000f0c58 */
[----:B------:R-:W-:Y:S02]  /*df40*/  ISETP.GE.AND P0, PT, R86, UR4, PT ;  /* 0x0000000456007c0c */ /* 0x000fe4000bf06270 */
[----:B------:R-:W-:Y:S01]  /*df50*/  @!P5 LEA R6, P2, R84, R11, 0x1 ;  /* 0x0000000b5406d211 */ /* 0x000fe200078408ff */
[----:B------:R0:W-:Y:S01]  /*df60*/  @!P3 ST.E.128 desc[UR8][R2.64], R24 ;  /* 0x000000180200b985 */ /* 0x0001e2000c101d08 */
[----:B------:R-:W-:-:S02]  /*df70*/  @!P4 LEA.HI.X R5, R82, R9, R83, 0x1, P1 ;  /* 0x000000095205c211 */ /* 0x000fc400008f0c53 */
[----:B----4-:R-:W-:-:S03]  /*df80*/  @!P5 LEA.HI.X R7, R84, R9, R85, 0x1, P2 ;  /* 0x000000095407d211 */ /* 0x010fc600010f0c55 */
[----:B------:R0:W-:Y:S04]  /*df90*/  @!P4 ST.E.128 desc[UR8][R4.64], R40 ;  /* 0x000000280400c985 */ /* 0x0001e8000c101d08 */
[----:B------:R0:W-:Y:S01]  /*dfa0*/  @!P5 ST.E.128 desc[UR8][R6.64], R56 ;  /* 0x000000380600d985 */ /* 0x0001e2000c101d08 */
[----:B------:R-:W-:Y:S05]  /*dfb0*/  @P0 BRA `(.L_x_218) ;  /* 0x0000002800080947 */ /* 0x000fea0003800000 */
[----:B0-----:R-:W-:Y:S01]  /*dfc0*/  LEA R2, P0, R86, R11, 0x1 ;  /* 0x0000000b56027211 */ /* 0x001fe200078008ff */
[----:B------:R-:W-:-:S03]  /*dfd0*/  ULDC.64 UR8, c[0x0][0x208] ;  /* 0x0000820000087ab9 */ /* 0x000fc60000000a00 */
[----:B------:R-:W-:-:S05]  /*dfe0*/  LEA.HI.X R3, R86, R9, R87, 0x1, P0 ;  /* 0x0000000956037211 */ /* 0x000fca00000f0c57 */
[----:B------:R0:W-:Y:S01]  /*dff0*/  ST.E.128 desc[UR8][R2.64], R72 ;  /* 0x0000004802007985 */ /* 0x0001e2000c101d08 */
[----:B------:R-:W-:Y:S05]  /*e000*/  BRA `(.L_x_218) ;  /* 0x0000002400f47947 */ /* 0x000fea0003800000 */
.L_x_211:
[----:B------:R-:W-:Y:S01]  /*e010*/  ULDC.64 UR14, c[0x0][0xb08] ;  /* 0x0002c200000e7ab9 */ /* 0x000fe20000000a00 */
[----:B------:R-:W-:Y:S01]  /*e020*/  R2UR UR19, R213 ;  /* 0x00000000d51372ca */ /* 0x000fe200000e0000 */
[----:B------:R-:W-:Y:S01]  /*e030*/  UIMAD UR13, UR16, UR14, URZ ;  /* 0x0000000e100d72a4 */ /* 0x000fe2000f8e023f */
[----:B------:R-:W-:Y:S01]  /*e040*/  R2UR UR18, R212 ;  /* 0x00000000d41272ca */ /* 0x000fe200000e0000 */
[----:B------:R-:W-:Y:S01]  /*e050*/  UIMAD.WIDE.U32 UR10, UR4, UR14, URZ ;  /* 0x0000000e040a72a5 */ /* 0x000fe2000f8e003f */
[----:B------:R-:W-:Y:S01]  /*e060*/  IMAD.MOV.U32 R5, RZ, RZ, R8 ;  /* 0x000000ffff057224 */ /* 0x000fe200078e0008 */
[----:B------:R-:W-:Y:S01]  /*e070*/  UIMAD UR13, UR4, UR15, UR13 ;  /* 0x0000000f040d72a4 */ /* 0x000fe2000f8e020d */
[----:B------:R-:W-:Y:S01]  /*e080*/  ISETP.GE.AND P0, PT, R12, UR12, PT ;  /* 0x0000000c0c007c0c */ /* 0x000fe2000bf06270 */
[----:B------:R-:W-:Y:S01]  /*e090*/  USHF.R.S32.HI UR4, URZ, 0x1f, UR9 ;  /* 0x0000001f3f047899 */ /* 0x000fe20008011409 */
[C---:B------:R-:W-:Y:S01]  /*e0a0*/  VIADD R175, R19.reuse, 0x20 ;  /* 0x0000002013af7836 */ /* 0x040fe20000000000 */
[----:B------:R-:W-:Y:S01]  /*e0b0*/  UIADD3 UR11, UR11, UR13, URZ ;  /* 0x0000000d0b0b7290 */ /* 0x000fe2000fffe03f */
[C---:B------:R-:W-:Y:S01]  /*e0c0*/  VIADD R177, R19.reuse, 0x18 ;  /* 0x0000001813b17836 */ /* 0x040fe20000000000 */
[----:B------:R-:W-:Y:S01]  /*e0d0*/  ULDC.64 UR14, c[0x0][0xb38] ;  /* 0x0002ce00000e7ab9 */ /* 0x000fe20000000a00 */
[----:B------:R-:W-:Y:S01]  /*e0e0*/  ULDC.64 UR16, c[0x0][0xb40] ;  /* 0x0002d00000107ab9 */ /* 0x000fe20000000a00 */
[----:B------:R-:W-:Y:S01]  /*e0f0*/  UIMAD.WIDE.U32 UR10, UR19, UR14, UR10 ;  /* 0x0000000e130a72a5 */ /* 0x000fe2000f8e000a */
[C---:B------:R-:W-:Y:S01]  /*e100*/  VIADD R179, R19.reuse, 0x10 ;  /* 0x0000001013b37836 */ /* 0x040fe20000000000 */
[----:B------:R-:W-:Y:S01]  /*e110*/  UIMAD UR4, UR4, UR16, URZ ;  /* 0x00000010040472a4 */ /* 0x000fe2000f8e023f */
[----:B------:R-:W-:Y:S01]  /*e120*/  VIADD R181, R19, 0x8 ;  /* 0x0000000813b57836 */ /* 0x000fe20000000000 */
[----:B------:R-:W-:Y:S01]  /*e130*/  UIMAD UR11, UR19, UR15, UR11 ;  /* 0x0000000f130b72a4 */ /* 0x000fe2000f8e020b */
[----:B------:R-:W-:Y:S01]  /*e140*/  BSSY B1, `(.L_x_219) ;  /* 0x00000cc000017945 */ /* 0x000fe20003800000 */
[----:B------:R-:W-:Y:S01]  /*e150*/  UIMAD UR4, UR9, UR17, UR4 ;  /* 0x00000011090472a4 */ /* 0x000fe2000f8e0204 */
[----:B------:R-:W-:Y:S01]  /*e160*/  SHF.R.S32.HI R22, RZ, 0x1f, R214 ;  /* 0x0000001fff167819 */ /* 0x000fe200000114d6 */
[----:B------:R-:W-:Y:S01]  /*e170*/  UIMAD.WIDE.U32 UR10, UR9, UR16, UR10 ;  /* 0x00000010090a72a5 */ /* 0x000fe2000f8e000a */
[----:B------:R-:W-:Y:S01]  /*e180*/  SHF.R.S32.HI R152, RZ, 0x1f, R215 ;  /* 0x0000001fff987819 */ /* 0x000fe200000114d7 */
[----:B------:R-:W-:Y:S01]  /*e190*/  ULDC.64 UR14, c[0x0][0xb48] ;  /* 0x0002d200000e7ab9 */ /* 0x000fe20000000a00 */
[----:B------:R-:W-:Y:S01]  /*e1a0*/  @UP1 ULDC UR9, c[0x0][0xbec] ;  /* 0x0002fb0000091ab9 */ /* 0x000fe20000000800 */
[----:B------:R-:W-:Y:S01]  /*e1b0*/  UIADD3 UR11, UR11, UR4, URZ ;  /* 0x000000040b0b7290 */ /* 0x000fe2000fffe03f */
[----:B------:R-:W-:Y:S01]  /*e1c0*/  @P1 IMAD.HI.U32 R0, R8, UR9, RZ ;  /* 0x0000000908001c27 */ /* 0x000fe2000f8e00ff */
[----:B------:R-:W-:Y:S01]  /*e1d0*/  UIADD3 UR8, UR8, 0x38820, URZ ;  /* 0x0003882008087890 */ /* 0x000fe2000fffe03f */
[----:B------:R-:W-:Y:S01]  /*e1e0*/  SHF.R.S32.HI R153, RZ, 0x1f, R216 ;  /* 0x0000001fff997819 */ /* 0x000fe200000114d8 */
[----:B------:R-:W-:Y:S01]  /*e1f0*/  @UP1 ULDC UR4, c[0x0][0xbf0] ;  /* 0x0002fc0000041ab9 */ /* 0x000fe20000000800 */
[----:B------:R-:W-:Y:S01]  /*e200*/  UIMAD.WIDE.U32 UR10, UR18, UR14, UR10 ;  /* 0x0000000e120a72a5 */ /* 0x000fe2000f8e000a */
[----:B------:R-:W-:Y:S01]  /*e210*/  @P1 SHF.R.U32.HI R5, RZ, UR4, R0 ;  /* 0x00000004ff051c19 */ /* 0x000fe20008011600 */
[----:B------:R-:W-:Y:S01]  /*e220*/  UPRMT UR8, URZ, 0x654, UR8 ;  /* 0x000006543f087896 */ /* 0x000fe20008000008 */
[----:B------:R-:W-:Y:S01]  /*e230*/  SHF.R.S32.HI R154, RZ, 0x1f, R217 ;  /* 0x0000001fff9a7819 */ /* 0x000fe200000114d9 */
[----:B------:R-:W-:Y:S01]  /*e240*/  UIMAD UR4, UR18, UR15, UR11 ;  /* 0x0000000f120472a4 */ /* 0x000fe2000f8e020b */
[--C-:B------:R-:W-:Y:S01]  /*e250*/  SHF.R.S32.HI R0, RZ, 0x1f, R5.reuse ;  /* 0x0000001fff007819 */ /* 0x100fe20000011405 */
[----:B------:R-:W-:Y:S01]  /*e260*/  IMAD.MOV R7, RZ, RZ, -R5 ;  /* 0x000000ffff077224 */ /* 0x000fe200078e0a05 */
[----:B------:R-:W-:Y:S01]  /*e270*/  ULDC.64 UR14, c[0x0][0xb30] ;  /* 0x0002cc00000e7ab9 */ /* 0x000fe20000000a00 */
[----:B------:R-:W-:Y:S01]  /*e280*/  IMAD.U32 R3, RZ, RZ, UR11 ;  /* 0x0000000bff037e24 */ /* 0x000fe2000f8e00ff */
[----:B------:R-:W-:Y:S01]  /*e290*/  SHF.R.S32.HI R155, RZ, 0x1f, R218 ;  /* 0x0000001fff9b7819 */ /* 0x000fe200000114da */
[----:B------:R-:W-:Y:S01]  /*e2a0*/  IMAD R7, R7, UR20, R8 ;  /* 0x0000001407077c24 */ /* 0x000fe2000f8e0208 */
[----:B------:R-:W-:Y:S01]  /*e2b0*/  SYNCS.ARRIVE.TRANS64.RED.A1T0 RZ, [UR8], RZ ;  /* 0x000000ffffff79a7 */ /* 0x000fe20008100408 */
[----:B------:R-:W-:Y:S01]  /*e2c0*/  IMAD R0, R0, UR14, RZ ;  /* 0x0000000e00007c24 */ /* 0x000fe2000f8e02ff */
[----:B------:R-:W-:Y:S01]  /*e2d0*/  SHF.R.S32.HI R156, RZ, 0x1f, R219 ;  /* 0x0000001fff9c7819 */ /* 0x000fe200000114db */
[----:B------:R-:W-:Y:S01]  /*e2e0*/  IMAD.U32 R2, RZ, RZ, UR10 ;  /* 0x0000000aff027e24 */ /* 0x000fe2000f8e00ff */
[----:B------:R-:W-:Y:S01]  /*e2f0*/  ULDC.64 UR10, c[0x0][0xb28] ;  /* 0x0002ca00000a7ab9 */ /* 0x000fe20000000a00 */
[----:B------:R-:W-:Y:S01]  /*e300*/  IMAD.U32 R3, RZ, RZ, UR4 ;  /* 0x00000004ff037e24 */ /* 0x000fe2000f8e00ff */
[----:B------:R-:W-:Y:S01]  /*e310*/  SHF.R.S32.HI R157, RZ, 0x1f, R220 ;  /* 0x0000001fff9d7819 */ /* 0x000fe200000114dc */
[C---:B------:R-:W-:Y:S01]  /*e320*/  IMAD R9, R5.reuse, UR15, R0 ;  /* 0x0000000f05097c24 */ /* 0x040fe2000f8e0200 */
[----:B------:R-:W-:Y:S01]  /*e330*/  SHF.R.S32.HI R0, RZ, 0x1f, R7 ;  /* 0x0000001fff007819 */ /* 0x000fe20000011407 */
[----:B------:R-:W-:Y:S01]  /*e340*/  IMAD.WIDE.U32 R2, R5, UR14, R2 ;  /* 0x0000000e05027c25 */ /* 0x000fe2000f8e0002 */
[----:B------:R-:W-:-:S02]  /*e350*/  SHF.R.S32.HI R158, RZ, 0x1f, R221 ;  /* 0x0000001fff9e7819 */ /* 0x000fc400000114dd */
[----:B------:R-:W-:Y:S01]  /*e360*/  SHF.R.S32.HI R159, RZ, 0x1f, R222 ;  /* 0x0000001fff9f7819 */ /* 0x000fe200000114de */
[----:B------:R-:W-:Y:S01]  /*e370*/  IMAD R0, R0, UR10, RZ ;  /* 0x0000000a00007c24 */ /* 0x000fe2000f8e02ff */
[----:B------:R-:W-:Y:S01]  /*e380*/  SHF.R.S32.HI R160, RZ, 0x1f, R223 ;  /* 0x0000001fffa07819 */ /* 0x000fe200000114df */
[----:B------:R-:W-:Y:S01]  /*e390*/  IMAD.IADD R3, R3, 0x1, R9 ;  /* 0x0000000103037824 */ /* 0x000fe200078e0209 */
[----:B------:R-:W-:Y:S01]  /*e3a0*/  SHF.R.S32.HI R161, RZ, 0x1f, R224 ;  /* 0x0000001fffa17819 */ /* 0x000fe200000114e0 */
[C---:B------:R-:W-:Y:S01]  /*e3b0*/  IMAD R11, R7.reuse, UR11, R0 ;  /* 0x0000000b070b7c24 */ /* 0x040fe2000f8e0200 */
[----:B------:R-:W-:Y:S01]  /*e3c0*/  SHF.R.S32.HI R162, RZ, 0x1f, R225 ;  /* 0x0000001fffa27819 */ /* 0x000fe200000114e1 */
[----:B------:R-:W-:Y:S01]  /*e3d0*/  IMAD.WIDE.U32 R2, R7, UR10, R2 ;  /* 0x0000000a07027c25 */ /* 0x000fe2000f8e0002 */
[----:B------:R-:W-:Y:S01]  /*e3e0*/  ULDC.64 UR10, c[0x0][0xb00] ;  /* 0x0002c000000a7ab9 */ /* 0x000fe20000000a00 */
[----:B------:R-:W-:Y:S02]  /*e3f0*/  SHF.R.S32.HI R163, RZ, 0x1f, R226 ;  /* 0x0000001fffa37819 */ /* 0x000fe400000114e2 */
[----:B------:R-:W-:Y:S01]  /*e400*/  IMAD.IADD R11, R3, 0x1, R11 ;  /* 0x00000001030b7824 */ /* 0x000fe200078e020b */
[C---:B------:R-:W-:Y:S01]  /*e410*/  LEA R0, P1, R2.reuse, UR10, 0x2 ;  /* 0x0000000a02007c11 */ /* 0x040fe2000f8210ff */
[C---:B------:R-:W-:Y:S01]  /*e420*/  VIADD R174, R19.reuse, 0x20 ;  /* 0x0000002013ae7836 */ /* 0x040fe20000000000 */
[----:B------:R-:W-:Y:S01]  /*e430*/  SHF.R.S32.HI R164, RZ, 0x1f, R227 ;  /* 0x0000001fffa47819 */ /* 0x000fe200000114e3 */
[C---:B------:R-:W-:Y:S01]  /*e440*/  VIADD R176, R19.reuse, 0x18 ;  /* 0x0000001813b07836 */ /* 0x040fe20000000000 */
[----:B------:R-:W-:Y:S01]  /*e450*/  LEA.HI.X R11, R2, UR11, R11, 0x2, P1 ;  /* 0x0000000b020b7c11 */ /* 0x000fe200088f140b */
[C---:B------:R-:W-:Y:S01]  /*e460*/  VIADD R178, R19.reuse, 0x10 ;  /* 0x0000001013b27836 */ /* 0x040fe20000000000 */
[----:B------:R0:W1:Y:S01]  /*e470*/  SHFL.IDX PT, R2, R0, RZ, 0x1c1f ;  /* 0x001c1fff00027589 */ /* 0x00006200000e0000 */
[----:B------:R-:W-:Y:S01]  /*e480*/  SHF.R.S32.HI R165, RZ, 0x1f, R228 ;  /* 0x0000001fffa57819 */ /* 0x000fe200000114e4 */
[----:B------:R-:W-:Y:S01]  /*e490*/  VIADD R180, R19, 0x8 ;  /* 0x0000000813b47836 */ /* 0x000fe20000000000 */
[----:B------:R-:W-:Y:S01]  /*e4a0*/  SHF.R.S32.HI R166, RZ, 0x1f, R229 ;  /* 0x0000001fffa67819 */ /* 0x000fe200000114e5 */
[----:B------:R0:W2:Y:S01]  /*e4b0*/  SHFL.IDX PT, R3, R11, RZ, 0x1c1f ;  /* 0x001c1fff0b037589 */ /* 0x0000a200000e0000 */
[----:B------:R-:W-:-:S02]  /*e4c0*/  SHF.R.S32.HI R167, RZ, 0x1f, R230 ;  /* 0x0000001fffa77819 */ /* 0x000fc400000114e6 */
[----:B------:R-:W-:Y:S02]  /*e4d0*/  SHF.R.S32.HI R168, RZ, 0x1f, R231 ;  /* 0x0000001fffa87819 */ /* 0x000fe400000114e7 */
[----:B------:R-:W-:Y:S02]  /*e4e0*/  SHF.R.S32.HI R169, RZ, 0x1f, R232 ;  /* 0x0000001fffa97819 */ /* 0x000fe400000114e8 */
[----:B------:R-:W-:Y:S02]  /*e4f0*/  SHF.R.S32.HI R170, RZ, 0x1f, R233 ;  /* 0x0000001fffaa7819 */ /* 0x000fe400000114e9 */
[----:B------:R-:W-:Y:S02]  /*e500*/  SHF.R.S32.HI R171, RZ, 0x1f, R234 ;  /* 0x0000001fffab7819 */ /* 0x000fe400000114ea */
[----:B------:R-:W-:Y:S02]  /*e510*/  SHF.R.S32.HI R172, RZ, 0x1f, R235 ;  /* 0x0000001fffac7819 */ /* 0x000fe400000114eb */
[----:B------:R-:W-:-:S02]  /*e520*/  SHF.R.S32.HI R173, RZ, 0x1f, R236 ;  /* 0x0000001fffad7819 */ /* 0x000fc400000114ec */
[----:B------:R-:W-:Y:S02]  /*e530*/  SHF.R.S32.HI R175, RZ, 0x1f, R175 ;  /* 0x0000001fffaf7819 */ /* 0x000fe400000114af */
[----:B------:R-:W-:Y:S02]  /*e540*/  SHF.R.S32.HI R177, RZ, 0x1f, R177 ;  /* 0x0000001fffb17819 */ /* 0x000fe400000114b1 */
[----:B------:R-:W-:Y:S02]  /*e550*/  SHF.R.S32.HI R179, RZ, 0x1f, R179 ;  /* 0x0000001fffb37819 */ /* 0x000fe400000114b3 */
[----:B------:R-:W-:Y:S01]  /*e560*/  SHF.R.S32.HI R181, RZ, 0x1f, R181 ;  /* 0x0000001fffb57819 */ /* 0x000fe200000114b5 */
[----:B01----:R-:W-:Y:S06]  /*e570*/  @P0 BRA `(.L_x_220) ;  /* 0x0000000800200947 */ /* 0x003fec0003800000 */
[----:B------:R-:W-:Y:S01]  /*e580*/  ULDC UR4, c[0x0][0xac8] ;  /* 0x0002b20000047ab9 */ /* 0x000fe20000000800 */
[----:B------:R-:W-:Y:S01]  /*e590*/  ULDC.64 UR8, c[0x0][0x208] ;  /* 0x0000820000087ab9 */ /* 0x000fe20000000a00 */
[----:B------:R-:W-:Y:S02]  /*e5a0*/  ISETP.GE.AND P4, PT, R180, UR4, PT ;  /* 0x00000004b4007c0c */ /* 0x000fe4000bf86270 */
[----:B------:R-:W-:Y:S02]  /*e5b0*/  ISETP.GE.AND P3, PT, R178, UR4, PT ;  /* 0x00000004b2007c0c */ /* 0x000fe4000bf66270 */
[----:B------:R-:W-:Y:S02]  /*e5c0*/  ISETP.GE.AND P5, PT, R19, UR4, PT ;  /* 0x0000000413007c0c */ /* 0x000fe4000bfa6270 */
[----:B------:R-:W-:Y:S02]  /*e5d0*/  ISETP.GE.AND P1, PT, R174, UR4, PT ;  /* 0x00000004ae007c0c */ /* 0x000fe4000bf26270 */
[----:B------:R-:W-:-:S05]  /*e5e0*/  ISETP.GE.AND P0, PT, R176, UR4, PT ;  /* 0x00000004b0007c0c */ /* 0x000fca000bf06270 */
[-C--:B------:R-:W-:Y:S02]  /*e5f0*/  @!P4 LEA R4, P2, R180, R2.reuse, 0x2 ;  /* 0x00000002b404c211 */ /* 0x080fe400078410ff */
[----:B------:R-:W-:Y:S02]  /*e600*/  @!P3 LEA R6, P6, R178, R2, 0x2 ;  /* 0x00000002b206b211 */ /* 0x000fe400078c10ff */
[----:B--2---:R-:W-:Y:S01]  /*e610*/  @!P5 IMAD.WIDE R8, R19, 0x4, R2 ;  /* 0x000000041308d825 */ /* 0x004fe200078e0202 */
[-C--:B------:R-:W-:Y:S02]  /*e620*/  @!P4 LEA.HI.X R5, R180, R3.reuse, R181, 0x2, P2 ;  /* 0x00000003b405c211 */ /* 0x080fe400010f14b5 */
[----:B------:R-:W-:Y:S02]  /*e630*/  ISETP.GE.AND P2, PT, R236, UR4, PT ;  /* 0x00000004ec007c0c */ /* 0x000fe4000bf46270 */
[----:B------:R-:W-:Y:S01]  /*e640*/  @!P3 LEA.HI.X R7, R178, R3, R179, 0x2, P6 ;  /* 0x00000003b207b211 */ /* 0x000fe200030f14b3 */
[----:B------:R-:W-:Y:S04]  /*e650*/  @!P5 ST.E.64 desc[UR8][R8.64], R24 ;  /* 0x000000180800d985 */ /* 0x000fe8000c101b08 */
[----:B------:R0:W-:Y:S01]  /*e660*/  @!P4 ST.E.64 desc[UR8][R4.64], R28 ;  /* 0x0000001c0400c985 */ /* 0x0001e2000c101b08 */
[----:B------:R-:W-:-:S03]  /*e670*/  ISETP.GE.AND P4, PT, R234, UR4, PT ;  /* 0x00000004ea007c0c */ /* 0x000fc6000bf86270 */
[----:B------:R1:W-:Y:S01]  /*e680*/  @!P3 ST.E.64 desc[UR8][R6.64], R32 ;  /* 0x000000200600b985 */ /* 0x0003e2000c101b08 */
[----:B------:R-:W-:Y:S02]  /*e690*/  ISETP.GE.AND P3, PT, R235, UR4, PT ;  /* 0x00000004eb007c0c */ /* 0x000fe4000bf66270 */
[-C--:B0-----:R-:W-:Y:S02]  /*e6a0*/  @!P0 LEA R4, P6, R176, R2.reuse, 0x2 ;  /* 0x00000002b0048211 */ /* 0x081fe400078c10ff */
[-C--:B-1----:R-:W-:Y:S01]  /*e6b0*/  @!P1 LEA R6, P5, R174, R2.reuse, 0x2 ;  /* 0x00000002ae069211 */ /* 0x082fe200078a10ff */
[----:B------:R-:W-:Y:S01]  /*e6c0*/  VIADD R33, R19, 0xe8 ;  /* 0x000000e813217836 */ /* 0x000fe20000000000 */
[-C--:B------:R-:W-:Y:S02]  /*e6d0*/  @!P0 LEA.HI.X R5, R176, R3.reuse, R177, 0x2, P6 ;  /* 0x00000003b0058211 */ /* 0x080fe400030f14b1 */
[----:B------:R-:W-:Y:S02]  /*e6e0*/  @!P1 LEA.HI.X R7, R174, R3, R175, 0x2, P5 ;  /* 0x00000003ae079211 */ /* 0x000fe400028f14af */
[----:B------:R-:W-:Y:S01]  /*e6f0*/  ISETP.GE.AND P5, PT, R233, UR4, PT ;  /* 0x00000004e9007c0c */ /* 0x000fe2000bfa6270 */
[----:B------:R0:W-:Y:S01]  /*e700*/  @!P0 ST.E.64 desc[UR8][R4.64], R36 ;  /* 0x0000002404008985 */ /* 0x0001e2000c101b08 */
[----:B------:R-:W-:-:S02]  /*e710*/  @!P2 LEA R8, P6, R236, R2, 0x2 ;  /* 0x00000002ec08a211 */ /* 0x000fc400078c10ff */
[----:B------:R-:W-:Y:S01]  /*e720*/  ISETP.GE.AND P0, PT, R232, UR4, PT ;  /* 0x00000004e8007c0c */ /* 0x000fe2000bf06270 */
[----:B------:R1:W-:Y:S01]  /*e730*/  @!P1 ST.E.64 desc[UR8][R6.64], R40 ;  /* 0x0000002806009985 */ /* 0x0003e2000c101b08 */
[----:B------:R-:W-:Y:S02]  /*e740*/  @!P2 LEA.HI.X R9, R236, R3, R173, 0x2, P6 ;  /* 0x00000003ec09a211 */ /* 0x000fe400030f14ad */
[----:B------:R-:W-:-:S03]  /*e750*/  ISETP.GE.AND P1, PT, R231, UR4, PT ;  /* 0x00000004e7007c0c */ /* 0x000fc6000bf26270 */
[----:B------:R2:W-:Y:S01]  /*e760*/  @!P2 ST.E.64 desc[UR8][R8.64], R44 ;  /* 0x0000002c0800a985 */ /* 0x0005e2000c101b08 */
[CC--:B0-----:R-:W-:Y:S02]  /*e770*/  @!P3 LEA R4, P6, R235.reuse, R2.reuse, 0x2 ;  /* 0x00000002eb04b211 */ /* 0x0c1fe400078c10ff */
[CC--:B-1----:R-:W-:Y:S02]  /*e780*/  @!P4 LEA R6, P2, R234.reuse, R2.reuse, 0x2 ;  /* 0x00000002ea06c211 */ /* 0x0c2fe400078410ff */
[-C--:B------:R-:W-:Y:S02]  /*e790*/  @!P3 LEA.HI.X R5, R235, R3.reuse, R172, 0x2, P6 ;  /* 0x00000003eb05b211 */ /* 0x080fe400030f14ac */
[----:B------:R-:W-:Y:S02]  /*e7a0*/  @!P4 LEA.HI.X R7, R234, R3, R171, 0x2, P2 ;  /* 0x00000003ea07c211 */ /* 0x000fe400010f14ab */
[----:B--2---:R-:W-:Y:S01]  /*e7b0*/  @!P5 LEA R8, P6, R233, R2, 0x2 ;  /* 0x00000002e908d211 */ /* 0x004fe200078c10ff */
[----:B------:R0:W-:Y:S01]  /*e7c0*/  @!P3 ST.E.64 desc[UR8][R4.64], R48 ;  /* 0x000000300400b985 */ /* 0x0001e2000c101b08 */
[----:B------:R-:W-:-:S02]  /*e7d0*/  ISETP.GE.AND P2, PT, R230, UR4, PT ;  /* 0x00000004e6007c0c */ /* 0x000fc4000bf46270 */
[----:B------:R-:W-:Y:S01]  /*e7e0*/  @!P5 LEA.HI.X R9, R233, R3, R170, 0x2, P6 ;  /* 0x00000003e909d211 */ /* 0x000fe200030f14aa */
[----:B------:R1:W-:Y:S01]  /*e7f0*/  @!P4 ST.E.64 desc[UR8][R6.64], R52 ;  /* 0x000000340600c985 */ /* 0x0003e2000c101b08 */
[----:B------:R-:W-:-:S03]  /*e800*/  ISETP.GE.AND P3, PT, R229, UR4, PT ;  /* 0x00000004e5007c0c */ /* 0x000fc6000bf66270 */
[----:B------:R2:W-:Y:S01]  /*e810*/  @!P5 ST.E.64 desc[UR8][R8.64], R56 ;  /* 0x000000380800d985 */ /* 0x0005e2000c101b08 */
[CC--:B0-----:R-:W-:Y:S02]  /*e820*/  @!P0 LEA R4, P4, R232.reuse, R2.reuse, 0x2 ;  /* 0x00000002e8048211 */ /* 0x0c1fe400078810ff */
[C---:B-1----:R-:W-:Y:S02]  /*e830*/  @!P1 LEA R6, P5, R231.reuse, R2, 0x2 ;  /* 0x00000002e7069211 */ /* 0x042fe400078a10ff */
[-C--:B------:R-:W-:Y:S02]  /*e840*/  @!P0 LEA.HI.X R5, R232, R3.reuse, R169, 0x2, P4 ;  /* 0x00000003e8058211 */ /* 0x080fe400020f14a9 */
[----:B------:R-:W-:Y:S02]  /*e850*/  ISETP.GE.AND P4, PT, R228, UR4, PT ;  /* 0x00000004e4007c0c */ /* 0x000fe4000bf86270 */
[----:B------:R-:W-:Y:S01]  /*e860*/  @!P1 LEA.HI.X R7, R231, R3, R168, 0x2, P5 ;  /* 0x00000003e7079211 */ /* 0x000fe200028f14a8 */
[----:B------:R0:W-:Y:S01]  /*e870*/  @!P0 ST.E.64 desc[UR8][R4.64], R60 ;  /* 0x0000003c04008985 */ /* 0x0001e2000c101b08 */
[----:B------:R-:W-:-:S02]  /*e880*/  ISETP.GE.AND P5, PT, R227, UR4, PT ;  /* 0x00000004e3007c0c */ /* 0x000fc4000bfa6270 */
[C---:B--2---:R-:W-:Y:S01]  /*e890*/  @!P2 LEA R8, P6, R230.reuse, R2, 0x2 ;  /* 0x00000002e608a211 */ /* 0x044fe200078c10ff */
[----:B------:R1:W-:Y:S01]  /*e8a0*/  @!P1 ST.E.64 desc[UR8][R6.64], R64 ;  /* 0x0000004006009985 */ /* 0x0003e2000c101b08 */
[----:B------:R-:W-:Y:S02]  /*e8b0*/  ISETP.GE.AND P1, PT, R225, UR4, PT ;  /* 0x00000004e1007c0c */ /* 0x000fe4000bf26270 */
[----:B------:R-:W-:Y:S02]  /*e8c0*/  @!P2 LEA.HI.X R9, R230, R3, R167, 0x2, P6 ;  /* 0x00000003e609a211 */ /* 0x000fe400030f14a7 */
[----:B------:R-:W-:-:S03]  /*e8d0*/  ISETP.GE.AND P0, PT, R226, UR4, PT ;  /* 0x00000004e2007c0c */ /* 0x000fc6000bf06270 */
[----:B------:R2:W-:Y:S01]  /*e8e0*/  @!P2 ST.E.64 desc[UR8][R8.64], R68 ;  /* 0x000000440800a985 */ /* 0x0005e2000c101b08 */
[CC--:B0-----:R-:W-:Y:S02]  /*e8f0*/  @!P3 LEA R4, P6, R229.reuse, R2.reuse, 0x2 ;  /* 0x00000002e504b211 */ /* 0x0c1fe400078c10ff */
[CC--:B-1----:R-:W-:Y:S02]  /*e900*/  @!P4 LEA R6, P2, R228.reuse, R2.reuse, 0x2 ;  /* 0x00000002e406c211 */ /* 0x0c2fe400078410ff */
[-C--:B------:R-:W-:Y:S02]  /*e910*/  @!P3 LEA.HI.X R5, R229, R3.reuse, R166, 0x2, P6 ;  /* 0x00000003e505b211 */ /* 0x080fe400030f14a6 */
[----:B------:R-:W-:Y:S02]  /*e920*/  @!P4 LEA.HI.X R7, R228, R3, R165, 0x2, P2 ;  /* 0x00000003e407c211 */ /* 0x000fe400010f14a5 */
[----:B------:R-:W-:Y:S01]  /*e930*/  ISETP.GE.AND P2, PT, R224, UR4, PT ;  /* 0x00000004e0007c0c */ /* 0x000fe2000bf46270 */
[----:B------:R0:W-:Y:S01]  /*e940*/  @!P3 ST.E.64 desc[UR8][R4.64], R72 ;  /* 0x000000480400b985 */ /* 0x0001e2000c101b08 */
[----:B--2---:R-:W-:-:S03]  /*e950*/  @!P5 LEA R8, P6, R227, R2, 0x2 ;  /* 0x00000002e308d211 */ /* 0x004fc600078c10ff */
[----:B------:R1:W-:Y:S01]  /*e960*/  @!P4 ST.E.64 desc[UR8][R6.64], R76 ;  /* 0x0000004c0600c985 */ /* 0x0003e2000c101b08 */
[----:B------:R-:W-:Y:S02]  /*e970*/  @!P5 LEA.HI.X R9, R227, R3, R164, 0x2, P6 ;  /* 0x00000003e309d211 */ /* 0x000fe400030f14a4 */
[----:B------:R-:W-:-:S03]  /*e980*/  ISETP.GE.AND P4, PT, R222, UR4, PT ;  /* 0x00000004de007c0c */ /* 0x000fc6000bf86270 */
[----:B------:R2:W-:Y:S01]  /*e990*/  @!P5 ST.E.64 desc[UR8][R8.64], R80 ;  /* 0x000000500800d985 */ /* 0x0005e2000c101b08 */
[----:B------:R-:W-:Y:S02]  /*e9a0*/  ISETP.GE.AND P5, PT, R223, UR4, PT ;  /* 0x00000004df007c0c */ /* 0x000fe4000bfa6270 */
        /* <DEDUP_REMOVED lines=8> */
[----:B------:R-:W-:-:S05]  /*ea30*/  @!P2 LEA.HI.X R9, R224, R3, R161, 0x2, P6 ;  /* 0x00000003e009a211 */ /* 0x000fca00030f14a1 */
[----:B------:R2:W-:Y:S01]  /*ea40*/  @!P2 ST.E.64 desc[UR8][R8.64], R92 ;  /* 0x0000005c0800a985 */ /* 0x0005e2000c101b08 */
[----:B------:R-:W-:Y:S02]  /*ea50*/  ISETP.GE.AND P2, PT, R220, UR4, PT ;  /* 0x00000004dc007c0c */ /* 0x000fe4000bf46270 */
[CC--:B0-----:R-:W-:Y:S02]  /*ea60*/  @!P5 LEA R4, P1, R223.reuse, R2.reuse, 0x2 ;  /* 0x00000002df04d211 */ /* 0x0c1fe400078210ff */
[CC--:B-1----:R-:W-:Y:S02]  /*ea70*/  @!P4 LEA R6, P0, R222.reuse, R2.reuse, 0x2 ;  /* 0x00000002de06c211 */ /* 0x0c2fe400078010ff */
[-C--:B------:R-:W-:Y:S02]  /*ea80*/  @!P5 LEA.HI.X R5, R223, R3.reuse, R160, 0x2, P1 ;  /* 0x00000003df05d211 */ /* 0x080fe400008f14a0 */
[----:B------:R-:W-:Y:S02]  /*ea90*/  ISETP.GE.AND P1, PT, R219, UR4, PT ;  /* 0x00000004db007c0c */ /* 0x000fe4000bf26270 */
[----:B--2---:R-:W-:Y:S01]  /*eaa0*/  @!P3 LEA R8, P6, R221, R2, 0x2 ;  /* 0x00000002dd08b211 */ /* 0x004fe200078c10ff */
[----:B------:R-:W-:Y:S01]  /*eab0*/  @!P5 ST.E.64 desc[UR8][R4.64], R96 ;  /* 0x000000600400d985 */ /* 0x000fe2000c101b08 */
[----:B------:R-:W-:-:S02]  /*eac0*/  @!P4 LEA.HI.X R7, R222, R3, R159, 0x2, P0 ;  /* 0x00000003de07c211 */ /* 0x000fc400000f149f */
[----:B------:R-:W-:Y:S02]  /*ead0*/  @!P3 LEA.HI.X R9, R221, R3, R158, 0x2, P6 ;  /* 0x00000003dd09b211 */ /* 0x000fe400030f149e */
[----:B------:R-:W-:Y:S01]  /*eae0*/  ISETP.GE.AND P0, PT, R218, UR4, PT ;  /* 0x00000004da007c0c */ /* 0x000fe2000bf06270 */
[----:B------:R-:W-:Y:S01]  /*eaf0*/  @!P4 ST.E.64 desc[UR8][R6.64], R100 ;  /* 0x000000640600c985 */ /* 0x000fe2000c101b08 */
[-C--:B------:R-:W-:Y:S02]  /*eb00*/  @!P2 LEA R12, P6, R220, R2.reuse, 0x2 ;  /* 0x00000002dc0ca211 */ /* 0x080fe400078c10ff */
[----:B------:R-:W-:Y:S01]  /*eb10*/  ISETP.GE.AND P4, PT, R216, UR4, PT ;  /* 0x00000004d8007c0c */ /* 0x000fe2000bf86270 */
[----:B------:R0:W-:Y:S01]  /*eb20*/  @!P3 ST.E.64 desc[UR8][R8.64], R104 ;  /* 0x000000680800b985 */ /* 0x0001e2000c101b08 */
[----:B------:R-:W-:Y:S02]  /*eb30*/  ISETP.GE.AND P3, PT, R217, UR4, PT ;  /* 0x00000004d9007c0c */ /* 0x000fe4000bf66270 */
[----:B------:R-:W-:-:S02]  /*eb40*/  @!P1 LEA R14, P5, R219, R2, 0x2 ;  /* 0x00000002db0e9211 */ /* 0x000fc400078a10ff */
[-C--:B------:R-:W-:Y:S02]  /*eb50*/  @!P2 LEA.HI.X R13, R220, R3.reuse, R157, 0x2, P6 ;  /* 0x00000003dc0da211 */ /* 0x080fe400030f149d */
[-C--:B------:R-:W-:Y:S02]  /*eb60*/  @!P1 LEA.HI.X R15, R219, R3.reuse, R156, 0x2, P5 ;  /* 0x00000003db0f9211 */ /* 0x080fe400028f149c */
[CC--:B------:R-:W-:Y:S01]  /*eb70*/  @!P0 LEA R20, P6, R218.reuse, R2.reuse, 0x2 ;  /* 0x00000002da148211 */ /* 0x0c0fe200078c10ff */
[----:B------:R-:W-:Y:S01]  /*eb80*/  @!P2 ST.E.64 desc[UR8][R12.64], R108 ;  /* 0x0000006c0c00a985 */ /* 0x000fe2000c101b08 */
[----:B------:R-:W-:Y:S02]  /*eb90*/  ISETP.GE.AND P2, PT, R215, UR4, PT ;  /* 0x00000004d7007c0c */ /* 0x000fe4000bf46270 */
[----:B------:R-:W-:Y:S01]  /*eba0*/  @!P0 LEA.HI.X R21, R218, R3, R155, 0x2, P6 ;  /* 0x00000003da158211 */ /* 0x000fe200030f149b */
[----:B------:R1:W-:Y:S01]  /*ebb0*/  @!P1 ST.E.64 desc[UR8][R14.64], R112 ;  /* 0x000000700e009985 */ /* 0x0003e2000c101b08 */
[----:B------:R-:W-:-:S02]  /*ebc0*/  @!P3 LEA R24, P1, R217, R2, 0x2 ;  /* 0x00000002d918b211 */ /* 0x000fc400078210ff */
[-C--:B------:R-:W-:Y:S01]  /*ebd0*/  @!P4 LEA R28, P5, R216, R2.reuse, 0x2 ;  /* 0x00000002d81cc211 */ /* 0x080fe200078a10ff */
[----:B------:R2:W-:Y:S01]  /*ebe0*/  @!P0 ST.E.64 desc[UR8][R20.64], R116 ;  /* 0x0000007414008985 */ /* 0x0005e2000c101b08 */
[-C--:B------:R-:W-:Y:S02]  /*ebf0*/  @!P3 LEA.HI.X R25, R217, R3.reuse, R154, 0x2, P1 ;  /* 0x00000003d919b211 */ /* 0x080fe400008f149a */
[----:B------:R-:W-:Y:S02]  /*ec00*/  ISETP.GE.AND P1, PT, R214, UR4, PT ;  /* 0x00000004d6007c0c */ /* 0x000fe4000bf26270 */
[-C--:B------:R-:W-:Y:S01]  /*ec10*/  @!P4 LEA.HI.X R29, R216, R3.reuse, R153, 0x2, P5 ;  /* 0x00000003d81dc211 */ /* 0x080fe200028f1499 */
[----:B------:R3:W-:Y:S01]  /*ec20*/  @!P3 ST.E.64 desc[UR8][R24.64], R120 ;  /* 0x000000781800b985 */ /* 0x0007e2000c101b08 */
[----:B------:R-:W-:Y:S02]  /*ec30*/  ISETP.GE.AND P0, PT, R23, UR4, PT ;  /* 0x0000000417007c0c */ /* 0x000fe4000bf06270 */
[----:B0-----:R-:W-:Y:S01]  /*ec40*/  @!P2 LEA R8, P5, R215, R2, 0x2 ;  /* 0x00000002d708a211 */ /* 0x001fe200078a10ff */
[----:B------:R3:W-:Y:S01]  /*ec50*/  @!P4 ST.E.64 desc[UR8][R28.64], R124 ;  /* 0x0000007c1c00c985 */ /* 0x0007e2000c101b08 */
[----:B------:R-:W-:Y:S01]  /*ec60*/  ISETP.GE.AND P4, PT, R33, UR4, PT ;  /* 0x0000000421007c0c */ /* 0x000fe2000bf86270 */
[----:B-1----:R-:W-:Y:S01]  /*ec70*/  VIADD R15, R19, 0xf0 ;  /* 0x000000f0130f7836 */ /* 0x002fe20000000000 */
[----:B------:R-:W-:Y:S01]  /*ec80*/  @!P2 LEA.HI.X R9, R215, R3, R152, 0x2, P5 ;  /* 0x00000003d709a211 */ /* 0x000fe200028f1498 */
[----:B--2---:R-:W-:Y:S01]  /*ec90*/  VIADD R21, R19, 0xf8 ;  /* 0x000000f813157836 */ /* 0x004fe20000000000 */
[----:B------:R-:W-:-:S02]  /*eca0*/  SHF.R.S32.HI R5, RZ, 0x1f, R23 ;  /* 0x0000001fff057819 */ /* 0x000fc40000011417 */
[CC--:B------:R-:W-:Y:S01]  /*ecb0*/  @!P1 LEA R6, P6, R214.reuse, R2.reuse, 0x2 ;  /* 0x00000002d6069211 */ /* 0x0c0fe200078c10ff */
[----:B------:R3:W-:Y:S01]  /*ecc0*/  @!P2 ST.E.64 desc[UR8][R8.64], R128 ;  /* 0x000000800800a985 */ /* 0x0007e2000c101b08 */
[----:B------:R-:W-:Y:S02]  /*ecd0*/  ISETP.GE.AND P3, PT, R15, UR4, PT ;  /* 0x000000040f007c0c */ /* 0x000fe4000bf66270 */
[----:B------:R-:W-:Y:S02]  /*ece0*/  @!P0 LEA R4, P5, R23, R2, 0x2 ;  /* 0x0000000217048211 */ /* 0x000fe400078a10ff */
[-C--:B------:R-:W-:Y:S02]  /*ecf0*/  @!P1 LEA.HI.X R7, R214, R3.reuse, R22, 0x2, P6 ;  /* 0x00000003d6079211 */ /* 0x080fe400030f1416 */
[----:B------:R-:W-:Y:S02]  /*ed00*/  ISETP.GE.AND P6, PT, R21, UR4, PT ;  /* 0x0000000415007c0c */ /* 0x000fe4000bfc6270 */
[----:B------:R-:W-:Y:S01]  /*ed10*/  @!P0 LEA.HI.X R5, R23, R3, R5, 0x2, P5 ;  /* 0x0000000317058211 */ /* 0x000fe200028f1405 */
[----:B------:R3:W-:Y:S01]  /*ed20*/  @!P1 ST.E.64 desc[UR8][R6.64], R132 ;  /* 0x0000008406009985 */ /* 0x0007e2000c101b08 */
[----:B------:R-:W-:-:S02]  /*ed30*/  SHF.R.S32.HI R13, RZ, 0x1f, R33 ;  /* 0x0000001fff0d7819 */ /* 0x000fc40000011421 */
[CC--:B------:R-:W-:Y:S01]  /*ed40*/  @!P4 LEA R12, P5, R33.reuse, R2.reuse, 0x2 ;  /* 0x00000002210cc211 */ /* 0x0c0fe200078a10ff */
[----:B------:R3:W-:Y:S01]  /*ed50*/  @!P0 ST.E.64 desc[UR8][R4.64], R136 ;  /* 0x0000008804008985 */ /* 0x0007e2000c101b08 */
[----:B------:R-:W-:Y:S02]  /*ed60*/  SHF.R.S32.HI R18, RZ, 0x1f, R15 ;  /* 0x0000001fff127819 */ /* 0x000fe4000001140f */
[----:B------:R-:W-:Y:S02]  /*ed70*/  @!P4 LEA.HI.X R13, R33, R3, R13, 0x2, P5 ;  /* 0x00000003210dc211 */ /* 0x000fe400028f140d */
[----:B------:R-:W-:-:S03]  /*ed80*/  @!P3 LEA R14, P5, R15, R2, 0x2 ;  /* 0x000000020f0eb211 */ /* 0x000fc600078a10ff */
[----:B------:R3:W-:Y:S01]  /*ed90*/  @!P4 ST.E.64 desc[UR8][R12.64], R140 ;  /* 0x0000008c0c00c985 */ /* 0x0007e2000c101b08 */
[-C--:B------:R-:W-:Y:S02]  /*eda0*/  @!P3 LEA.HI.X R15, R15, R3.reuse, R18, 0x2, P5 ;  /* 0x000000030f0fb211 */ /* 0x080fe400028f1412 */
[----:B------:R-:W-:Y:S02]  /*edb0*/  SHF.R.S32.HI R18, RZ, 0x1f, R21 ;  /* 0x0000001fff127819 */ /* 0x000fe40000011415 */
[C---:B------:R-:W-:Y:S01]  /*edc0*/  @!P6 LEA R2, P5, R21.reuse, R2, 0x2 ;  /* 0x000000021502e211 */ /* 0x040fe200078a10ff */
[----:B------:R3:W-:Y:S03]  /*edd0*/  @!P3 ST.E.64 desc[UR8][R14.64], R144 ;  /* 0x000000900e00b985 */ /* 0x0007e6000c101b08 */
[----:B------:R-:W-:-:S05]  /*ede0*/  @!P6 LEA.HI.X R3, R21, R3, R18, 0x2, P5 ;  /* 0x000000031503e211 */ /* 0x000fca00028f1412 */
[----:B------:R3:W-:Y:S04]  /*edf0*/  @!P6 ST.E.64 desc[UR8][R2.64], R148 ;  /* 0x000000940200e985 */ /* 0x0007e8000c101b08 */
.L_x_220:
[----:B------:R-:W-:Y:S05]  /*ee00*/  BSYNC B1 ;  /* 0x0000000000017941 */ /* 0x000fea0003800000 */
.L_x_219:
[----:B------:R-:W-:Y:S01]  /*ee10*/  ISETP.GE.AND P0, PT, R10, UR12, PT ;  /* 0x0000000c0a007c0c */ /* 0x000fe2000bf06270 */
[----:B--23--:R0:W1:Y:S04]  /*ee20*/  SHFL.IDX PT, R3, R11, 0x1, 0x1c1f ;  /* 0x003c1f000b037f89 */ /* 0x00c06800000e0000 */
[----:B------:R0:W2:Y:S08]  /*ee30*/  SHFL.IDX PT, R2, R0, 0x1, 0x1c1f ;  /* 0x003c1f0000027f89 */ /* 0x0000b000000e0000 */
[----:B0-----:R-:W-:Y:S05]  /*ee40*/  @P0 BRA `(.L_x_218) ;  /* 0x0000001800640947 */ /* 0x001fea0003800000 */
[----:B------:R-:W-:Y:S01]  /*ee50*/  ULDC UR4, c[0x0][0xac8] ;  /* 0x0002b20000047ab9 */ /* 0x000fe20000000800 */
[----:B------:R-:W-:Y:S01]  /*ee60*/  ULDC.64 UR8, c[0x0][0x208] ;  /* 0x0000820000087ab9 */ /* 0x000fe20000000a00 */
[----:B------:R-:W-:Y:S01]  /*ee70*/  ISETP.GE.AND P5, PT, R180, UR4, PT ;  /* 0x00000004b4007c0c */ /* 0x000fe2000bfa6270 */
[C---:B------:R-:W-:Y:S01]  /*ee80*/  VIADD R25, R19.reuse, 0xe8 ;  /* 0x000000e813197836 */ /* 0x040fe20000000000 */
[C---:B------:R-:W-:Y:S01]  /*ee90*/  ISETP.GE.AND P4, PT, R19.reuse, UR4, PT ;  /* 0x0000000413007c0c */ /* 0x040fe2000bf86270 */
[----:B------:R-:W-:Y:S01]  /*eea0*/  VIADD R21, R19, 0xf0 ;  /* 0x000000f013157836 */ /* 0x000fe20000000000 */
[----:B------:R-:W-:Y:S02]  /*eeb0*/  ISETP.GE.AND P2, PT, R178, UR4, PT ;  /* 0x00000004b2007c0c */ /* 0x000fe4000bf46270 */
[----:B------:R-:W-:Y:S02]  /*eec0*/  ISETP.GE.AND P1, PT, R176, UR4, PT ;  /* 0x00000004b0007c0c */ /* 0x000fe4000bf26270 */
[----:B------:R-:W-:-:S02]  /*eed0*/  ISETP.GE.AND P0, PT, R174, UR4, PT ;  /* 0x00000004ae007c0c */ /* 0x000fc4000bf06270 */
[----:B------:R-:W-:-:S03]  /*eee0*/  SHF.R.S32.HI R0, RZ, 0x1f, R25 ;  /* 0x0000001fff007819 */ /* 0x000fc60000011419 */
[CC--:B--2---:R-:W-:Y:S02]  /*eef0*/  @!P5 LEA R6, P3, R180.reuse, R2.reuse, 0x2 ;  /* 0x00000002b406d211 */ /* 0x0c4fe400078610ff */
[----:B-1----:R-:W-:Y:S02]  /*ef00*/  @!P4 IMAD.WIDE R4, R19, 0x4, R2 ;  /* 0x000000041304c825 */ /* 0x002fe400078e0202 */
[-C--:B------:R-:W-:Y:S02]  /*ef10*/  @!P5 LEA.HI.X R7, R180, R3.reuse, R181, 0x2, P3 ;  /* 0x00000003b407d211 */ /* 0x080fe400018f14b5 */
[-C--:B------:R-:W-:Y:S01]  /*ef20*/  @!P2 LEA R8, P6, R178, R2.reuse, 0x2 ;  /* 0x00000002b208a211 */ /* 0x080fe200078c10ff */
[----:B------:R0:W-:Y:S01]  /*ef30*/  @!P4 ST.E.64 desc[UR8][R4.64], R26 ;  /* 0x0000001a0400c985 */ /* 0x0001e2000c101b08 */
[----:B------:R-:W-:Y:S02]  /*ef40*/  ISETP.GE.AND P3, PT, R236, UR4, PT ;  /* 0x00000004ec007c0c */ /* 0x000fe4000bf66270 */
[----:B------:R-:W-:Y:S01]  /*ef50*/  @!P2 LEA.HI.X R9, R178, R3, R179, 0x2, P6 ;  /* 0x00000003b209a211 */ /* 0x000fe200030f14b3 */
[----:B------:R1:W-:Y:S01]  /*ef60*/  @!P5 ST.E.64 desc[UR8][R6.64], R30 ;  /* 0x0000001e0600d985 */ /* 0x0003e2000c101b08 */
[----:B------:R-:W-:-:S02]  /*ef70*/  @!P1 LEA R10, P5, R176, R2, 0x2 ;  /* 0x00000002b00a9211 */ /* 0x000fc400078a10ff */
[----:B------:R-:W-:Y:S01]  /*ef80*/  ISETP.GE.AND P4, PT, R235, UR4, PT ;  /* 0x00000004eb007c0c */ /* 0x000fe2000bf86270 */
[----:B------:R2:W-:Y:S01]  /*ef90*/  @!P2 ST.E.64 desc[UR8][R8.64], R34 ;  /* 0x000000220800a985 */ /* 0x0005e2000c101b08 */
[-C--:B------:R-:W-:Y:S02]  /*efa0*/  @!P0 LEA R12, P6, R174, R2.reuse, 0x2 ;  /* 0x00000002ae0c8211 */ /* 0x080fe400078c10ff */
[-C--:B------:R-:W-:Y:S02]  /*efb0*/  @!P1 LEA.HI.X R11, R176, R3.reuse, R177, 0x2, P5 ;  /* 0x00000003b00b9211 */ /* 0x080fe400028f14b1 */
[----:B------:R-:W-:Y:S02]  /*efc0*/  ISETP.GE.AND P5, PT, R234, UR4, PT ;  /* 0x00000004ea007c0c */ /* 0x000fe4000bfa6270 */
[----:B------:R-:W-:Y:S01]  /*efd0*/  @!P0 LEA.HI.X R13, R174, R3, R175, 0x2, P6 ;  /* 0x00000003ae0d8211 */ /* 0x000fe200030f14af */
[----:B------:R3:W-:Y:S01]  /*efe0*/  @!P1 ST.E.64 desc[UR8][R10.64], R38 ;  /* 0x000000260a009985 */ /* 0x0007e2000c101b08 */
[----:B0-----:R-:W-:-:S02]  /*eff0*/  @!P3 LEA R4, P6, R236, R2, 0x2 ;  /* 0x00000002ec04b211 */ /* 0x001fc400078c10ff */
[----:B------:R-:W-:Y:S01]  /*f000*/  ISETP.GE.AND P1, PT, R232, UR4, PT ;  /* 0x00000004e8007c0c */ /* 0x000fe2000bf26270 */
[----:B------:R0:W-:Y:S01]  /*f010*/  @!P0 ST.E.64 desc[UR8][R12.64], R42 ;  /* 0x0000002a0c008985 */ /* 0x0001e2000c101b08 */
[----:B------:R-:W-:Y:S02]  /*f020*/  ISETP.GE.AND P0, PT, R233, UR4, PT ;  /* 0x00000004e9007c0c */ /* 0x000fe4000bf06270 */
[CC--:B-1----:R-:W-:Y:S02]  /*f030*/  @!P4 LEA R6, P2, R235.reuse, R2.reuse, 0x2 ;  /* 0x00000002eb06c211 */ /* 0x0c2fe400078410ff */
[-C--:B------:R-:W-:Y:S02]  /*f040*/  @!P3 LEA.HI.X R5, R236, R3.reuse, R173, 0x2, P6 ;  /* 0x00000003ec05b211 */ /* 0x080fe400030f14ad */
[----:B------:R-:W-:Y:S02]  /*f050*/  @!P5 LEA R14, P6, R234, R2, 0x2 ;  /* 0x00000002ea0ed211 */ /* 0x000fe400078c10ff */
[----:B------:R-:W-:Y:S01]  /*f060*/  @!P4 LEA.HI.X R7, R235, R3, R172, 0x2, P2 ;  /* 0x00000003eb07c211 */ /* 0x000fe200010f14ac */
[----:B------:R1:W-:Y:S01]  /*f070*/  @!P3 ST.E.64 desc[UR8][R4.64], R46 ;  /* 0x0000002e0400b985 */ /* 0x0003e2000c101b08 */
[----:B------:R-:W-:-:S02]  /*f080*/  ISETP.GE.AND P2, PT, R231, UR4, PT ;  /* 0x00000004e7007c0c */ /* 0x000fc4000bf46270 */
[-C--:B------:R-:W-:Y:S01]  /*f090*/  @!P5 LEA.HI.X R15, R234, R3.reuse, R171, 0x2, P6 ;  /* 0x00000003ea0fd211 */ /* 0x080fe200030f14ab */
[----:B------:R4:W-:Y:S01]  /*f0a0*/  @!P4 ST.E.64 desc[UR8][R6.64], R50 ;  /* 0x000000320600c985 */ /* 0x0009e2000c101b08 */
[CC--:B--2---:R-:W-:Y:S02]  /*f0b0*/  @!P0 LEA R8, P4, R233.reuse, R2.reuse, 0x2 ;  /* 0x00000002e9088211 */ /* 0x0c4fe400078810ff */
[----:B------:R-:W-:Y:S01]  /*f0c0*/  ISETP.GE.AND P3, PT, R230, UR4, PT ;  /* 0x00000004e6007c0c */ /* 0x000fe2000bf66270 */
[----:B------:R2:W-:Y:S01]  /*f0d0*/  @!P5 ST.E.64 desc[UR8][R14.64], R54 ;  /* 0x000000360e00d985 */ /* 0x0005e2000c101b08 */
[----:B---3--:R-:W-:Y:S02]  /*f0e0*/  @!P1 LEA R10, P5, R232, R2, 0x2 ;  /* 0x00000002e80a9211 */ /* 0x008fe400078a10ff */
[----:B------:R-:W-:Y:S02]  /*f0f0*/  @!P0 LEA.HI.X R9, R233, R3, R170, 0x2, P4 ;  /* 0x00000003e9098211 */ /* 0x000fe400020f14aa */
[----:B------:R-:W-:-:S02]  /*f100*/  ISETP.GE.AND P4, PT, R229, UR4, PT ;  /* 0x00000004e5007c0c */ /* 0x000fc4000bf86270 */
[-C--:B------:R-:W-:Y:S01]  /*f110*/  @!P1 LEA.HI.X R11, R232, R3.reuse, R169, 0x2, P5 ;  /* 0x00000003e80b9211 */ /* 0x080fe200028f14a9 */
[----:B------:R-:W-:Y:S01]  /*f120*/  @!P0 ST.E.64 desc[UR8][R8.64], R58 ;  /* 0x0000003a08008985 */ /* 0x000fe2000c101b08 */
[----:B------:R-:W-:Y:S02]  /*f130*/  ISETP.GE.AND P5, PT, R228, UR4, PT ;  /* 0x00000004e4007c0c */ /* 0x000fe4000bfa6270 */
[CC--:B0-----:R-:W-:Y:S01]  /*f140*/  @!P2 LEA R12, P6, R231.reuse, R2.reuse, 0x2 ;  /* 0x00000002e70ca211 */ /* 0x0c1fe200078c10ff */
[----:B------:R0:W-:Y:S01]  /*f150*/  @!P1 ST.E.64 desc[UR8][R10.64], R62 ;  /* 0x0000003e0a009985 */ /* 0x0001e2000c101b08 */
[----:B------:R-:W-:Y:S02]  /*f160*/  ISETP.GE.AND P1, PT, R226, UR4, PT ;  /* 0x00000004e2007c0c */ /* 0x000fe4000bf26270 */
[----:B------:R-:W-:Y:S02]  /*f170*/  @!P2 LEA.HI.X R13, R231, R3, R168, 0x2, P6 ;  /* 0x00000003e70da211 */ /* 0x000fe400030f14a8 */
[----:B-1----:R-:W-:-:S02]  /*f180*/  @!P3 LEA R4, P6, R230, R2, 0x2 ;  /* 0x00000002e604b211 */ /* 0x002fc400078c10ff */
[-C--:B----4-:R-:W-:Y:S01]  /*f190*/  @!P4 LEA R6, P0, R229, R2.reuse, 0x2 ;  /* 0x00000002e506c211 */ /* 0x090fe200078010ff */
[----:B------:R1:W-:Y:S01]  /*f1a0*/  @!P2 ST.E.64 desc[UR8][R12.64], R66 ;  /* 0x000000420c00a985 */ /* 0x0003e2000c101b08 */
[----:B------:R-:W-:Y:S02]  /*f1b0*/  ISETP.GE.AND P2, PT, R227, UR4, PT ;  /* 0x00000004e3007c0c */ /* 0x000fe4000bf46270 */
[-C--:B------:R-:W-:Y:S02]  /*f1c0*/  @!P3 LEA.HI.X R5, R230, R3.reuse, R167, 0x2, P6 ;  /* 0x00000003e605b211 */ /* 0x080fe400030f14a7 */
[----:B--2---:R-:W-:Y:S02]  /*f1d0*/  @!P5 LEA R14, P6, R228, R2, 0x2 ;  /* 0x00000002e40ed211 */ /* 0x004fe400078c10ff */
[----:B------:R-:W-:Y:S01]  /*f1e0*/  @!P4 LEA.HI.X R7, R229, R3, R166, 0x2, P0 ;  /* 0x00000003e507c211 */ /* 0x000fe200000f14a6 */
[----:B------:R2:W-:Y:S01]  /*f1f0*/  @!P3 ST.E.64 desc[UR8][R4.64], R70 ;  /* 0x000000460400b985 */ /* 0x0005e2000c101b08 */
[----:B------:R-:W-:-:S02]  /*f200*/  ISETP.GE.AND P0, PT, R225, UR4, PT ;  /* 0x00000004e1007c0c */ /* 0x000fc4000bf06270 */
[-C--:B------:R-:W-:Y:S01]  /*f210*/  @!P5 LEA.HI.X R15, R228, R3.reuse, R165, 0x2, P6 ;  /* 0x00000003e40fd211 */ /* 0x080fe200030f14a5 */
[----:B------:R3:W-:Y:S01]  /*f220*/  @!P4 ST.E.64 desc[UR8][R6.64], R74 ;  /* 0x0000004a0600c985 */ /* 0x0007e2000c101b08 */
[-C--:B0-----:R-:W-:Y:S02]  /*f230*/  @!P1 LEA R10, P3, R226, R2.reuse, 0x2 ;  /* 0x00000002e20a9211 */ /* 0x081fe400078610ff */
[----:B------:R-:W-:Y:S01]  /*f240*/  @!P2 LEA R8, P6, R227, R2, 0x2 ;  /* 0x00000002e308a211 */ /* 0x000fe200078c10ff */
[----:B------:R0:W-:Y:S01]  /*f250*/  @!P5 ST.E.64 desc[UR8][R14.64], R78 ;  /* 0x0000004e0e00d985 */ /* 0x0001e2000c101b08 */
[----:B------:R-:W-:Y:S02]  /*f260*/  ISETP.GE.AND P5, PT, R224, UR4, PT ;  /* 0x00000004e0007c0c */ /* 0x000fe4000bfa6270 */
[----:B------:R-:W-:Y:S02]  /*f270*/  ISETP.GE.AND P4, PT, R223, UR4, PT ;  /* 0x00000004df007c0c */ /* 0x000fe4000bf86270 */
[----:B------:R-:W-:-:S02]  /*f280*/  @!P2 LEA.HI.X R9, R227, R3, R164, 0x2, P6 ;  /* 0x00000003e309a211 */ /* 0x000fc400030f14a4 */
[CC--:B-1----:R-:W-:Y:S02]  /*f290*/  @!P0 LEA R12, P6, R225.reuse, R2.reuse, 0x2 ;  /* 0x00000002e10c8211 */ /* 0x0c2fe400078c10ff */
[-C--:B------:R-:W-:Y:S01]  /*f2a0*/  @!P1 LEA.HI.X R11, R226, R3.reuse, R163, 0x2, P3 ;  /* 0x00000003e20b9211 */ /* 0x080fe200018f14a3 */
[----:B------:R1:W-:Y:S01]  /*f2b0*/  @!P2 ST.E.64 desc[UR8][R8.64], R82 ;  /* 0x000000520800a985 */ /* 0x0003e2000c101b08 */
[----:B------:R-:W-:Y:S02]  /*f2c0*/  ISETP.GE.AND P3, PT, R222, UR4, PT ;  /* 0x00000004de007c0c */ /* 0x000fe4000bf66270 */
[----:B------:R-:W-:Y:S01]  /*f2d0*/  @!P0 LEA.HI.X R13, R225, R3, R162, 0x2, P6 ;  /* 0x00000003e10d8211 */ /* 0x000fe200030f14a2 */
[----:B------:R4:W-:Y:S01]  /*f2e0*/  @!P1 ST.E.64 desc[UR8][R10.64], R86 ;  /* 0x000000560a009985 */ /* 0x0009e2000c101b08 */
[-C--:B--2---:R-:W-:Y:S02]  /*f2f0*/  @!P5 LEA R4, P2, R224, R2.reuse, 0x2 ;  /* 0x00000002e004d211 */ /* 0x084fe400078410ff */
[----:B---3--:R-:W-:Y:S01]  /*f300*/  @!P4 LEA R6, P1, R223, R2, 0x2 ;  /* 0x00000002df06c211 */ /* 0x008fe200078210ff */
[----:B------:R2:W-:Y:S01]  /*f310*/  @!P0 ST.E.64 desc[UR8][R12.64], R90 ;  /* 0x0000005a0c008985 */ /* 0x0005e2000c101b08 */
[----:B------:R-:W-:-:S02]  /*f320*/  ISETP.GE.AND P0, PT, R221, UR4, PT ;  /* 0x00000004dd007c0c */ /* 0x000fc4000bf06270 */
[-C--:B------:R-:W-:Y:S02]  /*f330*/  @!P5 LEA.HI.X R5, R224, R3.reuse, R161, 0x2, P2 ;  /* 0x00000003e005d211 */ /* 0x080fe400010f14a1 */
[----:B------:R-:W-:Y:S02]  /*f340*/  ISETP.GE.AND P2, PT, R220, UR4, PT ;  /* 0x00000004dc007c0c */ /* 0x000fe4000bf46270 */
[-C--:B------:R-:W-:Y:S01]  /*f350*/  @!P4 LEA.HI.X R7, R223, R3.reuse, R160, 0x2, P1 ;  /* 0x00000003df07c211 */ /* 0x080fe200008f14a0 */
[----:B------:R3:W-:Y:S01]  /*f360*/  @!P5 ST.E.64 desc[UR8][R4.64], R94 ;  /* 0x0000005e0400d985 */ /* 0x0007e2000c101b08 */
[C---:B0-----:R-:W-:Y:S02]  /*f370*/  @!P3 LEA R14, P6, R222.reuse, R2, 0x2 ;  /* 0x00000002de0eb211 */ /* 0x041fe400078c10ff */
[----:B------:R-:W-:Y:S01]  /*f380*/  ISETP.GE.AND P1, PT, R219, UR4, PT ;  /* 0x00000004db007c0c */ /* 0x000fe2000bf26270 */
[----:B------:R0:W-:Y:S01]  /*f390*/  @!P4 ST.E.64 desc[UR8][R6.64], R98 ;  /* 0x000000620600c985 */ /* 0x0001e2000c101b08 */
[----:B------:R-:W-:-:S02]  /*f3a0*/  @!P3 LEA.HI.X R15, R222, R3, R159, 0x2, P6 ;  /* 0x00000003de0fb211 */ /* 0x000fc400030f149f */
[----:B------:R-:W-:Y:S02]  /*f3b0*/  ISETP.GE.AND P4, PT, R218, UR4, PT ;  /* 0x00000004da007c0c */ /* 0x000fe4000bf86270 */
[-C--:B-1----:R-:W-:Y:S01]  /*f3c0*/  @!P0 LEA R8, P6, R221, R2.reuse, 0x2 ;  /* 0x00000002dd088211 */ /* 0x082fe200078c10ff */
[----:B------:R1:W-:Y:S01]  /*f3d0*/  @!P3 ST.E.64 desc[UR8][R14.64], R102 ;  /* 0x000000660e00b985 */ /* 0x0003e2000c101b08 */
[C---:B----4-:R-:W-:Y:S02]  /*f3e0*/  @!P2 LEA R10, P3, R220.reuse, R2, 0x2 ;  /* 0x00000002dc0aa211 */ /* 0x050fe400078610ff */
[----:B------:R-:W-:Y:S02]  /*f3f0*/  ISETP.GE.AND P5, PT, R217, UR4, PT ;  /* 0x00000004d9007c0c */ /* 0x000fe4000bfa6270 */
[-C--:B------:R-:W-:Y:S02]  /*f400*/  @!P0 LEA.HI.X R9, R221, R3.reuse, R158, 0x2, P6 ;  /* 0x00000003dd098211 */ /* 0x080fe400030f149e */
[----:B------:R-:W-:-:S02]  /*f410*/  @!P2 LEA.HI.X R11, R220, R3, R157, 0x2, P3 ;  /* 0x00000003dc0ba211 */ /* 0x000fc400018f149d */
[----:B------:R-:W-:Y:S01]  /*f420*/  ISETP.GE.AND P3, PT, R216, UR4, PT ;  /* 0x00000004d8007c0c */ /* 0x000fe2000bf66270 */
[----:B------:R4:W-:Y:S01]  /*f430*/  @!P0 ST.E.64 desc[UR8][R8.64], R106 ;  /* 0x0000006a08008985 */ /* 0x0009e2000c101b08 */
[CC--:B--2---:R-:W-:Y:S02]  /*f440*/  @!P1 LEA R12, P6, R219.reuse, R2.reuse, 0x2 ;  /* 0x00000002db0c9211 */ /* 0x0c4fe400078c10ff */
[CC--:B---3--:R-:W-:Y:S01]  /*f450*/  @!P4 LEA R4, P0, R218.reuse, R2.reuse, 0x2 ;  /* 0x00000002da04c211 */ /* 0x0c8fe200078010ff */
[----:B------:R-:W-:Y:S01]  /*f460*/  @!P2 ST.E.64 desc[UR8][R10.64], R110 ;  /* 0x0000006e0a00a985 */ /* 0x000fe2000c101b08 */
[-C--:B------:R-:W-:Y:S02]  /*f470*/  @!P1 LEA.HI.X R13, R219, R3.reuse, R156, 0x2, P6 ;  /* 0x00000003db0d9211 */ /* 0x080fe400030f149c */
[----:B------:R-:W-:Y:S02]  /*f480*/  @!P4 LEA.HI.X R5, R218, R3, R155, 0x2, P0 ;  /* 0x00000003da05c211 */ /* 0x000fe400000f149b */
[----:B------:R-:W-:Y:S01]  /*f490*/  ISETP.GE.AND P0, PT, R215, UR4, PT ;  /* 0x00000004d7007c0c */ /* 0x000fe2000bf06270 */
[----:B------:R-:W-:Y:S01]  /*f4a0*/  @!P1 ST.E.64 desc[UR8][R12.64], R114 ;  /* 0x000000720c009985 */ /* 0x000fe2000c101b08 */
[----:B0-----:R-:W-:-:S02]  /*f4b0*/  @!P5 LEA R6, P6, R217, R2, 0x2 ;  /* 0x00000002d906d211 */ /* 0x001fc400078c10ff */
[----:B-1----:R-:W-:Y:S01]  /*f4c0*/  @!P3 LEA R14, P2, R216, R2, 0x2 ;  /* 0x00000002d80eb211 */ /* 0x002fe200078410ff */
[----:B------:R0:W-:Y:S01]  /*f4d0*/  @!P4 ST.E.64 desc[UR8][R4.64], R118 ;  /* 0x000000760400c985 */ /* 0x0001e2000c101b08 */
[-C--:B------:R-:W-:Y:S02]  /*f4e0*/  @!P5 LEA.HI.X R7, R217, R3.reuse, R154, 0x2, P6 ;  /* 0x00000003d907d211 */ /* 0x080fe400030f149a */
[----:B------:R-:W-:Y:S02]  /*f4f0*/  ISETP.GE.AND P4, PT, R214, UR4, PT ;  /* 0x00000004d6007c0c */ /* 0x000fe4000bf86270 */
[----:B------:R-:W-:Y:S01]  /*f500*/  ISETP.GE.AND P1, PT, R25, UR4, PT ;  /* 0x0000000419007c0c */ /* 0x000fe2000bf26270 */
[----:B------:R-:W-:Y:S01]  /*f510*/  @!P5 ST.E.64 desc[UR8][R6.64], R122 ;  /* 0x0000007a0600d985 */ /* 0x000fe2000c101b08 */
[----:B------:R-:W-:Y:S02]  /*f520*/  @!P3 LEA.HI.X R15, R216, R3, R153, 0x2, P2 ;  /* 0x00000003d80fb211 */ /* 0x000fe400010f1499 */
[----:B------:R-:W-:-:S02]  /*f530*/  ISETP.GE.AND P2, PT, R21, UR4, PT ;  /* 0x0000000415007c0c */ /* 0x000fc4000bf46270 */
[----:B------:R-:W-:Y:S01]  /*f540*/  ISETP.GE.AND P5, PT, R23, UR4, PT ;  /* 0x0000000417007c0c */ /* 0x000fe2000bfa6270 */
[----:B------:R1:W-:Y:S01]  /*f550*/  @!P3 ST.E.64 desc[UR8][R14.64], R126 ;  /* 0x0000007e0e00b985 */ /* 0x0003e2000c101b08 */
[----:B----4-:R-:W-:-:S04]  /*f560*/  @!P0 LEA R8, P6, R215, R2, 0x2 ;  /* 0x00000002d7088211 */ /* 0x010fc800078c10ff */
[-C--:B------:R-:W-:Y:S02]  /*f570*/  @!P0 LEA.HI.X R9, R215, R3.reuse, R152, 0x2, P6 ;  /* 0x00000003d7098211 */ /* 0x080fe400030f1498 */
[CC--:B0-----:R-:W-:Y:S02]  /*f580*/  @!P4 LEA R4, P6, R214.reuse, R2.reuse, 0x2 ;  /* 0x00000002d604c211 */ /* 0x0c1fe400078c10ff */
[CC--:B------:R-:W-:Y:S01]  /*f590*/  @!P1 LEA R10, P3, R25.reuse, R2.reuse, 0x2 ;  /* 0x00000002190a9211 */ /* 0x0c0fe200078610ff */
[----:B------:R0:W-:Y:S01]  /*f5a0*/  @!P0 ST.E.64 desc[UR8][R8.64], R130 ;  /* 0x0000008208008985 */ /* 0x0001e2000c101b08 */
[-C--:B------:R-:W-:Y:S02]  /*f5b0*/  @!P4 LEA.HI.X R5, R214, R3.reuse, R22, 0x2, P6 ;  /* 0x00000003d605c211 */ /* 0x080fe400030f1416 */
[----:B------:R-:W-:Y:S01]  /*f5c0*/  @!P1 LEA.HI.X R11, R25, R3, R0, 0x2, P3 ;  /* 0x00000003190b9211 */ /* 0x000fe200018f1400 */
[----:B-1----:R-:W-:Y:S01]  /*f5d0*/  VIADD R15, R19, 0xf8 ;  /* 0x000000f8130f7836 */ /* 0x002fe20000000000 */
[----:B------:R-:W-:Y:S01]  /*f5e0*/  SHF.R.S32.HI R7, RZ, 0x1f, R21 ;  /* 0x0000001fff077819 */ /* 0x000fe20000011415 */
[----:B------:R0:W-:Y:S01]  /*f5f0*/  @!P4 ST.E.64 desc[UR8][R4.64], R134 ;  /* 0x000000860400c985 */ /* 0x0001e2000c101b08 */
[----:B------:R-:W-:-:S02]  /*f600*/  @!P2 LEA R12, P6, R21, R2, 0x2 ;  /* 0x00000002150ca211 */ /* 0x000fc400078c10ff */
[----:B------:R-:W-:Y:S02]  /*f610*/  ISETP.GE.AND P0, PT, R15, UR4, PT ;  /* 0x000000040f007c0c */ /* 0x000fe4000bf06270 */
[----:B------:R-:W-:Y:S02]  /*f620*/  SHF.R.S32.HI R0, RZ, 0x1f, R23 ;  /* 0x0000001fff007819 */ /* 0x000fe40000011417 */
[----:B------:R-:W-:Y:S02]  /*f630*/  @!P5 LEA R6, P3, R23, R2, 0x2 ;  /* 0x000000021706d211 */ /* 0x000fe400078610ff */
[-C--:B------:R-:W-:Y:S02]  /*f640*/  @!P2 LEA.HI.X R13, R21, R3.reuse, R7, 0x2, P6 ;  /* 0x00000003150da211 */ /* 0x080fe400030f1407 */
[----:B------:R-:W-:-:S05]  /*f650*/  @!P5 LEA.HI.X R7, R23, R3, R0, 0x2, P3 ;  /* 0x000000031707d211 */ /* 0x000fca00018f1400 */
[----:B------:R0:W-:Y:S04]  /*f660*/  @!P5 ST.E.64 desc[UR8][R6.64], R138 ;  /* 0x0000008a0600d985 */ /* 0x0001e8000c101b08 */
[----:B------:R0:W-:Y:S04]  /*f670*/  @!P1 ST.E.64 desc[UR8][R10.64], R142 ;  /* 0x0000008e0a009985 */ /* 0x0001e8000c101b08 */
[----:B------:R0:W-:Y:S01]  /*f680*/  @!P2 ST.E.64 desc[UR8][R12.64], R146 ;  /* 0x000000920c00a985 */ /* 0x0001e2000c101b08 */
[----:B------:R-:W-:Y:S05]  /*f690*/  @P0 BRA `(.L_x_218) ;  /* 0x0000001000500947 */ /* 0x000fea0003800000 */
[----:B------:R-:W-:Y:S01]  /*f6a0*/  LEA R2, P0, R15, R2, 0x2 ;  /* 0x000000020f027211 */ /* 0x000fe200078010ff */
[----:B------:R-:W-:Y:S01]  /*f6b0*/  ULDC.64 UR8, c[0x0][0x208] ;  /* 0x0000820000087ab9 */ /* 0x000fe20000000a00 */
[----:B------:R-:W-:-:S04]  /*f6c0*/  SHF.R.S32.HI R0, RZ, 0x1f, R15 ;  /* 0x0000001fff007819 */ /* 0x000fc8000001140f */
[----:B------:R-:W-:-:S05]  /*f6d0*/  LEA.HI.X R3, R15, R3, R0, 0x2, P0 ;  /* 0x000000030f037211 */ /* 0x000fca00000f1400 */
[----:B------:R3:W-:Y:S01]  /*f6e0*/  ST.E.64 desc[UR8][R2.64], R150 ;  /* 0x0000009602007985 */ /* 0x0007e2000c101b08 */
[----:B------:R-:W-:Y:S05]  /*f6f0*/  BRA `(.L_x_218) ;  /* 0x0000001000387947 */ /* 0x000fea0003800000 */
.L_x_209:
[----:B------:R-:W2:Y:S01]  /*f700*/  LDL R8, [R1+0x14] ;  /* 0x0000140001087983 */ /* 0x000ea20000100800 */
[----:B------:R-:W-:Y:S01]  /*f710*/  ULDC.64 UR8, c[0x0][0xc00] ;  /* 0x0003000000087ab9 */ /* 0x000fe20000000a00 */
[----:B------:R-:W-:Y:S01]  /*f720*/  ULDC.64 UR12, c[0x0][0x208] ;  /* 0x00008200000c7ab9 */ /* 0x000fe20000000a00 */
[----:B------:R-:W-:Y:S01]  /*f730*/  UISETP.NE.U32.AND UP0, UPT, UR8, URZ, UPT ;  /* 0x0000003f0800728c */ /* 0x000fe2000bf05070 */
[----:B------:R-:W-:-:S03]  /*f740*/  R2UR UR10, R22 ;  /* 0x00000000160a72ca */ /* 0x000fc600000e0000 */
[----:B------:R-:W-:-:S03]  /*f750*/  UISETP.NE.AND.EX UP0, UPT, UR9, URZ, UPT, UP0 ;  /* 0x0000003f0900728c */ /* 0x000fc6000bf05300 */
[----:B------:R-:W-:-:S03]  /*f760*/  ULDC.64 UR8, c[0x0][0xc00] ;  /* 0x0003000000087ab9 */ /* 0x000fc60000000a00 */
[----:B------:R-:W-:Y:S02]  /*f770*/  PLOP3.LUT P1, PT, PT, PT, UP0, 0x80, 0x0 ;  /* 0x000000000000781c */ /* 0x000fe40003f2f008 */
[----:B--2---:R-:W-:-:S13]  /*f780*/  R2UR UR4, R8 ;  /* 0x00000000080472ca */ /* 0x004fda00000e0000 */
[----:B------:R-:W-:-:S06]  /*f790*/  UIMAD.WIDE UR8, UR4, 0x4, UR8 ;  /* 0x00000004040878a5 */ /* 0x000fcc000f8e0208 */
[----:B------:R-:W-:Y:S02]  /*f7a0*/  IMAD.U32 R2, RZ, RZ, UR8 ;  /* 0x00000008ff027e24 */ /* 0x000fe4000f8e00ff */
[----:B------:R-:W-:Y:S01]  /*f7b0*/  IMAD.U32 R3, RZ, RZ, UR9 ;  /* 0x00000009ff037e24 */ /* 0x000fe2000f8e00ff */
[----:B------:R-:W-:-:S04]  /*f7c0*/  ULDC.64 UR8, c[0x0][0xc08] ;  /* 0x0003020000087ab9 */ /* 0x000fc80000000a00 */
[----:B------:R-:W2:Y:S01]  /*f7d0*/  @P1 LDG.E R7, desc[UR12][R2.64] ;  /* 0x0000000c02071981 */ /* 0x000ea2000c1e1900 */
[----:B------:R-:W-:Y:S01]  /*f7e0*/  UISETP.NE.U32.AND UP1, UPT, UR8, URZ, UPT ;  /* 0x0000003f0800728c */ /* 0x000fe2000bf25070 */
[----:B------:R-:W0:Y:S03]  /*f7f0*/  S2R R6, SR_TID.X ;  /* 0x0000000000067919 */ /* 0x000e260000002100 */
[----:B------:R-:W-:-:S06]  /*f800*/  UISETP.NE.AND.EX UP1, UPT, UR9, URZ, UPT, UP1 ;  /* 0x0000003f0900728c */ /* 0x000fcc000bf25310 */
[----:B------:R-:W-:-:S05]  /*f810*/  PLOP3.LUT P2, PT, PT, PT, UP1, 0x80, 0x0 ;  /* 0x000000000000781c */ /* 0x000fca0003f4f018 */
[----:B------:R-:W-:Y:S02]  /*f820*/  @UP1 ULDC.64 UR8, c[0x0][0xc08] ;  /* 0x0003020000081ab9 */ /* 0x000fe40000000a00 */
[----:B------:R-:W-:-:S03]  /*f830*/  @UP1 UIMAD.WIDE UR8, UR4, 0x4, UR8 ;  /* 0x00000004040818a5 */ /* 0x000fc6000f8e0208 */
[----:B------:R-:W-:Y:S02]  /*f840*/  ULDC UR4, c[0x0][0xa88] ;  /* 0x0002a20000047ab9 */ /* 0x000fe40000000800 */
[----:B------:R-:W-:Y:S01]  /*f850*/  IMAD.U32 R0, RZ, RZ, UR4 ;  /* 0x00000004ff007e24 */ /* 0x000fe2000f8e00ff */
[----:B------:R-:W-:Y:S01]  /*f860*/  UMOV UR4, URZ ;  /* 0x0000003f00047c82 */ /* 0x000fe20008000000 */
[----:B------:R-:W-:Y:S01]  /*f870*/  UISETP.NE.AND UP1, UPT, UR10, URZ, UPT ;  /* 0x0000003f0a00728c */ /* 0x000fe2000bf25270 */
[----:B------:R-:W-:Y:S02]  /*f880*/  IMAD.U32 R4, RZ, RZ, UR8 ;  /* 0x00000008ff047e24 */ /* 0x000fe4000f8e00ff */
[----:B------:R-:W-:-:S05]  /*f890*/  IMAD.U32 R5, RZ, RZ, UR9 ;  /* 0x00000009ff057e24 */ /* 0x000fca000f8e00ff */
[----:B------:R1:W5:Y:S01]  /*f8a0*/  @P2 LDG.E R0, desc[UR12][R4.64] ;  /* 0x0000000c04002981 */ /* 0x000362000c1e1900 */
[----:B0-----:R-:W-:Y:S02]  /*f8b0*/  VIADD R6, R6, 0xffffff80 ;  /* 0xffffff8006067836 */ /* 0x001fe40000000000 */
[----:B------:R-:W-:Y:S02]  /*f8c0*/  @!UP1 ULDC UR10, c[0x0][0xad4] ;  /* 0x0002b500000a9ab9 */ /* 0x000fe40000000800 */
[----:B------:R-:W-:Y:S01]  /*f8d0*/  IMAD.U32 R22, RZ, RZ, UR10 ;  /* 0x0000000aff167e24 */ /* 0x000fe2000f8e00ff */
[----:B------:R-:W-:Y:S02]  /*f8e0*/  ISETP.GT.AND P0, PT, R6, 0x7f, PT ;  /* 0x0000007f0600780c */ /* 0x000fe40003f04270 */
[----:B--2---:R-:W-:-:S13]  /*f8f0*/  @P1 R2UR UR4, R7 ;  /* 0x00000000070412ca */ /* 0x004fda00000e0000 */
[----:B------:R-:W-:Y:S01]  /*f900*/  USHF.R.S32.HI UR21, URZ, 0x1f, UR4 ;  /* 0x0000001f3f157899 */ /* 0x000fe20008011404 */
[----:B-1----:R-:W-:Y:S11]  /*f910*/  @P2 BRA `(.L_x_221) ;  /* 0x0000000000142947 */ /* 0x002ff60003800000 */
[----:B------:R-:W-:Y:S05]  /*f920*/  @!P1 BRA `(.L_x_221) ;  /* 0x0000000000109947 */ /* 0x000fea0003800000 */
[----:B------:R-:W-:Y:S02]  /*f930*/  ULDC.64 UR8, c[0x0][0x208] ;  /* 0x0000820000087ab9 */ /* 0x000fe40000000a00 */
[----:B------:R-:W2:Y:S04]  /*f940*/  LDG.E R5, desc[UR8][R2.64] ;  /* 0x0000000802057981 */ /* 0x000ea8000c1e1900 */
[----:B-----5:R-:W2:Y:S02]  /*f950*/  LDG.E R0, desc[UR8][R2.64+0x4] ;  /* 0x0000040802007981 */ /* 0x020ea4000c1e1900 */
[----:B--2---:R-:W-:-:S07]  /*f960*/  IMAD.IADD R0, R0, 0x1, -R5 ;  /* 0x0000000100007824 */ /* 0x004fce00078e0a05 */
.L_x_221:
[----:B------:R-:W2:Y:S01]  /*f970*/  LDL.LU R2, [R1+0x1c] ;  /* 0x00001c0001027983 */ /* 0x000ea20000300800 */
[----:B------:R-:W-:Y:S01]  /*f980*/  R2UR UR8, R8 ;  /* 0x00000000080872ca */ /* 0x000fe200000e0000 */
[----:B------:R-:W-:-:S12]  /*f990*/  BSSY B1, `(.L_x_222) ;  /* 0x0000041000017945 */ /* 0x000fd80003800000 */
[----:B------:R-:W-:Y:S01]  /*f9a0*/  USEL UR8, UR8, URZ, !UP0 ;  /* 0x0000003f08087287 */ /* 0x000fe2000c000000 */
[----:B--2---:R-:W-:-:S13]  /*f9b0*/  R2UR UR9, R2 ;  /* 0x00000000020972ca */ /* 0x004fda00000e0000 */
[----:B------:R-:W-:Y:S01]  /*f9c0*/  USEL UR9, UR9, URZ, !UP0 ;  /* 0x0000003f09097287 */ /* 0x000fe2000c000000 */
[----:B------:R-:W-:Y:S11]  /*f9d0*/  @P0 BRA `(.L_x_223) ;  /* 0x0000000000f00947 */ /* 0x000ff60003800000 */
[----:B------:R-:W2:Y:S01]  /*f9e0*/  LDL R2, [R1+0x10] ;  /* 0x0000100001027983 */ /* 0x000ea20000100800 */
[----:B------:R-:W0:Y:S01]  /*f9f0*/  LDC R9, c[0x0][0xbe8] ;  /* 0x0002fa00ff097b82 */ /* 0x000e220000000800 */
[----:B--2---:R-:W-:Y:S02]  /*fa00*/  R2UR UR10, R2 ;  /* 0x00000000020a72ca */ /* 0x004fe400000e0000 */
[----:B------:R-:W1:Y:S11]  /*fa10*/  S2R R2, SR_TID.X ;  /* 0x0000000000027919 */ /* 0x000e760000002100 */
[----:B------:R-:W-:-:S04]  /*fa20*/  IMAD.U32 R3, RZ, RZ, UR10 ;  /* 0x0000000aff037e24 */ /* 0x000fc8000f8e00ff */
[----:B-1----:R-:W-:Y:S02]  /*fa30*/  IMAD R2, R3, 0x80, R2 ;  /* 0x0000008003027824 */ /* 0x002fe400078e0202 */
[----:B0----5:R-:W-:Y:S02]  /*fa40*/  IMAD R3, R0, R9, RZ ;  /* 0x0000000900037224 */ /* 0x021fe400078e02ff */
[----:B------:R-:W-:-:S05]  /*fa50*/  VIADD R4, R2, 0xffffff80 ;  /* 0xffffff8002047836 */ /* 0x000fca0000000000 */
[----:B------:R-:W-:-:S13]  /*fa60*/  ISETP.GE.AND P0, PT, R4, R3, PT ;  /* 0x000000030400720c */ /* 0x000fda0003f06270 */
[----:B------:R-:W-:Y:S05]  /*fa70*/  @P0 BRA `(.L_x_223) ;  /* 0x0000000000c80947 */ /* 0x000fea0003800000 */
[----:B------:R-:W-:Y:S01]  /*fa80*/  ISETP.NE.AND P0, PT, R9, 0x1, PT ;  /* 0x000000010900780c */ /* 0x000fe20003f05270 */
[----:B------:R-:W-:Y:S01]  /*fa90*/  UMOV UR19, 0x9b8 ;  /* 0x000009b800137882 */ /* 0x000fe20000000000 */
[----:B------:R-:W-:Y:S01]  /*faa0*/  R2UR UR11, R22 ;  /* 0x00000000160b72ca */ /* 0x000fe200000e0000 */
[----:B------:R-:W-:Y:S01]  /*fab0*/  IMAD.MOV.U32 R5, RZ, RZ, R4 ;  /* 0x000000ffff057224 */ /* 0x000fe200078e0004 */
[----:B------:R-:W-:Y:S01]  /*fac0*/  R2UR UR10, R212 ;  /* 0x00000000d40a72ca */ /* 0x000fe200000e0000 */
[----:B------:R-:W-:Y:S01]  /*fad0*/  ULDC.64 UR24, c[0x0][0x208] ;  /* 0x0000820000187ab9 */ /* 0x000fe20000000a00 */
[----:B------:R-:W-:-:S07]  /*fae0*/  R2UR UR20, R213 ;  /* 0x00000000d51472ca */ /* 0x000fce00000e0000 */
[----:B------:R-:W0:Y:S02]  /*faf0*/  @P0 LDC R3, c[0x0][0xbec] ;  /* 0x0002fb00ff030b82 */ /* 0x000e240000000800 */
[----:B------:R-:W-:-:S04]  /*fb00*/  UISETP.GT.AND UP0, UPT, UR11, 0x1, UPT ;  /* 0x000000010b00788c */ /* 0x000fc8000bf04270 */
[----:B------:R-:W-:Y:S02]  /*fb10*/  USEL UR19, UR19, 0x978, UP0 ;  /* 0x0000097813137887 */ /* 0x000fe40008000000 */
[----:B------:R-:W1:Y:S01]  /*fb20*/  @P0 LDC R7, c[0x0][0xbf0] ;  /* 0x0002fc00ff070b82 */ /* 0x000e620000000800 */
[----:B------:R-:W-:-:S09]  /*fb30*/  USEL UR18, UR10, URZ, UP0 ;  /* 0x0000003f0a127287 */ /* 0x000fd20008000000 */
[----:B------:R-:W-:Y:S01]  /*fb40*/  ULDC.64 UR12, c[0x0][UR19+0x220] ;  /* 0x00008800130c7abb */ /* 0x000fe20008000a00 */
[----:B------:R-:W-:Y:S01]  /*fb50*/  ULDC.64 UR10, c[0x0][UR19+0x218] ;  /* 0x00008600130a7abb */ /* 0x000fe20008000a00 */
[----:B------:R-:W-:Y:S01]  /*fb60*/  ULDC.64 UR14, c[0x0][UR19+0x228] ;  /* 0x00008a00130e7abb */ /* 0x000fe20008000a00 */
[----:B------:R-:W-:Y:S02]  /*fb70*/  UIMAD UR13, UR13, UR8, URZ ;  /* 0x000000080d0d72a4 */ /* 0x000fe4000f8e023f */
[----:B------:R-:W-:Y:S01]  /*fb80*/  UIMAD.WIDE.U32 UR16, UR10, UR20, URZ ;  /* 0x000000140a1072a5 */ /* 0x000fe2000f8e003f */
[----:B0-----:R-:W-:Y:S01]  /*fb90*/  @P0 IMAD.HI.U32 R2, R4, R3, RZ ;  /* 0x0000000304020227 */ /* 0x001fe200078e00ff */
[----:B------:R-:W-:Y:S02]  /*fba0*/  UIMAD UR20, UR11, UR20, URZ ;  /* 0x000000140b1472a4 */ /* 0x000fe4000f8e023f */
[----:B------:R-:W-:Y:S02]  /*fbb0*/  UIMAD.WIDE.U32 UR22, UR14, UR18, URZ ;  /* 0x000000120e1672a5 */ /* 0x000fe4000f8e003f */
[----:B------:R-:W-:-:S02]  /*fbc0*/  UIMAD.WIDE.U32 UR10, UR12, UR8, URZ ;  /* 0x000000080c0a72a5 */ /* 0x000fc4000f8e003f */
[----:B------:R-:W-:Y:S01]  /*fbd0*/  UIMAD UR14, UR15, UR18, URZ ;  /* 0x000000120f0e72a4 */ /* 0x000fe2000f8e023f */
[----:B-1----:R-:W-:Y:S01]  /*fbe0*/  @P0 SHF.R.U32.HI R5, RZ, R7, R2 ;  /* 0x00000007ff050219 */ /* 0x002fe20000011602 */
[----:B------:R-:W-:Y:S01]  /*fbf0*/  UIMAD UR13, UR12, UR9, UR13 ;  /* 0x000000090c0d72a4 */ /* 0x000fe2000f8e020d */
[----:B------:R-:W-:Y:S01]  /*fc00*/  IMAD.U32 R2, RZ, RZ, UR22 ;  /* 0x00000016ff027e24 */ /* 0x000fe2000f8e00ff */
[----:B------:R-:W-:Y:S01]  /*fc10*/  UIADD3 UR16, UP1, UP2, UR10, UR16, UR4 ;  /* 0x000000100a107290 */ /* 0x000fe2000fa3e004 */
[----:B------:R-:W-:Y:S01]  /*fc20*/  IMAD.U32 R3, RZ, RZ, UR23 ;  /* 0x00000017ff037e24 */ /* 0x000fe2000f8e00ff */
[----:B------:R-:W-:Y:S01]  /*fc30*/  UIADD3 UR14, UR23, UR14, URZ ;  /* 0x0000000e170e7290 */ /* 0x000fe2000fffe03f */
[--C-:B------:R-:W-:Y:S01]  /*fc40*/  IMAD.MOV R7, RZ, RZ, -R5.reuse ;  /* 0x000000ffff077224 */ /* 0x100fe200078e0a05 */
[----:B------:R-:W-:Y:S02]  /*fc50*/  UIADD3 UR20, UR17, UR20, URZ ;  /* 0x0000001411147290 */ /* 0x000fe4000fffe03f */
[----:B------:R-:W-:Y:S01]  /*fc60*/  UIADD3 UR12, UR11, UR13, URZ ;  /* 0x0000000d0b0c7290 */ /* 0x000fe2000fffe03f */
[----:B------:R-:W-:Y:S01]  /*fc70*/  IMAD R7, R9, R7, R4 ;  /* 0x0000000709077224 */ /* 0x000fe200078e0204 */
[----:B------:R-:W-:Y:S01]  /*fc80*/  IADD3 R2, P0, P1, R5, UR16, R2 ;  /* 0x0000001005027c10 */ /* 0x000fe2000f91e002 */
[----:B------:R-:W-:Y:S01]  /*fc90*/  IMAD.U32 R8, RZ, RZ, UR14 ;  /* 0x0000000eff087e24 */ /* 0x000fe2000f8e00ff */
[----:B------:R-:W-:Y:S01]  /*fca0*/  UIADD3.X UR12, UR12, UR20, UR21, UP1, UP2 ;  /* 0x000000140c0c7290 */ /* 0x000fe20008fe4415 */
[----:B------:R-:W-:Y:S01]  /*fcb0*/  SHF.R.S32.HI R5, RZ, 0x1f, R5 ;  /* 0x0000001fff057819 */ /* 0x000fe20000011405 */
[----:B------:R-:W-:Y:S01]  /*fcc0*/  ULDC.64 UR10, c[0x0][UR19+0x210] ;  /* 0x00008400130a7abb */ /* 0x000fe20008000a00 */
[----:B------:R-:W-:Y:S01]  /*fcd0*/  SHF.R.S32.HI R4, RZ, 0x1f, R7 ;  /* 0x0000001fff047819 */ /* 0x000fe20000011407 */
[----:B------:R-:W-:-:S02]  /*fce0*/  IMAD R9, R7, UR11, RZ ;  /* 0x0000000b07097c24 */ /* 0x000fc4000f8e02ff */
[----:B------:R-:W-:Y:S01]  /*fcf0*/  IADD3.X R3, R5, UR12, R8, P0, P1 ;  /* 0x0000000c05037c10 */ /* 0x000fe200087e2408 */
[----:B------:R-:W-:Y:S01]  /*fd00*/  ULDC.64 UR12, c[0x0][0xba8] ;  /* 0x0002ea00000c7ab9 */ /* 0x000fe20000000a00 */
[----:B------:R-:W-:Y:S01]  /*fd10*/  IMAD R9, R4, UR10, R9 ;  /* 0x0000000a04097c24 */ /* 0x000fe2000f8e0209 */
[----:B------:R-:W-:Y:S01]  /*fd20*/  @!UP0 ULDC UR12, c[0x0][0xb50] ;  /* 0x0002d400000c8ab9 */ /* 0x000fe20000000800 */
[----:B------:R-:W-:Y:S01]  /*fd30*/  @!UP0 ULDC UR13, c[0x0][0xb54] ;  /* 0x0002d500000d8ab9 */ /* 0x000fe20000000800 */
[----:B------:R-:W-:-:S04]  /*fd40*/  IMAD.WIDE.U32 R2, R7, UR10, R2 ;  /* 0x0000000a07027c25 */ /* 0x000fc8000f8e0002 */
[----:B------:R-:W-:Y:S01]  /*fd50*/  IMAD.IADD R3, R3, 0x1, R9 ;  /* 0x0000000103037824 */ /* 0x000fe200078e0209 */
[----:B------:R-:W-:-:S04]  /*fd60*/  LEA R4, P0, R2, UR12, 0x2 ;  /* 0x0000000c02047c11 */ /* 0x000fc8000f8010ff */
[----:B------:R-:W-:Y:S01]  /*fd70*/  LEA.HI.X R5, R2, UR13, R3, 0x2, P0 ;  /* 0x0000000d02057c11 */ /* 0x000fe200080f1403 */
[----:B------:R-:W-:-:S05]  /*fd80*/  IMAD.MOV.U32 R3, RZ, RZ, -0x800000 ;  /* 0xff800000ff037424 */ /* 0x000fca00078e00ff */
[----:B------:R0:W-:Y:S03]  /*fd90*/  STG.E desc[UR24][R4.64], R3 ;  /* 0x0000000304007986 */ /* 0x0001e6000c101918 */
.L_x_223:
[----:B------:R-:W-:Y:S05]  /*fda0*/  BSYNC B1 ;  /* 0x0000000000017941 */ /* 0x000fea0003800000 */
.L_x_222:
[----:B------:R-:W-:-:S13]  /*fdb0*/  R2UR UR10, R22 ;  /* 0x00000000160a72ca */ /* 0x000fda00000e0000 */
[----:B------:R-:W-:-:S06]  /*fdc0*/  UISETP.GT.AND UP0, UPT, UR10, 0x1, UPT ;  /* 0x000000010a00788c */ /* 0x000fcc000bf04270 */
[----:B------:R-:W-:-:S13]  /*fdd0*/  PLOP3.LUT P0, PT, PT, PT, UP0, 0x80, 0x0 ;  /* 0x000000000000781c */ /* 0x000fda0003f0f008 */
[----:B------:R-:W-:Y:S05]  /*fde0*/  @P0 BRA `(.L_x_218) ;  /* 0x00000008007c0947 */ /* 0x000fea0003800000 */
[----:B------:R-:W2:Y:S01]  /*fdf0*/  LDL.LU R2, [R1+0x10] ;  /* 0x0000100001027983 */ /* 0x000ea20000300800 */
[----:B------:R-:W1:Y:S01]  /*fe00*/  LDC R11, c[0x0][0xbe8] ;  /* 0x0002fa00ff0b7b82 */ /* 0x000e620000000800 */
[----:B0-----:R-:W-:Y:S01]  /*fe10*/  SHF.R.S32.HI R3, RZ, 0x1f, R6 ;  /* 0x0000001fff037819 */ /* 0x001fe20000011406 */
[----:B------:R-:W-:Y:S01]  /*fe20*/  ULDC.64 UR12, c[0x0][0xaa0] ;  /* 0x0002a800000c7ab9 */ /* 0x000fe20000000a00 */
[----:B------:R-:W-:Y:S01]  /*fe30*/  R2UR UR15, R213 ;  /* 0x00000000d50f72ca */ /* 0x000fe200000e0000 */
[----:B------:R-:W-:Y:S01]  /*fe40*/  UIMAD.WIDE.U32 UR10, UR4, UR12, URZ ;  /* 0x0000000c040a72a5 */ /* 0x000fe2000f8e003f */
[----:B------:R-:W-:Y:S01]  /*fe50*/  BSSY B1, `(.L_x_224) ;  /* 0x0000053000017945 */ /* 0x000fe20003800000 */
[----:B------:R-:W-:-:S04]  /*fe60*/  UIMAD UR12, UR21, UR12, URZ ;  /* 0x0000000c150c72a4 */ /* 0x000fc8000f8e023f */
[----:B------:R-:W-:-:S04]  /*fe70*/  UIMAD UR12, UR4, UR13, UR12 ;  /* 0x0000000d040c72a4 */ /* 0x000fc8000f8e020c */
[----:B------:R-:W-:-:S03]  /*fe80*/  UIADD3 UR11, UR11, UR12, URZ ;  /* 0x0000000c0b0b7290 */ /* 0x000fc6000fffe03f */
[----:B------:R-:W-:Y:S02]  /*fe90*/  ULDC.64 UR12, c[0x0][0xae8] ;  /* 0x0002ba00000c7ab9 */ /* 0x000fe40000000a00 */
[----:B------:R-:W-:-:S04]  /*fea0*/  UIMAD.WIDE.U32 UR10, UR15, UR12, UR10 ;  /* 0x0000000c0f0a72a5 */ /* 0x000fc8000f8e000a */
[----:B------:R-:W-:Y:S01]  /*feb0*/  UIMAD UR11, UR15, UR13, UR11 ;  /* 0x0000000d0f0b72a4 */ /* 0x000fe2000f8e020b */
[----:B-1----:R-:W-:Y:S02]  /*fec0*/  ISETP.NE.AND P0, PT, R11, 0x1, PT ;  /* 0x000000010b00780c */ /* 0x002fe40003f05270 */
[----:B------:R-:W-:Y:S02]  /*fed0*/  ULDC.64 UR12, c[0x0][0xaf0] ;  /* 0x0002bc00000c7ab9 */ /* 0x000fe40000000a00 */
[----:B------:R-:W-:-:S04]  /*fee0*/  UIMAD UR9, UR9, UR12, URZ ;  /* 0x0000000c090972a4 */ /* 0x000fc8000f8e023f */
[----:B------:R-:W-:Y:S02]  /*fef0*/  UIMAD UR4, UR8, UR13, UR9 ;  /* 0x0000000d080472a4 */ /* 0x000fe4000f8e0209 */
[----:B------:R-:W-:-:S03]  /*ff00*/  UIMAD.WIDE.U32 UR8, UR8, UR12, UR10 ;  /* 0x0000000c080872a5 */ /* 0x000fc6000f8e000a */
[----:B------:R-:W0:Y:S01]  /*ff10*/  @P0 LDC R7, c[0x0][0xbf0] ;  /* 0x0002fc00ff070b82 */ /* 0x000e220000000800 */
[----:B------:R-:W-:Y:S01]  /*ff20*/  UIADD3 UR4, UR9, UR4, URZ ;  /* 0x0000000409047290 */ /* 0x000fe2000fffe03f */
[----:B------:R-:W-:Y:S01]  /*ff30*/  ULDC.64 UR10, c[0x0][0xae0] ;  /* 0x0002b800000a7ab9 */ /* 0x000fe20000000a00 */
[----:B--2---:R-:W-:Y:S02]  /*ff40*/  R2UR UR14, R2 ;  /* 0x00000000020e72ca */ /* 0x004fe400000e0000 */
[----:B------:R-:W-:-:S03]  /*ff50*/  LEA.HI R2, R3, R6, RZ, 0x3 ;  /* 0x0000000603027211 */ /* 0x000fc600078f18ff */
[----:B------:R-:W1:Y:S01]  /*ff60*/  @P0 LDC R3, c[0x0][0xbec] ;  /* 0x0002fb00ff030b82 */ /* 0x000e620000000800 */
[----:B------:R-:W-:Y:S02]  /*ff70*/  LOP3.LUT R5, R2, 0xfffffff8, RZ, 0xc0, !PT ;  /* 0xfffffff802057812 */ /* 0x000fe400078ec0ff */
[----:B------:R-:W-:-:S03]  /*ff80*/  SHF.R.S32.HI R13, RZ, 0x3, R2 ;  /* 0x00000003ff0d7819 */ /* 0x000fc60000011402 */
[----:B------:R-:W-:Y:S02]  /*ff90*/  IMAD.IADD R8, R6, 0x1, -R5 ;  /* 0x0000000106087824 */ /* 0x000fe400078e0a05 */
[----:B------:R-:W-:Y:S02]  /*ffa0*/  IMAD.U32 R5, RZ, RZ, UR14 ;  /* 0x0000000eff057e24 */ /* 0x000fe4000f8e00ff */
[----:B------:R-:W-:-:S04]  /*ffb0*/  IMAD R2, R8, 0x20, R13 ;  /* 0x0000002008027824 */ /* 0x000fc800078e020d */
[----:B------:R-:W-:-:S04]  /*ffc0*/  IMAD R6, R5, 0x80, R2 ;  /* 0x0000008005067824 */ /* 0x000fc800078e0202 */
[----:B------:R-:W-:Y:S02]  /*ffd0*/  IMAD.MOV.U32 R5, RZ, RZ, R6 ;  /* 0x000000ffff057224 */ /* 0x000fe400078e0006 */
[----:B-1----:R-:W-:-:S04]  /*ffe0*/  @P0 IMAD.HI.U32 R2, R6, R3, RZ ;  /* 0x0000000306020227 */ /* 0x002fc800078e00ff */
[----:B------:R-:W-:Y:S01]  /*fff0*/  IMAD.U32 R3, RZ, RZ, UR9 ;  /* 0x00000009ff037e24 */ /* 0x000fe2000f8e00ff */
[----:B0-----:R-:W-:Y:S01]  /*10000*/  @P0 SHF.R.U32.HI R5, RZ, R7, R2 ;  /* 0x00000007ff050219 */ /* 0x001fe20000011602 */
[----:B------:R-:W-:Y:S01]  /*10010*/  IMAD.U32 R2, RZ, RZ, UR8 ;  /* 0x00000008ff027e24 */ /* 0x000fe2000f8e00ff */
[----:B------:R-:W-:Y:S01]  /*10020*/  ULDC.64 UR8, c[0x0][0xad8] ;  /* 0x0002b60000087ab9 */ /* 0x000fe20000000a00 */
[----:B------:R-:W-:Y:S01]  /*10030*/  IMAD.U32 R3, RZ, RZ, UR4 ;  /* 0x00000004ff037e24 */ /* 0x000fe2000f8e00ff */
[--C-:B------:R-:W-:Y:S01]  /*10040*/  SHF.R.S32.HI R4, RZ, 0x1f, R5.reuse ;  /* 0x0000001fff047819 */ /* 0x100fe20000011405 */
[----:B------:R-:W-:Y:S02]  /*10050*/  IMAD.MOV R7, RZ, RZ, -R5 ;  /* 0x000000ffff077224 */ /* 0x000fe400078e0a05 */
[----:B------:R-:W-:-:S04]  /*10060*/  IMAD.WIDE.U32 R2, R5, UR10, R2 ;  /* 0x0000000a05027c25 */ /* 0x000fc8000f8e0002 */
[----:B------:R-:W-:Y:S02]  /*10070*/  IMAD R7, R11, R7, R6 ;  /* 0x000000070b077224 */ /* 0x000fe400078e0206 */
[----:B------:R-:W-:Y:S02]  /*10080*/  IMAD R4, R4, UR10, RZ ;  /* 0x0000000a04047c24 */ /* 0x000fe4000f8e02ff */
[----:B------:R-:W-:Y:S02]  /*10090*/  IMAD.U32 R6, RZ, RZ, UR14 ;  /* 0x0000000eff067e24 */ /* 0x000fe4000f8e00ff */
[----:B------:R-:W-:Y:S01]  /*100a0*/  IMAD R9, R5, UR11, R4 ;  /* 0x0000000b05097c24 */ /* 0x000fe2000f8e0204 */
[----:B------:R-:W-:Y:S01]  /*100b0*/  SHF.R.S32.HI R4, RZ, 0x1f, R7 ;  /* 0x0000001fff047819 */ /* 0x000fe20000011407 */
[----:B------:R-:W-:Y:S02]  /*100c0*/  IMAD R6, R6, 0x80, R13 ;  /* 0x0000008006067824 */ /* 0x000fe400078e020d */
[----:B------:R-:W-:-:S02]  /*100d0*/  IMAD.IADD R3, R3, 0x1, R9 ;  /* 0x0000000103037824 */ /* 0x000fc400078e0209 */
[----:B------:R-:W-:Y:S02]  /*100e0*/  IMAD R4, R4, UR8, RZ ;  /* 0x0000000804047c24 */ /* 0x000fe4000f8e02ff */
[----:B------:R-:W-:-:S04]  /*100f0*/  IMAD.WIDE.U32 R2, R7, UR8, R2 ;  /* 0x0000000807027c25 */ /* 0x000fc8000f8e0002 */
[----:B------:R-:W-:Y:S01]  /*10100*/  IMAD R5, R7, UR9, R4 ;  /* 0x0000000907057c24 */ /* 0x000fe2000f8e0204 */
[----:B------:R-:W-:Y:S01]  /*10110*/  ULDC.64 UR8, c[0x0][0xa80] ;  /* 0x0002a00000087ab9 */ /* 0x000fe20000000a00 */
[----:B-----5:R-:W-:Y:S02]  /*10120*/  IMAD R11, R0, R11, RZ ;  /* 0x0000000b000b7224 */ /* 0x020fe400078e02ff */
[----:B------:R-:W-:Y:S02]  /*10130*/  VIADD R4, R6, 0x40 ;  /* 0x0000004006047836 */ /* 0x000fe40000000000 */
[----:B------:R-:W-:Y:S01]  /*10140*/  IMAD.IADD R3, R3, 0x1, R5 ;  /* 0x0000000103037824 */ /* 0x000fe200078e0205 */
[----:B------:R-:W-:Y:S01]  /*10150*/  LEA R5, P2, R2, UR8, 0x1 ;  /* 0x0000000802057c11 */ /* 0x000fe2000f8408ff */
[----:B------:R-:W-:Y:S01]  /*10160*/  VIADD R0, R6, 0x20 ;  /* 0x0000002006007836 */ /* 0x000fe20000000000 */
[----:B------:R-:W-:Y:S01]  /*10170*/  ISETP.GE.AND P0, PT, R4, R11, PT ;  /* 0x0000000b0400720c */ /* 0x000fe20003f06270 */
[----:B------:R-:W-:Y:S01]  /*10180*/  IMAD.SHL.U32 R7, R8, 0x8, RZ ;  /* 0x0000000808077824 */ /* 0x000fe200078e00ff */
[----:B------:R-:W-:-:S02]  /*10190*/  LEA.HI.X R4, R2, UR9, R3, 0x1, P2 ;  /* 0x0000000902047c11 */ /* 0x000fc400090f0c03 */
[-C--:B------:R-:W-:Y:S01]  /*101a0*/  ISETP.GE.AND P2, PT, R6, R11.reuse, PT ;  /* 0x0000000b0600720c */ /* 0x080fe20003f46270 */
[C---:B------:R-:W-:Y:S01]  /*101b0*/  VIADD R15, R7.reuse, 0x80 ;  /* 0x00000080070f7836 */ /* 0x040fe20000000000 */
[----:B------:R-:W-:Y:S01]  /*101c0*/  ISETP.GE.AND P1, PT, R0, R11, PT ;  /* 0x0000000b0000720c */ /* 0x000fe20003f26270 */
[C---:B------:R-:W-:Y:S01]  /*101d0*/  VIADD R13, R7.reuse, 0x40 ;  /* 0x00000040070d7836 */ /* 0x040fe20000000000 */
[----:B------:R0:W1:Y:S01]  /*101e0*/  SHFL.IDX PT, R2, R5, RZ, 0x181f ;  /* 0x00181fff05027589 */ /* 0x00006200000e0000 */
[----:B------:R-:W-:Y:S01]  /*101f0*/  VIADD R9, R7, 0xc0 ;  /* 0x000000c007097836 */ /* 0x000fe20000000000 */
[----:B------:R-:W-:Y:S02]  /*10200*/  SHF.R.S32.HI R8, RZ, 0x1f, R7 ;  /* 0x0000001fff087819 */ /* 0x000fe40000011407 */
[----:B------:R0:W2:Y:S01]  /*10210*/  SHFL.IDX PT, R0, R4, RZ, 0x181f ;  /* 0x00181fff04007589 */ /* 0x0000a200000e0000 */
[----:B------:R-:W-:Y:S02]  /*10220*/  SHF.R.S32.HI R10, RZ, 0x1f, R15 ;  /* 0x0000001fff0a7819 */ /* 0x000fe4000001140f */
[----:B------:R-:W-:-:S02]  /*10230*/  SHF.R.S32.HI R12, RZ, 0x1f, R13 ;  /* 0x0000001fff0c7819 */ /* 0x000fc4000001140d */
[----:B------:R-:W-:Y:S01]  /*10240*/  SHF.R.S32.HI R14, RZ, 0x1f, R9 ;  /* 0x0000001fff0e7819 */ /* 0x000fe20000011409 */
[----:B------:R-:W-:Y:S06]  /*10250*/  @P2 BRA `(.L_x_225) ;  /* 0x0000000000482947 */ /* 0x000fec0003800000 */
        /* <DEDUP_REMOVED lines=9> */
[----:B------:R3:W-:Y:S01]  /*102f0*/  @!P5 ST.E.128 desc[UR8][R20.64], RZ ;  /* 0x000000ff1400d985 */ /* 0x0007e2000c101d08 */
[----:B------:R-:W-:Y:S02]  /*10300*/  @!P4 LEA.HI.X R25, R13, R0, R12, 0x1, P6 ;  /* 0x000000000d19c211 */ /* 0x000fe400030f0c0c */
[----:B------:R-:W-:-:S03]  /*10310*/  @!P3 LEA R26, P6, R15, R2, 0x1 ;  /* 0x000000020f1ab211 */ /* 0x000fc600078c08ff */
[----:B------:R3:W-:Y:S01]  /*10320*/  @!P4 ST.E.128 desc[UR8][R24.64], RZ ;  /* 0x000000ff1800c985 */ /* 0x0007e2000c101d08 */
[----:B------:R-:W-:Y:S02]  /*10330*/  @!P3 LEA.HI.X R27, R15, R0, R10, 0x1, P6 ;  /* 0x000000000f1bb211 */ /* 0x000fe400030f0c0a */
[----:B------:R-:W-:-:S03]  /*10340*/  @!P2 LEA R2, P6, R9, R2, 0x1 ;  /* 0x000000020902a211 */ /* 0x000fc600078c08ff */
[----:B------:R3:W-:Y:S01]  /*10350*/  @!P3 ST.E.128 desc[UR8][R26.64], RZ ;  /* 0x000000ff1a00b985 */ /* 0x0007e2000c101d08 */
[----:B------:R-:W-:-:S05]  /*10360*/  @!P2 LEA.HI.X R3, R9, R0, R14, 0x1, P6 ;  /* 0x000000000903a211 */ /* 0x000fca00030f0c0e */
[----:B------:R3:W-:Y:S04]  /*10370*/  @!P2 ST.E.128 desc[UR8][R2.64], RZ ;  /* 0x000000ff0200a985 */ /* 0x0007e8000c101d08 */
.L_x_225:
[----:B------:R-:W-:Y:S05]  /*10380*/  BSYNC B1 ;  /* 0x0000000000017941 */ /* 0x000fea0003800000 */
.L_x_224:
[----:B--2---:R2:W4:Y:S01]  /*10390*/  SHFL.IDX PT, R0, R4, 0x1, 0x181f ;  /* 0x00381f0004007f89 */ /* 0x00452200000e0000 */
[----:B------:R-:W-:Y:S03]  /*103a0*/  BSSY B1, `(.L_x_226) ;  /* 0x0000015000017945 */ /* 0x000fe60003800000 */
[----:B-1-3--:R2:W1:Y:S01]  /*103b0*/  SHFL.IDX PT, R2, R5, 0x1, 0x181f ;  /* 0x00381f0005027f89 */ /* 0x00a46200000e0000 */
[----:B------:R-:W-:Y:S05]  /*103c0*/  @P1 BRA `(.L_x_227) ;  /* 0x0000000000481947 */ /* 0x000fea0003800000 */
[----:B------:R-:W-:Y:S01]  /*103d0*/  ULDC UR4, c[0x0][0xac8] ;  /* 0x0002b20000047ab9 */ /* 0x000fe20000000800 */
[----:B------:R-:W-:Y:S01]  /*103e0*/  ULDC.64 UR8, c[0x0][0x208] ;  /* 0x0000820000087ab9 */ /* 0x000fe20000000a00 */
[----:B------:R-:W-:Y:S02]  /*103f0*/  ISETP.GE.AND P4, PT, R7, UR4, PT ;  /* 0x0000000407007c0c */ /* 0x000fe4000bf86270 */
[----:B------:R-:W-:Y:S02]  /*10400*/  ISETP.GE.AND P3, PT, R13, UR4, PT ;  /* 0x000000040d007c0c */ /* 0x000fe4000bf66270 */
[----:B------:R-:W-:Y:S02]  /*10410*/  ISETP.GE.AND P2, PT, R15, UR4, PT ;  /* 0x000000040f007c0c */ /* 0x000fe4000bf46270 */
[----:B------:R-:W-:-:S07]  /*10420*/  ISETP.GE.AND P1, PT, R9, UR4, PT ;  /* 0x0000000409007c0c */ /* 0x000fce000bf26270 */
[-C--:B-1----:R-:W-:Y:S02]  /*10430*/  @!P4 LEA R20, P6, R7, R2.reuse, 0x1 ;  /* 0x000000020714c211 */ /* 0x082fe400078c08ff */
[----:B------:R-:W-:Y:S02]  /*10440*/  @!P3 LEA R24, P5, R13, R2, 0x1 ;  /* 0x000000020d18b211 */ /* 0x000fe400078a08ff */
[----:B----4-:R-:W-:Y:S02]  /*10450*/  @!P4 LEA.HI.X R21, R7, R0, R8, 0x1, P6 ;  /* 0x000000000715c211 */ /* 0x010fe400030f0c08 */
[----:B------:R-:W-:Y:S02]  /*10460*/  @!P2 LEA R26, P6, R15, R2, 0x1 ;  /* 0x000000020f1aa211 */ /* 0x000fe400078c08ff */
[----:B------:R-:W-:Y:S01]  /*10470*/  @!P3 LEA.HI.X R25, R13, R0, R12, 0x1, P5 ;  /* 0x000000000d19b211 */ /* 0x000fe200028f0c0c */
[----:B------:R3:W-:Y:S01]  /*10480*/  @!P4 ST.E.128 desc[UR8][R20.64], RZ ;  /* 0x000000ff1400c985 */ /* 0x0007e2000c101d08 */
[----:B------:R-:W-:-:S02]  /*10490*/  @!P1 LEA R2, P5, R9, R2, 0x1 ;  /* 0x0000000209029211 */ /* 0x000fc400078a08ff */
[-C--:B------:R-:W-:Y:S01]  /*104a0*/  @!P2 LEA.HI.X R27, R15, R0.reuse, R10, 0x1, P6 ;  /* 0x000000000f1ba211 */ /* 0x080fe200030f0c0a */
[----:B------:R3:W-:Y:S01]  /*104b0*/  @!P3 ST.E.128 desc[UR8][R24.64], RZ ;  /* 0x000000ff1800b985 */ /* 0x0007e2000c101d08 */
[----:B------:R-:W-:-:S03]  /*104c0*/  @!P1 LEA.HI.X R3, R9, R0, R14, 0x1, P5 ;  /* 0x0000000009039211 */ /* 0x000fc600028f0c0e */
[----:B------:R3:W-:Y:S04]  /*104d0*/  @!P2 ST.E.128 desc[UR8][R26.64], RZ ;  /* 0x000000ff1a00a985 */ /* 0x0007e8000c101d08 */
[----:B------:R3:W-:Y:S02]  /*104e0*/  @!P1 ST.E.128 desc[UR8][R2.64], RZ ;  /* 0x000000ff02009985 */ /* 0x0007e4000c101d08 */
.L_x_227:
[----:B------:R-:W-:Y:S05]  /*104f0*/  BSYNC B1 ;  /* 0x0000000000017941 */ /* 0x000fea0003800000 */
.L_x_226:
[----:B----4-:R4:W0:Y:S01]  /*10500*/  SHFL.IDX PT, R0, R4, 0x2, 0x181f ;  /* 0x00581f0004007f89 */ /* 0x01082200000e0000 */
        /* <DEDUP_REMOVED lines=10> */
[-C--:B------:R-:W-:Y:S02]  /*105b0*/  @!P2 LEA R24, P5, R13, R2.reuse, 0x1 ;  /* 0x000000020d18a211 */ /* 0x080fe400078a08ff */
[----:B------:R-:W-:Y:S02]  /*105c0*/  @!P1 LEA R26, P4, R15, R2, 0x1 ;  /* 0x000000020f1a9211 */ /* 0x000fe400078808ff */
[----:B0-----:R-:W-:Y:S02]  /*105d0*/  @!P3 LEA.HI.X R21, R7, R0, R8, 0x1, P6 ;  /* 0x000000000715b211 */ /* 0x001fe400030f0c08 */
[----:B------:R-:W-:Y:S02]  /*105e0*/  @!P0 LEA R2, P6, R9, R2, 0x1 ;  /* 0x0000000209028211 */ /* 0x000fe400078c08ff */
[-C--:B------:R-:W-:Y:S01]  /*105f0*/  @!P2 LEA.HI.X R25, R13, R0.reuse, R12, 0x1, P5 ;  /* 0x000000000d19a211 */ /* 0x080fe200028f0c0c */
[----:B------:R3:W-:Y:S01]  /*10600*/  @!P3 ST.E.128 desc[UR8][R20.64], RZ ;  /* 0x000000ff1400b985 */ /* 0x0007e2000c101d08 */
[----:B------:R-:W-:-:S02]  /*10610*/  @!P1 LEA.HI.X R27, R15, R0, R10, 0x1, P4 ;  /* 0x000000000f1b9211 */ /* 0x000fc400020f0c0a */
[----:B------:R-:W-:Y:S01]  /*10620*/  @!P0 LEA.HI.X R3, R9, R0, R14, 0x1, P6 ;  /* 0x0000000009038211 */ /* 0x000fe200030f0c0e */
[----:B------:R3:W-:Y:S04]  /*10630*/  @!P2 ST.E.128 desc[UR8][R24.64], RZ ;  /* 0x000000ff1800a985 */ /* 0x0007e8000c101d08 */
[----:B------:R3:W-:Y:S04]  /*10640*/  @!P1 ST.E.128 desc[UR8][R26.64], RZ ;  /* 0x000000ff1a009985 */ /* 0x0007e8000c101d08 */
[----:B------:R3:W-:Y:S02]  /*10650*/  @!P0 ST.E.128 desc[UR8][R2.64], RZ ;  /* 0x000000ff02008985 */ /* 0x0007e4000c101d08 */
.L_x_229:
[----:B------:R-:W-:Y:S05]  /*10660*/  BSYNC B1 ;  /* 0x0000000000017941 */ /* 0x000fea0003800000 */
.L_x_228:
[----:B0-----:R-:W-:Y:S01]  /*10670*/  VIADD R0, R6, 0x60 ;  /* 0x0000006006007836 */ /* 0x001fe20000000000 */
[----:B--2-4-:R-:W0:Y:S04]  /*10680*/  SHFL.IDX PT, R4, R4, 0x3, 0x181f ;  /* 0x00781f0004047f89 */ /* 0x014e2800000e0000 */
[----:B------:R-:W-:Y:S01]  /*10690*/  ISETP.GE.AND P0, PT, R0, R11, PT ;  /* 0x0000000b0000720c */ /* 0x000fe20003f06270 */
[----:B-1-3--:R1:W2:-:S12]  /*106a0*/  SHFL.IDX PT, R2, R5, 0x3, 0x181f ;  /* 0x00781f0005027f89 */ /* 0x00a29800000e0000 */
[----:B-1----:R-:W-:Y:S05]  /*106b0*/  @P0 BRA `(.L_x_218) ;  /* 0x0000000000480947 */ /* 0x002fea0003800000 */
[----:B------:R-:W-:Y:S01]  /*106c0*/  ULDC UR4, c[0x0][0xac8] ;  /* 0x0002b20000047ab9 */ /* 0x000fe20000000800 */
[----:B------:R-:W-:Y:S01]  /*106d0*/  ULDC.64 UR8, c[0x0][0x208] ;  /* 0x0000820000087ab9 */ /* 0x000fe20000000a00 */
[----:B------:R-:W-:Y:S02]  /*106e0*/  ISETP.GE.AND P3, PT, R7, UR4, PT ;  /* 0x0000000407007c0c */ /* 0x000fe4000bf66270 */
[----:B------:R-:W-:Y:S02]  /*106f0*/  ISETP.GE.AND P2, PT, R13, UR4, PT ;  /* 0x000000040d007c0c */ /* 0x000fe4000bf46270 */
[----:B------:R-:W-:Y:S02]  /*10700*/  ISETP.GE.AND P1, PT, R15, UR4, PT ;  /* 0x000000040f007c0c */ /* 0x000fe4000bf26270 */
[----:B------:R-:W-:-:S07]  /*10710*/  ISETP.GE.AND P0, PT, R9, UR4, PT ;  /* 0x0000000409007c0c */ /* 0x000fce000bf06270 */
[----:B--2---:R-:W-:-:S04]  /*10720*/  @!P3 LEA R6, P4, R7, R2, 0x1 ;  /* 0x000000020706b211 */ /* 0x004fc800078808ff */
[----:B0-----:R-:W-:Y:S02]  /*10730*/  @!P3 LEA.HI.X R7, R7, R4, R8, 0x1, P4 ;  /* 0x000000040707b211 */ /* 0x001fe400020f0c08 */
[-C--:B------:R-:W-:Y:S02]  /*10740*/  @!P2 LEA R20, P4, R13, R2.reuse, 0x1 ;  /* 0x000000020d14a211 */ /* 0x080fe400078808ff */
[-C--:B------:R-:W-:Y:S01]  /*10750*/  @!P1 LEA R24, P5, R15, R2.reuse, 0x1 ;  /* 0x000000020f189211 */ /* 0x080fe200078a08ff */
[----:B------:R0:W-:Y:S01]  /*10760*/  @!P3 ST.E.128 desc[UR8][R6.64], RZ ;  /* 0x000000ff0600b985 */ /* 0x0001e2000c101d08 */
[----:B------:R-:W-:Y:S02]  /*10770*/  @!P0 LEA R2, P6, R9, R2, 0x1 ;  /* 0x0000000209028211 */ /* 0x000fe400078c08ff */
[-C--:B------:R-:W-:Y:S02]  /*10780*/  @!P2 LEA.HI.X R21, R13, R4.reuse, R12, 0x1, P4 ;  /* 0x000000040d15a211 */ /* 0x080fe400020f0c0c */
[----:B------:R-:W-:-:S02]  /*10790*/  @!P1 LEA.HI.X R25, R15, R4, R10, 0x1, P5 ;  /* 0x000000040f199211 */ /* 0x000fc400028f0c0a */
[----:B------:R-:W-:Y:S01]  /*107a0*/  @!P0 LEA.HI.X R3, R9, R4, R14, 0x1, P6 ;  /* 0x0000000409038211 */ /* 0x000fe200030f0c0e */
[----:B------:R0:W-:Y:S04]  /*107b0*/  @!P2 ST.E.128 desc[UR8][R20.64], RZ ;  /* 0x000000ff1400a985 */ /* 0x0001e8000c101d08 */
[----:B------:R0:W-:Y:S04]  /*107c0*/  @!P1 ST.E.128 desc[UR8][R24.64], RZ ;  /* 0x000000ff18009985 */ /* 0x0001e8000c101d08 */
[----:B------:R0:W-:Y:S02]  /*107d0*/  @!P0 ST.E.128 desc[UR8][R2.64], RZ ;  /* 0x000000ff02008985 */ /* 0x0001e4000c101d08 */
.L_x_218:
[----:B------:R-:W-:Y:S05]  /*107e0*/  BSYNC B0 ;  /* 0x0000000000007941 */ /* 0x000fea0003800000 */
.L_x_208:
[----:B------:R-:W-:Y:S02]  /*107f0*/  ULDC UR4, c[0x0][0xc3c] ;  /* 0x00030f0000047ab9 */ /* 0x000fe40000000800 */
[----:B------:R-:W-:-:S06]  /*10800*/  UISETP.GE.AND UP0, UPT, UR7, UR4, UPT ;  /* 0x000000040700728c */ /* 0x000fcc000bf06270 */
[----:B------:R-:W-:-:S13]  /*10810*/  PLOP3.LUT P0, PT, PT, PT, UP0, 0x80, 0x0 ;  /* 0x000000000000781c */ /* 0x000fda0003f0f008 */
[----:B------:R-:W-:Y:S05]  /*10820*/  @!P0 BRA `(.L_x_230) ;  /* 0xffffff0800488947 */ /* 0x000fea000383ffff */
[----:B------:R-:W-:Y:S05]  /*10830*/  EXIT ;  /* 0x000000000000794d */ /* 0x000fea0003800000 */
.L_x_182:
[----:B------:R-:W-:-:S08]  /*10840*/  NOP ;  /* 0x0000000000007918 */ /* 0x000fd00000000000 */
[----:B0-----:R-:W0:-:S00]  /*10850*/  USETMAXREG.DEALLOC.CTAPOOL 0x18 ;  /* 0x00000018000079c8 */ /* 0x001e0000080e0500 */
[----:B0-----:R-:W-:Y:S01]  /*10860*/  LOP3.LUT R0, R0, 0x3, RZ, 0xc0, !PT ;  /* 0x0000000300007812 */ /* 0x001fe200078ec0ff */
[----:B------:R-:W-:-:S05]  /*10870*/  IMAD.MOV.U32 R7, RZ, RZ, RZ ;  /* 0x000000ffff077224 */ /* 0x000fca00078e00ff */
[----:B------:R-:W0:Y:S02]  /*10880*/  SHFL.IDX PT, R0, R0, RZ, 0x1f ;  /* 0x00001fff00007589 */ /* 0x000e2400000e0000 */
[----:B0-----:R-:W-:-:S04]  /*10890*/  ISETP.NE.AND P0, PT, R0, RZ, PT ;  /* 0x000000ff0000720c */ /* 0x001fc80003f05270 */
[----:B------:R-:W-:-:S05]  /*108a0*/  P2R R0, PR, RZ, 0x1 ;  /* 0x00000001ff007803 */ /* 0x000fca0000000000 */
[----:B------:R0:W-:Y:S04]  /*108b0*/  STL [R1+0x5c], R0 ;  /* 0x00005c0001007387 */ /* 0x0001e80000100800 */
[----:B------:R-:W-:Y:S05]  /*108c0*/  @!P0 BRA `(.L_x_231) ;  /* 0x0000000000248947 */ /* 0x000fea0003800000 */
[----:B------:R-:W1:Y:S08]  /*108d0*/  S2UR UR5, SR_CgaCtaId ;  /* 0x00000000000579c3 */ /* 0x000e700000008800 */
[----:B------:R-:W-:Y:S06]  /*108e0*/  BAR.SYNC.DEFER_BLOCKING 0x5, 0x180 ;  /* 0x0146000000007b1d */ /* 0x000fec0000010000 */
[----:B------:R-:W-:-:S02]  /*108f0*/  UMOV UR4, 0x400 ;  /* 0x0000040000047882 */ /* 0x000fc40000000000 */
[----:B-1----:R-:W-:-:S09]  /*10900*/  ULEA UR4, UR5, UR4, 0x18 ;  /* 0x0000000405047291 */ /* 0x002fd2000f8ec03f */
[----:B------:R-:W1:Y:S04]  /*10910*/  LDS.128 R8, [UR4+0x388d0] ;  /* 0x0388d004ff087984 */ /* 0x000e680008000c00 */
[----:B-1----:R2:W-:Y:S04]  /*10920*/  STL.64 [R1], R8 ;  /* 0x0000000801007387 */ /* 0x0025e80000100a00 */
[----:B------:R2:W-:Y:S01]  /*10930*/  STL.64 [R1+0x8], R10 ;  /* 0x0000080a01007387 */ /* 0x0005e20000100a00 */
[----:B------:R-:W-:Y:S06]  /*10940*/  BAR.ARV 0x4, 0x180 ;  /* 0x0106000000007b1d */ /* 0x000fec0000002000 */
[----:B------:R-:W-:Y:S05]  /*10950*/  BRA `(.L_x_232) ;  /* 0x0000000800ac7947 */ /* 0x000fea0003800000 */
.L_x_231:
[----:B0-----:R-:W-:Y:S01]  /*10960*/  LOP3.LUT R0, R6, 0x1f, RZ, 0xc0, !PT ;  /* 0x0000001f06007812 */ /* 0x001fe200078ec0ff */
[----:B------:R-:W-:Y:S01]  /*10970*/  ULDC UR4, c[0x0][0xc3c] ;  /* 0x00030f0000047ab9 */ /* 0x000fe20000000800 */
[----:B------:R-:W-:Y:S01]  /*10980*/  ULDC.64 UR6, c[0x0][0x208] ;  /* 0x0000820000067ab9 */ /* 0x000fe20000000a00 */
[----:B------:R-:W-:Y:S01]  /*10990*/  IMAD.MOV.U32 R10, RZ, RZ, RZ ;  /* 0x000000ffff0a7224 */ /* 0x000fe200078e00ff */
[----:B------:R-:W-:Y:S01]  /*109a0*/  ISETP.NE.AND P0, PT, R0, 0x1f, PT ;  /* 0x0000001f0000780c */ /* 0x000fe20003f05270 */
[----:B------:R-:W-:-:S03]  /*109b0*/  ULDC UR5, c[0x0][0xc38] ;  /* 0x00030e0000057ab9 */ /* 0x000fc60000000800 */
[----:B------:R-:W-:-:S13]  /*109c0*/  ISETP.GE.OR P1, PT, R0, UR4, !P0 ;  /* 0x0000000400007c0c */ /* 0x000fda000c726670 */
[----:B------:R-:W0:Y:S08]  /*109d0*/  @!P1 LDC.64 R2, c[0x0][0xc80] ;  /* 0x00032000ff029b82 */ /* 0x000e300000000a00 */
[----:B------:R-:W1:Y:S01]  /*109e0*/  @!P1 LDC.64 R4, c[0x0][0xc78] ;  /* 0x00031e00ff049b82 */ /* 0x000e620000000a00 */
[----:B0-----:R-:W-:-:S05]  /*109f0*/  @!P1 IMAD.WIDE.U32 R2, R0, 0x4, R2 ;  /* 0x0000000400029825 */ /* 0x001fca00078e0002 */
[----:B------:R1:W2:Y:S02]  /*10a00*/  @!P1 LDG.E R7, desc[UR6][R2.64] ;  /* 0x0000000602079981 */ /* 0x0002a4000c1e1900 */
[----:B-1----:R-:W-:-:S05]  /*10a10*/  @!P1 IMAD.WIDE.U32 R2, R0, 0x4, R4 ;  /* 0x0000000400029825 */ /* 0x002fca00078e0004 */
[----:B------:R-:W2:Y:S01]  /*10a20*/  @!P1 LDG.E R10, desc[UR6][R2.64] ;  /* 0x00000006020a9981 */ /* 0x000ea2000c1e1900 */
[C---:B------:R-:W-:Y:S01]  /*10a30*/  ISETP.NE.AND P1, PT, R0.reuse, RZ, PT ;  /* 0x000000ff0000720c */ /* 0x040fe20003f25270 */
[----:B------:R-:W0:Y:S01]  /*10a40*/  S2UR UR6, SR_CTAID.X ;  /* 0x00000000000679c3 */ /* 0x000e220000002500 */
[C---:B------:R-:W-:Y:S01]  /*10a50*/  ISETP.GE.U32.AND P2, PT, R0.reuse, 0x2, PT ;  /* 0x000000020000780c */ /* 0x040fe20003f46070 */
[----:B------:R-:W-:Y:S01]  /*10a60*/  UMOV UR4, URZ ;  /* 0x0000003f00047c82 */ /* 0x000fe20008000000 */
[C---:B------:R-:W-:Y:S02]  /*10a70*/  ISETP.GE.U32.AND P3, PT, R0.reuse, 0x4, PT ;  /* 0x000000040000780c */ /* 0x040fe40003f66070 */
[C---:B------:R-:W-:Y:S02]  /*10a80*/  ISETP.GE.U32.AND P4, PT, R0.reuse, 0x8, PT ;  /* 0x000000080000780c */ /* 0x040fe40003f86070 */
[----:B------:R-:W-:Y:S01]  /*10a90*/  ISETP.GE.U32.AND P5, PT, R0, 0x10, PT ;  /* 0x000000100000780c */ /* 0x000fe20003fa6070 */
[----:B--2---:R-:W-:-:S05]  /*10aa0*/  IMAD R4, R7, R10, RZ ;  /* 0x0000000a07047224 */ /* 0x004fca00078e02ff */
[----:B------:R-:W1:Y:S02]  /*10ab0*/  SHFL.UP PT, R5, R4, 0x1, RZ ;  /* 0x0420000004057989 */ /* 0x000e6400000e00ff */
[----:B-1----:R-:W-:-:S05]  /*10ac0*/  SEL R5, R5, RZ, P1 ;  /* 0x000000ff05057207 */ /* 0x002fca0000800000 */
[----:B------:R-:W-:-:S05]  /*10ad0*/  IMAD.IADD R5, R4, 0x1, R5 ;  /* 0x0000000104057824 */ /* 0x000fca00078e0205 */
        /* <DEDUP_REMOVED lines=12> */
[----:B------:R-:W1:Y:S02]  /*10ba0*/  SHFL.IDX PT, R8, R2, 0x1f, 0x1f ;  /* 0x03e01f0002087f89 */ /* 0x000e6400000e0000 */
[----:B-1----:R-:W-:-:S04]  /*10bb0*/  IMAD R8, R8, UR5, RZ ;  /* 0x0000000508087c24 */ /* 0x002fc8000f8e02ff */
[----:B------:R-:W-:Y:S01]  /*10bc0*/  IMAD.MOV.U32 R11, RZ, RZ, R8 ;  /* 0x000000ffff0b7224 */ /* 0x000fe200078e0008 */
[----:B0-----:R-:W-:-:S13]  /*10bd0*/  ISETP.GT.AND P6, PT, R8, UR6, PT ;  /* 0x0000000608007c0c */ /* 0x001fda000bfc4270 */
[----:B------:R-:W-:Y:S05]  /*10be0*/  @P6 BRA `(.L_x_233) ;  /* 0x0000000000a86947 */ /* 0x000fea0003800000 */
[----:B------:R-:W-:Y:S01]  /*10bf0*/  IMAD.MOV.U32 R8, RZ, RZ, R11 ;  /* 0x000000ffff087224 */ /* 0x000fe200078e000b */
[----:B------:R-:W-:Y:S01]  /*10c00*/  UMOV UR4, URZ ;  /* 0x0000003f00047c82 */ /* 0x000fe20008000000 */
[----:B------:R-:W-:-:S05]  /*10c10*/  ULDC UR5, c[0x0][0xc38] ;  /* 0x00030e0000057ab9 */ /* 0x000fca0000000800 */
.L_x_235:
[----:B------:R-:W0:Y:S01]  /*10c20*/  LDC R2, c[0x0][0xc3c] ;  /* 0x00030f00ff027b82 */ /* 0x000e220000000800 */
[----:B------:R-:W-:Y:S01]  /*10c30*/  ULDC UR7, c[0x0][0xc3c] ;  /* 0x00030f0000077ab9 */ /* 0x000fe20000000800 */
[----:B------:R-:W-:Y:S01]  /*10c40*/  UIADD3 UR4, UR4, 0x1f, URZ ;  /* 0x0000001f04047890 */ /* 0x000fe2000fffe03f */
[----:B------:R-:W-:-:S05]  /*10c50*/  IMAD.U32 R3, RZ, RZ, UR7 ;  /* 0x00000007ff037e24 */ /* 0x000fca000f8e00ff */
[----:B------:R1:W-:Y:S01]  /*10c60*/  STL [R1+0xc], R3 ;  /* 0x00000c0301007387 */ /* 0x0003e20000100800 */
[----:B0-----:R-:W-:-:S13]  /*10c70*/  ISETP.LE.AND P6, PT, R2, UR4, PT ;  /* 0x0000000402007c0c */ /* 0x001fda000bfc3270 */
[----:B-1----:R-:W-:Y:S05]  /*10c80*/  @P6 BRA `(.L_x_234) ;  /* 0x0000000400a86947 */ /* 0x002fea0003800000 */
[----:B------:R-:W-:Y:S01]  /*10c90*/  VIADD R9, R0, UR4 ;  /* 0x0000000400097c36 */ /* 0x000fe20008000000 */
[----:B------:R-:W-:Y:S01]  /*10ca0*/  ULDC.64 UR8, c[0x0][0x208] ;  /* 0x0000820000087ab9 */ /* 0x000fe20000000a00 */
[----:B------:R-:W-:-:S03]  /*10cb0*/  IMAD.MOV.U32 R7, RZ, RZ, RZ ;  /* 0x000000ffff077224 */ /* 0x000fc600078e00ff */
[----:B------:R-:W-:-:S13]  /*10cc0*/  ISETP.GE.OR P6, PT, R9, R2, !P0 ;  /* 0x000000020900720c */ /* 0x000fda00047c6670 */
[----:B------:R-:W0:Y:S08]  /*10cd0*/  @!P6 LDC.64 R2, c[0x0][0xc80] ;  /* 0x00032000ff02eb82 */ /* 0x000e300000000a00 */
[----:B------:R-:W1:Y:S01]  /*10ce0*/  @!P6 LDC.64 R4, c[0x0][0xc78] ;  /* 0x00031e00ff04eb82 */ /* 0x000e620000000a00 */
[----:B------:R-:W-:Y:S02]  /*10cf0*/  IMAD.MOV.U32 R10, RZ, RZ, RZ ;  /* 0x000000ffff0a7224 */ /* 0x000fe400078e00ff */
[----:B0-----:R-:W-:-:S05]  /*10d00*/  @!P6 IMAD.WIDE R2, R9, 0x4, R2 ;  /* 0x000000040902e825 */ /* 0x001fca00078e0202 */
[----:B------:R1:W2:Y:S02]  /*10d10*/  @!P6 LDG.E R7, desc[UR8][R2.64] ;  /* 0x000000080207e981 */ /* 0x0002a4000c1e1900 */
[----:B-1----:R-:W-:-:S05]  /*10d20*/  @!P6 IMAD.WIDE R2, R9, 0x4, R4 ;  /* 0x000000040902e825 */ /* 0x002fca00078e0204 */
[----:B------:R-:W2:Y:S02]  /*10d30*/  @!P6 LDG.E R10, desc[UR8][R2.64] ;  /* 0x00000008020ae981 */ /* 0x000ea4000c1e1900 */
[----:B--2---:R-:W-:-:S05]  /*10d40*/  IMAD R11, R7, R10, RZ ;  /* 0x0000000a070b7224 */ /* 0x004fca00078e02ff */
[----:B------:R-:W0:Y:S02]  /*10d50*/  SHFL.UP PT, R4, R11, 0x1, RZ ;  /* 0x042000000b047989 */ /* 0x000e2400000e00ff */
[----:B0-----:R-:W-:-:S05]  /*10d60*/  SEL R4, R4, RZ, P1 ;  /* 0x000000ff04047207 */ /* 0x001fca0000800000 */
[----:B------:R-:W-:-:S05]  /*10d70*/  IMAD.IADD R4, R11, 0x1, R4 ;  /* 0x000000010b047824 */ /* 0x000fca00078e0204 */
        /* <DEDUP_REMOVED lines=12> */
[----:B------:R-:W0:Y:S02]  /*10e40*/  SHFL.IDX PT, R4, R2, 0x1f, 0x1f ;  /* 0x03e01f0002047f89 */ /* 0x000e2400000e0000 */
[----:B0-----:R-:W-:-:S04]  /*10e50*/  IMAD R11, R4, UR5, RZ ;  /* 0x00000005040b7c24 */ /* 0x001fc8000f8e02ff */
[----:B------:R-:W-:-:S05]  /*10e60*/  IMAD.IADD R8, R11, 0x1, R8 ;  /* 0x000000010b087824 */ /* 0x000fca00078e0208 */
[----:B------:R-:W-:-:S13]  /*10e70*/  ISETP.GT.AND P6, PT, R8, UR6, PT ;  /* 0x0000000608007c0c */ /* 0x000fda000bfc4270 */
[----:B------:R-:W-:Y:S05]  /*10e80*/  @!P6 BRA `(.L_x_235) ;  /* 0xfffffffc0064e947 */ /* 0x000fea000383ffff */
.L_x_233:
[----:B------:R-:W-:Y:S02]  /*10e90*/  IMAD.IADD R11, R8, 0x1, -R11 ;  /* 0x00000001080b7824 */ /* 0x000fe400078e0a0b */
[----:B------:R-:W-:Y:S02]  /*10ea0*/  IMAD.MOV.U32 R14, RZ, RZ, RZ ;  /* 0x000000ffff0e7224 */ /* 0x000fe400078e00ff */
[----:B------:R-:W-:-:S05]  /*10eb0*/  IMAD R3, R2, UR5, R11 ;  /* 0x0000000502037c24 */ /* 0x000fca000f8e020b */
[----:B------:R-:W-:-:S13]  /*10ec0*/  ISETP.GT.AND P0, PT, R3, UR6, PT ;  /* 0x0000000603007c0c */ /* 0x000fda000bf04270 */
[----:B------:R-:W-:-:S04]  /*10ed0*/  VOTE.ANY R12, PT, !P0 ;  /* 0x00000000000c7806 */ /* 0x000fc800040e0100 */
[----:B------:R-:W0:Y:S01]  /*10ee0*/  POPC R4, R12 ;  /* 0x0000000c00047309 */ /* 0x000e220000000000 */
[----:B------:R-:W-:Y:S01]  /*10ef0*/  ISETP.NE.AND P0, PT, R12, RZ, PT ;  /* 0x000000ff0c00720c */ /* 0x000fe20003f05270 */
[----:B0-----:R-:W0:Y:S04]  /*10f00*/  SHFL.IDX PT, R7, R7, R4, 0x1f ;  /* 0x00001f0407077589 */ /* 0x001e2800000e0000 */
[----:B------:R-:W1:Y:S01]  /*10f10*/  SHFL.IDX PT, R9, R10, R4, 0x1f ;  /* 0x00001f040a097589 */ /* 0x000e6200000e0000 */
[----:B0-----:R-:W-:-:S04]  /*10f20*/  IABS R5, R7 ;  /* 0x0000000700057213 */ /* 0x001fc80000000000 */
[----:B------:R-:W0:Y:S01]  /*10f30*/  I2F.RP R13, R5 ;  /* 0x00000005000d7306 */ /* 0x000e220000209400 */
[----:B-1----:R-:W-:-:S07]  /*10f40*/  IABS R8, R9 ;  /* 0x0000000900087213 */ /* 0x002fce0000000000 */
[----:B------:R-:W-:Y:S08]  /*10f50*/  I2F.RP R12, R8 ;  /* 0x00000008000c7306 */ /* 0x000ff00000209400 */
[----:B0-----:R-:W0:Y:S02]  /*10f60*/  MUFU.RCP R13, R13 ;  /* 0x0000000d000d7308 */ /* 0x001e240000001000 */
[----:B0-----:R-:W-:-:S06]  /*10f70*/  VIADD R3, R13, 0xffffffe ;  /* 0x0ffffffe0d037836 */ /* 0x001fcc0000000000 */
[----:B------:R-:W0:Y:S02]  /*10f80*/  F2I.FTZ.U32.TRUNC.NTZ R3, R3 ;  /* 0x0000000300037305 */ /* 0x000e24000021f000 */
[----:B0-----:R-:W-:Y:S01]  /*10f90*/  IMAD.MOV R16, RZ, RZ, -R3 ;  /* 0x000000ffff107224 */ /* 0x001fe200078e0a03 */
[----:B------:R-:W-:Y:S06]  /*10fa0*/  @!P0 BRA `(.L_x_236) ;  /* 0x0000000000088947 */ /* 0x000fec0003800000 */
[----:B------:R-:W-:-:S05]  /*10fb0*/  VIADD R13, R4, 0xffffffff ;  /* 0xffffffff040d7836 */ /* 0x000fca0000000000 */
[----:B------:R0:W1:Y:S02]  /*10fc0*/  SHFL.IDX PT, R14, R2, R13, 0x1f ;  /* 0x00001f0d020e7589 */ /* 0x00006400000e0000 */
.L_x_236:
[----:B-1----:R-:W-:Y:S01]  /*10fd0*/  IMAD R10, R14, UR5, R11 ;  /* 0x000000050e0a7c24 */ /* 0x002fe2000f8e020b */
[----:B------:R-:W1:Y:S01]  /*10fe0*/  MUFU.RCP R12, R12 ;  /* 0x0000000c000c7308 */ /* 0x000e620000001000 */
[----:B------:R-:W-:Y:S02]  /*10ff0*/  IMAD R11, R16, R5, RZ ;  /* 0x00000005100b7224 */ /* 0x000fe400078e02ff */
[----:B0-----:R-:W-:Y:S01]  /*11000*/  IMAD.MOV.U32 R2, RZ, RZ, RZ ;  /* 0x000000ffff027224 */ /* 0x001fe200078e00ff */
[----:B------:R0:W-:Y:S03]  /*11010*/  STL [R1], R10 ;  /* 0x0000000a01007387 */ /* 0x0001e60000100800 */
[----:B------:R-:W-:Y:S01]  /*11020*/  IMAD.HI.U32 R2, R3, R11, R2 ;  /* 0x0000000b03027227 */ /* 0x000fe200078e0002 */
[----:B------:R-:W-:-:S05]  /*11030*/  IABS R11, R7 ;  /* 0x00000007000b7213 */ /* 0x000fca0000000000 */
[----:B------:R-:W-:Y:S01]  /*11040*/  IMAD.MOV R14, RZ, RZ, -R11 ;  /* 0x000000ffff0e7224 */ /* 0x000fe200078e0a0b */
[----:B0-----:R-:W-:-:S04]  /*11050*/  IADD3 R10, -R10, UR6, RZ ;  /* 0x000000060a0a7c10 */ /* 0x001fc8000fffe1ff */
[----:B------:R-:W-:-:S05]  /*11060*/  IABS R3, R10 ;  /* 0x0000000a00037213 */ /* 0x000fca0000000000 */
[----:B------:R-:W-:-:S04]  /*11070*/  IMAD.HI.U32 R11, R2, R3, RZ ;  /* 0x00000003020b7227 */ /* 0x000fc800078e00ff */
[----:B------:R-:W-:Y:S02]  /*11080*/  IMAD R2, R11, R14, R3 ;  /* 0x0000000e0b027224 */ /* 0x000fe400078e0203 */
[----:B-1----:R-:W-:-:S03]  /*11090*/  VIADD R3, R12, 0xffffffe ;  /* 0x0ffffffe0c037836 */ /* 0x002fc60000000000 */
[----:B------:R-:W-:-:S03]  /*110a0*/  ISETP.GT.U32.AND P1, PT, R5, R2, PT ;  /* 0x000000020500720c */ /* 0x000fc60003f24070 */
[----:B------:R-:W0:Y:S10]  /*110b0*/  F2I.FTZ.U32.TRUNC.NTZ R3, R3 ;  /* 0x0000000300037305 */ /* 0x000e34000021f000 */
[----:B------:R-:W-:-:S02]  /*110c0*/  @!P1 IMAD.IADD R2, R2, 0x1, -R5 ;  /* 0x0000000102029824 */ /* 0x000fc400078e0a05 */
[----:B------:R-:W-:Y:S01]  /*110d0*/  @!P1 VIADD R11, R11, 0x1 ;  /* 0x000000010b0b9836 */ /* 0x000fe20000000000 */
[----:B------:R-:W-:Y:S02]  /*110e0*/  ISETP.NE.AND P1, PT, R7, RZ, PT ;  /* 0x000000ff0700720c */ /* 0x000fe40003f25270 */
[----:B------:R-:W-:Y:S01]  /*110f0*/  ISETP.GE.U32.AND P0, PT, R2, R5, PT ;  /* 0x000000050200720c */ /* 0x000fe20003f06070 */
[----:B0-----:R-:W-:Y:S02]  /*11100*/  IMAD.MOV R5, RZ, RZ, -R3 ;  /* 0x000000ffff057224 */ /* 0x001fe400078e0a03 */
[----:B------:R-:W-:Y:S02]  /*11110*/  IMAD.MOV.U32 R2, RZ, RZ, RZ ;  /* 0x000000ffff027224 */ /* 0x000fe400078e00ff */
[----:B------:R-:W-:-:S04]  /*11120*/  IMAD R5, R5, R8, RZ ;  /* 0x0000000805057224 */ /* 0x000fc800078e02ff */
[----:B------:R-:W-:Y:S01]  /*11130*/  IMAD.HI.U32 R5, R3, R5, R2 ;  /* 0x0000000503057227 */ /* 0x000fe200078e0002 */
[----:B------:R-:W-:Y:S02]  /*11140*/  LOP3.LUT R2, R10, R7, RZ, 0x3c, !PT ;  /* 0x000000070a027212 */ /* 0x000fe400078e3cff */
[----:B------:R-:W-:Y:S01]  /*11150*/  IABS R3, R9 ;  /* 0x0000000900037213 */ /* 0x000fe20000000000 */
[----:B------:R-:W-:Y:S01]  /*11160*/  @P0 VIADD R11, R11, 0x1 ;  /* 0x000000010b0b0836 */ /* 0x000fe20000000000 */
[----:B------:R-:W-:-:S03]  /*11170*/  ISETP.GE.AND P2, PT, R2, RZ, PT ;  /* 0x000000ff0200720c */ /* 0x000fc60003f46270 */
[----:B------:R-:W-:-:S10]  /*11180*/  IMAD.MOV R3, RZ, RZ, -R3 ;  /* 0x000000ffff037224 */ /* 0x000fd400078e0a03 */
[----:B------:R-:W-:Y:S01]  /*11190*/  @!P2 IMAD.MOV R11, RZ, RZ, -R11 ;  /* 0x000000ffff0ba224 */ /* 0x000fe200078e0a0b */
[----:B------:R-:W-:-:S04]  /*111a0*/  @!P1 LOP3.LUT R11, RZ, R7, RZ, 0x33, !PT ;  /* 0x00000007ff0b9212 */ /* 0x000fc800078e33ff */
[-C--:B------:R-:W-:Y:S01]  /*111b0*/  IABS R2, R11.reuse ;  /* 0x0000000b00027213 */ /* 0x080fe20000000000 */
[----:B------:R-:W-:-:S04]  /*111c0*/  IMAD R7, R7, R11, RZ ;  /* 0x0000000b07077224 */ /* 0x000fc800078e02ff */
[----:B------:R-:W-:-:S04]  /*111d0*/  IMAD.HI.U32 R5, R5, R2, RZ ;  /* 0x0000000205057227 */ /* 0x000fc800078e00ff */
[----:B------:R-:W-:Y:S01]  /*111e0*/  IMAD R3, R5, R3, R2 ;  /* 0x0000000305037224 */ /* 0x000fe200078e0202 */
[----:B------:R-:W-:-:S04]  /*111f0*/  LOP3.LUT R2, R11, R9, RZ, 0x3c, !PT ;  /* 0x000000090b027212 */ /* 0x000fc800078e3cff */
[----:B------:R-:W-:Y:S02]  /*11200*/  ISETP.GT.U32.AND P1, PT, R8, R3, PT ;  /* 0x000000030800720c */ /* 0x000fe40003f24070 */
[----:B------:R-:W-:-:S11]  /*11210*/  ISETP.GE.AND P2, PT, R2, RZ, PT ;  /* 0x000000ff0200720c */ /* 0x000fd60003f46270 */
[----:B------:R-:W-:Y:S02]  /*11220*/  @!P1 IMAD.IADD R3, R3, 0x1, -R8 ;  /* 0x0000000103039824 */ /* 0x000fe400078e0a08 */
[----:B------:R-:W-:Y:S01]  /*11230*/  @!P1 VIADD R5, R5, 0x1 ;  /* 0x0000000105059836 */ /* 0x000fe20000000000 */
[----:B------:R-:W-:Y:S02]  /*11240*/  ISETP.NE.AND P1, PT, R9, RZ, PT ;  /* 0x000000ff0900720c */ /* 0x000fe40003f25270 */
[----:B------:R-:W-:-:S13]  /*11250*/  ISETP.GE.U32.AND P0, PT, R3, R8, PT ;  /* 0x000000080300720c */ /* 0x000fda0003f06070 */
[----:B------:R-:W-:-:S04]  /*11260*/  @P0 VIADD R5, R5, 0x1 ;  /* 0x0000000105050836 */ /* 0x000fc80000000000 */
[----:B------:R-:W-:Y:S01]  /*11270*/  @!P2 IMAD.MOV R5, RZ, RZ, -R5 ;  /* 0x000000ffff05a224 */ /* 0x000fe200078e0a05 */
[----:B------:R-:W-:-:S05]  /*11280*/  @!P1 LOP3.LUT R5, RZ, R9, RZ, 0x33, !PT ;  /* 0x00000009ff059212 */ /* 0x000fca00078e33ff */
[----:B------:R-:W-:-:S04]  /*11290*/  IMAD.MOV R2, RZ, RZ, -R5 ;  /* 0x000000ffff027224 */ /* 0x000fc800078e0a05 */
[C---:B------:R-:W-:Y:S02]  /*112a0*/  IMAD R11, R9.reuse, R2, R11 ;  /* 0x00000002090b7224 */ /* 0x040fe400078e020b */
[----:B------:R-:W-:Y:S02]  /*112b0*/  IMAD R2, R9, 0x1000000, R5 ;  /* 0x0100000009027824 */ /* 0x000fe400078e0205 */
[----:B------:R-:W-:Y:S02]  /*112c0*/  IMAD.IADD R5, R10, 0x1, -R7 ;  /* 0x000000010a057824 */ /* 0x000fe400078e0a07 */
[----:B------:R-:W-:Y:S02]  /*112d0*/  IMAD R3, R11, 0x10000, R2 ;  /* 0x000100000b037824 */ /* 0x000fe400078e0202 */
[----:B------:R-:W-:Y:S01]  /*112e0*/  VIADD R2, R4, UR4 ;  /* 0x0000000404027c36 */ /* 0x000fe20008000000 */
[----:B------:R1:W-:Y:S04]  /*112f0*/  STL [R1+0x4], R5 ;  /* 0x0000040501007387 */ /* 0x0003e80000100800 */
[----:B------:R1:W-:Y:S04]  /*11300*/  STL [R1+0xc], R2 ;  /* 0x00000c0201007387 */ /* 0x0003e80000100800 */
[----:B------:R1:W-:Y:S01]  /*11310*/  STL [R1+0x8], R3 ;  /* 0x0000080301007387 */ /* 0x0003e20000100800 */
[----:B------:R-:W-:Y:S05]  /*11320*/  BRA `(.L_x_237) ;  /* 0x0000000000107947 */ /* 0x000fea0003800000 */
.L_x_234:
[----:B------:R-:W-:Y:S01]  /*11330*/  IMAD.U32 R2, RZ, RZ, UR6 ;  /* 0x00000006ff027e24 */ /* 0x000fe2000f8e00ff */
[----:B------:R0:W-:Y:S04]  /*11340*/  STL [R1+0x4], RZ ;  /* 0x000004ff01007387 */ /* 0x0001e80000100800 */
[----:B------:R0:W-:Y:S04]  /*11350*/  STL [R1+0x8], RZ ;  /* 0x000008ff01007387 */ /* 0x0001e80000100800 */
[----:B------:R0:W-:Y:S02]  /*11360*/  STL [R1], R2 ;  /* 0x0000000201007387 */ /* 0x0001e40000100800 */
.L_x_237:
[----:B------:R-:W2:Y:S04]  /*11370*/  LDL R8, [R1] ;  /* 0x0000000001087983 */ /* 0x000ea80000100800 */
[----:B------:R-:W2:Y:S04]  /*11380*/  LDL R9, [R1+0x4] ;  /* 0x0000040001097983 */ /* 0x000ea80000100800 */
[----:B------:R-:W2:Y:S04]  /*11390*/  LDL R10, [R1+0x8] ;  /* 0x00000800010a7983 */ /* 0x000ea80000100800 */
[----:B------:R-:W2:Y:S01]  /*113a0*/  LDL R11, [R1+0xc] ;  /* 0x00000c00010b7983 */ /* 0x000ea20000100800 */
[----:B------:R-:W-:-:S13]  /*113b0*/  ISETP.NE.AND P0, PT, R0, RZ, PT ;  /* 0x000000ff0000720c */ /* 0x000fda0003f05270 */
[----:B-1----:R-:W1:Y:S01]  /*113c0*/  @!P0 S2R R3, SR_CgaCtaId ;  /* 0x0000000000038919 */ /* 0x002e620000008800 */
[----:B------:R-:W-:-:S04]  /*113d0*/  @!P0 MOV R0, 0x400 ;  /* 0x0000040000008802 */ /* 0x000fc80000000f00 */
[----:B-1----:R-:W-:-:S05]  /*113e0*/  @!P0 LEA R0, R3, R0, 0x18 ;  /* 0x0000000003008211 */ /* 0x002fca00078ec0ff */
[----:B--2---:R1:W-:Y:S01]  /*113f0*/  @!P0 STS.128 [R0+0x388d0], R8 ;  /* 0x0388d00800008388 */ /* 0x0043e20000000c00 */
[----:B------:R-:W-:Y:S06]  /*11400*/  BAR.ARV 0x5, 0x180 ;  /* 0x0146000000007b1d */ /* 0x000fec0000002000 */
.L_x_232:
[----:B01----:R-:W3:Y:S01]  /*11410*/  LDL R0, [R1+0xc] ;  /* 0x00000c0001007983 */ /* 0x003ee20000100800 */
[----:B------:R-:W-:Y:S01]  /*11420*/  ULDC UR4, c[0x0][0xc3c] ;  /* 0x00030f0000047ab9 */ /* 0x000fe20000000800 */
[----:B------:R-:W-:Y:S02]  /*11430*/  IMAD.MOV.U32 R19, RZ, RZ, RZ ;  /* 0x000000ffff137224 */ /* 0x000fe400078e00ff */
[----:B------:R0:W-:Y:S01]  /*11440*/  STL [R1+0x48], RZ ;  /* 0x000048ff01007387 */ /* 0x0001e20000100800 */
[----:B---3--:R-:W-:Y:S01]  /*11450*/  ISETP.GE.AND P0, PT, R0, UR4, PT ;  /* 0x0000000400007c0c */ /* 0x008fe2000bf06270 */
[----:B------:R-:W-:-:S05]  /*11460*/  IMAD.MOV.U32 R0, RZ, RZ, 0x1 ;  /* 0x00000001ff007424 */ /* 0x000fca00078e00ff */
[----:B------:R0:W-:Y:S07]  /*11470*/  STL [R1+0x14], R0 ;  /* 0x0000140001007387 */ /* 0x0001ee0000100800 */
[----:B------:R-:W-:Y:S05]  /*11480*/  @P0 BRA `(.L_x_238) ;  /* 0x0000006400100947 */ /* 0x000fea0003800000 */
[----:B------:R-:W1:Y:S01]  /*11490*/  S2UR UR5, SR_CgaCtaId ;  /* 0x00000000000579c3 */ /* 0x000e620000008800 */
[C---:B0-----:R-:W-:Y:S01]  /*114a0*/  IMAD.SHL.U32 R0, R6.reuse, 0x8, RZ ;  /* 0x0000000806007824 */ /* 0x041fe200078e00ff */
[----:B------:R-:W-:Y:S01]  /*114b0*/  LOP3.LUT R4, R6, 0x7f, RZ, 0xc0, !PT ;  /* 0x0000007f06047812 */ /* 0x000fe200078ec0ff */
[----:B------:R-:W-:Y:S01]  /*114c0*/  UMOV UR4, 0x400 ;  /* 0x0000040000047882 */ /* 0x000fe20000000000 */
[----:B------:R-:W-:Y:S01]  /*114d0*/  BSSY B8, `(.L_x_238) ;  /* 0x000063f000087945 */ /* 0x000fe20003800000 */
[----:B------:R-:W-:Y:S01]  /*114e0*/  IMAD.MOV.U32 R19, RZ, RZ, RZ ;  /* 0x000000ffff137224 */ /* 0x000fe200078e00ff */
[----:B------:R-:W-:Y:S01]  /*114f0*/  LOP3.LUT R3, R0, 0x1f8, RZ, 0xc0, !PT ;  /* 0x000001f800037812 */ /* 0x000fe200078ec0ff */
[----:B------:R-:W-:Y:S01]  /*11500*/  IMAD.SHL.U32 R2, R4, 0x8, RZ ;  /* 0x0000000804027824 */ /* 0x000fe200078e00ff */
[----:B------:R-:W-:Y:S01]  /*11510*/  LOP3.LUT R0, R0, 0x38, RZ, 0xc0, !PT ;  /* 0x0000003800007812 */ /* 0x000fe200078ec0ff */
[----:B------:R-:W-:Y:S01]  /*11520*/  ULDC UR38, c[0x0][0xc] ;  /* 0x0000030000267ab9 */ /* 0x000fe20000000800 */
[----:B------:R-:W-:Y:S01]  /*11530*/  LOP3.LUT R3, R3, 0x38, R6, 0x78, !PT ;  /* 0x0000003803037812 */ /* 0x000fe200078e7806 */
[----:B------:R-:W-:Y:S01]  /*11540*/  IMAD.SHL.U32 R6, R6, 0x10, RZ ;  /* 0x0000001006067824 */ /* 0x000fe200078e00ff */
[----:B------:R-:W-:-:S02]  /*11550*/  ULDC.64 UR36, c[0x0][0x198] ;  /* 0x0000660000247ab9 */ /* 0x000fc40000000a00 */
[----:B------:R-:W-:Y:S02]  /*11560*/  LOP3.LUT R3, R3, 0x200, R2, 0xf8, !PT ;  /* 0x0000020003037812 */ /* 0x000fe400078ef802 */
[----:B------:R-:W-:-:S04]  /*11570*/  SHF.R.U32.HI R2, RZ, 0x3, R4 ;  /* 0x00000003ff027819 */ /* 0x000fc80000011604 */
[----:B------:R-:W-:Y:S01]  /*11580*/  LOP3.LUT R4, R2, 0x70, R6, 0xf8, !PT ;  /* 0x0000007002047812 */ /* 0x000fe200078ef806 */
[----:B------:R-:W-:Y:S01]  /*11590*/  IMAD.MOV.U32 R2, RZ, RZ, 0x1 ;  /* 0x00000001ff027424 */ /* 0x000fe200078e00ff */
[----:B-1----:R-:W-:-:S06]  /*115a0*/  ULEA UR4, UR5, UR4, 0x18 ;  /* 0x0000000405047291 */ /* 0x002fcc000f8ec03f */
[----:B------:R-:W-:-:S04]  /*115b0*/  IMAD.U32 R18, RZ, RZ, UR4 ;  /* 0x00000004ff127e24 */ /* 0x000fc8000f8e00ff */
[----:B------:R-:W-:-:S05]  /*115c0*/  IMAD R3, R3, 0x2, R18 ;  /* 0x0000000203037824 */ /* 0x000fca00078e0212 */
[----:B------:R0:W-:Y:S04]  /*115d0*/  STL [R1+0x24], R3 ;  /* 0x0000240301007387 */ /* 0x0001e80000100800 */
[----:B------:R1:W-:Y:S04]  /*115e0*/  STL [R1+0x14], R2 ;  /* 0x0000140201007387 */ /* 0x0003e80000100800 */
[----:B------:R3:W-:Y:S01]  /*115f0*/  STL [R1+0x48], RZ ;  /* 0x000048ff01007387 */ /* 0x0007e20000100800 */
[C---:B0-----:R-:W-:Y:S02]  /*11600*/  LOP3.LUT R3, R0.reuse, 0x40, RZ, 0xfc, !PT ;  /* 0x0000004000037812 */ /* 0x041fe400078efcff */
[----:B-1----:R-:W-:-:S02]  /*11610*/  LOP3.LUT R2, R0, 0x80, RZ, 0xfc, !PT ;  /* 0x0000008000027812 */ /* 0x002fc400078efcff */
[----:B---3--:R-:W-:-:S07]  /*11620*/  LOP3.LUT R0, R0, 0xc0, RZ, 0xfc, !PT ;  /* 0x000000c000007812 */ /* 0x008fce00078efcff */
.L_x_351:
[----:B------:R-:W3:Y:S01]  /*11630*/  LDL R0, [R1+0xc] ;  /* 0x00000c0001007983 */ /* 0x000ee20000100800 */
[----:B------:R-:W3:Y:S01]  /*11640*/  LDC.64 R2, c[0x0][0xc88] ;  /* 0x00032200ff027b82 */ /* 0x000ee20000000a00 */
[----:B------:R-:W-:Y:S01]  /*11650*/  ULDC.64 UR4, c[0x0][0x208] ;  /* 0x0000820000047ab9 */ /* 0x000fe20000000a00 */
[----:B---3--:R-:W-:-:S05]  /*11660*/  IMAD.WIDE R2, R0, 0x4, R2 ;  /* 0x0000000400027825 */ /* 0x008fca00078e0202 */
[----:B--2---:R-:W2:Y:S01]  /*11670*/  LDG.E R10, desc[UR4][R2.64] ;  /* 0x00000004020a7981 */ /* 0x004ea2000c1e1900 */
[----:B------:R-:W-:Y:S05]  /*11680*/  YIELD ;  /* 0x0000000000007946 */ /* 0x000fea0003800000 */
[----:B------:R-:W-:Y:S01]  /*11690*/  ULDC.64 UR4, c[0x0][0xa28] ;  /* 0x00028a0000047ab9 */ /* 0x000fe20000000a00 */
[----:B------:R-:W-:Y:S01]  /*116a0*/  IMAD.MOV.U32 R0, RZ, RZ, RZ ;  /* 0x000000ffff007224 */ /* 0x000fe200078e00ff */
[----:B------:R-:W-:Y:S01]  /*116b0*/  ISETP.NE.U32.AND P0, PT, RZ, UR4, PT ;  /* 0x00000004ff007c0c */ /* 0x000fe2000bf05070 */
[----:B------:R-:W-:Y:S01]  /*116c0*/  ULDC.64 UR10, c[0x0][0x208] ;  /* 0x00008200000a7ab9 */ /* 0x000fe20000000a00 */
[----:B-1----:R-:W-:Y:S01]  /*116d0*/  IMAD.MOV.U32 R6, RZ, RZ, RZ ;  /* 0x000000ffff067224 */ /* 0x002fe200078e00ff */
[----:B------:R-:W-:Y:S01]  /*116e0*/  ULDC.64 UR6, c[0x0][0xa18] ;  /* 0x0002860000067ab9 */ /* 0x000fe20000000a00 */
[----:B------:R-:W-:Y:S01]  /*116f0*/  ISETP.NE.AND.EX P0, PT, RZ, UR5, PT, P0 ;  /* 0x00000005ff007c0c */ /* 0x000fe2000bf05300 */
[----:B------:R-:W-:Y:S01]  /*11700*/  ULDC.64 UR8, c[0x0][0xa08] ;  /* 0x0002820000087ab9 */ /* 0x000fe20000000a00 */
[----:B--2---:R-:W-:Y:S01]  /*11710*/  SHF.R.S32.HI R4, RZ, 0x1f, R10 ;  /* 0x0000001fff047819 */ /* 0x004fe2000001140a */
[----:B------:R-:W-:-:S10]  /*11720*/  IMAD.SHL.U32 R17, R10, 0x4, RZ ;  /* 0x000000040a117824 */ /* 0x000fd400078e00ff */
[C---:B------:R-:W-:Y:S01]  /*11730*/  @P0 LEA R2, P1, R10.reuse, UR4, 0x2 ;  /* 0x000000040a020c11 */ /* 0x040fe2000f8210ff */
[----:B------:R-:W-:Y:S03]  /*11740*/  STL [R1+0x2c], R10 ;  /* 0x00002c0a01007387 */ /* 0x000fe60000100800 */
[C-C-:B------:R-:W-:Y:S01]  /*11750*/  @P0 LEA.HI.X R3, R10.reuse, UR5, R4.reuse, 0x2, P1 ;  /* 0x000000050a030c11 */ /* 0x140fe200088f1404 */
[----:B------:R-:W-:Y:S01]  /*11760*/  ULDC.64 UR4, c[0x0][0xa00] ;  /* 0x0002800000047ab9 */ /* 0x000fe20000000a00 */
[----:B------:R-:W-:Y:S01]  /*11770*/  SHF.L.U64.HI R9, R10, 0x2, R4 ;  /* 0x000000020a097819 */ /* 0x000fe20000010204 */
[----:B0-----:R0:W-:Y:S01]  /*11780*/  STL [R1+0x3c], R4 ;  /* 0x00003c0401007387 */ /* 0x0011e20000100800 */
[----:B------:R-:W-:-:S03]  /*11790*/  ISETP.NE.U32.AND P1, PT, RZ, UR4, PT ;  /* 0x00000004ff007c0c */ /* 0x000fc6000bf25070 */
[----:B------:R1:W5:Y:S01]  /*117a0*/  @P0 LDG.E R0, desc[UR10][R2.64] ;  /* 0x0000000a02000981 */ /* 0x000362000c1e1900 */
[----:B------:R-:W-:Y:S01]  /*117b0*/  ISETP.NE.AND.EX P1, PT, RZ, UR5, PT, P1 ;  /* 0x00000005ff007c0c */ /* 0x000fe2000bf25310 */
[----:B------:R-:W-:Y:S01]  /*117c0*/  IMAD.MOV.U32 R8, RZ, RZ, RZ ;  /* 0x000000ffff087224 */ /* 0x000fe200078e00ff */
[----:B------:R-:W-:Y:S01]  /*117d0*/  ISETP.NE.U32.AND P2, PT, RZ, UR6, PT ;  /* 0x00000006ff007c0c */ /* 0x000fe2000bf45070 */
[----:B------:R-:W-:Y:S01]  /*117e0*/  STL [R1+0x1c], R9 ;  /* 0x00001c0901007387 */ /* 0x000fe20000100800 */
[----:B------:R-:W-:Y:S02]  /*117f0*/  ISETP.NE.U32.AND P0, PT, RZ, UR8, PT ;  /* 0x00000008ff007c0c */ /* 0x000fe4000bf05070 */
[C---:B0-----:R-:W-:Y:S02]  /*11800*/  IADD3 R4, P4, R17.reuse, UR8, RZ ;  /* 0x0000000811047c10 */ /* 0x041fe4000ff9e0ff */
[----:B-1----:R-:W-:Y:S02]  /*11810*/  IADD3 R2, P3, R17, UR4, RZ ;  /* 0x0000000411027c10 */ /* 0x002fe4000ff7e0ff */
[----:B------:R-:W-:-:S02]  /*11820*/  ISETP.NE.AND.EX P2, PT, RZ, UR7, PT, P2 ;  /* 0x00000007ff007c0c */ /* 0x000fc4000bf45320 */
[C---:B------:R-:W-:Y:S02]  /*11830*/  IADD3.X R3, R9.reuse, UR5, RZ, P3, !PT ;  /* 0x0000000509037c10 */ /* 0x040fe40009ffe4ff */
[----:B------:R-:W-:Y:S02]  /*11840*/  ISETP.NE.AND.EX P0, PT, RZ, UR9, PT, P0 ;  /* 0x00000009ff007c0c */ /* 0x000fe4000bf05300 */
[----:B------:R-:W-:Y:S01]  /*11850*/  IADD3.X R5, R9, UR9, RZ, P4, !PT ;  /* 0x0000000909057c10 */ /* 0x000fe2000a7fe4ff */
[----:B------:R-:W2:Y:S01]  /*11860*/  @P1 LDG.E R6, desc[UR10][R2.64] ;  /* 0x0000000a02061981 */ /* 0x000ea2000c1e1900 */
[----:B------:R-:W-:Y:S02]  /*11870*/  ULDC UR4, c[0x0][0x288] ;  /* 0x0000a20000047ab9 */ /* 0x000fe40000000800 */
[----:B------:R-:W-:Y:S01]  /*11880*/  IMAD.U32 R11, RZ, RZ, UR4 ;  /* 0x00000004ff0b7e24 */ /* 0x000fe2000f8e00ff */
[----:B------:R-:W-:-:S06]  /*11890*/  ULDC.64 UR4, c[0x0][0x418] ;  /* 0x0001060000047ab9 */ /* 0x000fcc0000000a00 */
[----:B------:R-:W5:Y:S04]  /*118a0*/  @P0 LDG.E R8, desc[UR10][R4.64] ;  /* 0x0000000a04080981 */ /* 0x000f68000c1e1900 */
[----:B--2---:R0:W-:Y:S02]  /*118b0*/  STL [R1+0x30], R6 ;  /* 0x0000300601007387 */ /* 0x0041e40000100800 */
[----:B0-----:R-:W-:-:S04]  /*118c0*/  @P2 IADD3 R6, P3, R17, UR6, RZ ;  /* 0x0000000611062c10 */ /* 0x001fc8000ff7e0ff */
[----:B------:R-:W-:-:S05]  /*118d0*/  @P2 IADD3.X R7, R9, UR7, RZ, P3, !PT ;  /* 0x0000000709072c10 */ /* 0x000fca0009ffe4ff */
[----:B------:R0:W2:Y:S01]  /*118e0*/  @P2 LDG.E R11, desc[UR10][R6.64] ;  /* 0x0000000a060b2981 */ /* 0x0000a2000c1e1900 */
[----:B------:R-:W-:-:S03]  /*118f0*/  UISETP.NE.U32.AND UP0, UPT, UR4, URZ, UPT ;  /* 0x0000003f0400728c */ /* 0x000fc6000bf05070 */
[----:B------:R-:W-:Y:S01]  /*11900*/  ULDC UR4, c[0x0][0x424] ;  /* 0x0001090000047ab9 */ /* 0x000fe20000000800 */
[----:B------:R-:W-:-:S03]  /*11910*/  UISETP.NE.AND.EX UP0, UPT, UR5, URZ, UPT, UP0 ;  /* 0x0000003f0500728c */ /* 0x000fc6000bf05300 */
[----:B------:R-:W-:Y:S01]  /*11920*/  ULDC UR5, c[0x0][0x2f0] ;  /* 0x0000bc0000057ab9 */ /* 0x000fe20000000800 */
[----:B------:R-:W-:-:S04]  /*11930*/  USEL UR4, UR4, 0x1, UP0 ;  /* 0x0000000104047887 */ /* 0x000fc80008000000 */
[----:B------:R-:W-:-:S06]  /*11940*/  UIMAD UR4, UR4, UR5, URZ ;  /* 0x00000005040472a4 */ /* 0x000fcc000f8e023f */
[----:B0-----:R-:W-:Y:S01]  /*11950*/  IMAD.U32 R6, RZ, RZ, UR4 ;  /* 0x00000004ff067e24 */ /* 0x001fe2000f8e00ff */
[----:B--2---:R0:W-:Y:S01]  /*11960*/  STL [R1+0x40], R11 ;  /* 0x0000400b01007387 */ /* 0x0041e20000100800 */
[----:B------:R-:W-:Y:S05]  /*11970*/  @P2 BRA `(.L_x_239) ;  /* 0x0000000000182947 */ /* 0x000fea0003800000 */
[----:B------:R-:W-:Y:S05]  /*11980*/  @!P1 BRA `(.L_x_239) ;  /* 0x0000000000149947 */ /* 0x000fea0003800000 */
[----:B------:R-:W-:Y:S02]  /*11990*/  ULDC.64 UR4, c[0x0][0x208] ;  /* 0x0000820000047ab9 */ /* 0x000fe40000000a00 */
[----:B------:R-:W2:Y:S04]  /*119a0*/  LDG.E R7, desc[UR4][R2.64] ;  /* 0x0000000402077981 */ /* 0x000ea8000c1e1900 */
[----:B------:R-:W2:Y:S02]  /*119b0*/  LDG.E R2, desc[UR4][R2.64+0x4] ;  /* 0x0000040402027981 */ /* 0x000ea4000c1e1900 */
[----:B--2---:R-:W-:-:S05]  /*119c0*/  IMAD.IADD R2, R2, 0x1, -R7 ;  /* 0x0000000102027824 */ /* 0x004fca00078e0a07 */
[----:B------:R1:W-:Y:S02]  /*119d0*/  STL [R1+0x40], R2 ;  /* 0x0000400201007387 */ /* 0x0003e40000100800 */
.L_x_239:
[----:B------:R-:W1:Y:S01]  /*119e0*/  LDL.LU R7, [R1+0x8] ;  /* 0x0000080001077983 */ /* 0x000e620000300800 */
[----:B------:R-:W-:Y:S02]  /*119f0*/  ULDC.64 UR4, c[0x0][0xa20] ;  /* 0x0002880000047ab9 */ /* 0x000fe40000000a00 */
[----:B------:R-:W-:-:S04]  /*11a00*/  ISETP.NE.U32.AND P1, PT, RZ, UR4, PT ;  /* 0x00000004ff007c0c */ /* 0x000fc8000bf25070 */
[----:B------:R-:W-:Y:S02]  /*11a10*/  ISETP.NE.AND.EX P1, PT, RZ, UR5, PT, P1 ;  /* 0x00000005ff007c0c */ /* 0x000fe4000bf25310 */
[C---:B-1----:R-:W-:Y:S02]  /*11a20*/  LOP3.LUT R2, R7.reuse, 0xff000000, RZ, 0xc0, !PT ;  /* 0xff00000007027812 */ /* 0x042fe400078ec0ff */
[C---:B------:R-:W-:Y:S02]  /*11a30*/  LOP3.LUT R3, R7.reuse, 0xff0000, RZ, 0xc0, !PT ;  /* 0x00ff000007037812 */ /* 0x040fe400078ec0ff */
[----:B------:R-:W-:Y:S02]  /*11a40*/  SHF.R.U32.HI R2, RZ, 0x8, R2 ;  /* 0x00000008ff027819 */ /* 0x000fe40000011602 */
[----:B------:R-:W-:Y:S01]  /*11a50*/  LOP3.LUT R16, R7, 0xffff, RZ, 0xc0, !PT ;  /* 0x0000ffff07107812 */ /* 0x000fe200078ec0ff */
[----:B-----5:R-:W-:Y:S01]  /*11a60*/  IMAD.IADD R7, R8, 0x1, R0 ;  /* 0x0000000108077824 */ /* 0x020fe200078e0200 */
[----:B------:R-:W-:Y:S01]  /*11a70*/  LEA.HI R2, R3, R2, RZ, 0x10 ;  /* 0x0000000203027211 */ /* 0x000fe200078f80ff */
[----:B------:R-:W-:-:S05]  /*11a80*/  IMAD.MOV.U32 R3, RZ, RZ, R10 ;  /* 0x000000ffff037224 */ /* 0x000fca00078e000a */
[----:B------:R1:W-:Y:S04]  /*11a90*/  STL [R1+0x10], R3 ;  /* 0x0000100301007387 */ /* 0x0003e80000100800 */
[----:B------:R1:W-:Y:S01]  /*11aa0*/  STL [R1+0x18], R7 ;  /* 0x0000180701007387 */ /* 0x0003e20000100800 */
[----:B------:R-:W-:Y:S05]  /*11ab0*/  @!P1 BRA `(.L_x_240) ;  /* 0x0000000000149947 */ /* 0x000fea0003800000 */
[----:B------:R-:W-:Y:S01]  /*11ac0*/  IADD3 R6, P0, R17, UR4, RZ ;  /* 0x0000000411067c10 */ /* 0x000fe2000ff1e0ff */
[----:B------:R-:W-:-:S03]  /*11ad0*/  ULDC.64 UR6, c[0x0][0x208] ;  /* 0x0000820000067ab9 */ /* 0x000fc60000000a00 */
[----:B-1----:R-:W-:-:S05]  /*11ae0*/  IADD3.X R7, R9, UR5, RZ, P0, !PT ;  /* 0x0000000509077c10 */ /* 0x002fca00087fe4ff */
[----:B------:R2:W5:Y:S01]  /*11af0*/  LDG.E R6, desc[UR6][R6.64] ;  /* 0x0000000606067981 */ /* 0x000562000c1e1900 */
[----:B------:R-:W-:Y:S05]  /*11b00*/  BRA `(.L_x_241) ;  /* 0x0000000000147947 */ /* 0x000fea0003800000 */
.L_x_240:
[----:B------:R-:W-:Y:S05]  /*11b10*/  @!P0 BRA `(.L_x_241) ;  /* 0x0000000000108947 */ /* 0x000fea0003800000 */
[----:B------:R-:W-:Y:S02]  /*11b20*/  ULDC.64 UR4, c[0x0][0x208] ;  /* 0x0000820000047ab9 */ /* 0x000fe40000000a00 */
[----:B------:R-:W2:Y:S04]  /*11b30*/  LDG.E R6, desc[UR4][R4.64] ;  /* 0x0000000404067981 */ /* 0x000ea8000c1e1900 */
[----:B------:R-:W2:Y:S02]  /*11b40*/  LDG.E R4, desc[UR4][R4.64+0x4] ;  /* 0x0000040404047981 */ /* 0x000ea4000c1e1900 */
[----:B--2---:R-:W-:-:S07]  /*11b50*/  IMAD.IADD R6, R4, 0x1, -R6 ;  /* 0x0000000104067824 */ /* 0x004fce00078e0a06 */
.L_x_241:
[----:B-----5:R-:W-:Y:S01]  /*11b60*/  IMAD.IADD R6, R6, 0x1, -R0 ;  /* 0x0000000106067824 */ /* 0x020fe200078e0a00 */
[----:B------:R-:W-:Y:S01]  /*11b70*/  LOP3.LUT R9, R2, 0xff, RZ, 0xc0, !PT ;  /* 0x000000ff02097812 */ /* 0x000fe200078ec0ff */
[----:B------:R-:W-:Y:S01]  /*11b80*/  IMAD.MOV.U32 R4, RZ, RZ, RZ ;  /* 0x000000ffff047224 */ /* 0x000fe200078e00ff */
[----:B------:R-:W-:Y:S01]  /*11b90*/  BSSY B0, `(.L_x_242) ;  /* 0x000002a000007945 */ /* 0x000fe20003800000 */
[C---:B------:R-:W-:Y:S01]  /*11ba0*/  VIADD R0, R6.reuse, 0x4f ;  /* 0x0000004f06007836 */ /* 0x040fe20000000000 */
[----:B------:R-:W-:Y:S01]  /*11bb0*/  ISETP.GE.AND P0, PT, R6, 0x1, PT ;  /* 0x000000010600780c */ /* 0x000fe20003f06270 */
[----:B------:R-:W-:Y:S01]  /*11bc0*/  IMAD.MOV.U32 R10, RZ, RZ, R4 ;  /* 0x000000ffff0a7224 */ /* 0x000fe200078e0004 */
[----:B------:R3:W-:Y:S01]  /*11bd0*/  STL [R1+0x34], R4 ;  /* 0x0000340401007387 */ /* 0x0007e20000100800 */
[----:B------:R-:W-:-:S05]  /*11be0*/  IMAD.HI R0, R0, 0x66666667, RZ ;  /* 0x6666666700007827 */ /* 0x000fca00078e02ff */
[----:B-1----:R-:W-:-:S04]  /*11bf0*/  SHF.R.U32.HI R3, RZ, 0x1f, R0 ;  /* 0x0000001fff037819 */ /* 0x002fc80000011600 */
[----:B------:R-:W-:-:S05]  /*11c00*/  LEA.HI.SX32 R8, R0, R3, 0x1b ;  /* 0x0000000300087211 */ /* 0x000fca00078fdaff */
[----:B------:R3:W-:Y:S04]  /*11c10*/  STL [R1+0x44], R8 ;  /* 0x0000440801007387 */ /* 0x0007e80000100800 */
[----:B------:R3:W-:Y:S01]  /*11c20*/  STL [R1+0x58], R9 ;  /* 0x0000580901007387 */ /* 0x0007e20000100800 */
[----:B------:R-:W-:Y:S05]  /*11c30*/  @!P0 BRA `(.L_x_243) ;  /* 0x00000000007c8947 */ /* 0x000fea0003800000 */
[----:B------:R-:W-:-:S04]  /*11c40*/  SHF.R.U32.HI R0, RZ, 0x10, R2 ;  /* 0x00000010ff007819 */ /* 0x000fc80000011602 */
[----:B------:R-:W-:-:S13]  /*11c50*/  ISETP.NE.AND P0, PT, R0, RZ, PT ;  /* 0x000000ff0000720c */ /* 0x000fda0003f05270 */
[----:B------:R-:W3:Y:S02]  /*11c60*/  @!P0 LDC R0, c[0x0][0x9f0] ;  /* 0x00027c00ff008b82 */ /* 0x000ee40000000800 */
[----:B---3--:R-:W-:-:S04]  /*11c70*/  IABS R4, R0 ;  /* 0x0000000000047213 */ /* 0x008fc80000000000 */
[----:B------:R-:W1:Y:S08]  /*11c80*/  I2F.RP R2, R4 ;  /* 0x0000000400027306 */ /* 0x000e700000209400 */
[----:B-1----:R-:W1:Y:S02]  /*11c90*/  MUFU.RCP R2, R2 ;  /* 0x0000000200027308 */ /* 0x002e640000001000 */
[----:B-1----:R-:W-:-:S06]  /*11ca0*/  VIADD R2, R2, 0xffffffe ;  /* 0x0ffffffe02027836 */ /* 0x002fcc0000000000 */
[----:B------:R-:W1:Y:S02]  /*11cb0*/  F2I.FTZ.U32.TRUNC.NTZ R3, R2 ;  /* 0x0000000200037305 */ /* 0x000e64000021f000 */
[----:B-1----:R-:W-:-:S04]  /*11cc0*/  IMAD.MOV R2, RZ, RZ, -R3 ;  /* 0x000000ffff027224 */ /* 0x002fc800078e0a03 */
[----:B------:R-:W-:Y:S02]  /*11cd0*/  IMAD R5, R2, R4, RZ ;  /* 0x0000000402057224 */ /* 0x000fe400078e02ff */
[----:B------:R-:W-:-:S04]  /*11ce0*/  IMAD.MOV.U32 R2, RZ, RZ, RZ ;  /* 0x000000ffff027224 */ /* 0x000fc800078e00ff */
[----:B--2---:R-:W-:Y:S01]  /*11cf0*/  IMAD.HI.U32 R7, R3, R5, R2 ;  /* 0x0000000503077227 */ /* 0x004fe200078e0002 */
[----:B------:R-:W-:Y:S02]  /*11d00*/  IABS R2, R0 ;  /* 0x0000000000027213 */ /* 0x000fe40000000000 */
[----:B------:R-:W-:-:S03]  /*11d10*/  IADD3 R5, R0, -0x1, R8 ;  /* 0xffffffff00057810 */ /* 0x000fc60007ffe008 */
[----:B------:R-:W-:Y:S01]  /*11d20*/  IMAD.MOV R2, RZ, RZ, -R2 ;  /* 0x000000ffff027224 */ /* 0x000fe200078e0a02 */
[----:B------:R-:W-:Y:S02]  /*11d30*/  IABS R3, R5 ;  /* 0x0000000500037213 */ /* 0x000fe40000000000 */
[----:B------:R-:W-:Y:S01]  /*11d40*/  LOP3.LUT R5, R5, R0, RZ, 0x3c, !PT ;  /* 0x0000000005057212 */ /* 0x000fe200078e3cff */
[----:B------:R-:W-:Y:S02]  /*11d50*/  IMAD.MOV.U32 R6, RZ, RZ, R2 ;  /* 0x000000ffff067224 */ /* 0x000fe400078e0002 */
[----:B------:R-:W-:Y:S01]  /*11d60*/  IMAD.HI.U32 R2, R7, R3, RZ ;  /* 0x0000000307027227 */ /* 0x000fe200078e00ff */
[----:B------:R-:W-:-:S03]  /*11d70*/  ISETP.GE.AND P2, PT, R5, RZ, PT ;  /* 0x000000ff0500720c */ /* 0x000fc60003f46270 */
[----:B------:R-:W-:-:S05]  /*11d80*/  IMAD R3, R2, R6, R3 ;  /* 0x0000000602037224 */ /* 0x000fca00078e0203 */
[----:B------:R-:W-:-:S13]  /*11d90*/  ISETP.GT.U32.AND P1, PT, R4, R3, PT ;  /* 0x000000030400720c */ /* 0x000fda0003f24070 */
[----:B------:R-:W-:Y:S02]  /*11da0*/  @!P1 IMAD.IADD R3, R3, 0x1, -R4 ;  /* 0x0000000103039824 */ /* 0x000fe400078e0a04 */
[----:B------:R-:W-:Y:S01]  /*11db0*/  @!P1 VIADD R2, R2, 0x1 ;  /* 0x0000000102029836 */ /* 0x000fe20000000000 */
[----:B------:R-:W-:Y:S02]  /*11dc0*/  ISETP.NE.AND P1, PT, R0, RZ, PT ;  /* 0x000000ff0000720c */ /* 0x000fe40003f25270 */
[----:B------:R-:W-:-:S13]  /*11dd0*/  ISETP.GE.U32.AND P0, PT, R3, R4, PT ;  /* 0x000000040300720c */ /* 0x000fda0003f06070 */
[----:B------:R-:W-:-:S04]  /*11de0*/  @P0 VIADD R2, R2, 0x1 ;  /* 0x0000000102020836 */ /* 0x000fc80000000000 */
[----:B------:R-:W-:Y:S01]  /*11df0*/  @!P2 IMAD.MOV R2, RZ, RZ, -R2 ;  /* 0x000000ffff02a224 */ /* 0x000fe200078e0a02 */
[----:B------:R-:W-:-:S05]  /*11e00*/  @!P1 LOP3.LUT R2, RZ, R0, RZ, 0x33, !PT ;  /* 0x00000000ff029212 */ /* 0x000fca00078e33ff */
[----:B------:R-:W-:-:S05]  /*11e10*/  IMAD.MOV.U32 R10, RZ, RZ, R2 ;  /* 0x000000ffff0a7224 */ /* 0x000fca00078e0002 */
[----:B------:R1:W-:Y:S02]  /*11e20*/  STL [R1+0x34], R10 ;  /* 0x0000340a01007387 */ /* 0x0003e40000100800 */
.L_x_243:
[----:B------:R-:W-:Y:S05]  /*11e30*/  BSYNC B0 ;  /* 0x0000000000007941 */ /* 0x000fea0003800000 */
.L_x_242:
[----:B------:R-:W-:Y:S01]  /*11e40*/  IMAD.MOV.U32 R0, RZ, RZ, R10 ;  /* 0x000000ffff007224 */ /* 0x000fe200078e000a */
[----:B------:R-:W-:Y:S03]  /*11e50*/  BSSY B7, `(.L_x_244) ;  /* 0x00004ca000077945 */ /* 0x000fe60003800000 */
[----:B------:R-:W-:-:S05]  /*11e60*/  IMAD R2, R9, R0, RZ ;  /* 0x0000000009027224 */ /* 0x000fca00078e02ff */
[----:B------:R-:W-:Y:S01]  /*11e70*/  VIADDMNMX R0, R2, R0, R8, PT ;  /* 0x0000000002007246 */ /* 0x000fe20003800108 */
[----:B------:R4:W-:Y:S03]  /*11e80*/  STL [R1+0x28], R2 ;  /* 0x0000280201007387 */ /* 0x0009e60000100800 */
[----:B------:R-:W-:Y:S01]  /*11e90*/  ISETP.GT.AND P0, PT, R0, R2, PT ;  /* 0x000000020000720c */ /* 0x000fe20003f04270 */
[----:B------:R4:W-:-:S12]  /*11ea0*/  STL [R1+0x38], R0 ;  /* 0x0000380001007387 */ /* 0x0009d80000100800 */
[----:B----4-:R-:W-:Y:S05]  /*11eb0*/  @P0 BRA `(.L_x_245) ;  /* 0x00000000004c0947 */ /* 0x010fea0003800000 */
[----:B------:R-:W4:Y:S02]  /*11ec0*/  S2R R0, SR_TID.X ;  /* 0x0000000000007919 */ /* 0x000f240000002100 */
[----:B----4-:R-:W-:-:S04]  /*11ed0*/  LOP3.LUT R0, R0, 0x7f, RZ, 0xc0, !PT ;  /* 0x0000007f00007812 */ /* 0x010fc800078ec0ff */
[----:B------:R-:W-:-:S13]  /*11ee0*/  ISETP.NE.AND P0, PT, R0, RZ, PT ;  /* 0x000000ff0000720c */ /* 0x000fda0003f05270 */
[----:B------:R-:W-:Y:S05]  /*11ef0*/  @P0 BRA `(.L_x_246) ;  /* 0x0000004800fc0947 */ /* 0x000fea0003800000 */
[----:B------:R-:W4:Y:S01]  /*11f00*/  S2R R3, SR_LANEID ;  /* 0x0000000000037919 */ /* 0x000f220000000000 */
[----:B------:R-:W-:Y:S01]  /*11f10*/  VOTEU.ANY UR4, UPT, PT ;  /* 0x0000000000047886 */ /* 0x000fe200038e0100 */
[----:B------:R-:W-:Y:S01]  /*11f20*/  ULDC.64 UR6, c[0x0][0x208] ;  /* 0x0000820000067ab9 */ /* 0x000fe20000000a00 */
[----:B------:R-:W4:Y:S08]  /*11f30*/  FLO.U32 R0, UR4 ;  /* 0x0000000400007d00 */ /* 0x000f3000080e0000 */
[----:B------:R-:W5:Y:S01]  /*11f40*/  POPC R5, UR4 ;  /* 0x0000000400057d09 */ /* 0x000f620008000000 */
[----:B----4-:R-:W-:-:S02]  /*11f50*/  ISETP.EQ.U32.AND P0, PT, R0, R3, PT ;  /* 0x000000030000720c */ /* 0x010fc40003f02070 */
[----:B------:R-:W5:Y:S11]  /*11f60*/  LDC.64 R2, c[0x0][0xc60] ;  /* 0x00031800ff027b82 */ /* 0x000f760000000a00 */
[----:B-----5:R-:W4:Y:S01]  /*11f70*/  @P0 ATOMG.E.ADD.STRONG.GPU PT, R3, desc[UR6][R2.64], R5 ;  /* 0x00000005020309a8 */ /* 0x020f2200081ee1c6 */
[----:B---3--:R-:W3:Y:S02]  /*11f80*/  S2R R4, SR_LTMASK ;  /* 0x0000000000047919 */ /* 0x008ee40000003900 */
[----:B---3--:R-:W-:-:S04]  /*11f90*/  LOP3.LUT R4, R4, UR4, RZ, 0xc0, !PT ;  /* 0x0000000404047c12 */ /* 0x008fc8000f8ec0ff */
[----:B--2---:R-:W2:Y:S01]  /*11fa0*/  POPC R7, R4 ;  /* 0x0000000400077309 */ /* 0x004ea20000000000 */
[----:B----4-:R-:W2:Y:S02]  /*11fb0*/  SHFL.IDX PT, R0, R3, R0, 0x1f ;  /* 0x00001f0003007589 */ /* 0x010ea400000e0000 */
[----:B--2---:R-:W-:-:S05]  /*11fc0*/  IADD3 R0, R0, UR38, R7 ;  /* 0x0000002600007c10 */ /* 0x004fca000fffe007 */
[----:B------:R4:W-:Y:S01]  /*11fd0*/  STL [R1], R0 ;  /* 0x0000000001007387 */ /* 0x0009e20000100800 */
[----:B------:R-:W-:Y:S05]  /*11fe0*/  BRA `(.L_x_246) ;  /* 0x0000004800c07947 */ /* 0x000fea0003800000 */
.L_x_245:
[----:B------:R-:W-:Y:S01]  /*11ff0*/  VIADD R0, R18, 0x24400 ;  /* 0x0002440012007836 */ /* 0x000fe20000000000 */
[----:B------:R-:W-:Y:S04]  /*12000*/  BSSY B6, `(.L_x_247) ;  /* 0x0000013000067945 */ /* 0x000fe80003800000 */
[----:B------:R-:W-:-:S13]  /*12010*/  LOP3.LUT P0, RZ, R0, 0x3ff, RZ, 0xc0, !PT ;  /* 0x000003ff00ff7812 */ /* 0x000fda000780c0ff */
[----:B------:R-:W-:Y:S05]  /*12020*/  @!P0 BRA `(.L_x_248) ;  /* 0x0000000000408947 */ /* 0x000fea0003800000 */
[----:B------:R-:W-:Y:S01]  /*12030*/  MOV R2, 0x0 ;  /* 0x0000000000027802 */ /* 0x000fe20000000f00 */
[----:B------:R-:W-:Y:S01]  /*12040*/  ULDC.64 UR6, c[0x4][0xa8] ;  /* 0x01002a0000067ab9 */ /* 0x000fe20000000a00 */
[----:B------:R-:W-:Y:S01]  /*12050*/  ULDC.64 UR8, c[0x4][0xb0] ;  /* 0x01002c0000087ab9 */ /* 0x000fe20000000a00 */
[----:B------:R-:W-:Y:S01]  /*12060*/  ULDC.64 UR4, c[0x4][0x8] ;  /* 0x0100020000047ab9 */ /* 0x000fe20000000a00 */
[----:B---3--:R-:W-:Y:S02]  /*12070*/  IMAD.U32 R4, RZ, RZ, UR6 ;  /* 0x00000006ff047e24 */ /* 0x008fe4000f8e00ff */
[----:B------:R-:W3:Y:S01]  /*12080*/  LDC.64 R2, c[0x4][R2] ;  /* 0x0100000002027b82 */ /* 0x000ee20000000a00 */
[----:B------:R-:W-:Y:S02]  /*12090*/  IMAD.U32 R5, RZ, RZ, UR7 ;  /* 0x00000007ff057e24 */ /* 0x000fe4000f8e00ff */
[----:B------:R-:W-:Y:S02]  /*120a0*/  IMAD.U32 R6, RZ, RZ, UR8 ;  /* 0x00000008ff067e24 */ /* 0x000fe4000f8e00ff */
[----:B--2---:R-:W-:-:S02]  /*120b0*/  IMAD.U32 R7, RZ, RZ, UR9 ;  /* 0x00000009ff077e24 */ /* 0x004fc4000f8e00ff */
[----:B-1----:R-:W-:Y:S02]  /*120c0*/  IMAD.U32 R10, RZ, RZ, UR4 ;  /* 0x00000004ff0a7e24 */ /* 0x002fe4000f8e00ff */
[----:B0-----:R-:W-:Y:S02]  /*120d0*/  IMAD.U32 R11, RZ, RZ, UR5 ;  /* 0x00000005ff0b7e24 */ /* 0x001fe4000f8e00ff */
[----:B------:R-:W-:Y:S02]  /*120e0*/  IMAD.MOV.U32 R8, RZ, RZ, 0x70 ;  /* 0x00000070ff087424 */ /* 0x000fe400078e00ff */
[----:B------:R-:W-:Y:S02]  /*120f0*/  IMAD.MOV.U32 R12, RZ, RZ, 0x1 ;  /* 0x00000001ff0c7424 */ /* 0x000fe400078e00ff */
[----:B------:R-:W-:-:S07]  /*12100*/  IMAD.MOV.U32 R13, RZ, RZ, RZ ;  /* 0x000000ffff0d7224 */ /* 0x000fce00078e00ff */
[----:B------:R-:W-:-:S07]  /*12110*/  LEPC R20, `(.L_x_248) ;  /* 0x000000001014794e */ /* 0x000fce0000000000 */
[----:B---3--:R-:W-:Y:S05]  /*12120*/  CALL.ABS.NOINC R2 ;  /* 0x0000000002007343 */ /* 0x008fea0003c00000 */
.L_x_248:
[----:B------:R-:W-:Y:S05]  /*12130*/  BSYNC B6 ;  /* 0x0000000000067941 */ /* 0x000fea0003800000 */
.L_x_247:
        /* <DEDUP_REMOVED lines=8> */
[----:B------:R4:W4:Y:S01]  /*121c0*/  LDC.64 R2, c[0x4][R0] ;  /* 0x0100000000027b82 */ /* 0x0009220000000a00 */
[----:B---3--:R-:W-:Y:S02]  /*121d0*/  IMAD.U32 R4, RZ, RZ, UR6 ;  /* 0x00000006ff047e24 */ /* 0x008fe4000f8e00ff */
        /* <DEDUP_REMOVED lines=9> */
[----:B----4-:R-:W-:Y:S05]  /*12270*/  CALL.ABS.NOINC R2 ;  /* 0x0000000002007343 */ /* 0x010fea0003c00000 */
.L_x_251:
[----:B------:R-:W-:Y:S01]  /*12280*/  MOV R2, 0x0 ;  /* 0x0000000000027802 */ /* 0x000fe20000000f00 */
[----:B------:R-:W-:Y:S01]  /*12290*/  ULDC.64 UR6, c[0x4][0xa8] ;  /* 0x01002a0000067ab9 */ /* 0x000fe20000000a00 */
[----:B------:R-:W-:Y:S01]  /*122a0*/  ULDC.64 UR8, c[0x4][0xb0] ;  /* 0x01002c0000087ab9 */ /* 0x000fe20000000a00 */
[----:B------:R-:W-:Y:S01]  /*122b0*/  ULDC.64 UR4, c[0x4][0x18] ;  /* 0x0100060000047ab9 */ /* 0x000fe20000000a00 */
[----:B------:R-:W-:Y:S02]  /*122c0*/  IMAD.U32 R4, RZ, RZ, UR6 ;  /* 0x00000006ff047e24 */ /* 0x000fe4000f8e00ff */
[----:B------:R-:W0:Y:S01]  /*122d0*/  LDC.64 R2, c[0x4][R2] ;  /* 0x0100000002027b82 */ /* 0x000e220000000a00 */
[----:B------:R-:W-:Y:S02]  /*122e0*/  IMAD.U32 R5, RZ, RZ, UR7 ;  /* 0x00000007ff057e24 */ /* 0x000fe4000f8e00ff */
[----:B------:R-:W-:Y:S02]  /*122f0*/  IMAD.U32 R6, RZ, RZ, UR8 ;  /* 0x00000008ff067e24 */ /* 0x000fe4000f8e00ff */
[----:B------:R-:W-:-:S02]  /*12300*/  IMAD.U32 R7, RZ, RZ, UR9 ;  /* 0x00000009ff077e24 */ /* 0x000fc4000f8e00ff */
[----:B------:R-:W-:Y:S02]  /*12310*/  IMAD.U32 R10, RZ, RZ, UR4 ;  /* 0x00000004ff0a7e24 */ /* 0x000fe4000f8e00ff */
[----:B------:R-:W-:Y:S02]  /*12320*/  IMAD.U32 R11, RZ, RZ, UR5 ;  /* 0x00000005ff0b7e24 */ /* 0x000fe4000f8e00ff */
[----:B------:R-:W-:Y:S02]  /*12330*/  IMAD.MOV.U32 R8, RZ, RZ, 0x70 ;  /* 0x00000070ff087424 */ /* 0x000fe400078e00ff */
[----:B------:R-:W-:Y:S02]  /*12340*/  IMAD.MOV.U32 R12, RZ, RZ, 0x1 ;  /* 0x00000001ff0c7424 */ /* 0x000fe400078e00ff */
[----:B------:R-:W-:-:S07]  /*12350*/  IMAD.MOV.U32 R13, RZ, RZ, RZ ;  /* 0x000000ffff0d7224 */ /* 0x000fce00078e00ff */
[----:B------:R-:W-:-:S07]  /*12360*/  LEPC R20, `(.L_x_250) ;  /* 0x000000001014794e */ /* 0x000fce0000000000 */
[----:B0-----:R-:W-:Y:S05]  /*12370*/  CALL.ABS.NOINC R2 ;  /* 0x0000000002007343 */ /* 0x001fea0003c00000 */
.L_x_250:
[----:B------:R-:W-:Y:S05]  /*12380*/  BSYNC B6 ;  /* 0x0000000000067941 */ /* 0x000fea0003800000 */
.L_x_249:
[----:B---3--:R-:W3:Y:S01]  /*12390*/  LDL.LU R4, [R1+0x1c] ;  /* 0x00001c0001047983 */ /* 0x008ee20000300800 */
[----:B------:R-:W-:-:S03]  /*123a0*/  ULDC.64 UR4, c[0x0][0x9f8] ;  /* 0x00027e0000047ab9 */ /* 0x000fc60000000a00 */
[----:B--2---:R-:W2:Y:S01]  /*123b0*/  LDL R7, [R1+0x10] ;  /* 0x0000100001077983 */ /* 0x004ea20000100800 */
[----:B------:R-:W-:Y:S01]  /*123c0*/  ISETP.NE.U32.AND P0, PT, RZ, UR4, PT ;  /* 0x00000004ff007c0c */ /* 0x000fe2000bf05070 */
[----:B------:R-:W-:Y:S02]  /*123d0*/  ULDC.64 UR6, c[0x0][0x208] ;  /* 0x0000820000067ab9 */ /* 0x000fe40000000a00 */
[----:B------:R-:W4:Y:S01]  /*123e0*/  LDL R0, [R1+0x38] ;  /* 0x0000380001007983 */ /* 0x000f220000100800 */
[----:B------:R-:W-:-:S13]  /*123f0*/  ISETP.NE.AND.EX P0, PT, RZ, UR5, PT, P0 ;  /* 0x00000005ff007c0c */ /* 0x000fda000bf05300 */
[----:B------:R-:W-:-:S04]  /*12400*/  @P0 IADD3 R2, P1, R17, UR4, RZ ;  /* 0x0000000411020c10 */ /* 0x000fc8000ff3e0ff */
[----:B---3--:R-:W-:Y:S01]  /*12410*/  @P0 IADD3.X R3, R4, UR5, RZ, P1, !PT ;  /* 0x0000000504030c10 */ /* 0x008fe20008ffe4ff */
[----:B------:R-:W-:-:S04]  /*12420*/  ULDC.64 UR4, c[0x0][0xa08] ;  /* 0x0002820000047ab9 */ /* 0x000fc80000000a00 */
[----:B--2---:R2:W3:Y:S02]  /*12430*/  @P0 LDG.E R7, desc[UR6][R2.64] ;  /* 0x0000000602070981 */ /* 0x0044e4000c1e1900 */
[----:B--2---:R-:W2:Y:S01]  /*12440*/  LDC.64 R2, c[0x0][0x418] ;  /* 0x00010600ff027b82 */ /* 0x004ea20000000a00 */
[----:B----4-:R-:W-:Y:S01]  /*12450*/  VIADD R0, R0, 0xffffffff ;  /* 0xffffffff00007836 */ /* 0x010fe20000000000 */
[----:B---3--:R-:W-:Y:S01]  /*12460*/  SHF.R.S32.HI R8, RZ, 0x1f, R7 ;  /* 0x0000001fff087819 */ /* 0x008fe20000011407 */
[----:B------:R3:W-:Y:S04]  /*12470*/  @P0 STL [R1+0x10], R7 ;  /* 0x0000100701000387 */ /* 0x0007e80000100800 */
[----:B------:R3:W-:Y:S01]  /*12480*/  STL [R1+0x1c], R8 ;  /* 0x00001c0801007387 */ /* 0x0007e20000100800 */
[----:B--2---:R-:W-:Y:S01]  /*12490*/  LOP3.LUT P0, RZ, R2, UR4, RZ, 0xfc, !PT ;  /* 0x0000000402ff7c12 */ /* 0x004fe2000f80fcff */
[----:B------:R-:W-:-:S03]  /*124a0*/  UMOV UR4, 0xffffffff ;  /* 0xffffffff00047882 */ /* 0x000fc60000000000 */
[----:B------:R-:W-:-:S04]  /*124b0*/  LOP3.LUT P0, RZ, R3, UR5, RZ, 0xfc, P0 ;  /* 0x0000000503ff7c12 */ /* 0x000fc8000800fcff */
[----:B------:R-:W-:Y:S01]  /*124c0*/  SEL R17, R7, RZ, !P0 ;  /* 0x000000ff07117207 */ /* 0x000fe20004000000 */
[----:B---3--:R-:W-:Y:S08]  /*124d0*/  BRA.DIV UR4, `(.L_x_252) ;  /* 0x0000005a045c7947 */ /* 0x008ff0000b800000 */
[----:B------:R-:W2:Y:S02]  /*124e0*/  S2R R4, SR_TID.X ;  /* 0x0000000000047919 */ /* 0x000ea40000002100 */
[----:B--2---:R-:W-:-:S04]  /*124f0*/  SHF.R.U32.HI R4, RZ, 0x5, R4 ;  /* 0x00000005ff047819 */ /* 0x004fc80000011604 */
[----:B------:R-:W-:-:S05]  /*12500*/  LOP3.LUT R4, R4, 0x3, RZ, 0xc0, !PT ;  /* 0x0000000304047812 */ /* 0x000fca00078ec0ff */
[----:B------:R2:W3:Y:S02]  /*12510*/  SHFL.IDX PT, R14, R4, RZ, 0x1f ;  /* 0x00001fff040e7589 */ /* 0x0004e400000e0000 */
.L_x_367:
[----:B------:R-:W-:Y:S01]  /*12520*/  PLOP3.LUT P1, PT, PT, PT, PT, 0x8, 0x0 ;  /* 0x000000000000781c */ /* 0x000fe20003f2e170 */
[----:B------:R4:W-:Y:S01]  /*12530*/  STL [R1+0x8], R0 ;  /* 0x0000080001007387 */ /* 0x0009e20000100800 */
[----:B---3--:R-:W-:Y:S02]  /*12540*/  ISETP.NE.AND P0, PT, R14, RZ, PT ;  /* 0x000000ff0e00720c */ /* 0x008fe40003f05270 */
[----:B--2---:R-:W-:-:S05]  /*12550*/  P2R R4, PR, RZ, 0x2 ;  /* 0x00000002ff047803 */ /* 0x004fca0000000000 */
[----:B------:R4:W-:Y:S06]  /*12560*/  STL [R1+0x20], R4 ;  /* 0x0000200401007387 */ /* 0x0009ec0000100800 */
[----:B------:R-:W-:Y:S05]  /*12570*/  @P0 BRA `(.L_x_253) ;  /* 0x0000000400440947 */ /* 0x000fea0003800000 */
[----:B------:R-:W-:-:S03]  /*12580*/  UMOV UR4, 0xffffffff ;  /* 0xffffffff00047882 */ /* 0x000fc60000000000 */
[----:B------:R-:W-:Y:S05]  /*12590*/  BRA.DIV UR4, `(.L_x_254) ;  /* 0x0000005a04607947 */ /* 0x000fea000b800000 */
[----:B------:R-:W-:-:S13]  /*125a0*/  ELECT P6, URZ, PT ;  /* 0x00000000003f782f */ /* 0x000fda00038c0000 */
.L_x_370:
[----:B------:R-:W-:Y:S05]  /*125b0*/  @!P6 BRA `(.L_x_253) ;  /* 0x000000040034e947 */ /* 0x000fea0003800000 */
[----:B------:R-:W-:-:S04]  /*125c0*/  ISETP.NE.U32.AND P0, PT, R2, RZ, PT ;  /* 0x000000ff0200720c */ /* 0x000fc80003f05070 */
[----:B------:R-:W-:-:S13]  /*125d0*/  ISETP.NE.AND.EX P0, PT, R3, RZ, PT, P0 ;  /* 0x000000ff0300720c */ /* 0x000fda0003f05300 */
[----:B------:R-:W-:Y:S05]  /*125e0*/  @!P0 BRA `(.L_x_255) ;  /* 0x0000000000548947 */ /* 0x000fea0003800000 */
[----:B------:R-:W2:Y:S01]  /*125f0*/  LDC R6, c[0x0][0x43c] ;  /* 0x00010f00ff067b82 */ /* 0x000ea20000000800 */
[----:B------:R-:W-:Y:S01]  /*12600*/  IMAD.MOV.U32 R9, RZ, RZ, R0 ;  /* 0x000000ffff097224 */ /* 0x000fe200078e0000 */
[----:B------:R-:W-:Y:S01]  /*12610*/  ULDC.64 UR4, c[0x0][0x428] ;  /* 0x00010a0000047ab9 */ /* 0x000fe20000000a00 */
[----:B------:R-:W-:Y:S02]  /*12620*/  ULDC.64 UR6, c[0x0][0x208] ;  /* 0x0000820000067ab9 */ /* 0x000fe40000000a00 */
[----:B----4-:R-:W-:Y:S01]  /*12630*/  IMAD.MOV.U32 R0, RZ, RZ, R9 ;  /* 0x000000ffff007224 */ /* 0x010fe200078e0009 */
[----:B--2---:R-:W-:-:S13]  /*12640*/  ISETP.NE.AND P0, PT, R6, 0x1, PT ;  /* 0x000000010600780c */ /* 0x004fda0003f05270 */
[----:B------:R-:W2:Y:S02]  /*12650*/  @P0 LDC.64 R4, c[0x0][0x440] ;  /* 0x00011000ff040b82 */ /* 0x000ea40000000a00 */
[----:B--2---:R-:W-:-:S05]  /*12660*/  @P0 IMAD.HI.U32 R4, R9, R4, RZ ;  /* 0x0000000409040227 */ /* 0x004fca00078e00ff */
[----:B------:R-:W-:-:S04]  /*12670*/  @P0 SHF.R.U32.HI R0, RZ, R5, R4 ;  /* 0x00000005ff000219 */ /* 0x000fc80000011604 */
[--C-:B------:R-:W-:Y:S01]  /*12680*/  SHF.R.S32.HI R5, RZ, 0x1f, R0.reuse ;  /* 0x0000001fff057819 */ /* 0x100fe20000011400 */
[----:B------:R-:W-:-:S04]  /*12690*/  IMAD.MOV R4, RZ, RZ, -R0 ;  /* 0x000000ffff047224 */ /* 0x000fc800078e0a00 */
[----:B------:R-:W-:Y:S02]  /*126a0*/  IMAD R9, R6, R4, R9 ;  /* 0x0000000406097224 */ /* 0x000fe400078e0209 */
[----:B------:R-:W-:Y:S02]  /*126b0*/  IMAD R6, R8, UR4, RZ ;  /* 0x0000000408067c24 */ /* 0x000fe4000f8e02ff */
[----:B------:R-:W-:Y:S01]  /*126c0*/  IMAD.MOV.U32 R4, RZ, RZ, R0 ;  /* 0x000000ffff047224 */ /* 0x000fe200078e0000 */
[----:B------:R2:W-:Y:S01]  /*126d0*/  STL [R1+0x8], R9 ;  /* 0x0000080901007387 */ /* 0x0005e20000100800 */
[C---:B------:R-:W-:Y:S02]  /*126e0*/  IMAD R0, R7.reuse, UR5, R6 ;  /* 0x0000000507007c24 */ /* 0x040fe4000f8e0206 */
[----:B------:R-:W-:-:S04]  /*126f0*/  IMAD.WIDE.U32 R4, R7, UR4, R4 ;  /* 0x0000000407047c25 */ /* 0x000fc8000f8e0004 */
[----:B------:R-:W-:Y:S01]  /*12700*/  IMAD.IADD R0, R5, 0x1, R0 ;  /* 0x0000000105007824 */ /* 0x000fe200078e0200 */
[----:B------:R-:W-:-:S04]  /*12710*/  LEA R2, P0, R4, R2, 0x2 ;  /* 0x0000000204027211 */ /* 0x000fc800078010ff */
[----:B------:R-:W-:-:S05]  /*12720*/  LEA.HI.X R3, R4, R3, R0, 0x2, P0 ;  /* 0x0000000304037211 */ /* 0x000fca00000f1400 */
[----:B------:R2:W5:Y:S04]  /*12730*/  LDG.E R17, desc[UR6][R2.64] ;  /* 0x0000000602117981 */ /* 0x000568000c1e1900 */
.L_x_255:
[----:B--2---:R-:W2:Y:S01]  /*12740*/  LDL R2, [R1+0x14] ;  /* 0x0000140001027983 */ /* 0x004ea20000100800 */
[----:B----4-:R-:W-:Y:S01]  /*12750*/  IMAD R0, R19, 0x8, R18 ;  /* 0x0000000813007824 */ /* 0x010fe200078e0212 */
[----:B--2---:R-:W-:-:S04]  /*12760*/  SHF.L.U32 R2, R2, 0x1f, RZ ;  /* 0x0000001f02027819 */ /* 0x004fc800000006ff */
[----:B------:R-:W2:Y:S02]  /*12770*/  SYNCS.PHASECHK.TRANS64.TRYWAIT P0, [R0+URZ+0x38840], R2 ;  /* 0x03884002000075a7 */ /* 0x000ea4000800017f */
[----:B--2---:R-:W-:Y:S05]  /*12780*/  @!P0 BRA `(.L_x_256) ;  /* 0x0000005800048947 */ /* 0x004fea0003800000 */
.L_x_371:
[----:B------:R-:W3:Y:S02]  /*12790*/  S2R R3, SR_TID.X ;  /* 0x0000000000037919 */ /* 0x000ee40000002100 */
[----:B---3--:R-:W-:-:S04]  /*127a0*/  LOP3.LUT R3, R3, 0x7f, RZ, 0xc0, !PT ;  /* 0x0000007f03037812 */ /* 0x008fc800078ec0ff */
[----:B------:R-:W-:-:S13]  /*127b0*/  ISETP.NE.AND P0, PT, R3, RZ, PT ;  /* 0x000000ff0300720c */ /* 0x000fda0003f05270 */
[----:B------:R-:W-:Y:S05]  /*127c0*/  @P0 BRA `(.L_x_257) ;  /* 0x00000000001c0947 */ /* 0x000fea0003800000 */
[----:B------:R-:W3:Y:S01]  /*127d0*/  S2R R3, SR_TID.X ;  /* 0x0000000000037919 */ /* 0x000ee20000002100 */
[----:B--2---:R-:W-:-:S04]  /*127e0*/  IMAD.MOV.U32 R2, RZ, RZ, 0xa000 ;  /* 0x0000a000ff027424 */ /* 0x004fc800078e00ff */
[----:B------:R4:W-:Y:S01]  /*127f0*/  SYNCS.ARRIVE.TRANS64 RZ, [R0+URZ+0x38830], R2 ;  /* 0x0388300200ff79a7 */ /* 0x0009e2000800003f */
[----:B---3--:R-:W-:-:S04]  /*12800*/  LOP3.LUT R3, R3, 0x1f, RZ, 0xc0, !PT ;  /* 0x0000001f03037812 */ /* 0x008fc800078ec0ff */
[----:B------:R-:W-:-:S13]  /*12810*/  ISETP.NE.AND P0, PT, R3, RZ, PT ;  /* 0x000000ff0300720c */ /* 0x000fda0003f05270 */
[----:B----4-:R-:W-:Y:S05]  /*12820*/  @!P0 BRA `(.L_x_257) ;  /* 0x0000000000048947 */ /* 0x010fea0003800000 */
[----:B------:R-:W-:Y:S01]  /*12830*/  BPT.TRAP 0x1 ;  /* 0x000000040000795c */ /* 0x000fe20000300000 */
.L_x_257:
[----:B------:R-:W3:Y:S04]  /*12840*/  LDL R3, [R1+0x8] ;  /* 0x0000080001037983 */ /* 0x000ee80000100800 */
[----:B--2---:R-:W2:Y:S01]  /*12850*/  LDL R2, [R1+0x18] ;  /* 0x0000180001027983 */ /* 0x004ea20000100800 */
[----:B------:R-:W-:Y:S01]  /*12860*/  R2UR UR9, R0 ;  /* 0x00000000000972ca */ /* 0x000fe200000e0000 */
[----:B------:R-:W-:Y:S01]  /*12870*/  IMAD R0, R19, 0xa000, R18 ;  /* 0x0000a00013007824 */ /* 0x000fe200078e0212 */
[----:B------:R-:W-:Y:S01]  /*12880*/  UIADD3 UR4, UP0, UR36, 0x370, URZ ;  /* 0x0000037024047890 */ /* 0x000fe2000ff1e03f */
[----:B------:R-:W-:Y:S01]  /*12890*/  R2UR UR12, R16 ;  /* 0x00000000100c72ca */ /* 0x000fe200000e0000 */
[----:B------:R-:W-:Y:S01]  /*128a0*/  UMOV UR10, URZ ;  /* 0x0000003f000a7c82 */ /* 0x000fe20008000000 */
[----:B-----5:R-:W-:Y:S01]  /*128b0*/  R2UR UR13, R17 ;  /* 0x00000000110d72ca */ /* 0x020fe200000e0000 */
[----:B------:R-:W-:Y:S01]  /*128c0*/  UMOV UR6, 0x0 ;  /* 0x0000000000067882 */ /* 0x000fe20000000000 */
[----:B------:R-:W-:Y:S01]  /*128d0*/  R2UR UR14, R0 ;  /* 0x00000000000e72ca */ /* 0x000fe200000e0000 */
[----:B------:R-:W-:Y:S01]  /*128e0*/  UMOV UR7, 0x14f00000 ;  /* 0x14f0000000077882 */ /* 0x000fe20000000000 */
[----:B------:R-:W-:Y:S01]  /*128f0*/  UMOV UR16, 0x40 ;  /* 0x0000004000107882 */ /* 0x000fe20000000000 */
[----:B------:R-:W-:-:S03]  /*12900*/  PLOP3.LUT P0, PT, PT, PT, PT, 0x80, 0x0 ;  /* 0x000000000000781c */ /* 0x000fc60003f0f070 */
[----:B------:R-:W-:Y:S01]  /*12910*/  UIADD3 UR9, UR9, 0x38830, URZ ;  /* 0x0003883009097890 */ /* 0x000fe2000fffe03f */
[----:B------:R-:W-:-:S05]  /*12920*/  P2R R0, PR, RZ, 0x1 ;  /* 0x00000001ff007803 */ /* 0x000fca0000000000 */
[----:B------:R4:W-:Y:S01]  /*12930*/  STL [R1+0x20], R0 ;  /* 0x0000200001007387 */ /* 0x0009e20000100800 */
[----:B------:R-:W-:Y:S02]  /*12940*/  UIADD3 UR8, UR14, 0x24400, URZ ;  /* 0x000244000e087890 */ /* 0x000fe4000fffe03f */
[----:B------:R-:W-:Y:S02]  /*12950*/  UIADD3 UR15, UR14, 0x26c00, URZ ;  /* 0x00026c000e0f7890 */ /* 0x000fe4000fffe03f */
[----:B------:R-:W-:Y:S02]  /*12960*/  UIADD3 UR17, UR14, 0x29400, URZ ;  /* 0x000294000e117890 */ /* 0x000fe4000fffe03f */
[----:B------:R-:W-:-:S03]  /*12970*/  UIADD3 UR18, UR14, 0x2bc00, URZ ;  /* 0x0002bc000e127890 */ /* 0x000fc6000fffe03f */
[----:B------:R-:W-:Y:S01]  /*12980*/  UMOV UR14, 0x80 ;  /* 0x00000080000e7882 */ /* 0x000fe20000000000 */
[----:B---3--:R-:W-:Y:S02]  /*12990*/  R2UR UR11, R3 ;  /* 0x00000000030b72ca */ /* 0x008fe400000e0000 */
[----:B--2---:R-:W-:-:S13]  /*129a0*/  R2UR UR5, R2 ;  /* 0x00000000020572ca */ /* 0x004fda00000e0000 */
[----:B------:R-:W-:Y:S02]  /*129b0*/  UIMAD UR11, UR11, 0x50, UR5 ;  /* 0x000000500b0b78a4 */ /* 0x000fe4000f8e0205 */
[----:B------:R-:W-:-:S09]  /*129c0*/  UIADD3.X UR5, URZ, UR37, URZ, UP0, !UPT ;  /* 0x000000253f057290 */ /* 0x000fd200087fe43f */
[----:B------:R2:W-:Y:S02]  /*129d0*/  UTMALDG.4D [UR8], [UR4], desc[UR6] ;  /* 0x00000608040075b4 */ /* 0x0005e40008019000 */
[----:B--2---:R-:W-:Y:S01]  /*129e0*/  UMOV UR8, UR15 ;  /* 0x0000000f00087c82 */ /* 0x004fe20008000000 */
[----:B------:R-:W-:Y:S02]  /*129f0*/  UMOV UR10, UR16 ;  /* 0x00000010000a7c82 */ /* 0x000fe40008000000 */
[----:B------:R2:W-:Y:S02]  /*12a00*/  UTMALDG.4D [UR8], [UR4], desc[UR6] ;  /* 0x00000608040075b4 */ /* 0x0005e40008019000 */
[----:B--2---:R-:W-:Y:S01]  /*12a10*/  UMOV UR8, UR17 ;  /* 0x0000001100087c82 */ /* 0x004fe20008000000 */
[----:B------:R-:W-:Y:S01]  /*12a20*/  UMOV UR10, UR14 ;  /* 0x0000000e000a7c82 */ /* 0x000fe20008000000 */
[----:B------:R-:W-:Y:S01]  /*12a30*/  UMOV UR14, 0xc0 ;  /* 0x000000c0000e7882 */ /* 0x000fe20000000000 */
[----:B------:R2:W-:Y:S02]  /*12a40*/  UTMALDG.4D [UR8], [UR4], desc[UR6] ;  /* 0x00000608040075b4 */ /* 0x0005e40008019000 */
[----:B--2---:R-:W-:Y:S01]  /*12a50*/  UMOV UR8, UR18 ;  /* 0x0000001200087c82 */ /* 0x004fe20008000000 */
[----:B------:R-:W-:-:S02]  /*12a60*/  UMOV UR10, UR14 ;  /* 0x0000000e000a7c82 */ /* 0x000fc40008000000 */
[----:B------:R4:W-:Y:S02]  /*12a70*/  UTMALDG.4D [UR8], [UR4], desc[UR6] ;  /* 0x00000608040075b4 */ /* 0x0009e40008019000 */
[----:B----4-:R-:W-:Y:S01]  /*12a80*/  NOP ;  /* 0x0000000000007918 */ /* 0x010fe20000000000 */
.L_x_253:
[----:B------:R-:W2:Y:S04]  /*12a90*/  LDL.LU R3, [R1+0x30] ;  /* 0x0000300001037983 */ /* 0x000ea80000300800 */
[----:B------:R-:W3:Y:S04]  /*12aa0*/  LDL.LU R5, [R1+0x2c] ;  /* 0x00002c0001057983 */ /* 0x000ee80000300800 */
[----:B----4-:R-:W4:Y:S01]  /*12ab0*/  LDL.LU R4, [R1+0x3c] ;  /* 0x00003c0001047983 */ /* 0x010f220000300800 */
[----:B------:R-:W-:Y:S05]  /*12ac0*/  WARPSYNC.ALL ;  /* 0x0000000000007948 */ /* 0x000fea0003800000 */
[----:B------:R-:W-:Y:S01]  /*12ad0*/  ULDC.64 UR6, c[0x0][0xa00] ;  /* 0x0002800000067ab9 */ /* 0x000fe20000000a00 */
[----:B------:R-:W-:Y:S01]  /*12ae0*/  ULDC.64 UR4, c[0x0][0x298] ;  /* 0x0000a60000047ab9 */ /* 0x000fe20000000a00 */
[----:B------:R-:W-:Y:S01]  /*12af0*/  BAR.SYNC.DEFER_BLOCKING 0x8, 0x180 ;  /* 0x0206000000007b1d */ /* 0x000fe20000010000 */
[----:B------:R-:W-:Y:S01]  /*12b00*/  ISETP.NE.U32.AND P0, PT, RZ, UR6, PT ;  /* 0x00000006ff007c0c */ /* 0x000fe2000bf05070 */
[----:B------:R-:W-:-:S03]  /*12b10*/  VIADD R2, R18, 0x14400 ;  /* 0x0001440012027836 */ /* 0x000fc60000000000 */
[----:B------:R-:W-:Y:S01]  /*12b20*/  ISETP.NE.AND.EX P0, PT, RZ, UR7, PT, P0 ;  /* 0x00000007ff007c0c */ /* 0x000fe2000bf05300 */
[----:B------:R-:W-:Y:S01]  /*12b30*/  BSSY B6, `(.L_x_258) ;  /* 0x000001e000067945 */ /* 0x000fe20003800000 */
[----:B------:R-:W-:Y:S02]  /*12b40*/  LOP3.LUT P1, RZ, R2, 0x3ff, RZ, 0xc0, !PT ;  /* 0x000003ff02ff7812 */ /* 0x000fe4000782c0ff */
[----:B--2---:R-:W-:Y:S02]  /*12b50*/  SHF.R.S32.HI R0, RZ, 0x1f, R3 ;  /* 0x0000001fff007819 */ /* 0x004fe40000011403 */
[----:B---3--:R-:W-:-:S03]  /*12b60*/  SEL R5, R5, RZ, !P0 ;  /* 0x000000ff05057207 */ /* 0x008fc60004000000 */
[----:B------:R-:W-:Y:S01]  /*12b70*/  IMAD R0, R0, UR4, RZ ;  /* 0x0000000400007c24 */ /* 0x000fe2000f8e02ff */
[----:B----4-:R-:W-:-:S03]  /*12b80*/  SEL R4, R4, RZ, !P0 ;  /* 0x000000ff04047207 */ /* 0x010fc60004000000 */
[C---:B------:R-:W-:Y:S02]  /*12b90*/  IMAD R0, R3.reuse, UR5, R0 ;  /* 0x0000000503007c24 */ /* 0x040fe4000f8e0200 */
[----:B------:R-:W-:-:S04]  /*12ba0*/  IMAD.WIDE.U32 R2, R3, UR4, RZ ;  /* 0x0000000403027c25 */ /* 0x000fc8000f8e00ff */
[----:B------:R-:W-:Y:S01]  /*12bb0*/  IMAD.IADD R0, R3, 0x1, R0 ;  /* 0x0000000103007824 */ /* 0x000fe200078e0200 */
[----:B------:R2:W-:Y:S04]  /*12bc0*/  STL.64 [R1+0x50], R2 ;  /* 0x0000500201007387 */ /* 0x0005e80000100a00 */
[----:B------:R2:W-:Y:S04]  /*12bd0*/  STL [R1+0x2c], R5 ;  /* 0x00002c0501007387 */ /* 0x0005e80000100800 */
[----:B------:R2:W-:Y:S04]  /*12be0*/  STL [R1+0x3c], R4 ;  /* 0x00003c0401007387 */ /* 0x0005e80000100800 */
[----:B------:R2:W-:Y:S01]  /*12bf0*/  STL [R1+0x30], R0 ;  /* 0x0000300001007387 */ /* 0x0005e20000100800 */
[----:B------:R-:W-:Y:S05]  /*12c00*/  @!P1 BRA `(.L_x_259) ;  /* 0x0000000000409947 */ /* 0x000fea0003800000 */
[----:B--2---:R-:W-:Y:S01]  /*12c10*/  MOV R2, 0x0 ;  /* 0x0000000000027802 */ /* 0x004fe20000000f00 */
[----:B------:R-:W-:Y:S01]  /*12c20*/  ULDC.64 UR6, c[0x4][0xa8] ;  /* 0x01002a0000067ab9 */ /* 0x000fe20000000a00 */
[----:B------:R-:W-:Y:S01]  /*12c30*/  ULDC.64 UR8, c[0x4][0xb0] ;  /* 0x01002c0000087ab9 */ /* 0x000fe20000000a00 */
[----:B------:R-:W-:Y:S01]  /*12c40*/  ULDC.64 UR4, c[0x4][0x20] ;  /* 0x0100080000047ab9 */ /* 0x000fe20000000a00 */
[----:B------:R-:W-:Y:S02]  /*12c50*/  IMAD.U32 R4, RZ, RZ, UR6 ;  /* 0x00000006ff047e24 */ /* 0x000fe4000f8e00ff */
[----:B------:R-:W2:Y:S01]  /*12c60*/  LDC.64 R2, c[0x4][R2] ;  /* 0x0100000002027b82 */ /* 0x000ea20000000a00 */
[----:B------:R-:W-:Y:S02]  /*12c70*/  IMAD.U32 R5, RZ, RZ, UR7 ;  /* 0x00000007ff057e24 */ /* 0x000fe4000f8e00ff */
[----:B------:R-:W-:Y:S02]  /*12c80*/  IMAD.U32 R6, RZ, RZ, UR8 ;  /* 0x00000008ff067e24 */ /* 0x000fe4000f8e00ff */
[----:B------:R-:W-:-:S02]  /*12c90*/  IMAD.U32 R7, RZ, RZ, UR9 ;  /* 0x00000009ff077e24 */ /* 0x000fc4000f8e00ff */
[----:B-1----:R-:W-:Y:S02]  /*12ca0*/  IMAD.U32 R10, RZ, RZ, UR4 ;  /* 0x00000004ff0a7e24 */ /* 0x002fe4000f8e00ff */
[----:B0-----:R-:W-:Y:S02]  /*12cb0*/  IMAD.U32 R11, RZ, RZ, UR5 ;  /* 0x00000005ff0b7e24 */ /* 0x001fe4000f8e00ff */
[----:B------:R-:W-:Y:S02]  /*12cc0*/  IMAD.MOV.U32 R8, RZ, RZ, 0x70 ;  /* 0x00000070ff087424 */ /* 0x000fe400078e00ff */
[----:B------:R-:W-:Y:S02]  /*12cd0*/  IMAD.MOV.U32 R12, RZ, RZ, 0x1 ;  /* 0x00000001ff0c7424 */ /* 0x000fe400078e00ff */
[----:B------:R-:W-:-:S07]  /*12ce0*/  IMAD.MOV.U32 R13, RZ, RZ, RZ ;  /* 0x000000ffff0d7224 */ /* 0x000fce00078e00ff */
[----:B------:R-:W-:-:S07]  /*12cf0*/  LEPC R20, `(.L_x_259) ;  /* 0x000000001014794e */ /* 0x000fce0000000000 */
[----:B--2---:R-:W-:Y:S05]  /*12d00*/  CALL.ABS.NOINC R2 ;  /* 0x0000000002007343 */ /* 0x004fea0003c00000 */
.L_x_259:
[----:B------:R-:W-:Y:S05]  /*12d10*/  BSYNC B6 ;  /* 0x0000000000067941 */ /* 0x000fea0003800000 */
.L_x_258:
[----:B--2---:R-:W2:Y:S01]  /*12d20*/  LDL.LU R0, [R1+0x3c] ;  /* 0x00003c0001007983 */ /* 0x004ea20000300800 */
[----:B------:R-:W-:Y:S01]  /*12d30*/  ULDC.64 UR4, c[0x0][0x2d8] ;  /* 0x0000b60000047ab9 */ /* 0x000fe20000000a00 */
[----:B------:R-:W3:Y:S01]  /*12d40*/  LDC R8, c[0x0][0x448] ;  /* 0x00011200ff087b82 */ /* 0x000ee20000000800 */
[----:B------:R-:W-:Y:S01]  /*12d50*/  ULDC.64 UR6, c[0x0][0x280] ;  /* 0x0000a00000067ab9 */ /* 0x000fe20000000a00 */
[----:B------:R-:W4:Y:S04]  /*12d60*/  LDL.LU R5, [R1+0x30] ;  /* 0x0000300001057983 */ /* 0x000f280000300800 */
[----:B------:R-:W4:Y:S04]  /*12d70*/  LDL.LU.64 R2, [R1+0x50] ;  /* 0x0000500001027983 */ /* 0x000f280000300a00 */
[----:B------:R-:W2:Y:S01]  /*12d80*/  LDL.LU R4, [R1+0x2c] ;  /* 0x00002c0001047983 */ /* 0x000ea20000300800 */
[----:B---3--:R-:W-:Y:S01]  /*12d90*/  ISETP.NE.AND P0, PT, R8, 0x1, PT ;  /* 0x000000010800780c */ /* 0x008fe20003f05270 */
[----:B------:R-:W3:-:S12]  /*12da0*/  S2R R9, SR_TID.X ;  /* 0x0000000000097919 */ /* 0x000ed80000002100 */
[----:B------:R-:W0:Y:S01]  /*12db0*/  @P0 LDC R7, c[0x0][0x450] ;  /* 0x00011400ff070b82 */ /* 0x000e220000000800 */
[----:B----4-:R-:W-:Y:S02]  /*12dc0*/  IMAD.MOV.U32 R3, RZ, RZ, R5 ;  /* 0x000000ffff037224 */ /* 0x010fe400078e0005 */
[----:B------:R-:W4:Y:S01]  /*12dd0*/  LDL.LU R5, [R1+0x4] ;  /* 0x0000040001057983 */ /* 0x000f220000300800 */
[----:B---3--:R-:W-:Y:S02]  /*12de0*/  IMAD.SHL.U32 R9, R9, 0x8, RZ ;  /* 0x0000000809097824 */ /* 0x008fe400078e00ff */
[C---:B------:R-:W-:Y:S01]  /*12df0*/  IMAD.WIDE.U32 R2, R16.reuse, UR4, R2 ;  /* 0x0000000410027c25 */ /* 0x040fe2000f8e0002 */
[----:B-1----:R-:W1:Y:S02]  /*12e00*/  S2R R10, SR_TID.X ;  /* 0x00000000000a7919 */ /* 0x002e640000002100 */
[----:B------:R-:W-:Y:S01]  /*12e10*/  LOP3.LUT R9, R9, 0x38, RZ, 0xc0, !PT ;  /* 0x0000003809097812 */ /* 0x000fe200078ec0ff */
[----:B------:R-:W-:Y:S01]  /*12e20*/  IMAD R3, R16, UR5, R3 ;  /* 0x0000000510037c24 */ /* 0x000fe2000f8e0203 */
[----:B------:R-:W-:-:S02]  /*12e30*/  ULDC.64 UR4, c[0x0][0x2e0] ;  /* 0x0000b80000047ab9 */ /* 0x000fc40000000a00 */
[----:B--2---:R-:W-:Y:S01]  /*12e40*/  IMAD R0, R0, UR4, RZ ;  /* 0x0000000400007c24 */ /* 0x004fe2000f8e02ff */
[C---:B------:R-:W-:Y:S01]  /*12e50*/  LOP3.LUT R12, R9.reuse, 0x40, RZ, 0xfc, !PT ;  /* 0x00000040090c7812 */ /* 0x040fe200078efcff */
[C---:B------:R-:W-:Y:S01]  /*12e60*/  IMAD.WIDE.U32 R2, R4.reuse, UR4, R2 ;  /* 0x0000000404027c25 */ /* 0x040fe2000f8e0002 */
[C---:B0-----:R-:W-:Y:S02]  /*12e70*/  LOP3.LUT R11, R9.reuse, 0x80, RZ, 0xfc, !PT ;  /* 0x00000080090b7812 */ /* 0x041fe400078efcff */
[----:B------:R-:W-:Y:S01]  /*12e80*/  LOP3.LUT R9, R9, 0xc0, RZ, 0xfc, !PT ;  /* 0x000000c009097812 */ /* 0x000fe200078efcff */
[----:B------:R-:W-:Y:S01]  /*12e90*/  IMAD R0, R4, UR5, R0 ;  /* 0x0000000504007c24 */ /* 0x000fe2000f8e0200 */
[----:B------:R-:W-:Y:S01]  /*12ea0*/  ULDC.64 UR4, c[0x0][0x2d0] ;  /* 0x0000b40000047ab9 */ /* 0x000fe20000000a00 */
[----:B------:R-:W0:Y:S02]  /*12eb0*/  S2R R4, SR_TID.X ;  /* 0x0000000000047919 */ /* 0x000e240000002100 */
[----:B------:R-:W-:-:S02]  /*12ec0*/  IMAD.IADD R3, R3, 0x1, R0 ;  /* 0x0000000103037824 */ /* 0x000fc400078e0200 */
[----:B-1----:R-:W-:-:S05]  /*12ed0*/  IMAD.SHL.U32 R10, R10, 0x8, RZ ;  /* 0x000000080a0a7824 */ /* 0x002fca00078e00ff */
[----:B------:R-:W-:Y:S02]  /*12ee0*/  LOP3.LUT R10, R10, 0x38, RZ, 0xc0, !PT ;  /* 0x000000380a0a7812 */ /* 0x000fe400078ec0ff */
[----:B0-----:R-:W-:-:S04]  /*12ef0*/  LOP3.LUT R4, R4, 0x7f, RZ, 0xc0, !PT ;  /* 0x0000007f04047812 */ /* 0x001fc800078ec0ff */
[----:B------:R-:W-:Y:S02]  /*12f00*/  SHF.R.U32.HI R6, RZ, 0x3, R4 ;  /* 0x00000003ff067819 */ /* 0x000fe40000011604 */
[----:B------:R-:W0:Y:S02]  /*12f10*/  S2R R4, SR_TID.X ;  /* 0x0000000000047919 */ /* 0x000e240000002100 */
[----:B0-----:R-:W-:-:S05]  /*12f20*/  IMAD.SHL.U32 R4, R4, 0x10, RZ ;  /* 0x0000001004047824 */ /* 0x001fca00078e00ff */
[----:B------:R-:W-:Y:S02]  /*12f30*/  LOP3.LUT R4, R6, 0x70, R4, 0xf8, !PT ;  /* 0x0000007006047812 */ /* 0x000fe400078ef804 */
[----:B------:R-:W0:Y:S01]  /*12f40*/  @P0 LDC R6, c[0x0][0x44c] ;  /* 0x00011300ff060b82 */ /* 0x000e220000000800 */
[----:B----4-:R-:W-:-:S05]  /*12f50*/  IMAD.SHL.U32 R5, R5, 0x80, RZ ;  /* 0x0000008005057824 */ /* 0x010fca00078e00ff */
[----:B------:R-:W-:-:S05]  /*12f60*/  LOP3.LUT R0, R4, R5, RZ, 0xfc, !PT ;  /* 0x0000000504007212 */ /* 0x000fca00078efcff */
[----:B0-----:R-:W-:-:S04]  /*12f70*/  @P0 IMAD.HI.U32 R6, R0, R6, RZ ;  /* 0x0000000600060227 */ /* 0x001fc800078e00ff */
[----:B------:R-:W-:Y:S01]  /*12f80*/  IMAD.MOV.U32 R4, RZ, RZ, R0 ;  /* 0x000000ffff047224 */ /* 0x000fe200078e0000 */
[----:B------:R-:W-:-:S05]  /*12f90*/  @P0 SHF.R.U32.HI R4, RZ, R7, R6 ;  /* 0x00000007ff040219 */ /* 0x000fca0000011606 */
[----:B------:R-:W-:Y:S02]  /*12fa0*/  IMAD.MOV R6, RZ, RZ, -R4 ;  /* 0x000000ffff067224 */ /* 0x000fe400078e0a04 */
[----:B------:R-:W-:-:S04]  /*12fb0*/  IMAD.WIDE.U32 R2, R4, UR4, R2 ;  /* 0x0000000404027c25 */ /* 0x000fc8000f8e0002 */
[----:B------:R-:W-:Y:S01]  /*12fc0*/  IMAD R0, R8, R6, R0 ;  /* 0x0000000608007224 */ /* 0x000fe200078e0200 */
[----:B------:R-:W-:-:S05]  /*12fd0*/  SHF.R.S32.HI R6, RZ, 0x1f, R4 ;  /* 0x0000001fff067819 */ /* 0x000fca0000011404 */
[----:B------:R-:W-:-:S04]  /*12fe0*/  IMAD R6, R6, UR4, RZ ;  /* 0x0000000406067c24 */ /* 0x000fc8000f8e02ff */
[----:B------:R-:W-:Y:S01]  /*12ff0*/  IMAD R4, R4, UR5, R6 ;  /* 0x0000000504047c24 */ /* 0x000fe2000f8e0206 */
[----:B------:R-:W-:-:S03]  /*13000*/  ULDC.64 UR4, c[0x0][0x2c8] ;  /* 0x0000b20000047ab9 */ /* 0x000fc60000000a00 */
[----:B------:R-:W-:Y:S01]  /*13010*/  IMAD.IADD R3, R3, 0x1, R4 ;  /* 0x0000000103037824 */ /* 0x000fe200078e0204 */
[----:B------:R-:W-:Y:S01]  /*13020*/  SHF.R.S32.HI R4, RZ, 0x1f, R0 ;  /* 0x0000001fff047819 */ /* 0x000fe20000011400 */
[----:B------:R-:W-:-:S04]  /*13030*/  IMAD.WIDE.U32 R2, R0, UR4, R2 ;  /* 0x0000000400027c25 */ /* 0x000fc8000f8e0002 */
[----:B------:R-:W-:Y:S01]  /*13040*/  IMAD R4, R4, UR4, RZ ;  /* 0x0000000404047c24 */ /* 0x000fe2000f8e02ff */
[----:B------:R-:W-:Y:S02]  /*13050*/  ULDC UR4, c[0x0][0x2b8] ;  /* 0x0000ae0000047ab9 */ /* 0x000fe40000000800 */
[----:B------:R-:W-:Y:S01]  /*13060*/  ISETP.GE.AND P3, PT, R9, UR4, PT ;  /* 0x0000000409007c0c */ /* 0x000fe2000bf66270 */
[----:B------:R-:W-:Y:S01]  /*13070*/  IMAD R0, R0, UR5, R4 ;  /* 0x0000000500007c24 */ /* 0x000fe2000f8e0204 */
[----:B------:R0:W5:Y:S01]  /*13080*/  LDL R9, [R1+0x24] ;  /* 0x0000240001097983 */ /* 0x0001620000100800 */
[----:B------:R-:W-:Y:S02]  /*13090*/  LEA R4, P4, R2, UR6, 0x1 ;  /* 0x0000000602047c11 */ /* 0x000fe4000f8808ff */
[----:B------:R-:W-:Y:S01]  /*130a0*/  IMAD.IADD R0, R3, 0x1, R0 ;  /* 0x0000000103007824 */ /* 0x000fe200078e0200 */
[----:B------:R-:W-:Y:S02]  /*130b0*/  ISETP.GE.AND P0, PT, R10, UR4, PT ;  /* 0x000000040a007c0c */ /* 0x000fe4000bf06270 */
[----:B------:R-:W-:-:S02]  /*130c0*/  ISETP.GE.AND P1, PT, R12, UR4, PT ;  /* 0x000000040c007c0c */ /* 0x000fc4000bf26270 */
[----:B------:R-:W-:Y:S01]  /*130d0*/  ISETP.GE.AND P2, PT, R11, UR4, PT ;  /* 0x000000040b007c0c */ /* 0x000fe2000bf46270 */
[----:B------:R-:W-:Y:S01]  /*130e0*/  UMOV UR4, 0xffffffff ;  /* 0xffffffff00047882 */ /* 0x000fe20000000000 */
[----:B------:R-:W-:Y:S02]  /*130f0*/  LEA.HI.X R3, R2, UR7, R0, 0x1, P4 ;  /* 0x0000000702037c11 */ /* 0x000fe4000a0f0c00 */
[----:B0-----:R-:W-:Y:S09]  /*13100*/  BRA.DIV UR4, `(.L_x_260) ;  /* 0x0000004e04b87947 */ /* 0x001ff2000b800000 */
[----:B------:R-:W2:Y:S01]  /*13110*/  LDL.LU R6, [R1+0x40] ;  /* 0x0000400001067983 */ /* 0x000ea20000300800 */
[----:B------:R-:W0:Y:S02]  /*13120*/  S2R R7, SR_TID.X ;  /* 0x0000000000077919 */ /* 0x000e240000002100 */
[----:B0-----:R-:W-:-:S04]  /*13130*/  LOP3.LUT R7, R7, 0x7f, RZ, 0xc0, !PT ;  /* 0x0000007f07077812 */ /* 0x001fc800078ec0ff */
[----:B------:R-:W-:Y:S02]  /*13140*/  SHF.R.U32.HI R11, RZ, 0x3, R7 ;  /* 0x00000003ff0b7819 */ /* 0x000fe40000011607 */
[----:B------:R-:W0:Y:S03]  /*13150*/  SHFL.IDX PT, R7, R4, RZ, 0x181f ;  /* 0x00181fff04077589 */ /* 0x000e2600000e0000 */
[----:B------:R-:W-:Y:S01]  /*13160*/  IMAD.IADD R0, R11, 0x1, R5 ;  /* 0x000000010b007824 */ /* 0x000fe200078e0205 */
[----:B------:R-:W-:-:S03]  /*13170*/  ULDC.64 UR4, c[0x0][0x208] ;  /* 0x0000820000047ab9 */ /* 0x000fc60000000a00 */
[----:B------:R-:W-:Y:S02]  /*13180*/  VIADD R5, R0, 0x10 ;  /* 0x0000001000057836 */ /* 0x000fe40000000000 */
[----:B--2---:R-:W-:Y:S02]  /*13190*/  IMAD R2, R6, R8, RZ ;  /* 0x0000000806027224 */ /* 0x004fe400078e02ff */
[----:B------:R-:W1:Y:S03]  /*131a0*/  SHFL.IDX PT, R6, R3, RZ, 0x181f ;  /* 0x00181fff03067589 */ /* 0x000e6600000e0000 */
[----:B------:R-:W-:-:S13]  /*131b0*/  ISETP.GE.AND P5, PT, R0, R2, PT ;  /* 0x000000020000720c */ /* 0x000fda0003fa6270 */
[----:B0-----:R-:W-:-:S05]  /*131c0*/  @!P5 LEA R7, P4, R10, R7, 0x1 ;  /* 0x000000070a07d211 */ /* 0x001fca00078808ff */
[----:B-1----:R-:W-:-:S05]  /*131d0*/  @!P5 IMAD.X R6, RZ, RZ, R6, P4 ;  /* 0x000000ffff06d224 */ /* 0x002fca00020e0606 */
[----:B------:R-:W-:-:S04]  /*131e0*/  @!P5 LOP3.LUT R7, R7, R6, RZ, 0x3c, !PT ;  /* 0x000000060707d212 */ /* 0x000fc800078e3cff */
[----:B------:R-:W-:-:S04]  /*131f0*/  @!P5 LOP3.LUT R6, R7, R6, RZ, 0x3c, !PT ;  /* 0x000000060706d212 */ /* 0x000fc800078e3cff */
[----:B------:R-:W-:-:S05]  /*13200*/  @!P5 LOP3.LUT R7, R7, R6, RZ, 0x3c, !PT ;  /* 0x000000060707d212 */ /* 0x000fca00078e3cff */
[----:B------:R-:W-:Y:S01]  /*13210*/  @!PT LDS RZ, [RZ] ;  /* 0x00000000fffff984 */ /* 0x000fe20000000800 */
[----:B-----5:R-:W-:Y:S04]  /*13220*/  @!P5 LDGSTS.E.BYPASS.LTC128B.128 [R9+0x14400], desc[UR4][R6.64], !P0 ;  /* 0x144000000609dfae */ /* 0x020fe8000c101d44 */
[----:B------:R-:W-:Y:S04]  /*13230*/  @!P5 LDGSTS.E.BYPASS.LTC128B.128 [R9+0x18400], desc[UR4][R6.64+0x80], !P1 ;  /* 0x184000800609dfae */ /* 0x000fe8000c901d44 */
[----:B------:R-:W-:Y:S04]  /*13240*/  @!P5 LDGSTS.E.BYPASS.LTC128B.128 [R9+0x1c400], desc[UR4][R6.64+0x100], !P2 ;  /* 0x1c4001000609dfae */ /* 0x000fe8000d101d44 */
[----:B------:R0:W-:Y:S01]  /*13250*/  @!P5 LDGSTS.E.BYPASS.LTC128B.128 [R9+0x20400], desc[UR4][R6.64+0x180], !P3 ;  /* 0x204001800609dfae */ /* 0x0001e2000d901d44 */
[----:B------:R-:W-:-:S03]  /*13260*/  ISETP.GE.AND P5, PT, R5, R2, PT ;  /* 0x000000020500720c */ /* 0x000fc60003fa6270 */
[----:B------:R-:W1:Y:S04]  /*13270*/  SHFL.IDX PT, R5, R4, 0x1, 0x181f ;  /* 0x00381f0004057f89 */ /* 0x000e6800000e0000 */
[----:B0-----:R-:W0:Y:S06]  /*13280*/  SHFL.IDX PT, R6, R3, 0x1, 0x181f ;  /* 0x00381f0003067f89 */ /* 0x001e2c00000e0000 */
[----:B-1----:R-:W-:-:S05]  /*13290*/  @!P5 LEA R5, P4, R10, R5, 0x1 ;  /* 0x000000050a05d211 */ /* 0x002fca00078808ff */
[----:B0-----:R-:W-:-:S04]  /*132a0*/  @!P5 IMAD.X R6, RZ, RZ, R6, P4 ;  /* 0x000000ffff06d224 */ /* 0x001fc800020e0606 */
[----:B------:R-:W-:Y:S02]  /*132b0*/  @!P5 IMAD.MOV.U32 R7, RZ, RZ, R6 ;  /* 0x000000ffff07d224 */ /* 0x000fe400078e0006 */
[----:B------:R-:W-:Y:S02]  /*132c0*/  @!P5 IMAD.MOV.U32 R6, RZ, RZ, R5 ;  /* 0x000000ffff06d224 */ /* 0x000fe400078e0005 */
[----:B------:R-:W-:-:S03]  /*132d0*/  VIADD R5, R0, 0x20 ;  /* 0x0000002000057836 */ /* 0x000fc60000000000 */
[----:B------:R-:W-:Y:S04]  /*132e0*/  @!P5 LDGSTS.E.BYPASS.LTC128B.128 [R9+0x14c00], desc[UR4][R6.64], !P0 ;  /* 0x14c000000609dfae */ /* 0x000fe8000c101d44 */
        /* <DEDUP_REMOVED lines=53> */
[----:B------:R-:W0:Y:S06]  /*13640*/  SHFL.IDX PT, R8, R3, 0x6, 0x181f ;  /* 0x00d81f0003087f89 */ /* 0x000e2c00000e0000 */
[----:B-1----:R-:W-:-:S05]  /*13650*/  @!P5 LEA R5, P4, R10, R5, 0x1 ;  /* 0x000000050a05d211 */ /* 0x002fca00078808ff */
[----:B0-----:R-:W-:-:S04]  /*13660*/  @!P5 IMAD.X R6, RZ, RZ, R8, P4 ;  /* 0x000000ffff06d224 */ /* 0x001fc800020e0608 */
[----:B------:R-:W-:Y:S02]  /*13670*/  @!P5 IMAD.MOV.U32 R7, RZ, RZ, R6 ;  /* 0x000000ffff07d224 */ /* 0x000fe400078e0006 */
[----:B------:R-:W-:Y:S02]  /*13680*/  @!P5 IMAD.MOV.U32 R6, RZ, RZ, R5 ;  /* 0x000000ffff06d224 */ /* 0x000fe400078e0005 */
[----:B------:R0:W1:Y:S04]  /*13690*/  SHFL.IDX PT, R5, R3, 0x7, 0x181f ;  /* 0x00f81f0003057f89 */ /* 0x00006800000e0000 */
[----:B------:R0:W-:Y:S04]  /*136a0*/  @!P5 LDGSTS.E.BYPASS.LTC128B.128 [R9+0x17400], desc[UR4][R6.64], !P0 ;  /* 0x174000000609dfae */ /* 0x0001e8000c101d44 */
[----:B------:R0:W-:Y:S04]  /*136b0*/  @!P5 LDGSTS.E.BYPASS.LTC128B.128 [R9+0x1b400], desc[UR4][R6.64+0x80], !P1 ;  /* 0x1b4000800609dfae */ /* 0x0001e8000c901d44 */
[----:B------:R0:W-:Y:S04]  /*136c0*/  @!P5 LDGSTS.E.BYPASS.LTC128B.128 [R9+0x1f400], desc[UR4][R6.64+0x100], !P2 ;  /* 0x1f4001000609dfae */ /* 0x0001e8000d101d44 */
[----:B------:R0:W-:Y:S04]  /*136d0*/  @!P5 LDGSTS.E.BYPASS.LTC128B.128 [R9+0x23400], desc[UR4][R6.64+0x180], !P3 ;  /* 0x234001800609dfae */ /* 0x0001e8000d901d44 */
[----:B------:R0:W2:Y:S02]  /*136e0*/  SHFL.IDX PT, R3, R4, 0x7, 0x181f ;  /* 0x00f81f0004037f89 */ /* 0x0000a400000e0000 */
.L_x_388:
[----:B------:R-:W-:Y:S01]  /*136f0*/  VIADD R0, R0, 0x70 ;  /* 0x0000007000007836 */ /* 0x000fe20000000000 */
[----:B------:R-:W-:Y:S04]  /*13700*/  BSSY B0, `(.L_x_261) ;  /* 0x000000d000007945 */ /* 0x000fe80003800000 */
[----:B------:R-:W-:-:S13]  /*13710*/  ISETP.GE.AND P4, PT, R0, R2, PT ;  /* 0x000000020000720c */ /* 0x000fda0003f86270 */
[----:B------:R-:W-:Y:S05]  /*13720*/  @P4 BRA `(.L_x_262) ;  /* 0x0000000000284947 */ /* 0x000fea0003800000 */
[----:B--2---:R-:W-:Y:S01]  /*13730*/  LEA R2, P4, R10, R3, 0x1 ;  /* 0x000000030a027211 */ /* 0x004fe200078808ff */
[----:B------:R-:W-:-:S04]  /*13740*/  ULDC.64 UR4, c[0x0][0x208] ;  /* 0x0000820000047ab9 */ /* 0x000fc80000000a00 */
[----:B01----:R-:W-:-:S05]  /*13750*/  IMAD.X R3, RZ, RZ, R5, P4 ;  /* 0x000000ffff037224 */ /* 0x003fca00020e0605 */
[----:B------:R-:W-:Y:S01]  /*13760*/  @!PT LDS RZ, [RZ] ;  /* 0x00000000fffff984 */ /* 0x000fe20000000800 */
[----:B------:R-:W-:Y:S01]  /*13770*/  @!PT LDS RZ, [RZ] ;  /* 0x00000000fffff984 */ /* 0x000fe20000000800 */
[----:B------:R-:W-:Y:S01]  /*13780*/  @!PT LDS RZ, [RZ] ;  /* 0x00000000fffff984 */ /* 0x000fe20000000800 */
[----:B------:R3:W-:Y:S04]  /*13790*/  LDGSTS.E.BYPASS.LTC128B.128 [R9+0x17c00], desc[UR4][R2.64], !P0 ;  /* 0x17c0000002097fae */ /* 0x0007e8000c101d44 */
[----:B------:R3:W-:Y:S04]  /*137a0*/  LDGSTS.E.BYPASS.LTC128B.128 [R9+0x1bc00], desc[UR4][R2.64+0x80], !P1 ;  /* 0x1bc0008002097fae */ /* 0x0007e8000c901d44 */
[----:B------:R3:W-:Y:S04]  /*137b0*/  LDGSTS.E.BYPASS.LTC128B.128 [R9+0x1fc00], desc[UR4][R2.64+0x100], !P2 ;  /* 0x1fc0010002097fae */ /* 0x0007e8000d101d44 */
[----:B------:R3:W-:Y:S02]  /*137c0*/  LDGSTS.E.BYPASS.LTC128B.128 [R9+0x23c00], desc[UR4][R2.64+0x180], !P3 ;  /* 0x23c0018002097fae */ /* 0x0007e4000d901d44 */
.L_x_262:
[----:B------:R-:W-:Y:S05]  /*137d0*/  BSYNC B0 ;  /* 0x0000000000007941 */ /* 0x000fea0003800000 */
.L_x_261:
[----:B------:R-:W-:Y:S01]  /*137e0*/  NOP ;  /* 0x0000000000007918 */ /* 0x000fe20000000000 */
[----:B------:R-:W-:Y:S01]  /*137f0*/  PLOP3.LUT P0, PT, PT, PT, PT, 0x80, 0x0 ;  /* 0x000000000000781c */ /* 0x000fe20003f0f070 */
[----:B0-----:R-:W-:-:S12]  /*13800*/  VIADD R6, R18, 0x38800 ;  /* 0x0003880012067836 */ /* 0x001fd80000000000 */
.L_x_263:
[----:B------:R-:W-:Y:S02]  /*13810*/  PLOP3.LUT P1, PT, P1, P0, PT, 0xa2, 0x0 ;  /* 0x000000000000781c */ /* 0x000fe40000f21472 */
[----:B------:R-:W-:-:S08]  /*13820*/  @P0 R2UR P1, UR4, R18 ;  /* 0x00000000120402ca */ /* 0x000fd00000020000 */
[----:B------:R-:W-:-:S05]  /*13830*/  @P0 PLOP3.LUT P0, PT, P1, PT, PT, 0x80, 0x0 ;  /* 0x000000000000081c */ /* 0x000fca0000f0f070 */
[----:B------:R-:W-:Y:S01]  /*13840*/  @!P1 SYNCS.ARRIVE.TRANS64.RED.A0T1 RZ, [UR4+0x38800], RZ ;  /* 0x038800ffffff99a7 */ /* 0x000fe20008200404 */
[----:B------:R-:W-:Y:S07]  /*13850*/  @!P1 ARRIVES.LDGSTSBAR.64.TRANSCNT [UR4+0x38800] ;  /* 0x03880000ff0099b0 */ /* 0x000fee0008000a84 */
[----:B------:R-:W-:Y:S05]  /*13860*/  @P0 BRA.U.ANY `(.L_x_263) ;  /* 0xfffffffd00e80947 */ /* 0x000fea000393ffff */
[----:B---3--:R-:W3:Y:S02]  /*13870*/  LDL.LU R2, [R1+0x48] ;  /* 0x0000480001027983 */ /* 0x008ee40000300800 */
[----:B---3--:R-:W-:-:S05]  /*13880*/  VIADD R2, R2, 0x1 ;  /* 0x0000000102027836 */ /* 0x008fca0000000000 */
[----:B------:R0:W-:Y:S01]  /*13890*/  STL [R1+0x48], R2 ;  /* 0x0000480201007387 */ /* 0x0001e20000100800 */
[----:B------:R-:W-:-:S04]  /*138a0*/  LEA.HI R0, R2, R2, RZ, 0x1 ;  /* 0x0000000202007211 */ /* 0x000fc800078f08ff */
[----:B------:R-:W-:-:S05]  /*138b0*/  LOP3.LUT R0, R0, 0xfffffffe, RZ, 0xc0, !PT ;  /* 0xfffffffe00007812 */ /* 0x000fca00078ec0ff */
[----:B------:R-:W-:-:S05]  /*138c0*/  IMAD.IADD R0, R2, 0x1, -R0 ;  /* 0x0000000102007824 */ /* 0x000fca00078e0a00 */
[----:B------:R-:W-:Y:S01]  /*138d0*/  SHF.L.U32 R0, R0, 0x1f, RZ ;  /* 0x0000001f00007819 */ /* 0x000fe200000006ff */
[----:B------:R-:W-:Y:S01]  /*138e0*/  NOP ;  /* 0x0000000000007918 */ /* 0x000fe20000000000 */
[----:B------:R0:W-:Y:S01]  /*138f0*/  SYNCS.ARRIVE.TRANS64.A1T0 RZ, [R18+URZ+0x38800], RZ ;  /* 0x038800ff12ff79a7 */ /* 0x0001e2000810003f */
[----:B------:R-:W-:Y:S01]  /*13900*/  BSSY B0, `(.L_x_264) ;  /* 0x0000003000007945 */ /* 0x000fe20003800000 */
[----:B------:R-:W3:Y:S03]  /*13910*/  SYNCS.PHASECHK.TRANS64.TRYWAIT P0, [R18+URZ+0x38820], R0 ;  /* 0x03882000120075a7 */ /* 0x000ee6000800017f */
[----:B0--3--:R-:W-:Y:S05]  /*13920*/  @!P0 BRA `(.L_x_265) ;  /* 0x0000005000bc8947 */ /* 0x009fea0003800000 */
.L_x_389:
[----:B------:R-:W-:Y:S05]  /*13930*/  BSYNC B0 ;  /* 0x0000000000007941 */ /* 0x000fea0003800000 */
.L_x_264:
[----:B------:R-:W0:Y:S04]  /*13940*/  LDL R2, [R1+0x38] ;  /* 0x0000380001027983 */ /* 0x000e280000100800 */
[----:B--2---:R-:W2:Y:S01]  /*13950*/  LDL R3, [R1+0x28] ;  /* 0x0000280001037983 */ /* 0x004ea20000100800 */
[----:B------:R-:W-:Y:S01]  /*13960*/  BSSY B0, `(.L_x_266) ;  /* 0x00002a3000007945 */ /* 0x000fe20003800000 */
[----:B0-----:R-:W-:-:S05]  /*13970*/  VIADD R0, R2, 0xfffffffe ;  /* 0xfffffffe02007836 */ /* 0x001fca0000000000 */
[----:B--2---:R-:W-:-:S13]  /*13980*/  ISETP.GE.AND P0, PT, R0, R3, PT ;  /* 0x000000030000720c */ /* 0x004fda0003f06270 */
[----:B------:R-:W-:Y:S05]  /*13990*/  @!P0 BRA `(.L_x_267) ;  /* 0x00000028007c8947 */ /* 0x000fea0003800000 */
[----:B------:R-:W2:Y:S04]  /*139a0*/  LDL.LU R2, [R1+0x58] ;  /* 0x0000580001027983 */ /* 0x000ea80000300800 */
[----:B-1----:R-:W3:Y:S04]  /*139b0*/  LDL.LU R5, [R1+0x34] ;  /* 0x0000340001057983 */ /* 0x002ee80000300800 */
[----:B------:R-:W4:Y:S01]  /*139c0*/  LDL.LU R4, [R1+0x44] ;  /* 0x0000440001047983 */ /* 0x000f220000300800 */
[----:B------:R-:W-:Y:S01]  /*139d0*/  LOP3.LUT R10, RZ, R3, RZ, 0x33, !PT ;  /* 0x00000003ff0a7212 */ /* 0x000fe200078e33ff */
[----:B------:R-:W-:Y:S01]  /*139e0*/  BSSY B2, `(.L_x_268) ;  /* 0x00000e5000027945 */ /* 0x000fe20003800000 */
[----:B--2---:R-:W-:-:S04]  /*139f0*/  VIADD R2, R2, 0x1 ;  /* 0x0000000102027836 */ /* 0x004fc80000000000 */
[----:B---3--:R-:W-:-:S05]  /*13a00*/  IMAD R2, R2, R5, RZ ;  /* 0x0000000502027224 */ /* 0x008fca00078e02ff */
[----:B----4-:R-:W-:-:S05]  /*13a10*/  VIMNMX R8, R4, R2, PT ;  /* 0x0000000204087248 */ /* 0x010fca0003fe0100 */
[----:B------:R-:W-:-:S05]  /*13a20*/  IMAD.MOV R2, RZ, RZ, -R8 ;  /* 0x000000ffff027224 */ /* 0x000fca00078e0a08 */
[----:B------:R-:W-:-:S05]  /*13a30*/  VIADDMNMX R10, R2, 0x1, R10, !PT ;  /* 0x00000001020a7846 */ /* 0x000fca000780010a */
[----:B------:R-:W-:-:S05]  /*13a40*/  IMAD.IADD R2, R8, 0x1, R10 ;  /* 0x0000000108027824 */ /* 0x000fca00078e020a */
[----:B------:R-:W-:-:S04]  /*13a50*/  LOP3.LUT R2, R2, 0x1, RZ, 0xc0, !PT ;  /* 0x0000000102027812 */ /* 0x000fc800078ec0ff */
[----:B------:R-:W-:-:S13]  /*13a60*/  ISETP.NE.U32.AND P0, PT, R2, 0x1, PT ;  /* 0x000000010200780c */ /* 0x000fda0003f05070 */
[----:B------:R-:W-:Y:S05]  /*13a70*/  @P0 BRA `(.L_x_269) ;  /* 0x0000000c006c0947 */ /* 0x000fea0003800000 */
[----:B------:R-:W2:Y:S04]  /*13a80*/  LDL R4, [R1+0x20] ;  /* 0x0000200001047983 */ /* 0x000ea80000100800 */
[----:B------:R-:W3:Y:S01]  /*13a90*/  LDL R3, [R1+0x14] ;  /* 0x0000140001037983 */ /* 0x000ee20000100800 */
[----:B------:R-:W-:Y:S01]  /*13aa0*/  VIADD R9, R19, 0x1 ;  /* 0x0000000113097836 */ /* 0x000fe20000000000 */
[----:B------:R-:W-:Y:S04]  /*13ab0*/  BSSY B1, `(.L_x_270) ;  /* 0x00000d3000017945 */ /* 0x000fe80003800000 */
[----:B------:R-:W-:-:S04]  /*13ac0*/  ISETP.NE.AND P0, PT, R9, 0x2, PT ;  /* 0x000000020900780c */ /* 0x000fc80003f05270 */
[----:B------:R-:W-:Y:S02]  /*13ad0*/  SEL R11, RZ, 0x1, P0 ;  /* 0x00000001ff0b7807 */ /* 0x000fe40000000000 */
[----:B------:R-:W-:Y:S02]  /*13ae0*/  SEL R9, R9, RZ, P0 ;  /* 0x000000ff09097207 */ /* 0x000fe40000000000 */
[----:B--2---:R-:W-:Y:S02]  /*13af0*/  ISETP.NE.AND P1, PT, R4, RZ, PT ;  /* 0x000000ff0400720c */ /* 0x004fe40003f25270 */
[----:B---3--:R-:W-:-:S11]  /*13b00*/  LOP3.LUT R11, R3, R11, RZ, 0x3c, !PT ;  /* 0x0000000b030b7212 */ /* 0x008fd600078e3cff */
[----:B------:R-:W-:Y:S05]  /*13b10*/  @!P1 BRA `(.L_x_271) ;  /* 0x0000000c00309947 */ /* 0x000fea0003800000 */
[----:B------:R-:W-:Y:S01]  /*13b20*/  ULDC.64 UR4, c[0x0][0x418] ;  /* 0x0001060000047ab9 */ /* 0x000fe20000000a00 */
[----:B------:R-:W-:Y:S01]  /*13b30*/  IMAD.MOV.U32 R5, RZ, RZ, R17 ;  /* 0x000000ffff057224 */ /* 0x000fe200078e0011 */
[----:B------:R-:W-:-:S04]  /*13b40*/  ISETP.NE.U32.AND P0, PT, RZ, UR4, PT ;  /* 0x00000004ff007c0c */ /* 0x000fc8000bf05070 */
[----:B------:R-:W-:-:S13]  /*13b50*/  ISETP.NE.AND.EX P0, PT, RZ, UR5, PT, P0 ;  /* 0x00000005ff007c0c */ /* 0x000fda000bf05300 */
[----:B------:R-:W-:Y:S05]  /*13b60*/  @!P0 BRA `(.L_x_272) ;  /* 0x0000000000508947 */ /* 0x000fea0003800000 */
[----:B------:R-:W2:Y:S01]  /*13b70*/  LDL R12, [R1+0x1c] ;  /* 0x00001c00010c7983 */ /* 0x000ea20000100800 */
[----:B------:R-:W0:Y:S01]  /*13b80*/  LDC R5, c[0x0][0x43c] ;  /* 0x00010f00ff057b82 */ /* 0x000e220000000800 */
[----:B------:R-:W-:Y:S02]  /*13b90*/  ULDC.64 UR6, c[0x0][0x428] ;  /* 0x00010a0000067ab9 */ /* 0x000fe40000000a00 */
[----:B------:R-:W3:Y:S01]  /*13ba0*/  LDL R7, [R1+0x10] ;  /* 0x0000100001077983 */ /* 0x000ee20000100800 */
        /* <DEDUP_REMOVED lines=9> */
[----:B--2---:R-:W-:-:S04]  /*13c40*/  IMAD R4, R12, UR6, RZ ;  /* 0x000000060c047c24 */ /* 0x004fc8000f8e02ff */
[C---:B---3--:R-:W-:Y:S02]  /*13c50*/  IMAD R4, R7.reuse, UR7, R4 ;  /* 0x0000000707047c24 */ /* 0x048fe4000f8e0204 */
[----:B------:R-:W-:-:S04]  /*13c60*/  IMAD.WIDE.U32 R2, R7, UR6, R2 ;  /* 0x0000000607027c25 */ /* 0x000fc8000f8e0002 */
[----:B------:R-:W-:Y:S01]  /*13c70*/  IMAD.IADD R3, R4, 0x1, R3 ;  /* 0x0000000104037824 */ /* 0x000fe200078e0203 */
[----:B------:R-:W-:-:S04]  /*13c80*/  LEA R4, P0, R2, UR4, 0x2 ;  /* 0x0000000402047c11 */ /* 0x000fc8000f8010ff */
[----:B------:R-:W-:-:S06]  /*13c90*/  LEA.HI.X R5, R2, UR5, R3, 0x2, P0 ;  /* 0x0000000502057c11 */ /* 0x000fcc00080f1403 */
[----:B------:R0:W5:Y:S03]  /*13ca0*/  LDG.E R5, desc[UR8][R4.64] ;  /* 0x0000000804057981 */ /* 0x000166000c1e1900 */
.L_x_272:
[----:B------:R-:W-:Y:S01]  /*13cb0*/  IMAD R3, R9, 0x8, R18 ;  /* 0x0000000809037824 */ /* 0x000fe200078e0212 */
[----:B------:R-:W-:Y:S01]  /*13cc0*/  SHF.L.U32 R2, R11, 0x1f, RZ ;  /* 0x0000001f0b027819 */ /* 0x000fe200000006ff */
[----:B------:R-:W-:Y:S03]  /*13cd0*/  BSSY B3, `(.L_x_273) ;  /* 0x0000003000037945 */ /* 0x000fe60003800000 */
[----:B------:R-:W1:Y:S02]  /*13ce0*/  SYNCS.PHASECHK.TRANS64.TRYWAIT P0, [R3+URZ+0x38840], R2 ;  /* 0x03884002030075a7 */ /* 0x000e64000800017f */
[----:B-1----:R-:W-:Y:S05]  /*13cf0*/  @!P0 BRA `(.L_x_274) ;  /* 0x0000004c00dc8947 */ /* 0x002fea0003800000 */
.L_x_390:
[----:B------:R-:W-:Y:S05]  /*13d00*/  BSYNC B3 ;  /* 0x0000000000037941 */ /* 0x000fea0003800000 */
.L_x_273:
[----:B0-----:R-:W0:Y:S01]  /*13d10*/  S2R R4, SR_TID.X ;  /* 0x0000000000047919 */ /* 0x001e220000002100 */
[----:B------:R-:W-:Y:S01]  /*13d20*/  BSSY B3, `(.L_x_275) ;  /* 0x000000b000037945 */ /* 0x000fe20003800000 */
[----:B0-----:R-:W-:-:S04]  /*13d30*/  LOP3.LUT R4, R4, 0x7f, RZ, 0xc0, !PT ;  /* 0x0000007f04047812 */ /* 0x001fc800078ec0ff */
[----:B------:R-:W-:-:S13]  /*13d40*/  ISETP.NE.AND P1, PT, R4, RZ, PT ;  /* 0x000000ff0400720c */ /* 0x000fda0003f25270 */
[----:B------:R-:W-:Y:S05]  /*13d50*/  @P1 BRA `(.L_x_276) ;  /* 0x00000000001c1947 */ /* 0x000fea0003800000 */
[----:B------:R-:W0:Y:S01]  /*13d60*/  S2R R4, SR_TID.X ;  /* 0x0000000000047919 */ /* 0x000e220000002100 */
[----:B-1----:R-:W-:-:S04]  /*13d70*/  IMAD.MOV.U32 R2, RZ, RZ, 0xa000 ;  /* 0x0000a000ff027424 */ /* 0x002fc800078e00ff */
[----:B------:R2:W-:Y:S01]  /*13d80*/  SYNCS.ARRIVE.TRANS64 RZ, [R3+URZ+0x38830], R2 ;  /* 0x0388300203ff79a7 */ /* 0x0005e2000800003f */
[----:B0-----:R-:W-:-:S04]  /*13d90*/  LOP3.LUT R4, R4, 0x1f, RZ, 0xc0, !PT ;  /* 0x0000001f04047812 */ /* 0x001fc800078ec0ff */
[----:B------:R-:W-:-:S13]  /*13da0*/  ISETP.NE.AND P0, PT, R4, RZ, PT ;  /* 0x000000ff0400720c */ /* 0x000fda0003f05270 */
[----:B--2---:R-:W-:Y:S05]  /*13db0*/  @!P0 BRA `(.L_x_276) ;  /* 0x0000000000048947 */ /* 0x004fea0003800000 */
[----:B------:R-:W-:Y:S01]  /*13dc0*/  BPT.TRAP 0x1 ;  /* 0x000000040000795c */ /* 0x000fe20000300000 */
.L_x_276:
[----:B------:R-:W-:Y:S05]  /*13dd0*/  BSYNC B3 ;  /* 0x0000000000037941 */ /* 0x000fea0003800000 */
.L_x_275:
[----:B-1----:R-:W2:Y:S01]  /*13de0*/  LDL R2, [R1+0x18] ;  /* 0x0000180001027983 */ /* 0x002ea20000100800 */
[----:B------:R-:W-:Y:S01]  /*13df0*/  IMAD.MOV.U32 R14, RZ, RZ, RZ ;  /* 0x000000ffff0e7224 */ /* 0x000fe200078e00ff */
[----:B------:R-:W-:Y:S01]  /*13e00*/  UIADD3 UR4, UP0, UR36, 0x370, URZ ;  /* 0x0000037024047890 */ /* 0x000fe2000ff1e03f */
[----:B------:R-:W-:Y:S01]  /*13e10*/  IMAD R4, R9, 0xa000, R18 ;  /* 0x0000a00009047824 */ /* 0x000fe200078e0212 */
[----:B------:R-:W-:Y:S01]  /*13e20*/  PLOP3.LUT P0, PT, PT, PT, PT, 0x80, 0x0 ;  /* 0x000000000000781c */ /* 0x000fe20003f0f070 */
[----:B------:R-:W-:Y:S01]  /*13e30*/  VIADD R3, R3, 0x38830 ;  /* 0x0003883003037836 */ /* 0x000fe20000000000 */
[----:B------:R-:W-:Y:S01]  /*13e40*/  R2UR UR10, R14 ;  /* 0x000000000e0a72ca */ /* 0x000fe200000e0000 */
[----:B------:R-:W-:Y:S01]  /*13e50*/  VIADD R7, R4, 0x24400 ;  /* 0x0002440004077836 */ /* 0x000fe20000000000 */
[----:B------:R-:W-:Y:S01]  /*13e60*/  UIADD3.X UR5, URZ, UR37, URZ, UP0, !UPT ;  /* 0x000000253f057290 */ /* 0x000fe200087fe43f */
[----:B------:R-:W-:Y:S01]  /*13e70*/  UMOV UR6, 0x0 ;  /* 0x0000000000067882 */ /* 0x000fe20000000000 */
[----:B------:R-:W-:Y:S01]  /*13e80*/  UMOV UR7, 0x14f00000 ;  /* 0x14f0000000077882 */ /* 0x000fe20000000000 */
[----:B--2---:R-:W-:-:S10]  /*13e90*/  IMAD R2, R0, 0x50, R2 ;  /* 0x0000005000027824 */ /* 0x004fd400078e0202 */
.L_x_277:
[----:B------:R-:W-:-:S13]  /*13ea0*/  @P0 ELECT P2, URZ, PT ;  /* 0x00000000003f082f */ /* 0x000fda0003840000 */
[----:B-----5:R-:W-:Y:S02]  /*13eb0*/  @P2 R2UR UR13, R5 ;  /* 0x00000000050d22ca */ /* 0x020fe400000e0000 */
[----:B------:R-:W-:Y:S02]  /*13ec0*/  @P2 R2UR UR12, R16 ;  /* 0x00000000100c22ca */ /* 0x000fe400000e0000 */
[----:B------:R-:W-:Y:S02]  /*13ed0*/  @P2 R2UR UR11, R2 ;  /* 0x00000000020b22ca */ /* 0x000fe400000e0000 */
[----:B------:R-:W-:Y:S02]  /*13ee0*/  @P2 R2UR UR9, R3 ;  /* 0x00000000030922ca */ /* 0x000fe400000e0000 */
[----:B------:R-:W-:Y:S02]  /*13ef0*/  @P2 R2UR UR8, R7 ;  /* 0x00000000070822ca */ /* 0x000fe400000e0000 */
[----:B------:R-:W-:-:S02]  /*13f00*/  @P2 PLOP3.LUT P0, PT, P2, PT, PT, 0x8, 0x0 ;  /* 0x000000000000281c */ /* 0x000fc4000170e170 */
[----:B------:R-:W-:-:S09]  /*13f10*/  PLOP3.LUT P2, PT, PT, PT, PT, 0x8, 0x0 ;  /* 0x000000000000781c */ /* 0x000fd20003f4e170 */
[----:B------:R0:W-:Y:S02]  /*13f20*/  UTMALDG.4D [UR8], [UR4], desc[UR6] ;  /* 0x00000608040075b4 */ /* 0x0001e40008019000 */
[----:B0-----:R-:W-:Y:S05]  /*13f30*/  @P0 BRA.U.ANY `(.L_x_277) ;  /* 0xfffffffd00d80947 */ /* 0x001fea000393ffff */
[----:B------:R-:W-:Y:S01]  /*13f40*/  IMAD.MOV.U32 R21, RZ, RZ, 0x40 ;  /* 0x00000040ff157424 */ /* 0x000fe200078e00ff */
[----:B------:R-:W-:Y:S01]  /*13f50*/  PLOP3.LUT P0, PT, PT, PT, PT, 0x80, 0x0 ;  /* 0x000000000000781c */ /* 0x000fe20003f0f070 */
[----:B------:R-:W-:Y:S01]  /*13f60*/  VIADD R7, R4, 0x26c00 ;  /* 0x00026c0004077836 */ /* 0x000fe20000000000 */
[----:B------:R-:W-:Y:S01]  /*13f70*/  UMOV UR6, 0x0 ;  /* 0x0000000000067882 */ /* 0x000fe20000000000 */
[----:B------:R-:W-:Y:S01]  /*13f80*/  UMOV UR7, 0x14f00000 ;  /* 0x14f0000000077882 */ /* 0x000fe20000000000 */
[----:B------:R-:W-:-:S15]  /*13f90*/  R2UR UR10, R21 ;  /* 0x00000000150a72ca */ /* 0x000fde00000e0000 */
.L_x_278:
[----:B------:R-:W-:-:S13]  /*13fa0*/  @P0 ELECT P2, URZ, PT ;  /* 0x00000000003f082f */ /* 0x000fda0003840000 */
[----:B------:R-:W-:Y:S02]  /*13fb0*/  @P2 R2UR UR13, R5 ;  /* 0x00000000050d22ca */ /* 0x000fe400000e0000 */
        /* <DEDUP_REMOVED lines=14> */
.L_x_279:
        /* <DEDUP_REMOVED lines=16> */
.L_x_280:
        /* <DEDUP_REMOVED lines=10> */
[----:B------:R-:W2:Y:S01]  /*14240*/  LDL.LU R7, [R1+0x14] ;  /* 0x0000140001077983 */ /* 0x000ea20000300800 */
[----:B------:R-:W-:Y:S01]  /*14250*/  IMAD R3, R19, 0x8, R6 ;  /* 0x0000000813037824 */ /* 0x000fe200078e0206 */
[----:B------:R-:W-:Y:S01]  /*14260*/  BSSY B3, `(.L_x_281) ;  /* 0x0000004000037945 */ /* 0x000fe20003800000 */
[----:B--2---:R-:W-:-:S04]  /*14270*/  SHF.L.U32 R2, R7, 0x1f, RZ ;  /* 0x0000001f07027819 */ /* 0x004fc800000006ff */
[----:B------:R-:W0:Y:S02]  /*14280*/  SYNCS.PHASECHK.TRANS64.TRYWAIT P0, [R3+URZ+0x60], R2 ;  /* 0x00006002030075a7 */ /* 0x000e24000800017f */
[----:B0-----:R-:W-:Y:S05]  /*14290*/  @!P0 BRA `(.L_x_282) ;  /* 0x0000004800888947 */ /* 0x001fea0003800000 */
.L_x_391:
[----:B------:R-:W-:Y:S05]  /*142a0*/  BSYNC B3 ;  /* 0x0000000000037941 */ /* 0x000fea0003800000 */
.L_x_281:
[----:B------:R-:W-:Y:S01]  /*142b0*/  BSSY B3, `(.L_x_283) ;  /* 0x000000c000037945 */ /* 0x000fe20003800000 */
[----:B------:R-:W-:Y:S02]  /*142c0*/  IMAD.MOV.U32 R12, RZ, RZ, 0x0 ;  /* 0x00000000ff0c7424 */ /* 0x000fe400078e00ff */
[----:B------:R-:W-:Y:S01]  /*142d0*/  IMAD.MOV.U32 R13, RZ, RZ, 0x14f00000 ;  /* 0x14f00000ff0d7424 */ /* 0x000fe200078e00ff */
[----:B------:R-:W-:Y:S06]  /*142e0*/  @P1 BRA `(.L_x_284) ;  /* 0x0000000000201947 */ /* 0x000fec0003800000 */
[----:B------:R-:W1:Y:S01]  /*142f0*/  S2R R4, SR_TID.X ;  /* 0x0000000000047919 */ /* 0x000e620000002100 */
[----:B0-----:R-:W-:Y:S02]  /*14300*/  IMAD R2, R19, 0x8, R18 ;  /* 0x0000000813027824 */ /* 0x001fe400078e0212 */
[----:B------:R-:W-:-:S04]  /*14310*/  IMAD.MOV.U32 R3, RZ, RZ, 0xa000 ;  /* 0x0000a000ff037424 */ /* 0x000fc800078e00ff */
[----:B------:R2:W-:Y:S01]  /*14320*/  SYNCS.ARRIVE.TRANS64 RZ, [R2+URZ+0x38850], R3 ;  /* 0x0388500302ff79a7 */ /* 0x0005e2000800003f */
[----:B-1----:R-:W-:-:S04]  /*14330*/  LOP3.LUT R4, R4, 0x1f, RZ, 0xc0, !PT ;  /* 0x0000001f04047812 */ /* 0x002fc800078ec0ff */
[----:B------:R-:W-:-:S13]  /*14340*/  ISETP.NE.AND P0, PT, R4, RZ, PT ;  /* 0x000000ff0400720c */ /* 0x000fda0003f05270 */
[----:B--2---:R-:W-:Y:S05]  /*14350*/  @!P0 BRA `(.L_x_284) ;  /* 0x0000000000048947 */ /* 0x004fea0003800000 */
[----:B------:R-:W-:Y:S01]  /*14360*/  BPT.TRAP 0x1 ;  /* 0x000000040000795c */ /* 0x000fe20000300000 */
.L_x_284:
[----:B------:R-:W-:Y:S05]  /*14370*/  BSYNC B3 ;  /* 0x0000000000037941 */ /* 0x000fea0003800000 */
.L_x_283:
[----:B------:R-:W2:Y:S04]  /*14380*/  LDL R7, [R1+0x18] ;  /* 0x0000180001077983 */ /* 0x000ea80000100800 */
[----:B------:R-:W2:Y:S01]  /*14390*/  LDL.LU R4, [R1+0x8] ;  /* 0x0000080001047983 */ /* 0x000ea20000300800 */
[----:B------:R-:W-:Y:S01]  /*143a0*/  R2UR UR10, R14 ;  /* 0x000000000e0a72ca */ /* 0x000fe200000e0000 */
[C-C-:B0-----:R-:W-:Y:S01]  /*143b0*/  IMAD R3, R19.reuse, 0x8, R18.reuse ;  /* 0x0000000813037824 */ /* 0x141fe200078e0212 */
[----:B------:R-:W-:Y:S01]  /*143c0*/  R2UR UR6, R12 ;  /* 0x000000000c0672ca */ /* 0x000fe200000e0000 */
[----:B------:R-:W-:Y:S01]  /*143d0*/  IMAD R2, R19, 0xa000, R18 ;  /* 0x0000a00013027824 */ /* 0x000fe200078e0212 */
[----:B------:R-:W-:Y:S01]  /*143e0*/  R2UR UR7, R13 ;  /* 0x000000000d0772ca */ /* 0x000fe200000e0000 */
[----:B------:R-:W-:Y:S01]  /*143f0*/  UIADD3 UR4, UP0, UR36, 0x470, URZ ;  /* 0x0000047024047890 */ /* 0x000fe2000ff1e03f */
[----:B------:R-:W-:Y:S01]  /*14400*/  PLOP3.LUT P0, PT, PT, PT, PT, 0x80, 0x0 ;  /* 0x000000000000781c */ /* 0x000fe20003f0f070 */
[----:B------:R-:W-:-:S02]  /*14410*/  VIADD R3, R3, 0x38850 ;  /* 0x0003885003037836 */ /* 0x000fc40000000000 */
[----:B------:R-:W-:Y:S01]  /*14420*/  UIADD3.X UR5, URZ, UR37, URZ, UP0, !UPT ;  /* 0x000000253f057290 */ /* 0x000fe200087fe43f */
[----:B--2---:R-:W-:Y:S02]  /*14430*/  IMAD R4, R4, 0x50, R7 ;  /* 0x0000005004047824 */ /* 0x004fe400078e0207 */
[----:B------:R-:W-:-:S09]  /*14440*/  VIADD R7, R2, 0x400 ;  /* 0x0000040002077836 */ /* 0x000fd20000000000 */
.L_x_285:
        /* <DEDUP_REMOVED lines=10> */
[----:B------:R-:W-:Y:S01]  /*144f0*/  R2UR UR10, R21 ;  /* 0x00000000150a72ca */ /* 0x000fe200000e0000 */
[----:B------:R-:W-:Y:S01]  /*14500*/  VIADD R7, R2, 0x2c00 ;  /* 0x00002c0002077836 */ /* 0x000fe20000000000 */
[----:B------:R-:W-:Y:S02]  /*14510*/  R2UR UR6, R12 ;  /* 0x000000000c0672ca */ /* 0x000fe400000e0000 */
[----:B------:R-:W-:Y:S02]  /*14520*/  R2UR UR7, R13 ;  /* 0x000000000d0772ca */ /* 0x000fe400000e0000 */
[----:B------:R-:W-:-:S13]  /*14530*/  PLOP3.LUT P0, PT, PT, PT, PT, 0x80, 0x0 ;  /* 0x000000000000781c */ /* 0x000fda0003f0f070 */
.L_x_286:
        /* <DEDUP_REMOVED lines=15> */
.L_x_287:
        /* <DEDUP_REMOVED lines=15> */
.L_x_288:
        /* <DEDUP_REMOVED lines=10> */
[----:B------:R0:W-:Y:S01]  /*147c0*/  STL [R1+0x8], R0 ;  /* 0x0000080001007387 */ /* 0x0001e20000100800 */
[----:B------:R-:W-:-:S07]  /*147d0*/  IMAD.MOV.U32 R17, RZ, RZ, R5 ;  /* 0x000000ffff117224 */ /* 0x000fce00078e0005 */
.L_x_271:
[----:B------:R-:W-:Y:S05]  /*147e0*/  BSYNC B1 ;  /* 0x0000000000017941 */ /* 0x000fea0003800000 */
.L_x_270:
[----:B0-----:R-:W2:Y:S01]  /*147f0*/  LDL.LU R0, [R1+0x38] ;  /* 0x0000380001007983 */ /* 0x001ea20000300800 */
[----:B------:R-:W-:-:S03]  /*14800*/  IMAD.MOV.U32 R19, RZ, RZ, R9 ;  /* 0x000000ffff137224 */ /* 0x000fc600078e0009 */
[----:B------:R0:W-:Y:S02]  /*14810*/  STL [R1+0x14], R11 ;  /* 0x0000140b01007387 */ /* 0x0001e40000100800 */
[----:B0-2---:R-:W-:-:S07]  /*14820*/  VIADD R0, R0, 0xfffffffd ;  /* 0xfffffffd00007836 */ /* 0x005fce0000000000 */
.L_x_269:
[----:B------:R-:W-:Y:S05]  /*14830*/  BSYNC B2 ;  /* 0x0000000000027941 */ /* 0x000fea0003800000 */
.L_x_268:
[----:B------:R-:W-:Y:S01]  /*14840*/  VIADD R10, R10, 0xfffffffe ;  /* 0xfffffffe0a0a7836 */ /* 0x000fe20000000000 */
[----:B------:R-:W-:-:S04]  /*14850*/  LOP3.LUT R8, RZ, R8, RZ, 0x33, !PT ;  /* 0x00000008ff087212 */ /* 0x000fc800078e33ff */
[----:B------:R-:W-:-:S13]  /*14860*/  ISETP.NE.AND P0, PT, R10, R8, PT ;  /* 0x000000080a00720c */ /* 0x000fda0003f05270 */
[----:B------:R-:W-:Y:S05]  /*14870*/  @!P0 BRA `(.L_x_267) ;  /* 0x0000001800c48947 */ /* 0x000fea0003800000 */
[----:B------:R-:W-:-:S07]  /*14880*/  IMAD.MOV.U32 R9, RZ, RZ, R17 ;  /* 0x000000ffff097224 */ /* 0x000fce00078e0011 */
.L_x_327:
[----:B------:R-:W2:Y:S04]  /*14890*/  LDL R3, [R1+0x20] ;  /* 0x0000200001037983 */ /* 0x000ea80000100800 */
[----:B------:R-:W3:Y:S01]  /*148a0*/  LDL R2, [R1+0x14] ;  /* 0x0000140001027983 */ /* 0x000ee20000100800 */
[----:B------:R-:W-:Y:S01]  /*148b0*/  VIADD R4, R19, 0x1 ;  /* 0x0000000113047836 */ /* 0x000fe20000000000 */
[----:B------:R-:W-:Y:S05]  /*148c0*/  YIELD ;  /* 0x0000000000007946 */ /* 0x000fea0003800000 */
[----:B------:R-:W-:Y:S01]  /*148d0*/  ISETP.NE.AND P0, PT, R4, 0x2, PT ;  /* 0x000000020400780c */ /* 0x000fe20003f05270 */
[----:B------:R-:W-:Y:S03]  /*148e0*/  BSSY B1, `(.L_x_289) ;  /* 0x00000d0000017945 */ /* 0x000fe60003800000 */
[----:B------:R-:W-:-:S02]  /*148f0*/  SEL R5, RZ, 0x1, P0 ;  /* 0x00000001ff057807 */ /* 0x000fc40000000000 */
[----:B------:R-:W-:Y:S02]  /*14900*/  SEL R4, R4, RZ, P0 ;  /* 0x000000ff04047207 */ /* 0x000fe40000000000 */
[----:B--2---:R-:W-:Y:S02]  /*14910*/  ISETP.NE.AND P1, PT, R3, RZ, PT ;  /* 0x000000ff0300720c */ /* 0x004fe40003f25270 */
[----:B---3--:R-:W-:-:S11]  /*14920*/  LOP3.LUT R5, R2, R5, RZ, 0x3c, !PT ;  /* 0x0000000502057212 */ /* 0x008fd600078e3cff */
[----:B01----:R-:W-:Y:S05]  /*14930*/  @!P1 BRA `(.L_x_290) ;  /* 0x0000000c00289947 */ /* 0x003fea0003800000 */
        /* <DEDUP_REMOVED lines=14> */
[----:B------:R-:W-:-:S04]  /*14a20*/  @P0 SHF.R.U32.HI R2, RZ, R3, R7 ;  /* 0x00000003ff020219 */ /* 0x000fc80000011607 */
[--C-:B------:R-:W-:Y:S01]  /*14a30*/  SHF.R.S32.HI R3, RZ, 0x1f, R2.reuse ;  /* 0x0000001fff037819 */ /* 0x100fe20000011402 */
[----:B------:R-:W-:-:S04]  /*14a40*/  IMAD.MOV R7, RZ, RZ, -R2 ;  /* 0x000000ffff077224 */ /* 0x000fc800078e0a02 */
[----:B------:R-:W-:Y:S02]  /*14a50*/  IMAD R7, R8, R7, R0 ;  /* 0x0000000708077224 */ /* 0x000fe400078e0200 */
[----:B--2---:R-:W-:-:S04]  /*14a60*/  IMAD R8, R11, UR6, RZ ;  /* 0x000000060b087c24 */ /* 0x004fc8000f8e02ff */
[C---:B---3--:R-:W-:Y:S02]  /*14a70*/  IMAD R8, R10.reuse, UR7, R8 ;  /* 0x000000070a087c24 */ /* 0x048fe4000f8e0208 */
[----:B------:R-:W-:-:S04]  /*14a80*/  IMAD.WIDE.U32 R2, R10, UR6, R2 ;  /* 0x000000060a027c25 */ /* 0x000fc8000f8e0002 */
[----:B------:R-:W-:Y:S01]  /*14a90*/  IMAD.IADD R3, R8, 0x1, R3 ;  /* 0x0000000108037824 */ /* 0x000fe200078e0203 */
[----:B------:R-:W-:-:S04]  /*14aa0*/  LEA R8, P0, R2, UR4, 0x2 ;  /* 0x0000000402087c11 */ /* 0x000fc8000f8010ff */
[----:B------:R-:W-:-:S06]  /*14ab0*/  LEA.HI.X R9, R2, UR5, R3, 0x2, P0 ;  /* 0x0000000502097c11 */ /* 0x000fcc00080f1403 */
[----:B------:R0:W5:Y:S03]  /*14ac0*/  LDG.E R9, desc[UR8][R8.64] ;  /* 0x0000000808097981 */ /* 0x000166000c1e1900 */
.L_x_291:
[----:B------:R-:W-:Y:S01]  /*14ad0*/  IMAD R3, R4, 0x8, R18 ;  /* 0x0000000804037824 */ /* 0x000fe200078e0212 */
[----:B------:R-:W-:Y:S01]  /*14ae0*/  SHF.L.U32 R2, R5, 0x1f, RZ ;  /* 0x0000001f05027819 */ /* 0x000fe200000006ff */
[----:B------:R-:W-:Y:S03]  /*14af0*/  BSSY B2, `(.L_x_292) ;  /* 0x0000003000027945 */ /* 0x000fe60003800000 */
[----:B------:R-:W1:Y:S02]  /*14b00*/  SYNCS.PHASECHK.TRANS64.TRYWAIT P0, [R3+URZ+0x38840], R2 ;  /* 0x03884002030075a7 */ /* 0x000e64000800017f */
[----:B-1----:R-:W-:Y:S05]  /*14b10*/  @!P0 BRA `(.L_x_293) ;  /* 0x00000040007c8947 */ /* 0x002fea0003800000 */
.L_x_392:
[----:B------:R-:W-:Y:S05]  /*14b20*/  BSYNC B2 ;  /* 0x0000000000027941 */ /* 0x000fea0003800000 */
.L_x_292:
        /* <DEDUP_REMOVED lines=12> */
.L_x_295:
[----:B------:R-:W-:Y:S05]  /*14bf0*/  BSYNC B2 ;  /* 0x0000000000027941 */ /* 0x000fea0003800000 */
.L_x_294:
        /* <DEDUP_REMOVED lines=12> */
.L_x_296:
        /* <DEDUP_REMOVED lines=16> */
.L_x_297:
        /* <DEDUP_REMOVED lines=16> */
.L_x_298:
        /* <DEDUP_REMOVED lines=16> */
.L_x_299:
        /* <DEDUP_REMOVED lines=16> */
.L_x_393:
[----:B------:R-:W-:Y:S05]  /*150c0*/  BSYNC B2 ;  /* 0x0000000000027941 */ /* 0x000fea0003800000 */
.L_x_300:
[----:B------:R-:W-:Y:S01]  /*150d0*/  BSSY B2, `(.L_x_302) ;  /* 0x000000b000027945 */ /* 0x000fe20003800000 */
[----:B------:R-:W-:Y:S02]  /*150e0*/  IMAD.MOV.U32 R10, RZ, RZ, 0x0 ;  /* 0x00000000ff0a7424 */ /* 0x000fe400078e00ff */
[----:B------:R-:W-:Y:S01]  /*150f0*/  IMAD.MOV.U32 R11, RZ, RZ, 0x14f00000 ;  /* 0x14f00000ff0b7424 */ /* 0x000fe200078e00ff */
[----:B------:R-:W-:Y:S06]  /*15100*/  @P1 BRA `(.L_x_303) ;  /* 0x00000000001c1947 */ /* 0x000fec0003800000 */
[----:B------:R-:W1:Y:S01]  /*15110*/  S2R R8, SR_TID.X ;  /* 0x0000000000087919 */ /* 0x000e620000002100 */
[----:B0-----:R-:W-:-:S04]  /*15120*/  IMAD.MOV.U32 R3, RZ, RZ, 0xa000 ;  /* 0x0000a000ff037424 */ /* 0x001fc800078e00ff */
[----:B------:R2:W-:Y:S01]  /*15130*/  SYNCS.ARRIVE.TRANS64 RZ, [R2+URZ+0x50], R3 ;  /* 0x0000500302ff79a7 */ /* 0x0005e2000800003f */
[----:B-1----:R-:W-:-:S04]  /*15140*/  LOP3.LUT R8, R8, 0x1f, RZ, 0xc0, !PT ;  /* 0x0000001f08087812 */ /* 0x002fc800078ec0ff */
[----:B------:R-:W-:-:S13]  /*15150*/  ISETP.NE.AND P0, PT, R8, RZ, PT ;  /* 0x000000ff0800720c */ /* 0x000fda0003f05270 */
[----:B--2---:R-:W-:Y:S05]  /*15160*/  @!P0 BRA `(.L_x_303) ;  /* 0x0000000000048947 */ /* 0x004fea0003800000 */
[----:B------:R-:W-:Y:S01]  /*15170*/  BPT.TRAP 0x1 ;  /* 0x000000040000795c */ /* 0x000fe20000300000 */
.L_x_303:
[----:B------:R-:W-:Y:S05]  /*15180*/  BSYNC B2 ;  /* 0x0000000000027941 */ /* 0x000fea0003800000 */
.L_x_302:
[----:B------:R-:W2:Y:S04]  /*15190*/  LDL R8, [R1+0x18] ;  /* 0x0000180001087983 */ /* 0x000ea80000100800 */
[----:B0-----:R-:W2:Y:S01]  /*151a0*/  LDL.LU R3, [R1+0x8] ;  /* 0x0000080001037983 */ /* 0x001ea20000300800 */
[----:B------:R-:W-:Y:S01]  /*151b0*/  R2UR UR10, R12 ;  /* 0x000000000c0a72ca */ /* 0x000fe200000e0000 */
[----:B------:R-:W-:Y:S01]  /*151c0*/  IMAD R19, R19, 0xa000, R18 ;  /* 0x0000a00013137824 */ /* 0x000fe200078e0212 */
[----:B------:R-:W-:Y:S01]  /*151d0*/  R2UR UR6, R10 ;  /* 0x000000000a0672ca */ /* 0x000fe200000e0000 */
[----:B------:R-:W-:Y:S01]  /*151e0*/  UIADD3 UR4, UP0, UR36, 0x470, URZ ;  /* 0x0000047024047890 */ /* 0x000fe2000ff1e03f */
[----:B------:R-:W-:Y:S01]  /*151f0*/  R2UR UR7, R11 ;  /* 0x000000000b0772ca */ /* 0x000fe200000e0000 */
[----:B------:R-:W-:Y:S01]  /*15200*/  VIADD R2, R2, 0x50 ;  /* 0x0000005002027836 */ /* 0x000fe20000000000 */
[----:B------:R-:W-:Y:S01]  /*15210*/  PLOP3.LUT P0, PT, PT, PT, PT, 0x80, 0x0 ;  /* 0x000000000000781c */ /* 0x000fe20003f0f070 */
[----:B------:R-:W-:Y:S01]  /*15220*/  UIADD3.X UR5, URZ, UR37, URZ, UP0, !UPT ;  /* 0x000000253f057290 */ /* 0x000fe200087fe43f */
[----:B--2---:R-:W-:-:S02]  /*15230*/  IMAD R3, R3, 0x50, R8 ;  /* 0x0000005003037824 */ /* 0x004fc400078e0208 */
[----:B------:R-:W-:-:S09]  /*15240*/  VIADD R8, R19, 0x400 ;  /* 0x0000040013087836 */ /* 0x000fd20000000000 */
.L_x_304:
        /* <DEDUP_REMOVED lines=15> */
.L_x_305:
        /* <DEDUP_REMOVED lines=15> */
.L_x_306:
        /* <DEDUP_REMOVED lines=15> */
.L_x_307:
        /* <DEDUP_REMOVED lines=12> */
.L_x_290:
[----:B------:R-:W-:Y:S05]  /*155e0*/  BSYNC B1 ;  /* 0x0000000000017941 */ /* 0x000fea0003800000 */
.L_x_289:
[----:B------:R-:W2:Y:S01]  /*155f0*/  LDL R2, [R1+0x20] ;  /* 0x0000200001027983 */ /* 0x000ea20000100800 */
[----:B------:R-:W-:Y:S01]  /*15600*/  VIADD R19, R4, 0x1 ;  /* 0x0000000104137836 */ /* 0x000fe20000000000 */
[----:B------:R-:W-:Y:S01]  /*15610*/  BSSY B1, `(.L_x_308) ;  /* 0x00000d3000017945 */ /* 0x000fe20003800000 */
[----:B0-----:R-:W-:-:S03]  /*15620*/  VIADD R7, R0, 0xffffffff ;  /* 0xffffffff00077836 */ /* 0x001fc60000000000 */
[----:B------:R-:W-:-:S04]  /*15630*/  ISETP.NE.AND P0, PT, R19, 0x2, PT ;  /* 0x000000021300780c */ /* 0x000fc80003f05270 */
[----:B------:R-:W-:Y:S02]  /*15640*/  SEL R19, R19, RZ, P0 ;  /* 0x000000ff13137207 */ /* 0x000fe40000000000 */
[----:B--2---:R-:W-:Y:S02]  /*15650*/  ISETP.NE.AND P1, PT, R2, RZ, PT ;  /* 0x000000ff0200720c */ /* 0x004fe40003f25270 */
[----:B------:R-:W-:-:S04]  /*15660*/  SEL R2, RZ, 0x1, P0 ;  /* 0x00000001ff027807 */ /* 0x000fc80000000000 */
[----:B------:R-:W-:-:S05]  /*15670*/  LOP3.LUT R12, R5, R2, RZ, 0x3c, !PT ;  /* 0x00000002050c7212 */ /* 0x000fca00078e3cff */
[----:B------:R0:W-:Y:S02]  /*15680*/  STL [R1+0x14], R12 ;  /* 0x0000140c01007387 */ /* 0x0001e40000100800 */
[----:B------:R-:W-:Y:S05]  /*15690*/  @!P1 BRA `(.L_x_309) ;  /* 0x0000000c00289947 */ /* 0x000fea0003800000 */
[----:B------:R-:W-:Y:S01]  /*156a0*/  ULDC.64 UR4, c[0x0][0x418] ;  /* 0x0001060000047ab9 */ /* 0x000fe20000000a00 */
[----:B------:R-:W-:Y:S01]  /*156b0*/  IMAD.MOV.U32 R8, RZ, RZ, R7 ;  /* 0x000000ffff087224 */ /* 0x000fe200078e0007 */
[----:B------:R-:W-:-:S04]  /*156c0*/  ISETP.NE.U32.AND P0, PT, RZ, UR4, PT ;  /* 0x00000004ff007c0c */ /* 0x000fc8000bf05070 */
[----:B------:R-:W-:-:S13]  /*156d0*/  ISETP.NE.AND.EX P0, PT, RZ, UR5, PT, P0 ;  /* 0x00000005ff007c0c */ /* 0x000fda000bf05300 */
[----:B------:R-:W-:Y:S05]  /*156e0*/  @!P0 BRA `(.L_x_310) ;  /* 0x0000000000508947 */ /* 0x000fea0003800000 */
[----:B------:R-:W2:Y:S01]  /*156f0*/  LDL R11, [R1+0x1c] ;  /* 0x00001c00010b7983 */ /* 0x000ea20000100800 */
[----:B------:R-:W1:Y:S01]  /*15700*/  LDC R9, c[0x0][0x43c] ;  /* 0x00010f00ff097b82 */ /* 0x000e620000000800 */
[----:B------:R-:W-:Y:S02]  /*15710*/  ULDC.64 UR6, c[0x0][0x428] ;  /* 0x00010a0000067ab9 */ /* 0x000fe40000000a00 */
[----:B------:R-:W3:Y:S01]  /*15720*/  LDL R10, [R1+0x10] ;  /* 0x00001000010a7983 */ /* 0x000ee20000100800 */
[----:B------:R-:W-:Y:S01]  /*15730*/  ULDC.64 UR8, c[0x0][0x208] ;  /* 0x0000820000087ab9 */ /* 0x000fe20000000a00 */
[----:B-1----:R-:W-:-:S13]  /*15740*/  ISETP.NE.AND P0, PT, R9, 0x1, PT ;  /* 0x000000010900780c */ /* 0x002fda0003f05270 */
[----:B------:R-:W1:Y:S02]  /*15750*/  @P0 LDC.64 R2, c[0x0][0x440] ;  /* 0x00011000ff020b82 */ /* 0x000e640000000a00 */
[----:B-1----:R-:W-:-:S04]  /*15760*/  @P0 IMAD.HI.U32 R8, R7, R2, RZ ;  /* 0x0000000207080227 */ /* 0x002fc800078e00ff */
        /* <DEDUP_REMOVED lines=10> */
[----:B------:R-:W-:-:S05]  /*15810*/  LEA.HI.X R11, R2, UR5, R9, 0x2, P0 ;  /* 0x00000005020b7c11 */ /* 0x000fca00080f1409 */
[----:B------:R1:W5:Y:S04]  /*15820*/  LDG.E R9, desc[UR8][R10.64] ;  /* 0x000000080a097981 */ /* 0x000368000c1e1900 */
.L_x_310:
[----:B------:R-:W-:Y:S01]  /*15830*/  IMAD R2, R19, 0x8, R18 ;  /* 0x0000000813027824 */ /* 0x000fe200078e0212 */
[----:B------:R-:W-:Y:S01]  /*15840*/  SHF.L.U32 R3, R12, 0x1f, RZ ;  /* 0x0000001f0c037819 */ /* 0x000fe200000006ff */
[----:B------:R-:W-:Y:S03]  /*15850*/  BSSY B2, `(.L_x_311) ;  /* 0x0000003000027945 */ /* 0x000fe60003800000 */
[----:B------:R-:W2:Y:S02]  /*15860*/  SYNCS.PHASECHK.TRANS64.TRYWAIT P0, [R2+URZ+0x38840], R3 ;  /* 0x03884003020075a7 */ /* 0x000ea4000800017f */
[----:B--2---:R-:W-:Y:S05]  /*15870*/  @!P0 BRA `(.L_x_312) ;  /* 0x00000034004c8947 */ /* 0x004fea0003800000 */
.L_x_394:
[----:B------:R-:W-:Y:S05]  /*15880*/  BSYNC B2 ;  /* 0x0000000000027941 */ /* 0x000fea0003800000 */
.L_x_311:
[----:B-1----:R-:W1:Y:S01]  /*15890*/  S2R R10, SR_TID.X ;  /* 0x00000000000a7919 */ /* 0x002e620000002100 */
[----:B------:R-:W-:Y:S01]  /*158a0*/  BSSY B2, `(.L_x_313) ;  /* 0x000000b000027945 */ /* 0x000fe20003800000 */
[----:B-1----:R-:W-:-:S04]  /*158b0*/  LOP3.LUT R10, R10, 0x7f, RZ, 0xc0, !PT ;  /* 0x0000007f0a0a7812 */ /* 0x002fc800078ec0ff */
[----:B------:R-:W-:-:S13]  /*158c0*/  ISETP.NE.AND P1, PT, R10, RZ, PT ;  /* 0x000000ff0a00720c */ /* 0x000fda0003f25270 */
[----:B------:R-:W-:Y:S05]  /*158d0*/  @P1 BRA `(.L_x_314) ;  /* 0x00000000001c1947 */ /* 0x000fea0003800000 */
[----:B------:R-:W1:Y:S01]  /*158e0*/  S2R R10, SR_TID.X ;  /* 0x00000000000a7919 */ /* 0x000e620000002100 */
[----:B--2---:R-:W-:-:S04]  /*158f0*/  IMAD.MOV.U32 R3, RZ, RZ, 0xa000 ;  /* 0x0000a000ff037424 */ /* 0x004fc800078e00ff */
[----:B------:R3:W-:Y:S01]  /*15900*/  SYNCS.ARRIVE.TRANS64 RZ, [R2+URZ+0x38830], R3 ;  /* 0x0388300302ff79a7 */ /* 0x0007e2000800003f */
[----:B-1----:R-:W-:-:S04]  /*15910*/  LOP3.LUT R10, R10, 0x1f, RZ, 0xc0, !PT ;  /* 0x0000001f0a0a7812 */ /* 0x002fc800078ec0ff */
[----:B------:R-:W-:-:S13]  /*15920*/  ISETP.NE.AND P0, PT, R10, RZ, PT ;  /* 0x000000ff0a00720c */ /* 0x000fda0003f05270 */
[----:B---3--:R-:W-:Y:S05]  /*15930*/  @!P0 BRA `(.L_x_314) ;  /* 0x0000000000048947 */ /* 0x008fea0003800000 */
[----:B------:R-:W-:Y:S01]  /*15940*/  BPT.TRAP 0x1 ;  /* 0x000000040000795c */ /* 0x000fe20000300000 */
.L_x_314:
[----:B------:R-:W-:Y:S05]  /*15950*/  BSYNC B2 ;  /* 0x0000000000027941 */ /* 0x000fea0003800000 */
.L_x_313:
[----:B--2---:R-:W2:Y:S01]  /*15960*/  LDL R2, [R1+0x18] ;  /* 0x0000180001027983 */ /* 0x004ea20000100800 */
[----:B0-----:R-:W-:Y:S01]  /*15970*/  IMAD.MOV.U32 R12, RZ, RZ, RZ ;  /* 0x000000ffff0c7224 */ /* 0x001fe200078e00ff */
[----:B------:R-:W-:Y:S01]  /*15980*/  UIADD3 UR4, UP0, UR36, 0x370, URZ ;  /* 0x0000037024047890 */ /* 0x000fe2000ff1e03f */
[C---:B------:R-:W-:Y:S01]  /*15990*/  IMAD R3, R19.reuse, 0x8, R6 ;  /* 0x0000000813037824 */ /* 0x040fe200078e0206 */
[----:B------:R-:W-:Y:S01]  /*159a0*/  PLOP3.LUT P0, PT, PT, PT, PT, 0x80, 0x0 ;  /* 0x000000000000781c */ /* 0x000fe20003f0f070 */
[----:B------:R-:W-:Y:S01]  /*159b0*/  IMAD R10, R19, 0xa000, R18 ;  /* 0x0000a000130a7824 */ /* 0x000fe200078e0212 */
[----:B------:R-:W-:Y:S01]  /*159c0*/  R2UR UR10, R12 ;  /* 0x000000000c0a72ca */ /* 0x000fe200000e0000 */
[----:B------:R-:W-:Y:S01]  /*159d0*/  VIADD R3, R3, 0x30 ;  /* 0x0000003003037836 */ /* 0x000fe20000000000 */
[----:B------:R-:W-:Y:S01]  /*159e0*/  UIADD3.X UR5, URZ, UR37, URZ, UP0, !UPT ;  /* 0x000000253f057290 */ /* 0x000fe200087fe43f */
[----:B------:R-:W-:Y:S01]  /*159f0*/  VIADD R11, R10, 0x24400 ;  /* 0x000244000a0b7836 */ /* 0x000fe20000000000 */
[----:B------:R-:W-:Y:S01]  /*15a00*/  UMOV UR6, 0x0 ;  /* 0x0000000000067882 */ /* 0x000fe20000000000 */
[----:B------:R-:W-:Y:S01]  /*15a10*/  UMOV UR7, 0x14f00000 ;  /* 0x14f0000000077882 */ /* 0x000fe20000000000 */
[----:B--2---:R-:W-:-:S09]  /*15a20*/  IMAD R2, R8, 0x50, R2 ;  /* 0x0000005008027824 */ /* 0x004fd200078e0202 */
.L_x_315:
        /* <DEDUP_REMOVED lines=16> */
.L_x_316:
        /* <DEDUP_REMOVED lines=16> */
.L_x_317:
        /* <DEDUP_REMOVED lines=16> */
.L_x_318:
        /* <DEDUP_REMOVED lines=10> */
[----:B------:R-:W-:Y:S01]  /*15dd0*/  SHF.L.U32 R5, R5, 0x1f, RZ ;  /* 0x0000001f05057819 */ /* 0x000fe200000006ff */
[----:B------:R-:W-:Y:S01]  /*15de0*/  IMAD R2, R4, 0x8, R6 ;  /* 0x0000000804027824 */ /* 0x000fe200078e0206 */
[----:B------:R-:W-:Y:S03]  /*15df0*/  BSSY B2, `(.L_x_319) ;  /* 0x0000003000027945 */ /* 0x000fe60003800000 */
[----:B------:R-:W0:Y:S02]  /*15e00*/  SYNCS.PHASECHK.TRANS64.TRYWAIT P0, [R2+URZ+0x60], R5 ;  /* 0x00006005020075a7 */ /* 0x000e24000800017f */
[----:B0-----:R-:W-:Y:S05]  /*15e10*/  @!P0 BRA `(.L_x_320) ;  /* 0x0000002c00f88947 */ /* 0x001fea0003800000 */
.L_x_395:
[----:B------:R-:W-:Y:S05]  /*15e20*/  BSYNC B2 ;  /* 0x0000000000027941 */ /* 0x000fea0003800000 */
.L_x_319:
[----:B------:R-:W-:Y:S01]  /*15e30*/  BSSY B2, `(.L_x_321) ;  /* 0x000000b000027945 */ /* 0x000fe20003800000 */
[----:B------:R-:W-:Y:S02]  /*15e40*/  IMAD.MOV.U32 R10, RZ, RZ, 0x0 ;  /* 0x00000000ff0a7424 */ /* 0x000fe400078e00ff */
[----:B------:R-:W-:Y:S01]  /*15e50*/  IMAD.MOV.U32 R11, RZ, RZ, 0x14f00000 ;  /* 0x14f00000ff0b7424 */ /* 0x000fe200078e00ff */
[----:B------:R-:W-:Y:S06]  /*15e60*/  @P1 BRA `(.L_x_322) ;  /* 0x00000000001c1947 */ /* 0x000fec0003800000 */
[----:B0-----:R-:W0:Y:S01]  /*15e70*/  S2R R5, SR_TID.X ;  /* 0x0000000000057919 */ /* 0x001e220000002100 */
[----:B------:R-:W-:-:S04]  /*15e80*/  IMAD.MOV.U32 R3, RZ, RZ, 0xa000 ;  /* 0x0000a000ff037424 */ /* 0x000fc800078e00ff */
[----:B------:R1:W-:Y:S01]  /*15e90*/  SYNCS.ARRIVE.TRANS64 RZ, [R2+URZ+0x50], R3 ;  /* 0x0000500302ff79a7 */ /* 0x0003e2000800003f */
[----:B0-----:R-:W-:-:S04]  /*15ea0*/  LOP3.LUT R5, R5, 0x1f, RZ, 0xc0, !PT ;  /* 0x0000001f05057812 */ /* 0x001fc800078ec0ff */
[----:B------:R-:W-:-:S13]  /*15eb0*/  ISETP.NE.AND P0, PT, R5, RZ, PT ;  /* 0x000000ff0500720c */ /* 0x000fda0003f05270 */
[----:B-1----:R-:W-:Y:S05]  /*15ec0*/  @!P0 BRA `(.L_x_322) ;  /* 0x0000000000048947 */ /* 0x002fea0003800000 */
[----:B------:R-:W-:Y:S01]  /*15ed0*/  BPT.TRAP 0x1 ;  /* 0x000000040000795c */ /* 0x000fe20000300000 */
.L_x_322:
[----:B------:R-:W-:Y:S05]  /*15ee0*/  BSYNC B2 ;  /* 0x0000000000027941 */ /* 0x000fea0003800000 */
.L_x_321:
[----:B0-----:R-:W2:Y:S04]  /*15ef0*/  LDL R5, [R1+0x18] ;  /* 0x0000180001057983 */ /* 0x001ea80000100800 */
[----:B------:R-:W2:Y:S01]  /*15f00*/  LDL.LU R3, [R1+0x8] ;  /* 0x0000080001037983 */ /* 0x000ea20000300800 */
        /* <DEDUP_REMOVED lines=10> */
.L_x_323:
        /* <DEDUP_REMOVED lines=15> */
.L_x_324:
        /* <DEDUP_REMOVED lines=15> */
.L_x_325:
        /* <DEDUP_REMOVED lines=15> */
.L_x_326:
        /* <DEDUP_REMOVED lines=12> */
.L_x_309:
[----:B------:R-:W-:Y:S05]  /*16340*/  BSYNC B1 ;  /* 0x0000000000017941 */ /* 0x000fea0003800000 */
.L_x_308:
[----:B------:R-:W2:Y:S01]  /*16350*/  LDL R2, [R1+0x28] ;  /* 0x0000280001027983 */ /* 0x000ea20000100800 */
[----:B------:R-:W-:Y:S01]  /*16360*/  VIADD R0, R0, 0xfffffffe ;  /* 0xfffffffe00007836 */ /* 0x000fe20000000000 */
[----:B--2---:R-:W-:-:S13]  /*16370*/  ISETP.GT.AND P0, PT, R7, R2, PT ;  /* 0x000000020700720c */ /* 0x004fda0003f04270 */
[----:B------:R-:W-:Y:S05]  /*16380*/  @P0 BRA `(.L_x_327) ;  /* 0xffffffe400400947 */ /* 0x000fea000383ffff */
.L_x_267:
[----:B------:R-:W-:Y:S05]  /*16390*/  BSYNC B0 ;  /* 0x0000000000007941 */ /* 0x000fea0003800000 */
.L_x_266:
[----:B------:R-:W2:Y:S01]  /*163a0*/  S2R R3, SR_TID.X ;  /* 0x0000000000037919 */ /* 0x000ea20000002100 */
[----:B------:R-:W-:Y:S01]  /*163b0*/  BSSY B0, `(.L_x_328) ;  /* 0x0000012000007945 */ /* 0x000fe20003800000 */
[----:B--2---:R-:W-:-:S04]  /*163c0*/  LOP3.LUT R3, R3, 0x7f, RZ, 0xc0, !PT ;  /* 0x0000007f03037812 */ /* 0x004fc800078ec0ff */
[----:B------:R-:W-:-:S13]  /*163d0*/  ISETP.NE.AND P0, PT, R3, RZ, PT ;  /* 0x000000ff0300720c */ /* 0x000fda0003f05270 */
[----:B------:R-:W-:Y:S05]  /*163e0*/  @P0 BRA `(.L_x_329) ;  /* 0x0000000000380947 */ /* 0x000fea0003800000 */
[----:B------:R-:W2:Y:S01]  /*163f0*/  S2R R2, SR_LANEID ;  /* 0x0000000000027919 */ /* 0x000ea20000000000 */
[----:B------:R-:W-:Y:S01]  /*16400*/  VOTEU.ANY UR4, UPT, PT ;  /* 0x0000000000047886 */ /* 0x000fe200038e0100 */
[----:B-1----:R-:W1:Y:S01]  /*16410*/  LDC.64 R4, c[0x0][0xc60] ;  /* 0x00031800ff047b82 */ /* 0x002e620000000a00 */
[----:B------:R-:W2:Y:S01]  /*16420*/  FLO.U32 R0, UR4 ;  /* 0x0000000400007d00 */ /* 0x000ea200080e0000 */
[----:B------:R-:W-:Y:S01]  /*16430*/  ULDC.64 UR6, c[0x0][0x208] ;  /* 0x0000820000067ab9 */ /* 0x000fe20000000a00 */
[----:B--2---:R-:W-:-:S06]  /*16440*/  ISETP.EQ.U32.AND P0, PT, R0, R2, PT ;  /* 0x000000020000720c */ /* 0x004fcc0003f02070 */
[----:B------:R-:W1:Y:S07]  /*16450*/  POPC R2, UR4 ;  /* 0x0000000400027d09 */ /* 0x000e6e0008000000 */
[----:B-1----:R-:W2:Y:S04]  /*16460*/  @P0 ATOMG.E.ADD.STRONG.GPU PT, R2, desc[UR6][R4.64], R2 ;  /* 0x00000002040209a8 */ /* 0x002ea800081ee1c6 */
[----:B--2---:R1:W2:Y:S02]  /*16470*/  SHFL.IDX PT, R2, R2, R0, 0x1f ;  /* 0x00001f0002027589 */ /* 0x0042a400000e0000 */
[----:B-1----:R-:W1:Y:S02]  /*16480*/  S2R R0, SR_LTMASK ;  /* 0x0000000000007919 */ /* 0x002e640000003900 */
[----:B-1----:R-:W-:-:S06]  /*16490*/  LOP3.LUT R0, R0, UR4, RZ, 0xc0, !PT ;  /* 0x0000000400007c12 */ /* 0x002fcc000f8ec0ff */
[----:B------:R-:W2:Y:S02]  /*164a0*/  POPC R0, R0 ;  /* 0x0000000000007309 */ /* 0x000ea40000000000 */
[----:B--2---:R-:W-:-:S05]  /*164b0*/  IADD3 R0, R2, UR38, R0 ;  /* 0x0000002602007c10 */ /* 0x004fca000fffe000 */
[----:B------:R2:W-:Y:S02]  /*164c0*/  STL [R1], R0 ;  /* 0x0000000001007387 */ /* 0x0005e40000100800 */
.L_x_329:
[----:B------:R-:W-:Y:S05]  /*164d0*/  BSYNC B0 ;  /* 0x0000000000007941 */ /* 0x000fea0003800000 */
.L_x_328:
[----:B--2---:R-:W2:Y:S01]  /*164e0*/  LDL.LU R0, [R1+0x20] ;  /* 0x0000200001007983 */ /* 0x004ea20000300800 */
[----:B------:R-:W-:Y:S01]  /*164f0*/  BSSY B0, `(.L_x_330) ;  /* 0x0000058000007945 */ /* 0x000fe20003800000 */
[----:B--2---:R-:W-:-:S13]  /*16500*/  ISETP.NE.AND P0, PT, R0, RZ, PT ;  /* 0x000000ff0000720c */ /* 0x004fda0003f05270 */
[----:B------:R-:W-:Y:S05]  /*16510*/  @!P0 BRA `(.L_x_331) ;  /* 0x0000000400548947 */ /* 0x000fea0003800000 */
[----:B------:R-:W2:Y:S01]  /*16520*/  LDL R2, [R1+0x14] ;  /* 0x0000140001027983 */ /* 0x000ea20000100800 */
[----:B------:R-:W-:Y:S01]  /*16530*/  IMAD R0, R19, 0x8, R18 ;  /* 0x0000000813007824 */ /* 0x000fe200078e0212 */
[----:B------:R-:W-:Y:S01]  /*16540*/  BSSY B1, `(.L_x_332) ;  /* 0x0000005000017945 */ /* 0x000fe20003800000 */
[----:B------:R-:W-:Y:S02]  /*16550*/  ISETP.NE.AND P1, PT, R3, RZ, PT ;  /* 0x000000ff0300720c */ /* 0x000fe40003f25270 */
[----:B--2---:R-:W-:-:S04]  /*16560*/  SHF.L.U32 R2, R2, 0x1f, RZ ;  /* 0x0000001f02027819 */ /* 0x004fc800000006ff */
[----:B------:R-:W2:Y:S02]  /*16570*/  SYNCS.PHASECHK.TRANS64.TRYWAIT P0, [R0+URZ+0x38860], R2 ;  /* 0x03886002000075a7 */ /* 0x000ea4000800017f */
[----:B--2---:R-:W-:Y:S05]  /*16580*/  @!P0 BRA `(.L_x_333) ;  /* 0x0000002800308947 */ /* 0x004fea0003800000 */
.L_x_396:
[----:B------:R-:W-:Y:S05]  /*16590*/  BSYNC B1 ;  /* 0x0000000000017941 */ /* 0x000fea0003800000 */
.L_x_332:
[----:B------:R-:W-:Y:S04]  /*165a0*/  BSSY B1, `(.L_x_334) ;  /* 0x0000009000017945 */ /* 0x000fe80003800000 */
        /* <DEDUP_REMOVED lines=8> */
.L_x_335:
[----:B------:R-:W-:Y:S05]  /*16630*/  BSYNC B1 ;  /* 0x0000000000017941 */ /* 0x000fea0003800000 */
.L_x_334:
[----:B------:R-:W3:Y:S04]  /*16640*/  LDL.LU R3, [R1+0x18] ;  /* 0x0000180001037983 */ /* 0x000ee80000300800 */
[----:B--2---:R-:W3:Y:S01]  /*16650*/  LDL.LU R2, [R1+0x8] ;  /* 0x0000080001027983 */ /* 0x004ee20000300800 */
[----:B------:R-:W-:Y:S01]  /*16660*/  UIADD3 UR4, UP0, UR36, 0x470, URZ ;  /* 0x0000047024047890 */ /* 0x000fe2000ff1e03f */
[----:B------:R-:W-:Y:S01]  /*16670*/  PLOP3.LUT P0, PT, PT, PT, PT, 0x80, 0x0 ;  /* 0x000000000000781c */ /* 0x000fe20003f0f070 */
[----:B------:R-:W-:Y:S01]  /*16680*/  VIADD R0, R0, 0x38850 ;  /* 0x0003885000007836 */ /* 0x000fe20000000000 */
[----:B------:R-:W-:Y:S01]  /*16690*/  UMOV UR6, 0x0 ;  /* 0x0000000000067882 */ /* 0x000fe20000000000 */
[----:B------:R-:W-:Y:S01]  /*166a0*/  UIADD3.X UR5, URZ, UR37, URZ, UP0, !UPT ;  /* 0x000000253f057290 */ /* 0x000fe200087fe43f */
[----:B------:R-:W-:Y:S01]  /*166b0*/  UMOV UR7, 0x14f00000 ;  /* 0x14f0000000077882 */ /* 0x000fe20000000000 */
[----:B------:R-:W-:Y:S01]  /*166c0*/  UMOV UR10, URZ ;  /* 0x0000003f000a7c82 */ /* 0x000fe20008000000 */
[----:B---3--:R-:W-:-:S02]  /*166d0*/  IMAD R3, R2, 0x50, R3 ;  /* 0x0000005002037824 */ /* 0x008fc400078e0203 */
[----:B------:R-:W-:-:S04]  /*166e0*/  IMAD R2, R19, 0xa000, R18 ;  /* 0x0000a00013027824 */ /* 0x000fc800078e0212 */
[----:B------:R-:W-:-:S07]  /*166f0*/  VIADD R4, R2, 0x400 ;  /* 0x0000040002047836 */ /* 0x000fce0000000000 */
.L_x_336:
        /* <DEDUP_REMOVED lines=9> */
[----:B--2---:R-:W-:Y:S05]  /*16790*/  @P0 BRA.U.ANY `(.L_x_336) ;  /* 0xfffffffd00d80947 */ /* 0x004fea000393ffff */
[----:B------:R-:W-:Y:S01]  /*167a0*/  PLOP3.LUT P0, PT, PT, PT, PT, 0x80, 0x0 ;  /* 0x000000000000781c */ /* 0x000fe20003f0f070 */
[----:B------:R-:W-:Y:S01]  /*167b0*/  VIADD R4, R2, 0x2c00 ;  /* 0x00002c0002047836 */ /* 0x000fe20000000000 */
[----:B------:R-:W-:Y:S01]  /*167c0*/  UMOV UR6, 0x0 ;  /* 0x0000000000067882 */ /* 0x000fe20000000000 */
[----:B------:R-:W-:Y:S01]  /*167d0*/  UMOV UR7, 0x14f00000 ;  /* 0x14f0000000077882 */ /* 0x000fe20000000000 */
[----:B------:R-:W-:-:S09]  /*167e0*/  UMOV UR10, 0x40 ;  /* 0x00000040000a7882 */ /* 0x000fd20000000000 */
.L_x_337:
        /* <DEDUP_REMOVED lines=15> */
.L_x_338:
        /* <DEDUP_REMOVED lines=15> */
.L_x_339:
        /* <DEDUP_REMOVED lines=10> */
.L_x_331:
[----:B------:R-:W-:Y:S05]  /*16a70*/  BSYNC B0 ;  /* 0x0000000000007941 */ /* 0x000fea0003800000 */
.L_x_330:
[----:B------:R-:W2:Y:S01]  /*16a80*/  LDL.LU R4, [R1+0x14] ;  /* 0x0000140001047983 */ /* 0x000ea20000300800 */
[----:B------:R-:W-:-:S05]  /*16a90*/  VIADD R19, R19, 0x1 ;  /* 0x0000000113137836 */ /* 0x000fca0000000000 */
[----:B------:R-:W-:-:S04]  /*16aa0*/  ISETP.NE.AND P0, PT, R19, 0x2, PT ;  /* 0x000000021300780c */ /* 0x000fc80003f05270 */
[----:B------:R-:W-:Y:S02]  /*16ab0*/  SEL R0, RZ, 0x1, P0 ;  /* 0x00000001ff007807 */ /* 0x000fe40000000000 */
[----:B------:R-:W-:Y:S02]  /*16ac0*/  SEL R19, R19, RZ, P0 ;  /* 0x000000ff13137207 */ /* 0x000fe40000000000 */
[----:B--2---:R-:W-:-:S05]  /*16ad0*/  LOP3.LUT R4, R4, R0, RZ, 0x3c, !PT ;  /* 0x0000000004047212 */ /* 0x004fca00078e3cff */
[----:B------:R2:W-:Y:S02]  /*16ae0*/  STL [R1+0x14], R4 ;  /* 0x0000140401007387 */ /* 0x0005e40000100800 */
.L_x_246:
[----:B------:R-:W-:Y:S05]  /*16af0*/  BSYNC B7 ;  /* 0x0000000000077941 */ /* 0x000fea0003800000 */
.L_x_244:
[----:B----4-:R-:W4:Y:S02]  /*16b00*/  LDL R0, [R1+0x5c] ;  /* 0x00005c0001007983 */ /* 0x010f240000100800 */
[----:B----4-:R-:W-:-:S13]  /*16b10*/  ISETP.NE.AND P0, PT, R0, RZ, PT ;  /* 0x000000ff0000720c */ /* 0x010fda0003f05270 */
[----:B------:R-:W-:Y:S05]  /*16b20*/  @!P0 BRA `(.L_x_340) ;  /* 0x00000000002c8947 */ /* 0x000fea0003800000 */
[----:B------:R-:W-:Y:S05]  /*16b30*/  WARPSYNC.ALL ;  /* 0x0000000000007948 */ /* 0x000fea0003800000 */
[----:B------:R-:W4:Y:S08]  /*16b40*/  S2UR UR5, SR_CgaCtaId ;  /* 0x00000000000579c3 */ /* 0x000f300000008800 */
[----:B------:R-:W-:Y:S06]  /*16b50*/  BAR.SYNC.DEFER_BLOCKING 0x5, 0x180 ;  /* 0x0146000000007b1d */ /* 0x000fec0000010000 */
[----:B------:R-:W-:-:S02]  /*16b60*/  UMOV UR4, 0x400 ;  /* 0x0000040000047882 */ /* 0x000fc40000000000 */
[----:B----4-:R-:W-:-:S06]  /*16b70*/  ULEA UR4, UR5, UR4, 0x18 ;  /* 0x0000000405047291 */ /* 0x010fcc000f8ec03f */
[----:B------:R-:W-:-:S05]  /*16b80*/  IMAD.U32 R18, RZ, RZ, UR4 ;  /* 0x00000004ff127e24 */ /* 0x000fca000f8e00ff */
[----:B-123--:R-:W1:Y:S04]  /*16b90*/  LDS.128 R4, [R18+0x388d0] ;  /* 0x0388d00012047984 */ /* 0x00ee680000000c00 */
[----:B-1----:R1:W-:Y:S04]  /*16ba0*/  STL.64 [R1], R4 ;  /* 0x0000000401007387 */ /* 0x0023e80000100a00 */
[----:B------:R1:W-:Y:S01]  /*16bb0*/  STL.64 [R1+0x8], R6 ;  /* 0x0000080601007387 */ /* 0x0003e20000100a00 */
[----:B------:R-:W-:Y:S06]  /*16bc0*/  BAR.ARV 0x4, 0x180 ;  /* 0x0106000000007b1d */ /* 0x000fec0000002000 */
[----:B------:R-:W-:Y:S05]  /*16bd0*/  BRA `(.L_x_341) ;  /* 0x0000000c00287947 */ /* 0x000fea0003800000 */
.L_x_340:
[----:B------:R-:W4:Y:S01]  /*16be0*/  S2R R16, SR_TID.X ;  /* 0x0000000000107919 */ /* 0x000f220000002100 */
[----:B------:R-:W-:Y:S01]  /*16bf0*/  UMOV UR4, 0xffffffff ;  /* 0xffffffff00047882 */ /* 0x000fe20000000000 */
[----:B----4-:R-:W-:-:S04]  /*16c00*/  LOP3.LUT R16, R16, 0x1f, RZ, 0xc0, !PT ;  /* 0x0000001f10107812 */ /* 0x010fc800078ec0ff */
[----:B------:R-:W-:Y:S01]  /*16c10*/  ISETP.NE.AND P0, PT, R16, 0x1f, PT ;  /* 0x0000001f1000780c */ /* 0x000fe20003f05270 */
[----:B------:R-:W-:-:S12]  /*16c20*/  BRA.DIV UR4, `(.L_x_342) ;  /* 0x00000022049c7947 */ /* 0x000fd8000b800000 */
[----:B------:R-:W4:Y:S01]  /*16c30*/  LDL.LU R3, [R1] ;  /* 0x0000000001037983 */ /* 0x000f220000300800 */
[----:B------:R-:W-:-:S03]  /*16c40*/  ULDC UR4, c[0x0][0xc3c] ;  /* 0x00030f0000047ab9 */ /* 0x000fc60000000800 */
[----:B-1----:R-:W5:Y:S01]  /*16c50*/  LDL R5, [R1+0xc] ;  /* 0x00000c0001057983 */ /* 0x002f620000100800 */
[----:B------:R-:W-:Y:S01]  /*16c60*/  ULDC.64 UR6, c[0x0][0x208] ;  /* 0x0000820000067ab9 */ /* 0x000fe20000000a00 */
[----:B----4-:R-:W-:Y:S02]  /*16c70*/  IMAD.MOV.U32 R10, RZ, RZ, R3 ;  /* 0x000000ffff0a7224 */ /* 0x010fe400078e0003 */
[----:B-----5:R-:W-:-:S05]  /*16c80*/  IMAD.IADD R0, R5, 0x1, R16 ;  /* 0x0000000105007824 */ /* 0x020fca00078e0210 */
[----:B------:R-:W-:-:S13]  /*16c90*/  ISETP.GE.OR P1, PT, R0, UR4, !P0 ;  /* 0x0000000400007c0c */ /* 0x000fda000c726670 */
[----:B------:R-:W1:Y:S08]  /*16ca0*/  @!P1 LDC.64 R2, c[0x0][0xc80] ;  /* 0x00032000ff029b82 */ /* 0x000e700000000a00 */
[----:B--23--:R-:W2:Y:S01]  /*16cb0*/  @!P1 LDC.64 R4, c[0x0][0xc78] ;  /* 0x00031e00ff049b82 */ /* 0x00cea20000000a00 */
[----:B-1----:R-:W-:-:S05]  /*16cc0*/  @!P1 IMAD.WIDE R2, R0, 0x4, R2 ;  /* 0x0000000400029825 */ /* 0x002fca00078e0202 */
[----:B------:R2:W3:Y:S02]  /*16cd0*/  @!P1 LDG.E R7, desc[UR6][R2.64] ;  /* 0x0000000602079981 */ /* 0x0004e4000c1e1900 */
[----:B--2---:R-:W-:-:S06]  /*16ce0*/  @!P1 IMAD.WIDE R2, R0, 0x4, R4 ;  /* 0x0000000400029825 */ /* 0x004fcc00078e0204 */
[----:B------:R-:W2:Y:S01]  /*16cf0*/  @!P1 LDG.E R2, desc[UR6][R2.64] ;  /* 0x0000000602029981 */ /* 0x000ea2000c1e1900 */
[----:B------:R-:W-:Y:S01]  /*16d00*/  IMAD.MOV.U32 R6, RZ, RZ, RZ ;  /* 0x000000ffff067224 */ /* 0x000fe200078e00ff */
[C---:B------:R-:W-:Y:S01]  /*16d10*/  ISETP.GE.U32.AND P2, PT, R16.reuse, 0x2, PT ;  /* 0x000000021000780c */ /* 0x040fe20003f46070 */
[----:B------:R-:W-:Y:S01]  /*16d20*/  IMAD.MOV.U32 R4, RZ, RZ, RZ ;  /* 0x000000ffff047224 */ /* 0x000fe200078e00ff */
[C---:B------:R-:W-:Y:S01]  /*16d30*/  ISETP.GE.U32.AND P3, PT, R16.reuse, 0x4, PT ;  /* 0x000000041000780c */ /* 0x040fe20003f66070 */
[----:B------:R-:W-:Y:S01]  /*16d40*/  SHFL.IDX PT, R0, R10, RZ, 0x1f ;  /* 0x00001fff0a007589 */ /* 0x000fe200000e0000 */
[C---:B------:R-:W-:Y:S02]  /*16d50*/  ISETP.GE.U32.AND P4, PT, R16.reuse, 0x8, PT ;  /* 0x000000081000780c */ /* 0x040fe40003f86070 */
[----:B------:R-:W-:Y:S01]  /*16d60*/  ISETP.GE.U32.AND P5, PT, R16, 0x10, PT ;  /* 0x000000101000780c */ /* 0x000fe20003fa6070 */
[----:B------:R-:W-:Y:S01]  /*16d70*/  SHFL.IDX PT, R8, R10, 0x1, 0x1f ;  /* 0x00201f000a087f89 */ /* 0x000fe200000e0000 */
[----:B---3--:R-:W-:-:S02]  /*16d80*/  @!P1 IMAD.MOV.U32 R6, RZ, RZ, R7 ;  /* 0x000000ffff069224 */ /* 0x008fc400078e0007 */
[----:B------:R-:W-:Y:S02]  /*16d90*/  IMAD.MOV.U32 R7, RZ, RZ, RZ ;  /* 0x000000ffff077224 */ /* 0x000fe400078e00ff */
[----:B--2---:R-:W-:Y:S01]  /*16da0*/  @!P1 IMAD.MOV.U32 R7, RZ, RZ, R2 ;  /* 0x000000ffff079224 */ /* 0x004fe200078e0002 */
[----:B------:R-:W-:-:S03]  /*16db0*/  ISETP.NE.AND P1, PT, R16, RZ, PT ;  /* 0x000000ff1000720c */ /* 0x000fc60003f25270 */
[----:B------:R-:W-:-:S05]  /*16dc0*/  IMAD R2, R7, R6, RZ ;  /* 0x0000000607027224 */ /* 0x000fca00078e02ff */
        /* <DEDUP_REMOVED lines=15> */
[----:B------:R1:W2:Y:S02]  /*16ec0*/  SHFL.IDX PT, R9, R2, 0x1f, 0x1f ;  /* 0x03e01f0002097f89 */ /* 0x0002a400000e0000 */
.L_x_406:
[----:B------:R-:W-:Y:S02]  /*16ed0*/  ULDC UR4, c[0x0][0xc38] ;  /* 0x00030e0000047ab9 */ /* 0x000fe40000000800 */
[----:B------:R-:W-:-:S04]  /*16ee0*/  IMAD.U32 R3, RZ, RZ, UR4 ;  /* 0x00000004ff037e24 */ /* 0x000fc8000f8e00ff */
[----:B--2---:R-:W-:-:S04]  /*16ef0*/  IMAD R9, R9, R3, RZ ;  /* 0x0000000309097224 */ /* 0x004fc800078e02ff */
[----:B------:R-:W-:-:S05]  /*16f00*/  IMAD.IADD R5, R8, 0x1, R9 ;  /* 0x0000000108057824 */ /* 0x000fca00078e0209 */
[----:B------:R-:W-:-:S13]  /*16f10*/  ISETP.GT.AND P6, PT, R5, R0, PT ;  /* 0x000000000500720c */ /* 0x000fda0003fc4270 */
[----:B------:R-:W-:Y:S05]  /*16f20*/  @P6 BRA `(.L_x_343) ;  /* 0x0000000000b06947 */ /* 0x000fea0003800000 */
.L_x_346:
[----:B------:R-:W2:Y:S01]  /*16f30*/  LDL.LU R3, [R1+0xc] ;  /* 0x00000c0001037983 */ /* 0x000ea20000300800 */
[----:B-1----:R-:W1:Y:S01]  /*16f40*/  LDC R2, c[0x0][0xc3c] ;  /* 0x00030f00ff027b82 */ /* 0x002e620000000800 */
[----:B--2---:R-:W-:-:S05]  /*16f50*/  VIADD R3, R3, 0x1f ;  /* 0x0000001f03037836 */ /* 0x004fca0000000000 */
[----:B-1----:R-:W-:-:S13]  /*16f60*/  ISETP.GE.AND P6, PT, R3, R2, PT ;  /* 0x000000020300720c */ /* 0x002fda0003fc6270 */
[----:B------:R-:W-:Y:S05]  /*16f70*/  @P6 BRA `(.L_x_344) ;  /* 0x0000000400d86947 */ /* 0x000fea0003800000 */
[----:B------:R-:W1:Y:S01]  /*16f80*/  S2R R6, SR_TID.X ;  /* 0x0000000000067919 */ /* 0x000e620000002100 */
[----:B------:R-:W-:Y:S01]  /*16f90*/  ULDC.64 UR4, c[0x0][0x208] ;  /* 0x0000820000047ab9 */ /* 0x000fe20000000a00 */
[----:B------:R2:W-:Y:S01]  /*16fa0*/  STL [R1+0xc], R3 ;  /* 0x00000c0301007387 */ /* 0x0005e20000100800 */
[----:B-1----:R-:W-:-:S05]  /*16fb0*/  LOP3.LUT R6, R6, 0x1f, RZ, 0xc0, !PT ;  /* 0x0000001f06067812 */ /* 0x002fca00078ec0ff */
[----:B------:R-:W-:Y:S02]  /*16fc0*/  IMAD.IADD R7, R3, 0x1, R6 ;  /* 0x0000000103077824 */ /* 0x000fe400078e0206 */
[----:B------:R-:W-:-:S03]  /*16fd0*/  IMAD.MOV.U32 R6, RZ, RZ, RZ ;  /* 0x000000ffff067224 */ /* 0x000fc600078e00ff */
[----:B------:R-:W-:-:S13]  /*16fe0*/  ISETP.GE.OR P6, PT, R7, R2, !P0 ;  /* 0x000000020700720c */ /* 0x000fda00047c6670 */
[----:B--2---:R-:W1:Y:S02]  /*16ff0*/  @!P6 LDC.64 R2, c[0x0][0xc80] ;  /* 0x00032000ff02eb82 */ /* 0x004e640000000a00 */
[----:B-1----:R-:W-:-:S05]  /*17000*/  @!P6 IMAD.WIDE R2, R7, 0x4, R2 ;  /* 0x000000040702e825 */ /* 0x002fca00078e0202 */
[----:B------:R1:W2:Y:S02]  /*17010*/  @!P6 LDG.E R6, desc[UR4][R2.64] ;  /* 0x000000040206e981 */ /* 0x0002a4000c1e1900 */
[----:B-1----:R-:W1:Y:S02]  /*17020*/  @!P6 LDC.64 R2, c[0x0][0xc78] ;  /* 0x00031e00ff02eb82 */ /* 0x002e640000000a00 */
[----:B-1----:R-:W-:-:S04]  /*17030*/  @!P6 IMAD.WIDE R2, R7, 0x4, R2 ;  /* 0x000000040702e825 */ /* 0x002fc800078e0202 */
[----:B------:R-:W-:-:S06]  /*17040*/  IMAD.MOV.U32 R7, RZ, RZ, RZ ;  /* 0x000000ffff077224 */ /* 0x000fcc00078e00ff */
[----:B------:R-:W2:Y:S01]  /*17050*/  @!P6 LDG.E R7, desc[UR4][R2.64] ;  /* 0x000000040207e981 */ /* 0x000ea2000c1e1900 */
[----:B------:R-:W-:Y:S01]  /*17060*/  UMOV UR4, 0xffffffff ;  /* 0xffffffff00047882 */ /* 0x000fe20000000000 */
[----:B--2---:R-:W-:Y:S02]  /*17070*/  IMAD R2, R7, R6, RZ ;  /* 0x0000000607027224 */ /* 0x004fe400078e02ff */
[----:B------:R-:W-:Y:S05]  /*17080*/  BRA.DIV UR4, `(.L_x_345) ;  /* 0x0000002204e87947 */ /* 0x000fea000b800000 */
        /* <DEDUP_REMOVED lines=16> */
.L_x_414:
[----:B------:R-:W-:Y:S02]  /*17190*/  ULDC UR4, c[0x0][0xc38] ;  /* 0x00030e0000047ab9 */ /* 0x000fe40000000800 */
[----:B------:R-:W-:-:S04]  /*171a0*/  IMAD.U32 R3, RZ, RZ, UR4 ;  /* 0x00000004ff037e24 */ /* 0x000fc8000f8e00ff */
[----:B--2---:R-:W-:-:S04]  /*171b0*/  IMAD R9, R9, R3, RZ ;  /* 0x0000000309097224 */ /* 0x004fc800078e02ff */
[----:B------:R-:W-:-:S05]  /*171c0*/  IMAD.IADD R5, R9, 0x1, R5 ;  /* 0x0000000109057824 */ /* 0x000fca00078e0205 */
[----:B------:R-:W-:-:S13]  /*171d0*/  ISETP.GT.AND P6, PT, R5, R0, PT ;  /* 0x000000000500720c */ /* 0x000fda0003fc4270 */
[----:B------:R-:W-:Y:S05]  /*171e0*/  @!P6 BRA `(.L_x_346) ;  /* 0xfffffffc0050e947 */ /* 0x000fea000383ffff */
.L_x_343:
[----:B------:R-:W-:Y:S01]  /*171f0*/  IMAD.IADD R9, R5, 0x1, -R9 ;  /* 0x0000000105097824 */ /* 0x000fe200078e0a09 */
[----:B------:R-:W-:-:S03]  /*17200*/  UMOV UR4, 0xffffffff ;  /* 0xffffffff00047882 */ /* 0x000fc60000000000 */
[----:B------:R-:W-:-:S05]  /*17210*/  IMAD R5, R2, R3, R9 ;  /* 0x0000000302057224 */ /* 0x000fca00078e0209 */
[----:B------:R-:W-:Y:S01]  /*17220*/  ISETP.GT.AND P6, PT, R5, R0, PT ;  /* 0x000000000500720c */ /* 0x000fe20003fc4270 */
[----:B------:R-:W-:-:S12]  /*17230*/  BRA.DIV UR4, `(.L_x_347) ;  /* 0x0000002604547947 */ /* 0x000fd8000b800000 */
[----:B------:R-:W-:-:S04]  /*17240*/  VOTE.ANY R8, PT, !P6 ;  /* 0x0000000000087806 */ /* 0x000fc800070e0100 */
[----:B------:R-:W2:Y:S02]  /*17250*/  POPC R5, R8 ;  /* 0x0000000800057309 */ /* 0x000ea40000000000 */
[----:B--2---:R2:W3:Y:S04]  /*17260*/  SHFL.IDX PT, R6, R6, R5, 0x1f ;  /* 0x00001f0506067589 */ /* 0x0044e800000e0000 */
[----:B------:R2:W4:Y:S02]  /*17270*/  SHFL.IDX PT, R7, R7, R5, 0x1f ;  /* 0x00001f0507077589 */ /* 0x00052400000e0000 */
.L_x_419:
[----:B------:R-:W-:-:S13]  /*17280*/  ISETP.NE.AND P0, PT, R8, RZ, PT ;  /* 0x000000ff0800720c */ /* 0x000fda0003f05270 */
[----:B------:R-:W-:Y:S05]  /*17290*/  @!P0 BRA `(.L_x_348) ;  /* 0x0000000000148947 */ /* 0x000fea0003800000 */
[----:B------:R-:W-:Y:S01]  /*172a0*/  UMOV UR4, 0xffffffff ;  /* 0xffffffff00047882 */ /* 0x000fe20000000000 */
[----:B0-----:R-:W-:Y:S02]  /*172b0*/  VIADD R12, R5, 0xffffffff ;  /* 0xffffffff050c7836 */ /* 0x001fe40000000000 */
[----:B------:R-:W-:Y:S05]  /*172c0*/  BRA.DIV UR4, `(.L_x_349) ;  /* 0x00000026048c7947 */ /* 0x000fea000b800000 */
[----:B-1----:R0:W1:Y:S02]  /*172d0*/  SHFL.IDX PT, R2, R2, R12, 0x1f ;  /* 0x00001f0c02027589 */ /* 0x00206400000e0000 */
.L_x_422:
[----:B-1----:R-:W-:-:S07]  /*172e0*/  IMAD.MOV.U32 R4, RZ, RZ, R2 ;  /* 0x000000ffff047224 */ /* 0x002fce00078e0002 */
.L_x_348:
[----:B------:R-:W5:Y:S01]  /*172f0*/  LDL.LU R10, [R1+0xc] ;  /* 0x00000c00010a7983 */ /* 0x000f620000300800 */
[----:B------:R-:W-:Y:S01]  /*17300*/  IMAD R9, R4, R3, R9 ;  /* 0x0000000304097224 */ /* 0x000fe200078e0209 */
[----:B---3--:R-:W-:-:S03]  /*17310*/  IABS R4, R6 ;  /* 0x0000000600047213 */ /* 0x008fc60000000000 */
[----:B------:R-:W-:Y:S01]  /*17320*/  IMAD.IADD R0, R0, 0x1, -R9 ;  /* 0x0000000100007824 */ /* 0x000fe200078e0a09 */
[----:B-1----:R-:W1:Y:S01]  /*17330*/  I2F.RP R2, R4 ;  /* 0x0000000400027306 */ /* 0x002e620000209400 */
[----:B------:R3:W-:Y:S02]  /*17340*/  STL [R1], R9 ;  /* 0x0000000901007387 */ /* 0x0007e40000100800 */
[----:B---3--:R-:W-:-:S05]  /*17350*/  IABS R9, R6 ;  /* 0x0000000600097213 */ /* 0x008fca0000000000 */
[----:B-1----:R-:W1:Y:S01]  /*17360*/  MUFU.RCP R2, R2 ;  /* 0x0000000200027308 */ /* 0x002e620000001000 */
[----:B------:R-:W-:Y:S02]  /*17370*/  IMAD.MOV R9, RZ, RZ, -R9 ;  /* 0x000000ffff097224 */ /* 0x000fe400078e0a09 */
[----:B-1----:R-:W-:-:S05]  /*17380*/  VIADD R2, R2, 0xffffffe ;  /* 0x0ffffffe02027836 */ /* 0x002fca0000000000 */
[----:B------:R-:W1:Y:S02]  /*17390*/  F2I.FTZ.U32.TRUNC.NTZ R3, R2 ;  /* 0x0000000200037305 */ /* 0x000e64000021f000 */
[----:B-1----:R-:W-:-:S04]  /*173a0*/  IMAD.MOV R2, RZ, RZ, -R3 ;  /* 0x000000ffff027224 */ /* 0x002fc800078e0a03 */
[----:B------:R-:W-:Y:S02]  /*173b0*/  IMAD R8, R2, R4, RZ ;  /* 0x0000000402087224 */ /* 0x000fe400078e02ff */
[----:B------:R-:W-:-:S04]  /*173c0*/  IMAD.MOV.U32 R2, RZ, RZ, RZ ;  /* 0x000000ffff027224 */ /* 0x000fc800078e00ff */
[----:B------:R-:W-:Y:S01]  /*173d0*/  IMAD.HI.U32 R2, R3, R8, R2 ;  /* 0x0000000803027227 */ /* 0x000fe200078e0002 */
[----:B------:R-:W-:-:S05]  /*173e0*/  IABS R3, R0 ;  /* 0x0000000000037213 */ /* 0x000fca0000000000 */
[----:B------:R-:W-:-:S04]  /*173f0*/  IMAD.HI.U32 R8, R2, R3, RZ ;  /* 0x0000000302087227 */ /* 0x000fc800078e00ff */
[----:B------:R-:W-:-:S05]  /*17400*/  IMAD R3, R8, R9, R3 ;  /* 0x0000000908037224 */ /* 0x000fca00078e0203 */
[----:B------:R-:W-:-:S13]  /*17410*/  ISETP.GT.U32.AND P1, PT, R4, R3, PT ;  /* 0x000000030400720c */ /* 0x000fda0003f24070 */
[----:B------:R-:W-:Y:S02]  /*17420*/  @!P1 IMAD.IADD R3, R3, 0x1, -R4 ;  /* 0x0000000103039824 */ /* 0x000fe400078e0a04 */
[----:B------:R-:W-:Y:S01]  /*17430*/  @!P1 VIADD R8, R8, 0x1 ;  /* 0x0000000108089836 */ /* 0x000fe20000000000 */
[----:B------:R-:W-:Y:S02]  /*17440*/  ISETP.NE.AND P1, PT, R6, RZ, PT ;  /* 0x000000ff0600720c */ /* 0x000fe40003f25270 */
[----:B------:R-:W-:Y:S02]  /*17450*/  ISETP.GE.U32.AND P0, PT, R3, R4, PT ;  /* 0x000000040300720c */ /* 0x000fe40003f06070 */
[----:B----4-:R-:W-:-:S04]  /*17460*/  IABS R4, R7 ;  /* 0x0000000700047213 */ /* 0x010fc80000000000 */
[----:B------:R-:W1:Y:S07]  /*17470*/  I2F.RP R2, R4 ;  /* 0x0000000400027306 */ /* 0x000e6e0000209400 */
[----:B------:R-:W-:Y:S01]  /*17480*/  @P0 VIADD R8, R8, 0x1 ;  /* 0x0000000108080836 */ /* 0x000fe20000000000 */
[----:B-1----:R-:W1:Y:S02]  /*17490*/  MUFU.RCP R2, R2 ;  /* 0x0000000200027308 */ /* 0x002e640000001000 */
[----:B-1----:R-:W-:-:S06]  /*174a0*/  VIADD R2, R2, 0xffffffe ;  /* 0x0ffffffe02027836 */ /* 0x002fcc0000000000 */
[----:B------:R-:W1:Y:S02]  /*174b0*/  F2I.FTZ.U32.TRUNC.NTZ R3, R2 ;  /* 0x0000000200037305 */ /* 0x000e64000021f000 */
[----:B-1----:R-:W-:-:S04]  /*174c0*/  IMAD.MOV R2, RZ, RZ, -R3 ;  /* 0x000000ffff027224 */ /* 0x002fc800078e0a03 */
[----:B------:R-:W-:Y:S02]  /*174d0*/  IMAD R9, R2, R4, RZ ;  /* 0x0000000402097224 */ /* 0x000fe400078e02ff */
[----:B------:R-:W-:-:S04]  /*174e0*/  IMAD.MOV.U32 R2, RZ, RZ, RZ ;  /* 0x000000ffff027224 */ /* 0x000fc800078e00ff */
[----:B------:R-:W-:Y:S01]  /*174f0*/  IMAD.HI.U32 R2, R3, R9, R2 ;  /* 0x0000000903027227 */ /* 0x000fe200078e0002 */
[----:B------:R-:W-:Y:S02]  /*17500*/  LOP3.LUT R3, R0, R6, RZ, 0x3c, !PT ;  /* 0x0000000600037212 */ /* 0x000fe400078e3cff */
[----:B------:R-:W-:Y:S02]  /*17510*/  IABS R9, R7 ;  /* 0x0000000700097213 */ /* 0x000fe40000000000 */
[----:B------:R-:W-:-:S03]  /*17520*/  ISETP.GE.AND P2, PT, R3, RZ, PT ;  /* 0x000000ff0300720c */ /* 0x000fc60003f46270 */
[----:B------:R-:W-:-:S10]  /*17530*/  IMAD.MOV R9, RZ, RZ, -R9 ;  /* 0x000000ffff097224 */ /* 0x000fd400078e0a09 */
[----:B------:R-:W-:Y:S01]  /*17540*/  @!P2 IMAD.MOV R8, RZ, RZ, -R8 ;  /* 0x000000ffff08a224 */ /* 0x000fe200078e0a08 */
[----:B------:R-:W-:-:S04]  /*17550*/  @!P1 LOP3.LUT R8, RZ, R6, RZ, 0x33, !PT ;  /* 0x00000006ff089212 */ /* 0x000fc800078e33ff */
[-C--:B------:R-:W-:Y:S01]  /*17560*/  IABS R3, R8.reuse ;  /* 0x0000000800037213 */ /* 0x080fe20000000000 */
[----:B------:R-:W-:-:S04]  /*17570*/  IMAD R6, R6, R8, RZ ;  /* 0x0000000806067224 */ /* 0x000fc800078e02ff */
[----:B------:R-:W-:-:S04]  /*17580*/  IMAD.HI.U32 R2, R2, R3, RZ ;  /* 0x0000000302027227 */ /* 0x000fc800078e00ff */
[----:B------:R-:W-:-:S05]  /*17590*/  IMAD R3, R2, R9, R3 ;  /* 0x0000000902037224 */ /* 0x000fca00078e0203 */
[----:B------:R-:W-:-:S13]  /*175a0*/  ISETP.GT.U32.AND P1, PT, R4, R3, PT ;  /* 0x000000030400720c */ /* 0x000fda0003f24070 */
[----:B------:R-:W-:Y:S02]  /*175b0*/  @!P1 IMAD.IADD R3, R3, 0x1, -R4 ;  /* 0x0000000103039824 */ /* 0x000fe400078e0a04 */
[----:B------:R-:W-:Y:S01]  /*175c0*/  @!P1 VIADD R2, R2, 0x1 ;  /* 0x0000000102029836 */ /* 0x000fe20000000000 */
[----:B------:R-:W-:Y:S02]  /*175d0*/  ISETP.NE.AND P1, PT, R7, RZ, PT ;  /* 0x000000ff0700720c */ /* 0x000fe40003f25270 */
[----:B------:R-:W-:Y:S01]  /*175e0*/  ISETP.GE.U32.AND P0, PT, R3, R4, PT ;  /* 0x000000040300720c */ /* 0x000fe20003f06070 */
[----:B------:R-:W-:Y:S01]  /*175f0*/  IMAD.IADD R4, R0, 0x1, -R6 ;  /* 0x0000000100047824 */ /* 0x000fe200078e0a06 */
[----:B------:R-:W-:-:S04]  /*17600*/  LOP3.LUT R3, R8, R7, RZ, 0x3c, !PT ;  /* 0x0000000708037212 */ /* 0x000fc800078e3cff */
[----:B------:R-:W-:-:S07]  /*17610*/  ISETP.GE.AND P2, PT, R3, RZ, PT ;  /* 0x000000ff0300720c */ /* 0x000fce0003f46270 */
[----:B------:R-:W-:-:S06]  /*17620*/  @P0 VIADD R2, R2, 0x1 ;  /* 0x0000000102020836 */ /* 0x000fcc0000000000 */
[----:B------:R-:W-:Y:S01]  /*17630*/  @!P2 IMAD.MOV R2, RZ, RZ, -R2 ;  /* 0x000000ffff02a224 */ /* 0x000fe200078e0a02 */
[----:B------:R-:W-:-:S05]  /*17640*/  @!P1 LOP3.LUT R2, RZ, R7, RZ, 0x33, !PT ;  /* 0x00000007ff029212 */ /* 0x000fca00078e33ff */
[--C-:B------:R-:W-:Y:S02]  /*17650*/  IMAD.MOV R3, RZ, RZ, -R2.reuse ;  /* 0x000000ffff037224 */ /* 0x100fe400078e0a02 */
[C---:B------:R-:W-:Y:S02]  /*17660*/  IMAD R2, R7.reuse, 0x1000000, R2 ;  /* 0x0100000007027824 */ /* 0x040fe400078e0202 */
[----:B------:R-:W-:-:S04]  /*17670*/  IMAD R3, R7, R3, R8 ;  /* 0x0000000307037224 */ /* 0x000fc800078e0208 */
[----:B------:R-:W-:-:S05]  /*17680*/  IMAD R0, R3, 0x10000, R2 ;  /* 0x0001000003007824 */ /* 0x000fca00078e0202 */
[----:B------:R1:W-:Y:S01]  /*17690*/  STL [R1+0x8], R0 ;  /* 0x0000080001007387 */ /* 0x0003e20000100800 */
[----:B-----5:R-:W-:-:S05]  /*176a0*/  IMAD.IADD R10, R5, 0x1, R10 ;  /* 0x00000001050a7824 */ /* 0x020fca00078e020a */
[----:B------:R1:W-:Y:S04]  /*176b0*/  STL [R1+0xc], R10 ;  /* 0x00000c0a01007387 */ /* 0x0003e80000100800 */
[----:B------:R1:W-:Y:S01]  /*176c0*/  STL [R1+0x4], R4 ;  /* 0x0000040401007387 */ /* 0x0003e20000100800 */
[----:B------:R-:W-:Y:S05]  /*176d0*/  BRA `(.L_x_350) ;  /* 0x0000000000287947 */ /* 0x000fea0003800000 */
.L_x_344:
[----:B------:R-:W-:Y:S01]  /*176e0*/  UMOV UR4, URZ ;  /* 0x0000003f00047c82 */ /* 0x000fe20008000000 */
[----:B------:R-:W-:Y:S01]  /*176f0*/  ULDC UR6, c[0x0][0xc3c] ;  /* 0x00030f0000067ab9 */ /* 0x000fe20000000800 */
[----:B------:R-:W-:Y:S01]  /*17700*/  UMOV UR5, URZ ;  /* 0x0000003f00057c82 */ /* 0x000fe20008000000 */
[----:B------:R1:W-:Y:S01]  /*17710*/  STL [R1], R0 ;  /* 0x0000000001007387 */ /* 0x0003e20000100800 */
[----:B------:R-:W-:Y:S02]  /*17720*/  IMAD.U32 R3, RZ, RZ, UR4 ;  /* 0x00000004ff037e24 */ /* 0x000fe4000f8e00ff */
[----:B------:R-:W-:-:S03]  /*17730*/  IMAD.U32 R2, RZ, RZ, UR5 ;  /* 0x00000005ff027e24 */ /* 0x000fc6000f8e00ff */
[----:B------:R2:W-:Y:S01]  /*17740*/  STL [R1+0x4], R3 ;  /* 0x0000040301007387 */ /* 0x0005e20000100800 */
[----:B-1----:R-:W-:-:S05]  /*17750*/  IMAD.U32 R0, RZ, RZ, UR6 ;  /* 0x00000006ff007e24 */ /* 0x002fca000f8e00ff */
[----:B------:R2:W-:Y:S04]  /*17760*/  STL [R1+0xc], R0 ;  /* 0x00000c0001007387 */ /* 0x0005e80000100800 */
[----:B------:R2:W-:Y:S02]  /*17770*/  STL [R1+0x8], R2 ;  /* 0x0000080201007387 */ /* 0x0005e40000100800 */
.L_x_350:
[----:B--2---:R-:W2:Y:S04]  /*17780*/  LDL R2, [R1+0xc] ;  /* 0x00000c0001027983 */ /* 0x004ea80000100800 */
[----:B------:R-:W3:Y:S04]  /*17790*/  LDL R3, [R1+0x8] ;  /* 0x0000080001037983 */ /* 0x000ee80000100800 */
[----:B------:R-:W4:Y:S04]  /*177a0*/  LDL R5, [R1+0x4] ;  /* 0x0000040001057983 */ /* 0x000f280000100800 */
[----:B-1----:R-:W4:Y:S01]  /*177b0*/  LDL R4, [R1] ;  /* 0x0000000001047983 */ /* 0x002f220000100800 */
[----:B------:R-:W1:Y:S01]  /*177c0*/  S2R R0, SR_TID.X ;  /* 0x0000000000007919 */ /* 0x000e620000002100 */
[----:B------:R-:W-:Y:S05]  /*177d0*/  WARPSYNC.ALL ;  /* 0x0000000000007948 */ /* 0x000fea0003800000 */
[----:B-1----:R-:W-:Y:S01]  /*177e0*/  LOP3.LUT R0, R0, 0x1f, RZ, 0xc0, !PT ;  /* 0x0000001f00007812 */ /* 0x002fe200078ec0ff */
[----:B------:R-:W-:Y:S03]  /*177f0*/  BAR.SYNC.DEFER_BLOCKING 0x4, 0x180 ;  /* 0x0106000000007b1d */ /* 0x000fe60000010000 */
[----:B------:R-:W-:-:S13]  /*17800*/  ISETP.NE.AND P0, PT, R0, RZ, PT ;  /* 0x000000ff0000720c */ /* 0x000fda0003f05270 */
[----:B------:R-:W1:Y:S01]  /*17810*/  @!P0 S2R R0, SR_CgaCtaId ;  /* 0x0000000000008919 */ /* 0x000e620000008800 */
[----:B--2---:R-:W-:Y:S01]  /*17820*/  IMAD.MOV.U32 R7, RZ, RZ, R2 ;  /* 0x000000ffff077224 */ /* 0x004fe200078e0002 */
[----:B------:R-:W-:Y:S01]  /*17830*/  @!P0 MOV R2, 0x400 ;  /* 0x0000040000028802 */ /* 0x000fe20000000f00 */
[----:B---3--:R-:W-:-:S03]  /*17840*/  IMAD.MOV.U32 R6, RZ, RZ, R3 ;  /* 0x000000ffff067224 */ /* 0x008fc600078e0003 */
[----:B-1----:R-:W-:-:S05]  /*17850*/  @!P0 LEA R18, R0, R2, 0x18 ;  /* 0x0000000200128211 */ /* 0x002fca00078ec0ff */
[----:B----4-:R2:W-:Y:S01]  /*17860*/  @!P0 STS.128 [R18+0x388d0], R4 ;  /* 0x0388d00412008388 */ /* 0x0105e20000000c00 */
[----:B------:R-:W-:Y:S06]  /*17870*/  BAR.ARV 0x5, 0x180 ;  /* 0x0146000000007b1d */ /* 0x000fec0000002000 */
.L_x_341:
[----:B------:R-:W3:Y:S01]  /*17880*/  LDL R0, [R1+0xc] ;  /* 0x00000c0001007983 */ /* 0x000ee20000100800 */
[----:B------:R-:W-:Y:S02]  /*17890*/  ULDC UR4, c[0x0][0xc3c] ;  /* 0x00030f0000047ab9 */ /* 0x000fe40000000800 */
[----:B---3--:R-:W-:-:S13]  /*178a0*/  ISETP.GE.AND P0, PT, R0, UR4, PT ;  /* 0x0000000400007c0c */ /* 0x008fda000bf06270 */
[----:B------:R-:W-:Y:S05]  /*178b0*/  @!P0 BRA `(.L_x_351) ;  /* 0xffffff9c005c8947 */ /* 0x000fea000383ffff */
[----:B------:R-:W-:Y:S05]  /*178c0*/  BSYNC B8 ;  /* 0x0000000000087941 */ /* 0x000fea0003800000 */
.L_x_238:
[----:B0-----:R-:W3:Y:S01]  /*178d0*/  LDL.LU R0, [R1+0x48] ;  /* 0x0000480001007983 */ /* 0x001ee20000300800 */
[----:B------:R-:W-:Y:S01]  /*178e0*/  BSSY B0, `(.L_x_352) ;  /* 0x000000b000007945 */ /* 0x000fe20003800000 */
[----:B-12---:R-:W0:Y:S01]  /*178f0*/  S2R R5, SR_CgaCtaId ;  /* 0x0000000000057919 */ /* 0x006e220000008800 */
[----:B---3--:R-:W-:-:S05]  /*17900*/  VIADD R0, R0, 0x1 ;  /* 0x0000000100007836 */ /* 0x008fca0000000000 */
[----:B------:R-:W-:-:S04]  /*17910*/  LEA.HI R2, R0, R0, RZ, 0x1 ;  /* 0x0000000000027211 */ /* 0x000fc800078f08ff */
[----:B------:R-:W-:-:S05]  /*17920*/  LOP3.LUT R3, R2, 0xfffffffe, RZ, 0xc0, !PT ;  /* 0xfffffffe02037812 */ /* 0x000fca00078ec0ff */
[----:B------:R-:W-:Y:S01]  /*17930*/  IMAD.IADD R3, R0, 0x1, -R3 ;  /* 0x0000000100037824 */ /* 0x000fe200078e0a03 */
[----:B------:R-:W-:-:S04]  /*17940*/  MOV R0, 0x400 ;  /* 0x0000040000007802 */ /* 0x000fc80000000f00 */
[----:B0-----:R-:W-:Y:S02]  /*17950*/  LEA R0, R5, R0, 0x18 ;  /* 0x0000000005007211 */ /* 0x001fe400078ec0ff */
[----:B------:R-:W-:-:S04]  /*17960*/  SHF.L.U32 R3, R3, 0x1f, RZ ;  /* 0x0000001f03037819 */ /* 0x000fc800000006ff */
[----:B------:R-:W0:Y:S02]  /*17970*/  SYNCS.PHASECHK.TRANS64.TRYWAIT P0, [R0+URZ+0x38820], R3 ;  /* 0x03882003000075a7 */ /* 0x000e24000800017f */
[----:B0-----:R-:W-:Y:S05]  /*17980*/  @!P0 BRA `(.L_x_353) ;  /* 0x0000002000048947 */ /* 0x001fea0003800000 */
.L_x_423:
[----:B------:R-:W-:Y:S05]  /*17990*/  BSYNC B0 ;  /* 0x0000000000007941 */ /* 0x000fea0003800000 */
.L_x_352:
[----:B------:R-:W-:-:S03]  /*179a0*/  UMOV UR4, 0xffffffff ;  /* 0xffffffff00047882 */ /* 0x000fc60000000000 */
[----:B------:R-:W-:Y:S05]  /*179b0*/  BRA.DIV UR4, `(.L_x_354) ;  /* 0x00000022040c7947 */ /* 0x000fea000b800000 */
[----:B------:R-:W1:Y:S02]  /*179c0*/  S2R R2, SR_TID.X ;  /* 0x0000000000027919 */ /* 0x000e640000002100 */
[----:B-1----:R-:W-:-:S04]  /*179d0*/  SHF.R.U32.HI R2, RZ, 0x5, R2 ;  /* 0x00000005ff027819 */ /* 0x002fc80000011602 */
[----:B------:R-:W-:-:S05]  /*179e0*/  LOP3.LUT R2, R2, 0x3, RZ, 0xc0, !PT ;  /* 0x0000000302027812 */ /* 0x000fca00078ec0ff */
[----:B------:R1:W2:Y:S02]  /*179f0*/  SHFL.IDX PT, R14, R2, RZ, 0x1f ;  /* 0x00001fff020e7589 */ /* 0x0002a400000e0000 */
.L_x_426:
[----:B--2---:R-:W-:Y:S01]  /*17a00*/  ISETP.NE.AND P0, PT, R14, RZ, PT ;  /* 0x000000ff0e00720c */ /* 0x004fe20003f05270 */
[----:B------:R-:W-:-:S12]  /*17a10*/  BSSY B0, `(.L_x_355) ;  /* 0x0000027000007945 */ /* 0x000fd80003800000 */
[----:B------:R-:W-:Y:S05]  /*17a20*/  @P0 BRA `(.L_x_356) ;  /* 0x0000000000940947 */ /* 0x000fea0003800000 */
[----:B------:R-:W-:-:S03]  /*17a30*/  UMOV UR4, 0xffffffff ;  /* 0xffffffff00047882 */ /* 0x000fc60000000000 */
[----:B------:R-:W-:Y:S05]  /*17a40*/  BRA.DIV UR4, `(.L_x_357) ;  /* 0x00000022041c7947 */ /* 0x000fea000b800000 */
[----:B------:R-:W-:-:S13]  /*17a50*/  ELECT P6, URZ, PT ;  /* 0x00000000003f782f */ /* 0x000fda00038c0000 */
.L_x_429:
[----:B------:R-:W-:Y:S05]  /*17a60*/  @!P6 BRA `(.L_x_356) ;  /* 0x000000000084e947 */ /* 0x000fea0003800000 */
[----:B-1----:R-:W2:Y:S02]  /*17a70*/  LDL R2, [R1+0x70] ;  /* 0x0000700001027983 */ /* 0x002ea40000100800 */
[----:B--2---:R-:W-:-:S13]  /*17a80*/  R2UR UR4, R2 ;  /* 0x00000000020472ca */ /* 0x004fda00000e0000 */
[----:B------:R-:W-:-:S06]  /*17a90*/  ULOP3.LUT UR4, UR4, 0x2, URZ, 0xfc, !UPT ;  /* 0x0000000204047892 */ /* 0x000fcc000f8efc3f */
[----:B------:R-:W-:-:S05]  /*17aa0*/  IMAD.U32 R2, RZ, RZ, UR4 ;  /* 0x00000004ff027e24 */ /* 0x000fca000f8e00ff */
[----:B------:R-:W-:-:S13]  /*17ab0*/  ISETP.NE.AND P2, PT, R2, 0x3, PT ;  /* 0x000000030200780c */ /* 0x000fda0003f45270 */
[----:B------:R-:W-:Y:S05]  /*17ac0*/  @!P2 BRA `(.L_x_358) ;  /* 0x000000000004a947 */ /* 0x000fea0003800000 */
[----:B------:R-:W-:Y:S01]  /*17ad0*/  BPT.TRAP 0x1 ;  /* 0x000000040000795c */ /* 0x000fe20000300000 */
.L_x_358:
[----:B------:R-:W2:Y:S01]  /*17ae0*/  LDL.LU R7, [R1+0x14] ;  /* 0x0000140001077983 */ /* 0x000ea20000300800 */
[----:B------:R-:W-:Y:S02]  /*17af0*/  VIADD R2, R0, 0x38840 ;  /* 0x0003884000027836 */ /* 0x000fe40000000000 */
[C---:B0-----:R-:W-:Y:S02]  /*17b00*/  VIADD R3, R19.reuse, 0x1 ;  /* 0x0000000113037836 */ /* 0x041fe40000000000 */
[----:B------:R-:W-:-:S03]  /*17b10*/  IMAD R6, R19, 0x8, R2 ;  /* 0x0000000813067824 */ /* 0x000fc600078e0202 */
[----:B------:R-:W-:-:S04]  /*17b20*/  ISETP.NE.AND P1, PT, R3, 0x2, PT ;  /* 0x000000020300780c */ /* 0x000fc80003f25270 */
[----:B------:R-:W-:Y:S02]  /*17b30*/  SEL R4, RZ, 0x1, P1 ;  /* 0x00000001ff047807 */ /* 0x000fe40000800000 */
[----:B------:R-:W-:Y:S02]  /*17b40*/  SEL R3, R3, RZ, P1 ;  /* 0x000000ff03037207 */ /* 0x000fe40000800000 */
[C---:B--2---:R-:W-:Y:S02]  /*17b50*/  SHF.L.U32 R5, R7.reuse, 0x1f, RZ ;  /* 0x0000001f07057819 */ /* 0x044fe400000006ff */
[----:B------:R-:W-:Y:S01]  /*17b60*/  LOP3.LUT R4, R7, R4, RZ, 0x3c, !PT ;  /* 0x0000000407047212 */ /* 0x000fe200078e3cff */
[----:B------:R-:W-:Y:S01]  /*17b70*/  IMAD R7, R3, 0x8, R2 ;  /* 0x0000000803077824 */ /* 0x000fe200078e0202 */
[----:B------:R-:W0:Y:S02]  /*17b80*/  SYNCS.PHASECHK.TRANS64.TRYWAIT P0, [R6+URZ], R5 ;  /* 0x00000005060075a7 */ /* 0x000e24000800017f */
[----:B------:R-:W-:Y:S01]  /*17b90*/  SHF.L.U32 R2, R4, 0x1f, RZ ;  /* 0x0000001f04027819 */ /* 0x000fe200000006ff */
[----:B0-----:R-:W-:Y:S06]  /*17ba0*/  @!P0 BRA `(.L_x_359) ;  /* 0x0000001c00e48947 */ /* 0x001fec0003800000 */
.L_x_430:
[----:B------:R-:W1:Y:S02]  /*17bb0*/  SYNCS.PHASECHK.TRANS64.TRYWAIT P0, [R7+URZ], R2 ;  /* 0x00000002070075a7 */ /* 0x000e64000800017f */
[----:B-1----:R-:W-:Y:S05]  /*17bc0*/  @!P0 BRA `(.L_x_360) ;  /* 0x0000001c00f08947 */ /* 0x002fea0003800000 */
.L_x_431:
[----:B------:R-:W-:Y:S05]  /*17bd0*/  @!P2 BRA `(.L_x_361) ;  /* 0x000000000004a947 */ /* 0x000fea0003800000 */
[----:B------:R-:W-:Y:S01]  /*17be0*/  BPT.TRAP 0x1 ;  /* 0x000000040000795c */ /* 0x000fe20000300000 */
.L_x_361:
[----:B------:R-:W-:-:S04]  /*17bf0*/  VIADD R0, R0, 0x38860 ;  /* 0x0003886000007836 */ /* 0x000fc80000000000 */
[----:B------:R-:W-:-:S04]  /*17c00*/  IMAD R4, R19, 0x8, R0 ;  /* 0x0000000813047824 */ /* 0x000fc800078e0200 */
[----:B------:R-:W2:Y:S02]  /*17c10*/  SYNCS.PHASECHK.TRANS64.TRYWAIT P0, [R4+URZ], R5 ;  /* 0x00000005040075a7 */ /* 0x000ea4000800017f */
[----:B--2---:R-:W-:Y:S05]  /*17c20*/  @!P0 BRA `(.L_x_362) ;  /* 0x0000001c00ec8947 */ /* 0x004fea0003800000 */
.L_x_432:
[----:B------:R-:W-:-:S07]  /*17c30*/  IMAD R3, R3, 0x8, R0 ;  /* 0x0000000803037824 */ /* 0x000fce00078e0200 */
.L_x_363:
[----:B---3--:R3:W4:Y:S02]  /*17c40*/  SYNCS.PHASECHK.TRANS64.TRYWAIT P0, [R3+URZ], R2 ;  /* 0x00000002030075a7 */ /* 0x008724000800017f */
[----:B----4-:R-:W-:Y:S05]  /*17c50*/  @!P0 NANOSLEEP.SYNCS 0x989680 ;  /* 0x009896800000895d */ /* 0x010fea0003900000 */
[----:B------:R-:W4:Y:S02]  /*17c60*/  @!P0 SYNCS.PHASECHK.TRANS64 P0, [R3+URZ], R2 ;  /* 0x00000002030085a7 */ /* 0x000f24000800007f */
[----:B----4-:R-:W-:Y:S05]  /*17c70*/  @!P0 BRA `(.L_x_363) ;  /* 0xfffffffc00f08947 */ /* 0x010fea000383ffff */
.L_x_356:
[----:B------:R-:W-:Y:S05]  /*17c80*/  BSYNC B0 ;  /* 0x0000000000007941 */ /* 0x000fea0003800000 */
.L_x_355:
[----:B------:R-:W-:Y:S05]  /*17c90*/  EXIT ;  /* 0x000000000000794d */ /* 0x000fea0003800000 */
.L_x_189:
[----:B0-----:R0:W1:Y:S02]  /*17ca0*/  SYNCS.PHASECHK.TRANS64.TRYWAIT P1, [R5+URZ+0x38800], R0 ;  /* 0x03880000050075a7 */ /* 0x001064000802017f */
[----:B-1----:R-:W-:Y:S05]  /*17cb0*/  @!P1 NANOSLEEP.SYNCS 0x989680 ;  /* 0x009896800000995d */ /* 0x002fea0003900000 */
[----:B------:R-:W1:Y:S02]  /*17cc0*/  @!P1 SYNCS.PHASECHK.TRANS64 P1, [R5+URZ+0x38800], R0 ;  /* 0x03880000050095a7 */ /* 0x000e64000802007f */
[----:B-1----:R-:W-:Y:S05]  /*17cd0*/  @!P1 BRA `(.L_x_189) ;  /* 0xfffffffc00f09947 */ /* 0x002fea000383ffff */
[----:B------:R-:W-:Y:S05]  /*17ce0*/  BRA `(.L_x_364) ;  /* 0xfffffea000e47947 */ /* 0x000fea000383ffff */
.L_x_193:
[----:B-1----:R1:W2:Y:S02]  /*17cf0*/  SYNCS.PHASECHK.TRANS64.TRYWAIT P2, [R0+URZ+0x38830], R3 ;  /* 0x03883003000075a7 */ /* 0x0022a4000804017f */
[----:B--2---:R-:W-:Y:S05]  /*17d00*/  @!P2 NANOSLEEP.SYNCS 0x989680 ;  /* 0x009896800000a95d */ /* 0x004fea0003900000 */
[----:B------:R-:W2:Y:S02]  /*17d10*/  @!P2 SYNCS.PHASECHK.TRANS64 P2, [R0+URZ+0x38830], R3 ;  /* 0x038830030000a5a7 */ /* 0x000ea4000804007f */
[----:B--2---:R-:W-:Y:S05]  /*17d20*/  @!P2 BRA `(.L_x_193) ;  /* 0xfffffffc00f0a947 */ /* 0x004fea000383ffff */
[----:B------:R-:W-:Y:S05]  /*17d30*/  BRA `(.L_x_192) ;  /* 0xfffffea4000c7947 */ /* 0x000fea000383ffff */
.L_x_198:
[----:B-1----:R-:W-:-:S04]  /*17d40*/  IMAD.U32 R4, RZ, RZ, UR61 ;  /* 0x0000003dff047e24 */ /* 0x002fc8000f8e00ff */
[----:B------:R1:W2:Y:S03]  /*17d50*/  SYNCS.PHASECHK.TRANS64.TRYWAIT P2, [R4+URZ+0x38830], R3 ;  /* 0x03883003040075a7 */ /* 0x0002a6000804017f */
[----:B--2---:R-:W-:Y:S05]  /*17d60*/  @!P2 NANOSLEEP.SYNCS 0x989680 ;  /* 0x009896800000a95d */ /* 0x004fea0003900000 */
[----:B------:R-:W2:Y:S02]  /*17d70*/  @!P2 SYNCS.PHASECHK.TRANS64 P2, [R4+URZ+0x38830], R3 ;  /* 0x038830030400a5a7 */ /* 0x000ea4000804007f */
[----:B--2---:R-:W-:Y:S05]  /*17d80*/  @!P2 BRA `(.L_x_198) ;  /* 0xfffffffc00eca947 */ /* 0x004fea000383ffff */
[----:B------:R-:W-:Y:S05]  /*17d90*/  BRA `(.L_x_197) ;  /* 0xfffffee800c07947 */ /* 0x000fea000383ffff */
.L_x_202:
[----:B---3--:R-:W-:-:S04]  /*17da0*/  IMAD.U32 R2, RZ, RZ, UR6 ;  /* 0x00000006ff027e24 */ /* 0x008fc8000f8e00ff */
[----:B------:R3:W4:Y:S03]  /*17db0*/  SYNCS.PHASECHK.TRANS64.TRYWAIT P2, [R2+URZ+0x38850], R0 ;  /* 0x03885000020075a7 */ /* 0x000726000804017f */
[----:B----4-:R-:W-:Y:S05]  /*17dc0*/  @!P2 NANOSLEEP.SYNCS 0x989680 ;  /* 0x009896800000a95d */ /* 0x010fea0003900000 */
[----:B------:R-:W4:Y:S02]  /*17dd0*/  @!P2 SYNCS.PHASECHK.TRANS64 P2, [R2+URZ+0x38850], R0 ;  /* 0x038850000200a5a7 */ /* 0x000f24000804007f */
[----:B----4-:R-:W-:Y:S05]  /*17de0*/  @!P2 BRA `(.L_x_202) ;  /* 0xfffffffc00eca947 */ /* 0x010fea000383ffff */
[----:B------:R-:W-:Y:S05]  /*17df0*/  BRA `(.L_x_201) ;  /* 0xffffff1000e87947 */ /* 0x000fea000383ffff */
.L_x_207:
[----:B-1----:R1:W2:Y:S02]  /*17e00*/  SYNCS.PHASECHK.TRANS64.TRYWAIT P0, [R0+URZ+0x38850], R7 ;  /* 0x03885007000075a7 */ /* 0x0022a4000800017f */
[----:B--2---:R-:W-:Y:S05]  /*17e10*/  @!P0 NANOSLEEP.SYNCS 0x989680 ;  /* 0x009896800000895d */ /* 0x004fea0003900000 */
[----:B------:R-:W2:Y:S02]  /*17e20*/  @!P0 SYNCS.PHASECHK.TRANS64 P0, [R0+URZ+0x38850], R7 ;  /* 0x03885007000085a7 */ /* 0x000ea4000800007f */
[----:B--2---:R-:W-:Y:S05]  /*17e30*/  @!P0 BRA `(.L_x_207) ;  /* 0xfffffffc00f08947 */ /* 0x004fea000383ffff */
[----:B------:R-:W-:Y:S05]  /*17e40*/  BRA `(.L_x_206) ;  /* 0xffffff3000247947 */ /* 0x000fea000383ffff */
.L_x_252:
[----:B------:R-:W2:Y:S01]  /*17e50*/  S2R R4, SR_TID.X ;  /* 0x0000000000047919 */ /* 0x000ea20000002100 */
[----:B------:R-:W-:Y:S01]  /*17e60*/  BSSY B0, `(.L_x_365) ;  /* 0x000000a000007945 */ /* 0x000fe20003800000 */
[----:B------:R-:W-:Y:S02]  /*17e70*/  IMAD.MOV.U32 R12, RZ, RZ, RZ ;  /* 0x000000ffff0c7224 */ /* 0x000fe400078e00ff */
[----:B0-----:R-:W-:Y:S02]  /*17e80*/  IMAD.MOV.U32 R11, RZ, RZ, 0x1f ;  /* 0x0000001fff0b7424 */ /* 0x001fe400078e00ff */
[----:B------:R-:W-:Y:S01]  /*17e90*/  IMAD.MOV.U32 R15, RZ, RZ, -0x1 ;  /* 0xffffffffff0f7424 */ /* 0x000fe200078e00ff */
[----:B--2---:R-:W-:-:S04]  /*17ea0*/  SHF.R.U32.HI R4, RZ, 0x5, R4 ;  /* 0x00000005ff047819 */ /* 0x004fc80000011604 */
[----:B------:R-:W-:-:S05]  /*17eb0*/  LOP3.LUT R4, R4, 0x3, RZ, 0xc0, !PT ;  /* 0x0000000304047812 */ /* 0x000fca00078ec0ff */
[----:B------:R-:W-:-:S07]  /*17ec0*/  IMAD.MOV.U32 R13, RZ, RZ, R4 ;  /* 0x000000ffff0d7224 */ /* 0x000fce00078e0004 */
[----:B-1----:R-:W-:Y:S05]  /*17ed0*/  WARPSYNC.COLLECTIVE R15, `(.L_x_366) ;  /* 0x000000000f087348 */ /* 0x002fea0003c00000 */
[----:B------:R0:W2:Y:S02]  /*17ee0*/  SHFL.IDX P6, R14, R13, R12, R11 ;  /* 0x0000000c0d0e7389 */ /* 0x0000a400000c000b */
[----:B012---:R-:W-:Y:S01]  /*17ef0*/  ENDCOLLECTIVE ;  /* 0x000000000000791b */ /* 0x007fe20003800000 */
.L_x_366:
[----:B------:R-:W-:Y:S05]  /*17f00*/  BSYNC B0 ;  /* 0x0000000000007941 */ /* 0x000fea0003800000 */
.L_x_365:
[----:B------:R-:W-:Y:S05]  /*17f10*/  BRA `(.L_x_367) ;  /* 0xffffffa400807947 */ /* 0x000fea000383ffff */
.L_x_254:
[----:B------:R-:W-:Y:S01]  /*17f20*/  BSSY B0, `(.L_x_368) ;  /* 0x0000006000007945 */ /* 0x000fe20003800000 */
[----:B------:R-:W-:-:S07]  /*17f30*/  IMAD.MOV.U32 R15, RZ, RZ, -0x1 ;  /* 0xffffffffff0f7424 */ /* 0x000fce00078e00ff */
[----:B01--4-:R-:W-:Y:S05]  /*17f40*/  WARPSYNC.COLLECTIVE R15, `(.L_x_369) ;  /* 0x000000000f0c7348 */ /* 0x013fea0003c00000 */
[----:B------:R-:W-:Y:S02]  /*17f50*/  ELECT P6, UR62, PT ;  /* 0x00000000003e782f */ /* 0x000fe400038c0000 */
[----:B------:R-:W-:Y:S01]  /*17f60*/  MOV R14, UR62 ;  /* 0x0000003e000e7c02 */ /* 0x000fe20008000f00 */
[----:B01--4-:R-:W-:Y:S10]  /*17f70*/  ENDCOLLECTIVE ;  /* 0x000000000000791b */ /* 0x013ff40003800000 */
.L_x_369:
[----:B------:R-:W-:Y:S05]  /*17f80*/  BSYNC B0 ;  /* 0x0000000000007941 */ /* 0x000fea0003800000 */
.L_x_368:
[----:B------:R-:W-:Y:S05]  /*17f90*/  BRA `(.L_x_370) ;  /* 0xffffffa400847947 */ /* 0x000fea000383ffff */
.L_x_256:
[----:B--2---:R2:W3:Y:S02]  /*17fa0*/  SYNCS.PHASECHK.TRANS64.TRYWAIT P0, [R0+URZ+0x38840], R2 ;  /* 0x03884002000075a7 */ /* 0x0044e4000800017f */
[----:B---3--:R-:W-:Y:S05]  /*17fb0*/  @!P0 NANOSLEEP.SYNCS 0x989680 ;  /* 0x009896800000895d */ /* 0x008fea0003900000 */
[----:B------:R-:W3:Y:S02]  /*17fc0*/  @!P0 SYNCS.PHASECHK.TRANS64 P0, [R0+URZ+0x38840], R2 ;  /* 0x03884002000085a7 */ /* 0x000ee4000800007f */
[----:B---3--:R-:W-:Y:S05]  /*17fd0*/  @!P0 BRA `(.L_x_256) ;  /* 0xfffffffc00f08947 */ /* 0x008fea000383ffff */
[----:B------:R-:W-:Y:S05]  /*17fe0*/  BRA `(.L_x_371) ;  /* 0xffffffa400e87947 */ /* 0x000fea000383ffff */
.L_x_260:
[----:B------:R-:W2:Y:S01]  /*17ff0*/  LDL.LU R11, [R1+0x40] ;  /* 0x00004000010b7983 */ /* 0x000ea20000300800 */
[----:B------:R-:W-:Y:S02]  /*18000*/  IMAD.MOV.U32 R13, RZ, RZ, R3 ;  /* 0x000000ffff0d7224 */ /* 0x000fe400078e0003 */
[----:B------:R-:W-:Y:S01]  /*18010*/  IMAD.MOV.U32 R12, RZ, RZ, RZ ;  /* 0x000000ffff0c7224 */ /* 0x000fe200078e00ff */
[----:B------:R-:W0:Y:S01]  /*18020*/  S2R R7, SR_TID.X ;  /* 0x0000000000077919 */ /* 0x000e220000002100 */
[----:B------:R-:W-:Y:S01]  /*18030*/  IMAD.MOV.U32 R15, RZ, RZ, -0x1 ;  /* 0xffffffffff0f7424 */ /* 0x000fe200078e00ff */
[----:B0-----:R-:W-:-:S04]  /*18040*/  LOP3.LUT R7, R7, 0x7f, RZ, 0xc0, !PT ;  /* 0x0000007f07077812 */ /* 0x001fc800078ec0ff */
[----:B------:R-:W-:-:S05]  /*18050*/  SHF.R.U32.HI R0, RZ, 0x3, R7 ;  /* 0x00000003ff007819 */ /* 0x000fca0000011607 */
[----:B------:R-:W-:-:S04]  /*18060*/  IMAD.IADD R0, R0, 0x1, R5 ;  /* 0x0000000100007824 */ /* 0x000fc800078e0205 */
[----:B------:R-:W-:Y:S02]  /*18070*/  VIADD R5, R0, 0x10 ;  /* 0x0000001000057836 */ /* 0x000fe40000000000 */
[----:B--2---:R-:W-:Y:S02]  /*18080*/  IMAD R2, R11, R8, RZ ;  /* 0x000000080b027224 */ /* 0x004fe400078e02ff */
[----:B------:R-:W-:-:S03]  /*18090*/  IMAD.MOV.U32 R11, RZ, RZ, 0x181f ;  /* 0x0000181fff0b7424 */ /* 0x000fc600078e00ff */
[----:B------:R-:W-:-:S13]  /*180a0*/  ISETP.GE.AND P5, PT, R0, R2, PT ;  /* 0x000000020000720c */ /* 0x000fda0003fa6270 */
[----:B-----5:R-:W-:Y:S05]  /*180b0*/  WARPSYNC.COLLECTIVE R15, `(.L_x_372) ;  /* 0x000000000f087348 */ /* 0x020fea0003c00000 */
[----:B------:R0:W1:Y:S02]  /*180c0*/  SHFL.IDX P6, R14, R13, R12, R11 ;  /* 0x0000000c0d0e7389 */ /* 0x00006400000c000b */
[----:B01---5:R-:W-:Y:S01]  /*180d0*/  ENDCOLLECTIVE ;  /* 0x000000000000791b */ /* 0x023fe20003800000 */
.L_x_372:
[----:B------:R-:W-:Y:S02]  /*180e0*/  IMAD.MOV.U32 R13, RZ, RZ, R4 ;  /* 0x000000ffff0d7224 */ /* 0x000fe400078e0004 */
[----:B------:R-:W-:-:S07]  /*180f0*/  IMAD.MOV.U32 R6, RZ, RZ, R14 ;  /* 0x000000ffff067224 */ /* 0x000fce00078e000e */
[----:B------:R-:W-:Y:S05]  /*18100*/  WARPSYNC.COLLECTIVE R15, `(.L_x_373) ;  /* 0x000000000f087348 */ /* 0x000fea0003c00000 */
[----:B------:R0:W1:Y:S02]  /*18110*/  SHFL.IDX P6, R14, R13, R12, R11 ;  /* 0x0000000c0d0e7389 */ /* 0x00006400000c000b */
[----:B01----:R-:W-:Y:S01]  /*18120*/  ENDCOLLECTIVE ;  /* 0x000000000000791b */ /* 0x003fe20003800000 */
.L_x_373:
[----:B------:R-:W-:Y:S01]  /*18130*/  ULDC.64 UR4, c[0x0][0x208] ;  /* 0x0000820000047ab9 */ /* 0x000fe20000000a00 */
[----:B------:R-:W-:Y:S02]  /*18140*/  IMAD.MOV.U32 R13, RZ, RZ, R3 ;  /* 0x000000ffff0d7224 */ /* 0x000fe400078e0003 */
[----:B------:R-:W-:Y:S02]  /*18150*/  IMAD.MOV.U32 R12, RZ, RZ, 0x1 ;  /* 0x00000001ff0c7424 */ /* 0x000fe400078e00ff */
[----:B------:R-:W-:-:S05]  /*18160*/  IMAD.MOV.U32 R7, RZ, RZ, R14 ;  /* 0x000000ffff077224 */ /* 0x000fca00078e000e */
[----:B------:R-:W-:-:S05]  /*18170*/  @!P5 LEA R7, P4, R10, R7, 0x1 ;  /* 0x000000070a07d211 */ /* 0x000fca00078808ff */
[----:B------:R-:W-:-:S05]  /*18180*/  @!P5 IMAD.X R6, RZ, RZ, R6, P4 ;  /* 0x000000ffff06d224 */ /* 0x000fca00020e0606 */
[----:B------:R-:W-:-:S04]  /*18190*/  @!P5 LOP3.LUT R7, R7, R6, RZ, 0x3c, !PT ;  /* 0x000000060707d212 */ /* 0x000fc800078e3cff */
[----:B------:R-:W-:-:S04]  /*181a0*/  @!P5 LOP3.LUT R6, R7, R6, RZ, 0x3c, !PT ;  /* 0x000000060706d212 */ /* 0x000fc800078e3cff */
[----:B------:R-:W-:-:S05]  /*181b0*/  @!P5 LOP3.LUT R7, R7, R6, RZ, 0x3c, !PT ;  /* 0x000000060707d212 */ /* 0x000fca00078e3cff */
        /* <DEDUP_REMOVED lines=11> */
.L_x_374:
[----:B------:R-:W-:Y:S02]  /*18270*/  IMAD.MOV.U32 R13, RZ, RZ, R4 ;  /* 0x000000ffff0d7224 */ /* 0x000fe400078e0004 */
[----:B------:R-:W-:-:S07]  /*18280*/  IMAD.MOV.U32 R6, RZ, RZ, R14 ;  /* 0x000000ffff067224 */ /* 0x000fce00078e000e */
[----:B------:R-:W-:Y:S05]  /*18290*/  WARPSYNC.COLLECTIVE R15, `(.L_x_375) ;  /* 0x000000000f087348 */ /* 0x000fea0003c00000 */
[----:B------:R0:W1:Y:S02]  /*182a0*/  SHFL.IDX P6, R14, R13, R12, R11 ;  /* 0x0000000c0d0e7389 */ /* 0x00006400000c000b */
[----:B01----:R-:W-:Y:S01]  /*182b0*/  ENDCOLLECTIVE ;  /* 0x000000000000791b */ /* 0x003fe20003800000 */
.L_x_375:
[----:B------:R-:W-:Y:S01]  /*182c0*/  ULDC.64 UR4, c[0x0][0x208] ;  /* 0x0000820000047ab9 */ /* 0x000fe20000000a00 */
[----:B------:R-:W-:Y:S02]  /*182d0*/  IMAD.MOV.U32 R13, RZ, RZ, R3 ;  /* 0x000000ffff0d7224 */ /* 0x000fe400078e0003 */
[----:B------:R-:W-:Y:S02]  /*182e0*/  IMAD.MOV.U32 R12, RZ, RZ, 0x2 ;  /* 0x00000002ff0c7424 */ /* 0x000fe400078e00ff */
[----:B------:R-:W-:-:S05]  /*182f0*/  IMAD.MOV.U32 R5, RZ, RZ, R14 ;  /* 0x000000ffff057224 */ /* 0x000fca00078e000e */
[----:B------:R-:W-:-:S05]  /*18300*/  @!P5 LEA R5, P4, R10, R5, 0x1 ;  /* 0x000000050a05d211 */ /* 0x000fca00078808ff */
[----:B------:R-:W-:-:S04]  /*18310*/  @!P5 IMAD.X R6, RZ, RZ, R6, P4 ;  /* 0x000000ffff06d224 */ /* 0x000fc800020e0606 */
[----:B------:R-:W-:Y:S02]  /*18320*/  @!P5 IMAD.MOV.U32 R7, RZ, RZ, R6 ;  /* 0x000000ffff07d224 */ /* 0x000fe400078e0006 */
[----:B------:R-:W-:Y:S02]  /*18330*/  @!P5 IMAD.MOV.U32 R6, RZ, RZ, R5 ;  /* 0x000000ffff06d224 */ /* 0x000fe400078e0005 */
[----:B------:R-:W-:-:S03]  /*18340*/  VIADD R5, R0, 0x20 ;  /* 0x0000002000057836 */ /* 0x000fc60000000000 */
        /* <DEDUP_REMOVED lines=11> */
.L_x_376:
[----:B------:R-:W-:Y:S02]  /*18400*/  IMAD.MOV.U32 R13, RZ, RZ, R4 ;  /* 0x000000ffff0d7224 */ /* 0x000fe400078e0004 */
[----:B------:R-:W-:-:S07]  /*18410*/  IMAD.MOV.U32 R6, RZ, RZ, R14 ;  /* 0x000000ffff067224 */ /* 0x000fce00078e000e */
[----:B------:R-:W-:Y:S05]  /*18420*/  WARPSYNC.COLLECTIVE R15, `(.L_x_377) ;  /* 0x000000000f087348 */ /* 0x000fea0003c00000 */
[----:B------:R0:W1:Y:S02]  /*18430*/  SHFL.IDX P6, R14, R13, R12, R11 ;  /* 0x0000000c0d0e7389 */ /* 0x00006400000c000b */
[----:B01----:R-:W-:Y:S01]  /*18440*/  ENDCOLLECTIVE ;  /* 0x000000000000791b */ /* 0x003fe20003800000 */
.L_x_377:
        /* <DEDUP_REMOVED lines=20> */
.L_x_378:
[----:B------:R-:W-:Y:S02]  /*18590*/  IMAD.MOV.U32 R13, RZ, RZ, R4 ;  /* 0x000000ffff0d7224 */ /* 0x000fe400078e0004 */
[----:B------:R-:W-:-:S07]  /*185a0*/  IMAD.MOV.U32 R6, RZ, RZ, R14 ;  /* 0x000000ffff067224 */ /* 0x000fce00078e000e */
[----:B------:R-:W-:Y:S05]  /*185b0*/  WARPSYNC.COLLECTIVE R15, `(.L_x_379) ;  /* 0x000000000f087348 */ /* 0x000fea0003c00000 */
[----:B------:R0:W1:Y:S02]  /*185c0*/  SHFL.IDX P6, R14, R13, R12, R11 ;  /* 0x0000000c0d0e7389 */ /* 0x00006400000c000b */
[----:B01----:R-:W-:Y:S01]  /*185d0*/  ENDCOLLECTIVE ;  /* 0x000000000000791b */ /* 0x003fe20003800000 */
.L_x_379:
        /* <DEDUP_REMOVED lines=20> */
.L_x_380:
[----:B------:R-:W-:Y:S02]  /*18720*/  IMAD.MOV.U32 R13, RZ, RZ, R4 ;  /* 0x000000ffff0d7224 */ /* 0x000fe400078e0004 */
[----:B------:R-:W-:-:S07]  /*18730*/  IMAD.MOV.U32 R6, RZ, RZ, R14 ;  /* 0x000000ffff067224 */ /* 0x000fce00078e000e */
[----:B------:R-:W-:Y:S05]  /*18740*/  WARPSYNC.COLLECTIVE R15, `(.L_x_381) ;  /* 0x000000000f087348 */ /* 0x000fea0003c00000 */
[----:B------:R0:W1:Y:S02]  /*18750*/  SHFL.IDX P6, R14, R13, R12, R11 ;  /* 0x0000000c0d0e7389 */ /* 0x00006400000c000b */
[----:B01----:R-:W-:Y:S01]  /*18760*/  ENDCOLLECTIVE ;  /* 0x000000000000791b */ /* 0x003fe20003800000 */
.L_x_381:
        /* <DEDUP_REMOVED lines=20> */
.L_x_382:
[----:B------:R-:W-:Y:S02]  /*188b0*/  IMAD.MOV.U32 R13, RZ, RZ, R4 ;  /* 0x000000ffff0d7224 */ /* 0x000fe400078e0004 */
[----:B------:R-:W-:-:S07]  /*188c0*/  IMAD.MOV.U32 R6, RZ, RZ, R14 ;  /* 0x000000ffff067224 */ /* 0x000fce00078e000e */
[----:B------:R-:W-:Y:S05]  /*188d0*/  WARPSYNC.COLLECTIVE R15, `(.L_x_383) ;  /* 0x000000000f087348 */ /* 0x000fea0003c00000 */
[----:B------:R0:W1:Y:S02]  /*188e0*/  SHFL.IDX P6, R14, R13, R12, R11 ;  /* 0x0000000c0d0e7389 */ /* 0x00006400000c000b */
[----:B01----:R-:W-:Y:S01]  /*188f0*/  ENDCOLLECTIVE ;  /* 0x000000000000791b */ /* 0x003fe20003800000 */
.L_x_383:
[----:B------:R-:W-:Y:S01]  /*18900*/  ULDC.64 UR4, c[0x0][0x208] ;  /* 0x0000820000047ab9 */ /* 0x000fe20000000a00 */
[----:B------:R-:W-:Y:S02]  /*18910*/  IMAD.MOV.U32 R13, RZ, RZ, R3 ;  /* 0x000000ffff0d7224 */ /* 0x000fe400078e0003 */
[----:B------:R-:W-:Y:S02]  /*18920*/  IMAD.MOV.U32 R12, RZ, RZ, 0x6 ;  /* 0x00000006ff0c7424 */ /* 0x000fe400078e00ff */
[----:B------:R-:W-:-:S05]  /*18930*/  IMAD.MOV.U32 R5, RZ, RZ, R14 ;  /* 0x000000ffff057224 */ /* 0x000fca00078e000e */
[----:B------:R-:W-:-:S05]  /*18940*/  @!P5 LEA R5, P4, R10, R5, 0x1 ;  /* 0x000000050a05d211 */ /* 0x000fca00078808ff */
[----:B------:R-:W-:-:S04]  /*18950*/  @!P5 IMAD.X R6, RZ, RZ, R6, P4 ;  /* 0x000000ffff06d224 */ /* 0x000fc800020e0606 */
[----:B------:R-:W-:Y:S02]  /*18960*/  @!P5 IMAD.MOV.U32 R7, RZ, RZ, R6 ;  /* 0x000000ffff07d224 */ /* 0x000fe400078e0006 */
[----:B------:R-:W-:-:S05]  /*18970*/  @!P5 IMAD.MOV.U32 R6, RZ, RZ, R5 ;  /* 0x000000ffff06d224 */ /* 0x000fca00078e0005 */
        /* <DEDUP_REMOVED lines=10> */
.L_x_384:
[----:B------:R-:W-:-:S05]  /*18a20*/  VIADD R7, R0, 0x60 ;  /* 0x0000006000077836 */ /* 0x000fca0000000000 */
[----:B------:R-:W-:Y:S01]  /*18a30*/  ISETP.GE.AND P5, PT, R7, R2, PT ;  /* 0x000000020700720c */ /* 0x000fe20003fa6270 */
[----:B------:R-:W-:Y:S02]  /*18a40*/  IMAD.MOV.U32 R13, RZ, RZ, R4 ;  /* 0x000000ffff0d7224 */ /* 0x000fe400078e0004 */
[----:B------:R-:W-:-:S10]  /*18a50*/  IMAD.MOV.U32 R8, RZ, RZ, R14 ;  /* 0x000000ffff087224 */ /* 0x000fd400078e000e */
[----:B------:R-:W-:Y:S05]  /*18a60*/  WARPSYNC.COLLECTIVE R15, `(.L_x_385) ;  /* 0x000000000f087348 */ /* 0x000fea0003c00000 */
[----:B------:R0:W1:Y:S02]  /*18a70*/  SHFL.IDX P6, R14, R13, R12, R11 ;  /* 0x0000000c0d0e7389 */ /* 0x00006400000c000b */
[----:B01----:R-:W-:Y:S01]  /*18a80*/  ENDCOLLECTIVE ;  /* 0x000000000000791b */ /* 0x003fe20003800000 */
.L_x_385:
        /* <DEDUP_REMOVED lines=18> */
.L_x_386:
[----:B------:R-:W-:Y:S02]  /*18bb0*/  IMAD.MOV.U32 R13, RZ, RZ, R4 ;  /* 0x000000ffff0d7224 */ /* 0x000fe400078e0004 */
[----:B------:R-:W-:-:S07]  /*18bc0*/  IMAD.MOV.U32 R5, RZ, RZ, R14 ;  /* 0x000000ffff057224 */ /* 0x000fce00078e000e */
[----:B------:R-:W-:Y:S05]  /*18bd0*/  WARPSYNC.COLLECTIVE R15, `(.L_x_387) ;  /* 0x000000000f087348 */ /* 0x000fea0003c00000 */
[----:B------:R0:W1:Y:S02]  /*18be0*/  SHFL.IDX P6, R14, R13, R12, R11 ;  /* 0x0000000c0d0e7389 */ /* 0x00006400000c000b */
[----:B01----:R-:W-:Y:S01]  /*18bf0*/  ENDCOLLECTIVE ;  /* 0x000000000000791b */ /* 0x003fe20003800000 */
.L_x_387:
[----:B------:R-:W-:Y:S01]  /*18c00*/  IMAD.MOV.U32 R3, RZ, RZ, R14 ;  /* 0x000000ffff037224 */ /* 0x000fe200078e000e */
[----:B------:R-:W-:Y:S06]  /*18c10*/  BRA `(.L_x_388) ;  /* 0xffffffa800b47947 */ /* 0x000fec000383ffff */
.L_x_265:
[----:B0-----:R0:W3:Y:S02]  /*18c20*/  SYNCS.PHASECHK.TRANS64.TRYWAIT P0, [R18+URZ+0x38820], R0 ;  /* 0x03882000120075a7 */ /* 0x0010e4000800017f */
[----:B---3--:R-:W-:Y:S05]  /*18c30*/  @!P0 NANOSLEEP.SYNCS 0x989680 ;  /* 0x009896800000895d */ /* 0x008fea0003900000 */
[----:B------:R-:W3:Y:S02]  /*18c40*/  @!P0 SYNCS.PHASECHK.TRANS64 P0, [R18+URZ+0x38820], R0 ;  /* 0x03882000120085a7 */ /* 0x000ee4000800007f */
[----:B---3--:R-:W-:Y:S05]  /*18c50*/  @!P0 BRA `(.L_x_265) ;  /* 0xfffffffc00f08947 */ /* 0x008fea000383ffff */
[----:B------:R-:W-:Y:S05]  /*18c60*/  BRA `(.L_x_389) ;  /* 0xffffffac00307947 */ /* 0x000fea000383ffff */
.L_x_274:
[----:B-1----:R1:W2:Y:S02]  /*18c70*/  SYNCS.PHASECHK.TRANS64.TRYWAIT P0, [R3+URZ+0x38840], R2 ;  /* 0x03884002030075a7 */ /* 0x0022a4000800017f */
[----:B--2---:R-:W-:Y:S05]  /*18c80*/  @!P0 NANOSLEEP.SYNCS 0x989680 ;  /* 0x009896800000895d */ /* 0x004fea0003900000 */
[----:B------:R-:W2:Y:S02]  /*18c90*/  @!P0 SYNCS.PHASECHK.TRANS64 P0, [R3+URZ+0x38840], R2 ;  /* 0x03884002030085a7 */ /* 0x000ea4000800007f */
[----:B--2---:R-:W-:Y:S05]  /*18ca0*/  @!P0 BRA `(.L_x_274) ;  /* 0xfffffffc00f08947 */ /* 0x004fea000383ffff */
[----:B------:R-:W-:Y:S05]  /*18cb0*/  BRA `(.L_x_390) ;  /* 0xffffffb000107947 */ /* 0x000fea000383ffff */
.L_x_282:
[----:B0-----:R0:W1:Y:S02]  /*18cc0*/  SYNCS.PHASECHK.TRANS64.TRYWAIT P0, [R3+URZ+0x60], R2 ;  /* 0x00006002030075a7 */ /* 0x001064000800017f */
[----:B-1----:R-:W-:Y:S05]  /*18cd0*/  @!P0 NANOSLEEP.SYNCS 0x989680 ;  /* 0x009896800000895d */ /* 0x002fea0003900000 */
[----:B------:R-:W1:Y:S02]  /*18ce0*/  @!P0 SYNCS.PHASECHK.TRANS64 P0, [R3+URZ+0x60], R2 ;  /* 0x00006002030085a7 */ /* 0x000e64000800007f */
[----:B-1----:R-:W-:Y:S05]  /*18cf0*/  @!P0 BRA `(.L_x_282) ;  /* 0xfffffffc00f08947 */ /* 0x002fea000383ffff */
[----:B------:R-:W-:Y:S05]  /*18d00*/  BRA `(.L_x_391) ;  /* 0xffffffb400647947 */ /* 0x000fea000383ffff */
.L_x_293:
[----:B-1----:R1:W2:Y:S02]  /*18d10*/  SYNCS.PHASECHK.TRANS64.TRYWAIT P0, [R3+URZ+0x38840], R2 ;  /* 0x03884002030075a7 */ /* 0x0022a4000800017f */
[----:B--2---:R-:W-:Y:S05]  /*18d20*/  @!P0 NANOSLEEP.SYNCS 0x989680 ;  /* 0x009896800000895d */ /* 0x004fea0003900000 */
[----:B------:R-:W2:Y:S02]  /*18d30*/  @!P0 SYNCS.PHASECHK.TRANS64 P0, [R3+URZ+0x38840], R2 ;  /* 0x03884002030085a7 */ /* 0x000ea4000800007f */
[----:B--2---:R-:W-:Y:S05]  /*18d40*/  @!P0 BRA `(.L_x_293) ;  /* 0xfffffffc00f08947 */ /* 0x004fea000383ffff */
[----:B------:R-:W-:Y:S05]  /*18d50*/  BRA `(.L_x_392) ;  /* 0xffffffbc00707947 */ /* 0x000fea000383ffff */
.L_x_301:
[----:B0-----:R0:W1:Y:S02]  /*18d60*/  SYNCS.PHASECHK.TRANS64.TRYWAIT P0, [R2+URZ+0x60], R3 ;  /* 0x00006003020075a7 */ /* 0x001064000800017f */
[----:B-1----:R-:W-:Y:S05]  /*18d70*/  @!P0 NANOSLEEP.SYNCS 0x989680 ;  /* 0x009896800000895d */ /* 0x002fea0003900000 */
[----:B------:R-:W1:Y:S02]  /*18d80*/  @!P0 SYNCS.PHASECHK.TRANS64 P0, [R2+URZ+0x60], R3 ;  /* 0x00006003020085a7 */ /* 0x000e64000800007f */
[----:B-1----:R-:W-:Y:S05]  /*18d90*/  @!P0 BRA `(.L_x_301) ;  /* 0xfffffffc00f08947 */ /* 0x002fea000383ffff */
[----:B------:R-:W-:Y:S05]  /*18da0*/  BRA `(.L_x_393) ;  /* 0xffffffc000c47947 */ /* 0x000fea000383ffff */
.L_x_312:
[----:B--2---:R2:W3:Y:S02]  /*18db0*/  SYNCS.PHASECHK.TRANS64.TRYWAIT P0, [R2+URZ+0x38840], R3 ;  /* 0x03884003020075a7 */ /* 0x0044e4000800017f */
[----:B---3--:R-:W-:Y:S05]  /*18dc0*/  @!P0 NANOSLEEP.SYNCS 0x989680 ;  /* 0x009896800000895d */ /* 0x008fea0003900000 */
[----:B------:R-:W3:Y:S02]  /*18dd0*/  @!P0 SYNCS.PHASECHK.TRANS64 P0, [R2+URZ+0x38840], R3 ;  /* 0x03884003020085a7 */ /* 0x000ee4000800007f */
[----:B---3--:R-:W-:Y:S05]  /*18de0*/  @!P0 BRA `(.L_x_312) ;  /* 0xfffffffc00f08947 */ /* 0x008fea000383ffff */
[----:B------:R-:W-:Y:S05]  /*18df0*/  BRA `(.L_x_394) ;  /* 0xffffffc800a07947 */ /* 0x000fea000383ffff */
.L_x_320:
[----:B0-----:R0:W1:Y:S02]  /*18e00*/  SYNCS.PHASECHK.TRANS64.TRYWAIT P0, [R2+URZ+0x60], R5 ;  /* 0x00006005020075a7 */ /* 0x001064000800017f */
[----:B-1----:R-:W-:Y:S05]  /*18e10*/  @!P0 NANOSLEEP.SYNCS 0x989680 ;  /* 0x009896800000895d */ /* 0x002fea0003900000 */
[----:B------:R-:W1:Y:S02]  /*18e20*/  @!P0 SYNCS.PHASECHK.TRANS64 P0, [R2+URZ+0x60], R5 ;  /* 0x00006005020085a7 */ /* 0x000e64000800007f */
[----:B-1----:R-:W-:Y:S05]  /*18e30*/  @!P0 BRA `(.L_x_320) ;  /* 0xfffffffc00f08947 */ /* 0x002fea000383ffff */
[----:B------:R-:W-:Y:S05]  /*18e40*/  BRA `(.L_x_395) ;  /* 0xffffffcc00f47947 */ /* 0x000fea000383ffff */
.L_x_333:
[----:B--2---:R2:W3:Y:S02]  /*18e50*/  SYNCS.PHASECHK.TRANS64.TRYWAIT P0, [R0+URZ+0x38860], R2 ;  /* 0x03886002000075a7 */ /* 0x0044e4000800017f */
[----:B---3--:R-:W-:Y:S05]  /*18e60*/  @!P0 NANOSLEEP.SYNCS 0x989680 ;  /* 0x009896800000895d */ /* 0x008fea0003900000 */
[----:B------:R-:W3:Y:S02]  /*18e70*/  @!P0 SYNCS.PHASECHK.TRANS64 P0, [R0+URZ+0x38860], R2 ;  /* 0x03886002000085a7 */ /* 0x000ee4000800007f */
[----:B---3--:R-:W-:Y:S05]  /*18e80*/  @!P0 BRA `(.L_x_333) ;  /* 0xfffffffc00f08947 */ /* 0x008fea000383ffff */
[----:B------:R-:W-:Y:S05]  /*18e90*/  BRA `(.L_x_396) ;  /* 0xffffffd400bc7947 */ /* 0x000fea000383ffff */
.L_x_342:
[----:B------:R-:W4:Y:S01]  /*18ea0*/  LDL R3, [R1] ;  /* 0x0000000001037983 */ /* 0x000f220000100800 */
[----:B------:R-:W-:Y:S01]  /*18eb0*/  BSSY B0, `(.L_x_397) ;  /* 0x0000008000007945 */ /* 0x000fe20003800000 */
[----:B0-----:R-:W-:Y:S02]  /*18ec0*/  IMAD.MOV.U32 R12, RZ, RZ, RZ ;  /* 0x000000ffff0c7224 */ /* 0x001fe400078e00ff */
[----:B------:R-:W-:Y:S02]  /*18ed0*/  IMAD.MOV.U32 R11, RZ, RZ, 0x1f ;  /* 0x0000001fff0b7424 */ /* 0x000fe400078e00ff */
[----:B------:R-:W-:Y:S02]  /*18ee0*/  IMAD.MOV.U32 R15, RZ, RZ, -0x1 ;  /* 0xffffffffff0f7424 */ /* 0x000fe400078e00ff */
[----:B----4-:R-:W-:-:S07]  /*18ef0*/  IMAD.MOV.U32 R13, RZ, RZ, R3 ;  /* 0x000000ffff0d7224 */ /* 0x010fce00078e0003 */
[----:B-123--:R-:W-:Y:S05]  /*18f00*/  WARPSYNC.COLLECTIVE R15, `(.L_x_398) ;  /* 0x000000000f087348 */ /* 0x00efea0003c00000 */
[----:B------:R0:W4:Y:S02]  /*18f10*/  SHFL.IDX P6, R14, R13, R12, R11 ;  /* 0x0000000c0d0e7389 */ /* 0x00012400000c000b */
[----:B01234-:R-:W-:Y:S01]  /*18f20*/  ENDCOLLECTIVE ;  /* 0x000000000000791b */ /* 0x01ffe20003800000 */
.L_x_398:
[----:B------:R-:W-:Y:S05]  /*18f30*/  BSYNC B0 ;  /* 0x0000000000007941 */ /* 0x000fea0003800000 */
.L_x_397:
[----:B------:R0:W5:Y:S01]  /*18f40*/  LDL R2, [R1+0xc] ;  /* 0x00000c0001027983 */ /* 0x0001620000100800 */
[----:B------:R-:W-:Y:S02]  /*18f50*/  IMAD.MOV.U32 R13, RZ, RZ, R3 ;  /* 0x000000ffff0d7224 */ /* 0x000fe400078e0003 */
[----:B------:R-:W-:Y:S02]  /*18f60*/  IMAD.MOV.U32 R12, RZ, RZ, 0x1 ;  /* 0x00000001ff0c7424 */ /* 0x000fe400078e00ff */
[----:B------:R-:W-:Y:S02]  /*18f70*/  IMAD.MOV.U32 R11, RZ, RZ, 0x1f ;  /* 0x0000001fff0b7424 */ /* 0x000fe400078e00ff */
[----:B------:R-:W-:Y:S02]  /*18f80*/  IMAD.MOV.U32 R15, RZ, RZ, -0x1 ;  /* 0xffffffffff0f7424 */ /* 0x000fe400078e00ff */
[----:B0-----:R-:W-:-:S07]  /*18f90*/  IMAD.MOV.U32 R0, RZ, RZ, R14 ;  /* 0x000000ffff007224 */ /* 0x001fce00078e000e */
[----:B-----5:R-:W-:Y:S05]  /*18fa0*/  WARPSYNC.COLLECTIVE R15, `(.L_x_399) ;  /* 0x000000000f087348 */ /* 0x020fea0003c00000 */
[----:B------:R0:W1:Y:S02]  /*18fb0*/  SHFL.IDX P6, R14, R13, R12, R11 ;  /* 0x0000000c0d0e7389 */ /* 0x00006400000c000b */
[----:B01---5:R-:W-:Y:S01]  /*18fc0*/  ENDCOLLECTIVE ;  /* 0x000000000000791b */ /* 0x023fe20003800000 */
.L_x_399:
[----:B------:R-:W-:Y:S01]  /*18fd0*/  ULDC UR4, c[0x0][0xc3c] ;  /* 0x00030f0000047ab9 */ /* 0x000fe20000000800 */
[----:B------:R-:W-:Y:S01]  /*18fe0*/  ULDC.64 UR6, c[0x0][0x208] ;  /* 0x0000820000067ab9 */ /* 0x000fe20000000a00 */
[----:B------:R-:W-:Y:S02]  /*18ff0*/  IMAD.IADD R6, R2, 0x1, R16 ;  /* 0x0000000102067824 */ /* 0x000fe400078e0210 */
[----:B------:R-:W-:Y:S02]  /*19000*/  IMAD.MOV.U32 R11, RZ, RZ, RZ ;  /* 0x000000ffff0b7224 */ /* 0x000fe400078e00ff */
[----:B------:R-:W-:Y:S01]  /*19010*/  IMAD.MOV.U32 R8, RZ, RZ, R14 ;  /* 0x000000ffff087224 */ /* 0x000fe200078e000e */
[----:B------:R-:W-:-:S13]  /*19020*/  ISETP.GE.OR P1, PT, R6, UR4, !P0 ;  /* 0x0000000406007c0c */ /* 0x000fda000c726670 */
[----:B------:R-:W0:Y:S08]  /*19030*/  @!P1 LDC.64 R2, c[0x0][0xc80] ;  /* 0x00032000ff029b82 */ /* 0x000e300000000a00 */
[----:B------:R-:W1:Y:S01]  /*19040*/  @!P1 LDC.64 R4, c[0x0][0xc78] ;  /* 0x00031e00ff049b82 */ /* 0x000e620000000a00 */
[----:B0-----:R-:W-:-:S05]  /*19050*/  @!P1 IMAD.WIDE R2, R6, 0x4, R2 ;  /* 0x0000000406029825 */ /* 0x001fca00078e0202 */
[----:B------:R1:W2:Y:S02]  /*19060*/  @!P1 LDG.E R7, desc[UR6][R2.64] ;  /* 0x0000000602079981 */ /* 0x0002a4000c1e1900 */
[----:B-1----:R-:W-:-:S06]  /*19070*/  @!P1 IMAD.WIDE R2, R6, 0x4, R4 ;  /* 0x0000000406029825 */ /* 0x002fcc00078e0204 */
[----:B------:R-:W3:Y:S01]  /*19080*/  @!P1 LDG.E R2, desc[UR6][R2.64] ;  /* 0x0000000602029981 */ /* 0x000ee2000c1e1900 */
[----:B------:R-:W-:Y:S01]  /*19090*/  IMAD.MOV.U32 R6, RZ, RZ, RZ ;  /* 0x000000ffff067224 */ /* 0x000fe200078e00ff */
[C---:B------:R-:W-:Y:S01]  /*190a0*/  ISETP.GE.U32.AND P2, PT, R16.reuse, 0x2, PT ;  /* 0x000000021000780c */ /* 0x040fe20003f46070 */
[----:B------:R-:W-:Y:S01]  /*190b0*/  IMAD.MOV.U32 R4, RZ, RZ, RZ ;  /* 0x000000ffff047224 */ /* 0x000fe200078e00ff */
[C---:B------:R-:W-:Y:S02]  /*190c0*/  ISETP.GE.U32.AND P3, PT, R16.reuse, 0x4, PT ;  /* 0x000000041000780c */ /* 0x040fe40003f66070 */
[C---:B------:R-:W-:Y:S02]  /*190d0*/  ISETP.GE.U32.AND P4, PT, R16.reuse, 0x8, PT ;  /* 0x000000081000780c */ /* 0x040fe40003f86070 */
[----:B------:R-:W-:Y:S01]  /*190e0*/  ISETP.GE.U32.AND P5, PT, R16, 0x10, PT ;  /* 0x000000101000780c */ /* 0x000fe20003fa6070 */
[----:B--2---:R-:W-:Y:S02]  /*190f0*/  @!P1 IMAD.MOV.U32 R6, RZ, RZ, R7 ;  /* 0x000000ffff069224 */ /* 0x004fe400078e0007 */
[----:B------:R-:W-:-:S02]  /*19100*/  IMAD.MOV.U32 R7, RZ, RZ, RZ ;  /* 0x000000ffff077224 */ /* 0x000fc400078e00ff */
[----:B---3--:R-:W-:Y:S01]  /*19110*/  @!P1 IMAD.MOV.U32 R7, RZ, RZ, R2 ;  /* 0x000000ffff079224 */ /* 0x008fe200078e0002 */
[----:B------:R-:W-:-:S03]  /*19120*/  ISETP.NE.AND P1, PT, R16, RZ, PT ;  /* 0x000000ff1000720c */ /* 0x000fc60003f25270 */
[----:B------:R-:W-:-:S04]  /*19130*/  IMAD R2, R7, R6, RZ ;  /* 0x0000000607027224 */ /* 0x000fc800078e02ff */
[----:B------:R-:W-:-:S07]  /*19140*/  IMAD.MOV.U32 R13, RZ, RZ, R2 ;  /* 0x000000ffff0d7224 */ /* 0x000fce00078e0002 */
[----:B------:R-:W-:Y:S05]  /*19150*/  WARPSYNC.COLLECTIVE R15, `(.L_x_400) ;  /* 0x000000000f087348 */ /* 0x000fea0003c00000 */
[----:B------:R0:W1:Y:S02]  /*19160*/  SHFL.UP P6, R14, R13, R12, R11 ;  /* 0x0400000c0d0e7389 */ /* 0x00006400000c000b */
[----:B01----:R-:W-:Y:S01]  /*19170*/  ENDCOLLECTIVE ;  /* 0x000000000000791b */ /* 0x003fe20003800000 */
.L_x_400:
[----:B------:R-:W-:Y:S02]  /*19180*/  IMAD.MOV.U32 R12, RZ, RZ, 0x2 ;  /* 0x00000002ff0c7424 */ /* 0x000fe400078e00ff */
[----:B------:R-:W-:-:S05]  /*19190*/  IMAD.MOV.U32 R3, RZ, RZ, R14 ;  /* 0x000000ffff037224 */ /* 0x000fca00078e000e */
[----:B------:R-:W-:-:S05]  /*191a0*/  SEL R3, R3, RZ, P1 ;  /* 0x000000ff03037207 */ /* 0x000fca0000800000 */
[----:B------:R-:W-:-:S04]  /*191b0*/  IMAD.IADD R2, R2, 0x1, R3 ;  /* 0x0000000102027824 */ /* 0x000fc800078e0203 */
[----:B------:R-:W-:-:S07]  /*191c0*/  IMAD.MOV.U32 R13, RZ, RZ, R2 ;  /* 0x000000ffff0d7224 */ /* 0x000fce00078e0002 */
[----:B------:R-:W-:Y:S05]  /*191d0*/  WARPSYNC.COLLECTIVE R15, `(.L_x_401) ;  /* 0x000000000f087348 */ /* 0x000fea0003c00000 */
[----:B------:R0:W1:Y:S02]  /*191e0*/  SHFL.UP P6, R14, R13, R12, R11 ;  /* 0x0400000c0d0e7389 */ /* 0x00006400000c000b */
[----:B01----:R-:W-:Y:S01]  /*191f0*/  ENDCOLLECTIVE ;  /* 0x000000000000791b */ /* 0x003fe20003800000 */
.L_x_401:
        /* <DEDUP_REMOVED lines=8> */
.L_x_402:
        /* <DEDUP_REMOVED lines=8> */
.L_x_403:
        /* <DEDUP_REMOVED lines=8> */
.L_x_404:
[----:B------:R-:W-:Y:S02]  /*19380*/  IMAD.MOV.U32 R12, RZ, RZ, 0x1f ;  /* 0x0000001fff0c7424 */ /* 0x000fe400078e00ff */
[----:B------:R-:W-:Y:S02]  /*19390*/  IMAD.MOV.U32 R11, RZ, RZ, 0x1f ;  /* 0x0000001fff0b7424 */ /* 0x000fe400078e00ff */
[----:B------:R-:W-:-:S05]  /*193a0*/  IMAD.MOV.U32 R3, RZ, RZ, R14 ;  /* 0x000000ffff037224 */ /* 0x000fca00078e000e */
[----:B------:R-:W-:-:S05]  /*193b0*/  SEL R3, R3, RZ, P5 ;  /* 0x000000ff03037207 */ /* 0x000fca0002800000 */
[----:B------:R-:W-:-:S04]  /*193c0*/  IMAD.IADD R2, R2, 0x1, R3 ;  /* 0x0000000102027824 */ /* 0x000fc800078e0203 */
[----:B------:R-:W-:-:S07]  /*193d0*/  IMAD.MOV.U32 R13, RZ, RZ, R2 ;  /* 0x000000ffff0d7224 */ /* 0x000fce00078e0002 */
[----:B------:R-:W-:Y:S05]  /*193e0*/  WARPSYNC.COLLECTIVE R15, `(.L_x_405) ;  /* 0x000000000f087348 */ /* 0x000fea0003c00000 */
[----:B------:R0:W1:Y:S02]  /*193f0*/  SHFL.IDX P6, R14, R13, R12, R11 ;  /* 0x0000000c0d0e7389 */ /* 0x00006400000c000b */
[----:B01----:R-:W-:Y:S01]  /*19400*/  ENDCOLLECTIVE ;  /* 0x000000000000791b */ /* 0x003fe20003800000 */
.L_x_405:
[----:B------:R-:W-:Y:S01]  /*19410*/  IMAD.MOV.U32 R9, RZ, RZ, R14 ;  /* 0x000000ffff097224 */ /* 0x000fe200078e000e */
[----:B------:R-:W-:Y:S06]  /*19420*/  BRA `(.L_x_406) ;  /* 0xffffffd800a87947 */ /* 0x000fec000383ffff */
.L_x_345:
[----:B------:R-:W-:Y:S01]  /*19430*/  BSSY B0, `(.L_x_407) ;  /* 0x0000008000007945 */ /* 0x000fe20003800000 */
[----:B------:R-:W-:Y:S02]  /*19440*/  IMAD.MOV.U32 R13, RZ, RZ, R2 ;  /* 0x000000ffff0d7224 */ /* 0x000fe400078e0002 */
[----:B0-----:R-:W-:Y:S02]  /*19450*/  IMAD.MOV.U32 R12, RZ, RZ, 0x1 ;  /* 0x00000001ff0c7424 */ /* 0x001fe400078e00ff */
[----:B------:R-:W-:Y:S02]  /*19460*/  IMAD.MOV.U32 R11, RZ, RZ, RZ ;  /* 0x000000ffff0b7224 */ /* 0x000fe400078e00ff */
[----:B------:R-:W-:-:S07]  /*19470*/  IMAD.MOV.U32 R15, RZ, RZ, -0x1 ;  /* 0xffffffffff0f7424 */ /* 0x000fce00078e00ff */
[----:B------:R-:W-:Y:S05]  /*19480*/  WARPSYNC.COLLECTIVE R15, `(.L_x_408) ;  /* 0x000000000f087348 */ /* 0x000fea0003c00000 */
[----:B------:R0:W1:Y:S02]  /*19490*/  SHFL.UP P6, R14, R13, R12, R11 ;  /* 0x0400000c0d0e7389 */ /* 0x00006400000c000b */
[----:B01----:R-:W-:Y:S01]  /*194a0*/  ENDCOLLECTIVE ;  /* 0x000000000000791b */ /* 0x003fe20003800000 */
.L_x_408:
[----:B------:R-:W-:Y:S05]  /*194b0*/  BSYNC B0 ;  /* 0x0000000000007941 */ /* 0x000fea0003800000 */
.L_x_407:
[----:B------:R-:W-:Y:S02]  /*194c0*/  IMAD.MOV.U32 R3, RZ, RZ, R14 ;  /* 0x000000ffff037224 */ /* 0x000fe400078e000e */
[----:B------:R-:W-:Y:S02]  /*194d0*/  IMAD.MOV.U32 R12, RZ, RZ, 0x2 ;  /* 0x00000002ff0c7424 */ /* 0x000fe400078e00ff */
[----:B------:R-:W-:Y:S01]  /*194e0*/  IMAD.MOV.U32 R11, RZ, RZ, RZ ;  /* 0x000000ffff0b7224 */ /* 0x000fe200078e00ff */
[----:B------:R-:W-:Y:S01]  /*194f0*/  SEL R3, R3, RZ, P1 ;  /* 0x000000ff03037207 */ /* 0x000fe20000800000 */
[----:B------:R-:W-:-:S04]  /*19500*/  IMAD.MOV.U32 R15, RZ, RZ, -0x1 ;  /* 0xffffffffff0f7424 */ /* 0x000fc800078e00ff */
[----:B------:R-:W-:-:S04]  /*19510*/  IMAD.IADD R2, R2, 0x1, R3 ;  /* 0x0000000102027824 */ /* 0x000fc800078e0203 */
[----:B------:R-:W-:-:S07]  /*19520*/  IMAD.MOV.U32 R13, RZ, RZ, R2 ;  /* 0x000000ffff0d7224 */ /* 0x000fce00078e0002 */
[----:B------:R-:W-:Y:S05]  /*19530*/  WARPSYNC.COLLECTIVE R15, `(.L_x_409) ;  /* 0x000000000f087348 */ /* 0x000fea0003c00000 */
[----:B------:R0:W1:Y:S02]  /*19540*/  SHFL.UP P6, R14, R13, R12, R11 ;  /* 0x0400000c0d0e7389 */ /* 0x00006400000c000b */
[----:B01----:R-:W-:Y:S01]  /*19550*/  ENDCOLLECTIVE ;  /* 0x000000000000791b */ /* 0x003fe20003800000 */
.L_x_409:
        /* <DEDUP_REMOVED lines=8> */
.L_x_410:
        /* <DEDUP_REMOVED lines=8> */
.L_x_411:
        /* <DEDUP_REMOVED lines=8> */
.L_x_412:
        /* <DEDUP_REMOVED lines=9> */
.L_x_413:
[----:B------:R-:W-:Y:S01]  /*19770*/  IMAD.MOV.U32 R9, RZ, RZ, R14 ;  /* 0x000000ffff097224 */ /* 0x000fe200078e000e */
[----:B------:R-:W-:Y:S06]  /*19780*/  BRA `(.L_x_414) ;  /* 0xffffffd800807947 */ /* 0x000fec000383ffff */
.L_x_347:
[----:B------:R-:W-:Y:S01]  /*19790*/  BSSY B0, `(.L_x_415) ;  /* 0x0000006000007945 */ /* 0x000fe20003800000 */
[----:B------:R-:W-:Y:S01]  /*197a0*/  PLOP3.LUT P6, PT, P6, PT, PT, 0x8, 0x0 ;  /* 0x000000000000781c */ /* 0x000fe200037ce170 */
[----:B------:R-:W-:-:S12]  /*197b0*/  IMAD.MOV.U32 R15, RZ, RZ, -0x1 ;  /* 0xffffffffff0f7424 */ /* 0x000fd800078e00ff */
[----:B01----:R-:W-:Y:S05]  /*197c0*/  WARPSYNC.COLLECTIVE R15, `(.L_x_416) ;  /* 0x000000000f087348 */ /* 0x003fea0003c00000 */
[----:B------:R-:W-:Y:S01]  /*197d0*/  VOTE.ANY R14, PT, P6 ;  /* 0x00000000000e7806 */ /* 0x000fe200030e0100 */
[----:B01----:R-:W-:Y:S06]  /*197e0*/  ENDCOLLECTIVE ;  /* 0x000000000000791b */ /* 0x003fec0003800000 */
.L_x_416:
[----:B------:R-:W-:Y:S05]  /*197f0*/  BSYNC B0 ;  /* 0x0000000000007941 */ /* 0x000fea0003800000 */
.L_x_415:
[----:B------:R-:W-:Y:S02]  /*19800*/  IMAD.MOV.U32 R8, RZ, RZ, R14 ;  /* 0x000000ffff087224 */ /* 0x000fe400078e000e */
[----:B------:R-:W-:Y:S02]  /*19810*/  IMAD.MOV.U32 R13, RZ, RZ, R6 ;  /* 0x000000ffff0d7224 */ /* 0x000fe400078e0006 */
[----:B------:R-:W0:Y:S01]  /*19820*/  POPC R5, R8 ;  /* 0x0000000800057309 */ /* 0x000e220000000000 */
[----:B------:R-:W-:Y:S02]  /*19830*/  IMAD.MOV.U32 R11, RZ, RZ, 0x1f ;  /* 0x0000001fff0b7424 */ /* 0x000fe400078e00ff */
[----:B------:R-:W-:Y:S02]  /*19840*/  IMAD.MOV.U32 R15, RZ, RZ, -0x1 ;  /* 0xffffffffff0f7424 */ /* 0x000fe400078e00ff */
[----:B0-----:R-:W-:-:S07]  /*19850*/  IMAD.MOV.U32 R12, RZ, RZ, R5 ;  /* 0x000000ffff0c7224 */ /* 0x001fce00078e0005 */
[----:B------:R-:W-:Y:S05]  /*19860*/  WARPSYNC.COLLECTIVE R15, `(.L_x_417) ;  /* 0x000000000f087348 */ /* 0x000fea0003c00000 */
[----:B------:R0:W1:Y:S02]  /*19870*/  SHFL.IDX P6, R14, R13, R12, R11 ;  /* 0x0000000c0d0e7389 */ /* 0x00006400000c000b */
[----:B01----:R-:W-:Y:S01]  /*19880*/  ENDCOLLECTIVE ;  /* 0x000000000000791b */ /* 0x003fe20003800000 */
.L_x_417:
[----:B------:R-:W-:Y:S02]  /*19890*/  IMAD.MOV.U32 R13, RZ, RZ, R7 ;  /* 0x000000ffff0d7224 */ /* 0x000fe400078e0007 */
[----:B------:R-:W-:-:S07]  /*198a0*/  IMAD.MOV.U32 R6, RZ, RZ, R14 ;  /* 0x000000ffff067224 */ /* 0x000fce00078e000e */
[----:B------:R-:W-:Y:S05]  /*198b0*/  WARPSYNC.COLLECTIVE R15, `(.L_x_418) ;  /* 0x000000000f087348 */ /* 0x000fea0003c00000 */
[----:B------:R0:W1:Y:S02]  /*198c0*/  SHFL.IDX P6, R14, R13, R12, R11 ;  /* 0x0000000c0d0e7389 */ /* 0x00006400000c000b */
[----:B01----:R-:W-:Y:S01]  /*198d0*/  ENDCOLLECTIVE ;  /* 0x000000000000791b */ /* 0x003fe20003800000 */
.L_x_418:
[----:B------:R-:W-:Y:S01]  /*198e0*/  IMAD.MOV.U32 R7, RZ, RZ, R14 ;  /* 0x000000ffff077224 */ /* 0x000fe200078e000e */
[----:B------:R-:W-:Y:S06]  /*198f0*/  BRA `(.L_x_419) ;  /* 0xffffffd800607947 */ /* 0x000fec000383ffff */
.L_x_349:
[----:B------:R-:W-:Y:S01]  /*19900*/  BSSY B0, `(.L_x_420) ;  /* 0x0000007000007945 */ /* 0x000fe20003800000 */
[----:B------:R-:W-:Y:S02]  /*19910*/  IMAD.MOV.U32 R13, RZ, RZ, R2 ;  /* 0x000000ffff0d7224 */ /* 0x000fe400078e0002 */
[----:B------:R-:W-:Y:S02]  /*19920*/  IMAD.MOV.U32 R11, RZ, RZ, 0x1f ;  /* 0x0000001fff0b7424 */ /* 0x000fe400078e00ff */
[----:B------:R-:W-:-:S07]  /*19930*/  IMAD.MOV.U32 R15, RZ, RZ, -0x1 ;  /* 0xffffffffff0f7424 */ /* 0x000fce00078e00ff */
[----:B-1234-:R-:W-:Y:S05]  /*19940*/  WARPSYNC.COLLECTIVE R15, `(.L_x_421) ;  /* 0x000000000f087348 */ /* 0x01efea0003c00000 */
[----:B------:R0:W0:Y:S02]  /*19950*/  SHFL.IDX P6, R14, R13, R12, R11 ;  /* 0x0000000c0d0e7389 */ /* 0x00002400000c000b */
[----:B01234-:R-:W-:Y:S01]  /*19960*/  ENDCOLLECTIVE ;  /* 0x000000000000791b */ /* 0x01ffe20003800000 */
.L_x_421:
[----:B------:R-:W-:Y:S05]  /*19970*/  BSYNC B0 ;  /* 0x0000000000007941 */ /* 0x000fea0003800000 */
.L_x_420:
[----:B------:R-:W-:Y:S01]  /*19980*/  IMAD.MOV.U32 R2, RZ, RZ, R14 ;  /* 0x000000ffff027224 */ /* 0x000fe200078e000e */
[----:B------:R-:W-:Y:S06]  /*19990*/  BRA `(.L_x_422) ;  /* 0xffffffd800507947 */ /* 0x000fec000383ffff */
.L_x_353:
[----:B0-----:R0:W1:Y:S02]  /*199a0*/  SYNCS.PHASECHK.TRANS64.TRYWAIT P0, [R0+URZ+0x38820], R3 ;  /* 0x03882003000075a7 */ /* 0x001064000800017f */
[----:B-1----:R-:W-:Y:S05]  /*199b0*/  @!P0 NANOSLEEP.SYNCS 0x989680 ;  /* 0x009896800000895d */ /* 0x002fea0003900000 */
[----:B------:R-:W1:Y:S02]  /*199c0*/  @!P0 SYNCS.PHASECHK.TRANS64 P0, [R0+URZ+0x38820], R3 ;  /* 0x03882003000085a7 */ /* 0x000e64000800007f */
[----:B-1----:R-:W-:Y:S05]  /*199d0*/  @!P0 BRA `(.L_x_353) ;  /* 0xfffffffc00f08947 */ /* 0x002fea000383ffff */
[----:B------:R-:W-:Y:S05]  /*199e0*/  BRA `(.L_x_423) ;  /* 0xffffffdc00e87947 */ /* 0x000fea000383ffff */
.L_x_354:
[----:B------:R-:W1:Y:S01]  /*199f0*/  S2R R2, SR_TID.X ;  /* 0x0000000000027919 */ /* 0x000e620000002100 */
[----:B------:R-:W-:Y:S01]  /*19a00*/  BSSY B0, `(.L_x_424) ;  /* 0x000000a000007945 */ /* 0x000fe20003800000 */
[----:B------:R-:W-:Y:S02]  /*19a10*/  IMAD.MOV.U32 R12, RZ, RZ, RZ ;  /* 0x000000ffff0c7224 */ /* 0x000fe400078e00ff */
[----:B------:R-:W-:Y:S02]  /*19a20*/  IMAD.MOV.U32 R11, RZ, RZ, 0x1f ;  /* 0x0000001fff0b7424 */ /* 0x000fe400078e00ff */
[----:B------:R-:W-:Y:S01]  /*19a30*/  IMAD.MOV.U32 R15, RZ, RZ, -0x1 ;  /* 0xffffffffff0f7424 */ /* 0x000fe200078e00ff */
[----:B-1----:R-:W-:-:S04]  /*19a40*/  SHF.R.U32.HI R2, RZ, 0x5, R2 ;  /* 0x00000005ff027819 */ /* 0x002fc80000011602 */
[----:B------:R-:W-:-:S05]  /*19a50*/  LOP3.LUT R2, R2, 0x3, RZ, 0xc0, !PT ;  /* 0x0000000302027812 */ /* 0x000fca00078ec0ff */
[----:B------:R-:W-:-:S07]  /*19a60*/  IMAD.MOV.U32 R13, RZ, RZ, R2 ;  /* 0x000000ffff0d7224 */ /* 0x000fce00078e0002 */
[----:B0-----:R-:W-:Y:S05]  /*19a70*/  WARPSYNC.COLLECTIVE R15, `(.L_x_425) ;  /* 0x000000000f087348 */ /* 0x001fea0003c00000 */
[----:B------:R1:W2:Y:S02]  /*19a80*/  SHFL.IDX P6, R14, R13, R12, R11 ;  /* 0x0000000c0d0e7389 */ /* 0x0002a400000c000b */
[----:B012---:R-:W-:Y:S01]  /*19a90*/  ENDCOLLECTIVE ;  /* 0x000000000000791b */ /* 0x007fe20003800000 */
.L_x_425:
[----:B------:R-:W-:Y:S05]  /*19aa0*/  BSYNC B0 ;  /* 0x0000000000007941 */ /* 0x000fea0003800000 */
.L_x_424:
[----:B------:R-:W-:Y:S05]  /*19ab0*/  BRA `(.L_x_426) ;  /* 0xffffffdc00d07947 */ /* 0x000fea000383ffff */
.L_x_357:
[----:B------:R-:W-:Y:S01]  /*19ac0*/  BSSY B1, `(.L_x_427) ;  /* 0x0000006000017945 */ /* 0x000fe20003800000 */
[----:B------:R-:W-:-:S07]  /*19ad0*/  IMAD.MOV.U32 R15, RZ, RZ, -0x1 ;  /* 0xffffffffff0f7424 */ /* 0x000fce00078e00ff */
[----:B01----:R-:W-:Y:S05]  /*19ae0*/  WARPSYNC.COLLECTIVE R15, `(.L_x_428) ;  /* 0x000000000f0c7348 */ /* 0x003fea0003c00000 */
[----:B------:R-:W-:Y:S02]  /*19af0*/  ELECT P6, UR62, PT ;  /* 0x00000000003e782f */ /* 0x000fe400038c0000 */
[----:B------:R-:W-:Y:S01]  /*19b00*/  MOV R14, UR62 ;  /* 0x0000003e000e7c02 */ /* 0x000fe20008000f00 */
[----:B01----:R-:W-:Y:S10]  /*19b10*/  ENDCOLLECTIVE ;  /* 0x000000000000791b */ /* 0x003ff40003800000 */
.L_x_428:
[----:B------:R-:W-:Y:S05]  /*19b20*/  BSYNC B1 ;  /* 0x0000000000017941 */ /* 0x000fea0003800000 */
.L_x_427:
[----:B------:R-:W-:Y:S05]  /*19b30*/  BRA `(.L_x_429) ;  /* 0xffffffdc00c87947 */ /* 0x000fea000383ffff */
.L_x_359:
[----:B0-----:R0:W1:Y:S02]  /*19b40*/  SYNCS.PHASECHK.TRANS64.TRYWAIT P0, [R6+URZ], R5 ;  /* 0x00000005060075a7 */ /* 0x001064000800017f */
[----:B-1----:R-:W-:Y:S05]  /*19b50*/  @!P0 NANOSLEEP.SYNCS 0x989680 ;  /* 0x009896800000895d */ /* 0x002fea0003900000 */
[----:B------:R-:W1:Y:S02]  /*19b60*/  @!P0 SYNCS.PHASECHK.TRANS64 P0, [R6+URZ], R5 ;  /* 0x00000005060085a7 */ /* 0x000e64000800007f */
[----:B-1----:R-:W-:Y:S05]  /*19b70*/  @!P0 BRA `(.L_x_359) ;  /* 0xfffffffc00f08947 */ /* 0x002fea000383ffff */
[----:B------:R-:W-:Y:S05]  /*19b80*/  BRA `(.L_x_430) ;  /* 0xffffffe000087947 */ /* 0x000fea000383ffff */
.L_x_360:
[----:B-1----:R1:W2:Y:S02]  /*19b90*/  SYNCS.PHASECHK.TRANS64.TRYWAIT P0, [R7+URZ], R2 ;  /* 0x00000002070075a7 */ /* 0x0022a4000800017f */
[----:B--2---:R-:W-:Y:S05]  /*19ba0*/  @!P0 NANOSLEEP.SYNCS 0x989680 ;  /* 0x009896800000895d */ /* 0x004fea0003900000 */
[----:B------:R-:W2:Y:S02]  /*19bb0*/  @!P0 SYNCS.PHASECHK.TRANS64 P0, [R7+URZ], R2 ;  /* 0x00000002070085a7 */ /* 0x000ea4000800007f */
[----:B--2---:R-:W-:Y:S05]  /*19bc0*/  @!P0 BRA `(.L_x_360) ;  /* 0xfffffffc00f08947 */ /* 0x004fea000383ffff */
[----:B------:R-:W-:Y:S05]  /*19bd0*/  BRA `(.L_x_431) ;  /* 0xffffffdc00fc7947 */ /* 0x000fea000383ffff */
.L_x_362:
[----:B--2---:R2:W3:Y:S02]  /*19be0*/  SYNCS.PHASECHK.TRANS64.TRYWAIT P0, [R4+URZ], R5 ;  /* 0x00000005040075a7 */ /* 0x0044e4000800017f */
[----:B---3--:R-:W-:Y:S05]  /*19bf0*/  @!P0 NANOSLEEP.SYNCS 0x989680 ;  /* 0x009896800000895d */ /* 0x008fea0003900000 */
[----:B------:R-:W3:Y:S02]  /*19c00*/  @!P0 SYNCS.PHASECHK.TRANS64 P0, [R4+URZ], R5 ;  /* 0x00000005040085a7 */ /* 0x000ee4000800007f */
[----:B---3--:R-:W-:Y:S05]  /*19c10*/  @!P0 BRA `(.L_x_362) ;  /* 0xfffffffc00f08947 */ /* 0x008fea000383ffff */
[----:B------:R-:W-:Y:S05]  /*19c20*/  BRA `(.L_x_432) ;  /* 0xffffffe000007947 */ /* 0x000fea000383ffff */
.L_x_433:
        /* <DEDUP_REMOVED lines=13> */
.L_x_3201:


//--------------------- .text._ZN7cutlass13device_kernelIN5flash11enable_sm90INS1_16FlashAttnFwdSm90INS1_25CollectiveMainloopFwdSm90ILi2EN4cute5tupleIJNS5_1CILi1EEES8_S8_EEENS6_IJNS7_ILi128EEENS7_ILi80EEENS7_ILi256EEEEEELi256ENS_10bfloat16_tEfNS_4arch4Sm90ELb0ELb0ELb1ELb1ELb0ELb1ELb0ELb1ELb1ELb1ELb1ELb0EEENS1_21CollectiveEpilogueFwdINS6_IJSA_SC_SB_EEES9_SE_SG_Li256ELb1ELb1ELb1ELb0EEENS1_36VarlenDynamicPersistentTileSchedulerILi128ELi80ELi256ELi128ELb1ELb1ELb1ELb0ELb1ELb1EEEEEEEEEvNT_6ParamsE --------------------------
	.section	.text._ZN7cutlass13device_kernelIN5flash11enable_sm90INS1_16FlashAttnFwdSm90INS1_25CollectiveMainloopFwdSm90ILi2EN4cute5tupleIJNS5_1CILi1EEES8_S8_EEENS6_IJNS7_ILi128EEENS7_ILi80EEENS7_ILi256EEEEEELi256ENS_10bfloat16_tEfNS_4arch4Sm90ELb0ELb0ELb1ELb1ELb0ELb1ELb0ELb1ELb1ELb1ELb1ELb0EEENS1_21CollectiveEpilogueFwdINS6_IJSA_SC_SB_EEES9_SE_SG_Li256ELb1ELb1ELb1ELb0EEENS1_36VarlenDynamicPersistentTileSchedulerILi128ELi80ELi256ELi128ELb1ELb1ELb1ELb0ELb1ELb1EEEEEEEEEvNT_6ParamsE,"ax",@progbits
	.align	128
.text._ZN7cutlass13device_kernelIN5flash11enable_sm90INS1_16FlashAttnFwdSm90INS1_25CollectiveMainloopFwdSm90ILi2EN4cute5tupleIJNS5_1CILi1EEES8_S8_EEENS6_IJNS7_ILi128EEENS7_ILi80EEENS7_ILi256EEEEEELi256ENS_10bfloat16_tEfNS_4arch4Sm90ELb0ELb0ELb1ELb1ELb0ELb1ELb0ELb1ELb1ELb1ELb1ELb0EEENS1_21CollectiveEpilogueFwdINS6_IJSA_SC_SB_EEES9_SE_SG_Li256ELb1ELb1ELb1ELb0EEENS1_36VarlenDynamicPersistentTileSchedulerILi128ELi80ELi256ELi128ELb1ELb1ELb1ELb0ELb1ELb1EEEEEEEEEvNT_6ParamsE:
        .type           _ZN7cutlass13device_kernelIN5flash11enable_sm90INS1_16FlashAttnFwdSm90INS1_25CollectiveMainloopFwdSm90ILi2EN4cute5tupleIJNS5_1CILi1EEES8_S8_EEENS6_IJNS7_ILi128EEENS7_ILi80EEENS7_ILi256EEEEEELi256ENS_10bfloat16_tEfNS_4arch4Sm90ELb0ELb0ELb1ELb1ELb0ELb1ELb0ELb1ELb1ELb1ELb1ELb0EEENS1_21CollectiveEpilogueFwdINS6_IJSA_SC_SB_EEES9_SE_SG_Li256ELb1ELb1ELb1ELb0EEENS1_36VarlenDynamicPersistentTileSchedulerILi128ELi80ELi256ELi128ELb1ELb1ELb1ELb0ELb1ELb1EEEEEEEEEvNT_6ParamsE,@function
        .size           _ZN7cutlass13device_kernelIN5flash11enable_sm90INS1_16FlashAttnFwdSm90INS1_25CollectiveMainloopFwdSm90ILi2EN4cute5tupleIJNS5_1CILi1EEES8_S8_EEENS6_IJNS7_ILi128EEENS7_ILi80EEENS7_ILi256EEEEEELi256ENS_10bfloat16_tEfNS_4arch4Sm90ELb0ELb0ELb1ELb1ELb0ELb1ELb0ELb1ELb1ELb1ELb1ELb0EEENS1_21CollectiveEpilogueFwdINS6_IJSA_SC_SB_EEES9_SE_SG_Li256ELb1ELb1ELb1ELb0EEENS1_36VarlenDynamicPersistentTileSchedulerILi128ELi80ELi256ELi128ELb1ELb1ELb1ELb0ELb1ELb1EEEEEEEEEvNT_6ParamsE,(.L_x_3202 - _ZN7cutlass13device_kernelIN5flash11enable_sm90INS1_16FlashAttnFwdSm90INS1_25CollectiveMainloopFwdSm90ILi2EN4cute5tupleIJNS5_1CILi1EEES8_S8_EEENS6_IJNS7_ILi128EEENS7_ILi80EEENS7_ILi256EEEEEELi256ENS_10bfloat16_tEfNS_4arch4Sm90ELb0ELb0ELb1ELb1ELb0ELb1ELb0ELb1ELb1ELb1ELb1ELb0EEENS1_21CollectiveEpilogueFwdINS6_IJSA_SC_SB_EEES9_SE_SG_Li256ELb1ELb1ELb1ELb0EEENS1_36VarlenDynamicPersistentTileSchedulerILi128ELi80ELi256ELi128ELb1ELb1ELb1ELb0ELb1ELb1EEEEEEEEEvNT_6ParamsE)
        .other          _ZN7cutlass13device_kernelIN5flash11enable_sm90INS1_16FlashAttnFwdSm90INS1_25CollectiveMainloopFwdSm90ILi2EN4cute5tupleIJNS5_1CILi1EEES8_S8_EEENS6_IJNS7_ILi128EEENS7_ILi80EEENS7_ILi256EEEEEELi256ENS_10bfloat16_tEfNS_4arch4Sm90ELb0ELb0ELb1ELb1ELb0ELb1ELb0ELb1ELb1ELb1ELb1ELb0EEENS1_21CollectiveEpilogueFwdINS6_IJSA_SC_SB_EEES9_SE_SG_Li256ELb1ELb1ELb1ELb0EEENS1_36VarlenDynamicPersistentTileSchedulerILi128ELi80ELi256ELi128ELb1ELb1ELb1ELb0ELb1ELb1EEEEEEEEEvNT_6ParamsE,@"STO_CUDA_ENTRY STV_DEFAULT"
_ZN7cutlass13device_kernelIN5flash11enable_sm90INS1_16FlashAttnFwdSm90INS1_25CollectiveMainloopFwdSm90ILi2EN4cute5tupleIJNS5_1CILi1EEES8_S8_EEENS6_IJNS7_ILi128EEENS7_ILi80EEENS7_ILi256EEEEEELi256ENS_10bfloat16_tEfNS_4arch4Sm90ELb0ELb0ELb1ELb1ELb0ELb1ELb0ELb1ELb1ELb1ELb1ELb0EEENS1_21CollectiveEpilogueFwdINS6_IJSA_SC_SB_EEES9_SE_SG_Li256ELb1ELb1ELb1ELb0EEENS1_36VarlenDynamicPersistentTileSchedulerILi128ELi80ELi256ELi128ELb1ELb1ELb1ELb0ELb1ELb1EEEEEEEEEvNT_6ParamsE:
        /* <DEDUP_REMOVED lines=13> */
[----:B------:R-:W-:Y:S02]  /*00d0*/  UIADD3 UR10, UP2, UR4, 0x570, URZ ;  /* 0x00000570040a7890 */ /* 0x000fe4000ff5e03f */
[----:B------:R-:W-:Y:S02]  /*00e0*/  UIADD3 UR4, UP3, UR4, 0x670, URZ ;  /* 0x0000067004047890 */ /* 0x000fe4000ff7e03f */
[----:B------:R-:W-:-:S02]  /*00f0*/  UIADD3.X UR7, URZ, UR5, URZ, UP0, !UPT ;  /* 0x000000053f077290 */ /* 0x000fc400087fe43f */
[----:B------:R-:W-:Y:S02]  /*0100*/  UIADD3.X UR9, URZ, UR5, URZ, UP1, !UPT ;  /* 0x000000053f097290 */ /* 0x000fe40008ffe43f */
[----:B------:R-:W-:Y:S02]  /*0110*/  UIADD3.X UR11, URZ, UR5, URZ, UP2, !UPT ;  /* 0x000000053f0b7290 */ /* 0x000fe400097fe43f */
[----:B------:R-:W-:-:S03]  /*0120*/  UIADD3.X UR5, URZ, UR5, URZ, UP3, !UPT ;  /* 0x000000053f057290 */ /* 0x000fc60009ffe43f */
[----:B------:R0:W-:Y:S02]  /*0130*/  UTMACCTL.PF [UR6] ;  /* 0x00000000060079b9 */ /* 0x0001e40008040000 */
[----:B------:R0:W-:Y:S02]  /*0140*/  UTMACCTL.PF [UR8] ;  /* 0x00000000080079b9 */ /* 0x0001e40008040000 */
[----:B------:R0:W-:Y:S02]  /*0150*/  UTMACCTL.PF [UR10] ;  /* 0x000000000a0079b9 */ /* 0x0001e40008040000 */
[----:B------:R0:W-:Y:S02]  /*0160*/  UTMACCTL.PF [UR4] ;  /* 0x00000000040079b9 */ /* 0x0001e40008040000 */
[----:B0-----:R-:W-:Y:S01]  /*0170*/  NOP ;  /* 0x0000000000007918 */ /* 0x001fe20000000000 */
.L_x_435:
[----:B------:R-:W-:Y:S05]  /*0180*/  BSYNC B0 ;  /* 0x0000000000007941 */ /* 0x000fea0003800000 */
.L_x_434:
        /* <DEDUP_REMOVED lines=41> */
.L_x_436:
        /* <DEDUP_REMOVED lines=22> */
.L_x_437:
        /* <DEDUP_REMOVED lines=18> */
.L_x_438:
        /* <DEDUP_REMOVED lines=22> */
.L_x_439:
        /* <DEDUP_REMOVED lines=22> */
.L_x_440:
[----:B------:R-:W-:Y:S01]  /*0960*/  PLOP3.LUT P0, PT, PT, PT, UP0, 0x80, 0x0 ;  /* 0x000000000000781c */ /* 0x000fe20003f0f008 */
[----:B------:R-:W-:Y:S01]  /*0970*/  UMOV UR60, 0x1 ;  /* 0x00000001003c7882 */ /* 0x000fe20000000000 */
[----:B------:R-:W-:Y:S01]  /*0980*/  NOP ;  /* 0x0000000000007918 */ /* 0x000fe20000000000 */
[----:B------:R-:W-:Y:S01]  /*0990*/  USEL UR60, UR60, 0x2, !UP0 ;  /* 0x000000023c3c7887 */ /* 0x000fe2000c000000 */
[----:B------:R-:W-:Y:S01]  /*09a0*/  BSSY B9, `(.L_x_441) ;  /* 0x0002b97000097945 */ /* 0x000fe20003800000 */
[----:B012-4-:R-:W-:Y:S08]  /*09b0*/  BAR.SYNC.DEFER_BLOCKING 0x0 ;  /* 0x0000000000007b1d */ /* 0x017ff00000010000 */
[----:B------:R-:W-:Y:S05]  /*09c0*/  @!P0 BRA `(.L_x_442) ;  /* 0x0000022400ec8947 */ /* 0x000fea0003800000 */
.L_x_443:
[----:B------:R-:W-:-:S08]  /*09d0*/  NOP ;  /* 0x0000000000007918 */ /* 0x000fd00000000000 */
[----:B------:R-:W0:Y:S02]  /*09e0*/  USETMAXREG.TRY_ALLOC.CTAPOOL UP0, 0xf0 ;  /* 0x000000f0000079c8 */ /* 0x000e240008000600 */
[----:B0-----:R-:W-:-:S13]  /*09f0*/  PLOP3.LUT P0, PT, PT, PT, UP0, 0x80, 0x0 ;  /* 0x000000000000781c */ /* 0x001fda0003f0f008 */
[----:B------:R-:W-:Y:S05]  /*0a00*/  @!P0 BRA `(.L_x_443) ;  /* 0xfffffffc00f08947 */ /* 0x000fea000383ffff */
[----:B------:R-:W0:Y:S08]  /*0a10*/  S2UR UR5, SR_CgaCtaId ;  /* 0x00000000000579c3 */ /* 0x000e300000008800 */
[----:B------:R-:W-:Y:S06]  /*0a20*/  BAR.ARV 0x8, 0x180 ;  /* 0x0206000000007b1d */ /* 0x000fec0000002000 */
[----:B------:R-:W-:-:S02]  /*0a30*/  UMOV UR4, 0x400 ;  /* 0x0000040000047882 */ /* 0x000fc40000000000 */
[----:B------:R-:W-:Y:S01]  /*0a40*/  BAR.SYNC.DEFER_BLOCKING 0x5, 0x180 ;  /* 0x0146000000007b1d */ /* 0x000fe20000010000 */
[----:B0-----:R-:W-:-:S06]  /*0a50*/  ULEA UR4, UR5, UR4, 0x18 ;  /* 0x0000000405047291 */ /* 0x001fcc000f8ec03f */
[----:B------:R-:W-:Y:S01]  /*0a60*/  IMAD.U32 R18, RZ, RZ, UR4 ;  /* 0x00000004ff127e24 */ /* 0x000fe2000f8e00ff */
[----:B------:R-:W-:-:S04]  /*0a70*/  ULDC UR4, c[0x0][0xc3c] ;  /* 0x00030f0000047ab9 */ /* 0x000fc80000000800 */
[----:B------:R-:W0:Y:S01]  /*0a80*/  LDS.128 R140, [R18+0x388d0] ;  /* 0x0388d000128c7984 */ /* 0x000e220000000c00 */
[----:B------:R-:W-:Y:S06]  /*0a90*/  BAR.ARV 0x4, 0x180 ;  /* 0x0106000000007b1d */ /* 0x000fec0000002000 */
[----:B0-----:R-:W-:-:S13]  /*0aa0*/  ISETP.GE.AND P0, PT, R143, UR4, PT ;  /* 0x000000048f007c0c */ /* 0x001fda000bf06270 */
[----:B------:R-:W-:Y:S05]  /*0ab0*/  @P0 BRA `(.L_x_444) ;  /* 0x000002b800140947 */ /* 0x000fea0003800000 */
[----:B------:R-:W-:Y:S01]  /*0ac0*/  VIADD R6, R6, 0xffffff80 ;  /* 0xffffff8006067836 */ /* 0x000fe20000000000 */
[----:B------:R-:W-:Y:S01]  /*0ad0*/  ULOP3.LUT UR5, UR60, 0x1, URZ, 0xfc, !UPT ;  /* 0x000000013c057892 */ /* 0x000fe2000f8efc3f */
[----:B------:R-:W-:Y:S01]  /*0ae0*/  R2UR UR4, R18 ;  /* 0x00000000120472ca */ /* 0x000fe200000e0000 */
[----:B------:R-:W-:Y:S01]  /*0af0*/  IMAD.MOV.U32 R236, RZ, RZ, RZ ;  /* 0x000000ffffec7224 */ /* 0x000fe200078e00ff */
[----:B------:R-:W-:Y:S02]  /*0b00*/  CS2R R220, SRZ ;  /* 0x0000000000dc7805 */ /* 0x000fe4000001ff00 */
[----:B------:R-:W-:Y:S01]  /*0b10*/  SHF.R.S32.HI R3, RZ, 0x1f, R6 ;  /* 0x0000001fff037819 */ /* 0x000fe20000011406 */
[----:B------:R-:W-:Y:S02]  /*0b20*/  IMAD.MOV.U32 R19, RZ, RZ, RZ ;  /* 0x000000ffff137224 */ /* 0x000fe400078e00ff */
[----:B------:R-:W-:Y:S01]  /*0b30*/  IMAD.MOV.U32 R217, RZ, RZ, RZ ;  /* 0x000000ffffd97224 */ /* 0x000fe200078e00ff */
[----:B------:R-:W-:-:S02]  /*0b40*/  LEA.HI R0, R3, R6, RZ, 0x7 ;  /* 0x0000000603007211 */ /* 0x000fc400078f38ff */
[CC--:B------:R-:W-:Y:S02]  /*0b50*/  LEA.HI R2, R3.reuse, R6.reuse, RZ, 0x4 ;  /* 0x0000000603027211 */ /* 0x0c0fe400078f20ff */
[----:B------:R-:W-:Y:S02]  /*0b60*/  LOP3.LUT R5, R0, 0xffffff80, RZ, 0xc0, !PT ;  /* 0xffffff8000057812 */ /* 0x000fe400078ec0ff */
[CC--:B------:R-:W-:Y:S01]  /*0b70*/  LEA.HI R4, R3.reuse, R6.reuse, RZ, 0x5 ;  /* 0x0000000603047211 */ /* 0x0c0fe200078f28ff */
[----:B------:R-:W-:Y:S01]  /*0b80*/  UIADD3 UR4, UR4, 0x14400, URZ ;  /* 0x0001440004047890 */ /* 0x000fe2000fffe03f */
[CC--:B------:R-:W-:Y:S01]  /*0b90*/  LEA.HI R213, R3.reuse, R6.reuse, RZ, 0x3 ;  /* 0x0000000603d57211 */ /* 0x0c0fe200078f18ff */
[----:B------:R-:W-:Y:S01]  /*0ba0*/  IMAD.IADD R14, R6, 0x1, -R5 ;  /* 0x00000001060e7824 */ /* 0x000fe200078e0a05 */
[CC--:B------:R-:W-:Y:S01]  /*0bb0*/  LEA.HI R8, R3.reuse, R6.reuse, RZ, 0x6 ;  /* 0x0000000603087211 */ /* 0x0c0fe200078f30ff */
[----:B------:R-:W-:Y:S01]  /*0bc0*/  IMAD.SHL.U32 R5, R4, 0x20, RZ ;  /* 0x0000002004057824 */ /* 0x000fe200078e00ff */
[----:B------:R-:W-:-:S02]  /*0bd0*/  LEA.HI R13, R3, R6, RZ, 0x2 ;  /* 0x00000006030d7211 */ /* 0x000fc400078f10ff */
[----:B------:R-:W-:Y:S01]  /*0be0*/  SHF.R.S32.HI R9, RZ, 0x1f, R14 ;  /* 0x0000001fff097819 */ /* 0x000fe2000001140e */
[----:B------:R-:W-:Y:S01]  /*0bf0*/  STL [R1+0x100], R14 ;  /* 0x0001000e01007387 */ /* 0x000fe20000100800 */
[----:B------:R-:W-:Y:S01]  /*0c00*/  LOP3.LUT R3, R2, 0x3fffff0, RZ, 0xc0, !PT ;  /* 0x03fffff002037812 */ /* 0x000fe200078ec0ff */
[----:B------:R-:W-:Y:S01]  /*0c10*/  IMAD.SHL.U32 R8, R8, 0x8, RZ ;  /* 0x0000000808087824 */ /* 0x000fe200078e00ff */
[----:B------:R-:W-:Y:S02]  /*0c20*/  LEA.HI R10, R9, R14, RZ, 0x2 ;  /* 0x0000000e090a7211 */ /* 0x000fe400078f10ff */
[----:B------:R-:W-:Y:S01]  /*0c30*/  LOP3.LUT R7, R213, 0xfffffff8, RZ, 0xc0, !PT ;  /* 0xfffffff8d5077812 */ /* 0x000fe200078ec0ff */
[C---:B------:R-:W-:Y:S01]  /*0c40*/  IMAD.IADD R4, R6.reuse, 0x1, -R3 ;  /* 0x0000000106047824 */ /* 0x040fe200078e0a03 */
[--C-:B------:R-:W-:Y:S02]  /*0c50*/  SHF.R.S32.HI R11, RZ, 0x2, R10.reuse ;  /* 0x00000002ff0b7819 */ /* 0x100fe4000001140a */
[----:B------:R-:W-:Y:S01]  /*0c60*/  SHF.R.S32.HI R12, RZ, 0x1f, R10 ;  /* 0x0000001fff0c7819 */ /* 0x000fe2000001140a */
[----:B------:R-:W-:Y:S01]  /*0c70*/  IMAD.IADD R22, R6, 0x1, -R7 ;  /* 0x0000000106167824 */ /* 0x000fe200078e0a07 */
[----:B------:R-:W-:-:S02]  /*0c80*/  SHF.R.S32.HI R3, RZ, 0x7, R0 ;  /* 0x00000007ff037819 */ /* 0x000fc40000011400 */
[----:B------:R-:W-:Y:S01]  /*0c90*/  LEA.HI R12, R12, R11, RZ, 0x3 ;  /* 0x0000000b0c0c7211 */ /* 0x000fe200078f18ff */
[C---:B------:R-:W-:Y:S01]  /*0ca0*/  IMAD.SHL.U32 R16, R22.reuse, 0x8, RZ ;  /* 0x0000000816107824 */ /* 0x040fe200078e00ff */
[----:B------:R-:W-:Y:S01]  /*0cb0*/  LOP3.LUT R7, R5, 0xfffffc00, RZ, 0xc0, !PT ;  /* 0xfffffc0005077812 */ /* 0x000fe200078ec0ff */
[----:B------:R-:W-:Y:S01]  /*0cc0*/  IMAD.SHL.U32 R22, R22, 0x4, RZ ;  /* 0x0000000416167824 */ /* 0x000fe200078e00ff */
[----:B------:R-:W-:Y:S01]  /*0cd0*/  SHF.R.S32.HI R5, RZ, 0x4, R2 ;  /* 0x00000004ff057819 */ /* 0x000fe20000011402 */
[----:B------:R-:W-:Y:S01]  /*0ce0*/  VIADD R218, R16, 0x80 ;  /* 0x0000008010da7836 */ /* 0x000fe20000000000 */
[----:B------:R-:W-:Y:S01]  /*0cf0*/  LOP3.LUT R12, R12, 0xfffffff8, RZ, 0xc0, !PT ;  /* 0xfffffff80c0c7812 */ /* 0x000fe200078ec0ff */
[----:B------:R-:W-:Y:S01]  /*0d00*/  VIADD R214, R22, 0x40 ;  /* 0x0000004016d67836 */ /* 0x000fe20000000000 */
[----:B------:R-:W-:Y:S01]  /*0d10*/  LEA.HI R0, R0, R3, RZ, 0x1 ;  /* 0x0000000300007211 */ /* 0x000fe200078f08ff */
[----:B------:R-:W-:Y:S01]  /*0d20*/  IMAD R7, R4, 0x40, R7 ;  /* 0x0000004004077824 */ /* 0x000fe200078e0207 */
[----:B------:R-:W-:Y:S01]  /*0d30*/  LEA.HI R9, R9, R14, RZ, 0x5 ;  /* 0x0000000e09097211 */ /* 0x000fe200078f28ff */
[----:B------:R-:W-:Y:S01]  /*0d40*/  IMAD.IADD R12, R11, 0x1, -R12 ;  /* 0x000000010b0c7824 */ /* 0x000fe200078e0a0c */
[----:B------:R-:W-:Y:S01]  /*0d50*/  LEA.HI R2, R2, R5, RZ, 0x1 ;  /* 0x0000000502027211 */ /* 0x000fe200078f08ff */
[----:B------:R-:W-:Y:S01]  /*0d60*/  IMAD.IADD R212, R22, 0x1, R214 ;  /* 0x0000000116d47824 */ /* 0x000fe200078e02d6 */
[----:B------:R-:W-:Y:S01]  /*0d70*/  LOP3.LUT R0, R0, 0x3fffffe, RZ, 0xc0, !PT ;  /* 0x03fffffe00007812 */ /* 0x000fe200078ec0ff */
[----:B------:R-:W-:Y:S01]  /*0d80*/  VIADD R219, R16, 0xc0 ;  /* 0x000000c010db7836 */ /* 0x000fe20000000000 */
[----:B------:R-:W-:Y:S01]  /*0d90*/  SHF.R.S32.HI R9, RZ, 0x5, R9 ;  /* 0x00000005ff097819 */ /* 0x000fe20000011409 */
[----:B------:R-:W-:Y:S01]  /*0da0*/  VIADD R215, R22, 0x20 ;  /* 0x0000002016d77836 */ /* 0x000fe20000000000 */
[----:B------:R-:W-:Y:S01]  /*0db0*/  LOP3.LUT R2, R2, 0x1ffffffe, RZ, 0xc0, !PT ;  /* 0x1ffffffe02027812 */ /* 0x000fe200078ec0ff */
[----:B------:R-:W-:Y:S01]  /*0dc0*/  IMAD.IADD R0, R3, 0x1, -R0 ;  /* 0x0000000103007824 */ /* 0x000fe200078e0a00 */
[----:B------:R-:W-:Y:S01]  /*0dd0*/  LOP3.LUT R13, R13, 0xfffffffc, RZ, 0xc0, !PT ;  /* 0xfffffffc0d0d7812 */ /* 0x000fe200078ec0ff */
[----:B------:R-:W-:Y:S01]  /*0de0*/  IMAD R9, R9, 0x10, R12 ;  /* 0x0000001009097824 */ /* 0x000fe200078e020c */
[----:B------:R-:W-:Y:S01]  /*0df0*/  SHF.R.S32.HI R213, RZ, 0x3, R213 ;  /* 0x00000003ffd57819 */ /* 0x000fe200000114d5 */
[----:B------:R-:W-:Y:S01]  /*0e00*/  IMAD.IADD R2, R5, 0x1, -R2 ;  /* 0x0000000105027824 */ /* 0x000fe200078e0a02 */
[----:B------:R-:W-:Y:S01]  /*0e10*/  LOP3.LUT R10, R10, 0x7ffffffc, RZ, 0xc0, !PT ;  /* 0x7ffffffc0a0a7812 */ /* 0x000fe200078ec0ff */
[----:B------:R-:W-:Y:S01]  /*0e20*/  IMAD R5, R0, 0x40, R9 ;  /* 0x0000004000057824 */ /* 0x000fe200078e0209 */
[----:B------:R-:W-:Y:S01]  /*0e30*/  LOP3.LUT R229, R8, 0xfffffe00, RZ, 0xc0, !PT ;  /* 0xfffffe0008e57812 */ /* 0x000fe200078ec0ff */
[----:B------:R-:W-:Y:S01]  /*0e40*/  IMAD.U32 R0, RZ, RZ, UR5 ;  /* 0x00000005ff007e24 */ /* 0x000fe2000f8e00ff */
[----:B------:R-:W-:Y:S01]  /*0e50*/  SHF.R.S32.HI R17, RZ, 0x1f, R16 ;  /* 0x0000001fff117819 */ /* 0x000fe20000011410 */
[----:B------:R-:W-:-:S02]  /*0e60*/  IMAD.IADD R13, R6, 0x1, -R13 ;  /* 0x00000001060d7824 */ /* 0x000fc400078e0a0d */
[C---:B------:R-:W-:Y:S02]  /*0e70*/  IMAD.SHL.U32 R0, R213.reuse, 0x40, RZ ;  /* 0x00000040d5007824 */ /* 0x040fe400078e00ff */
[----:B------:R-:W-:Y:S01]  /*0e80*/  VIADD R6, R213, 0x20 ;  /* 0x00000020d5067836 */ /* 0x000fe20000000000 */
[----:B------:R-:W-:Y:S01]  /*0e90*/  LEA.HI R4, R13, R13, RZ, 0x1 ;  /* 0x0000000d0d047211 */ /* 0x000fe200078f08ff */
[----:B------:R-:W-:Y:S01]  /*0ea0*/  VIADD R237, R213, 0x40 ;  /* 0x00000040d5ed7836 */ /* 0x000fe20000000000 */
[----:B------:R-:W-:Y:S01]  /*0eb0*/  LOP3.LUT R3, R0, 0x1c0, RZ, 0xc0, !PT ;  /* 0x000001c000037812 */ /* 0x000fe200078ec0ff */
[----:B------:R-:W-:Y:S01]  /*0ec0*/  IMAD.SHL.U32 R223, R6, 0x40, RZ ;  /* 0x0000004006df7824 */ /* 0x000fe200078e00ff */
[----:B------:R-:W-:Y:S01]  /*0ed0*/  SHF.R.S32.HI R0, RZ, 0x1f, R6 ;  /* 0x0000001fff007819 */ /* 0x000fe20000011406 */
[----:B------:R-:W-:Y:S01]  /*0ee0*/  IMAD.SHL.U32 R222, R237, 0x40, RZ ;  /* 0x00000040edde7824 */ /* 0x000fe200078e00ff */
[----:B------:R-:W-:Y:S01]  /*0ef0*/  LOP3.LUT R230, R3, 0x38, R16, 0xf8, !PT ;  /* 0x0000003803e67812 */ /* 0x000fe200078ef810 */
[----:B------:R-:W-:Y:S01]  /*0f00*/  IMAD R2, R2, 0x8, R7 ;  /* 0x0000000802027824 */ /* 0x000fe200078e0207 */
[----:B------:R-:W-:Y:S01]  /*0f10*/  SHF.R.U32.HI R228, RZ, 0x3, R3 ;  /* 0x00000003ffe47819 */ /* 0x000fe20000011603 */
[----:B------:R-:W-:Y:S01]  /*0f20*/  IMAD.IADD R10, R14, 0x1, -R10 ;  /* 0x000000010e0a7824 */ /* 0x000fe200078e0a0a */
[----:B------:R-:W-:Y:S01]  /*0f30*/  LOP3.LUT R223, R223, 0x1c0, RZ, 0xc0, !PT ;  /* 0x000001c0dfdf7812 */ /* 0x000fe200078ec0ff */
[----:B------:R-:W-:Y:S01]  /*0f40*/  VIADD R216, R22, 0x60 ;  /* 0x0000006016d87836 */ /* 0x000fe20000000000 */
[----:B------:R-:W-:Y:S01]  /*0f50*/  SHF.R.S32.HI R3, RZ, 0x1f, R212 ;  /* 0x0000001fff037819 */ /* 0x000fe200000114d4 */
[----:B------:R0:W-:Y:S01]  /*0f60*/  STL [R1+0x188], R2 ;  /* 0x0001880201007387 */ /* 0x0001e20000100800 */
[----:B------:R-:W-:Y:S01]  /*0f70*/  LOP3.LUT R222, R222, 0x1c0, RZ, 0xc0, !PT ;  /* 0x000001c0dede7812 */ /* 0x000fe200078ec0ff */
[----:B------:R-:W-:Y:S01]  /*0f80*/  IMAD.SHL.U32 R10, R10, 0x2, RZ ;  /* 0x000000020a0a7824 */ /* 0x000fe200078e00ff */
[----:B------:R-:W-:Y:S01]  /*0f90*/  LEA.HI R0, R0, R6, RZ, 0x3 ;  /* 0x0000000600007211 */ /* 0x000fe200078f18ff */
[----:B------:R-:W-:Y:S01]  /*0fa0*/  STL [R1+0x180], R5 ;  /* 0x0001800501007387 */ /* 0x000fe20000100800 */
[----:B------:R-:W-:Y:S01]  /*0fb0*/  SHF.R.U32.HI R7, RZ, 0x3, R223 ;  /* 0x00000003ff077819 */ /* 0x000fe200000116df */
[C---:B------:R-:W-:Y:S01]  /*0fc0*/  VIADD R43, R10.reuse, 0x8 ;  /* 0x000000080a2b7836 */ /* 0x040fe20000000000 */
[----:B------:R-:W-:Y:S01]  /*0fd0*/  LEA.HI R3, R3, R212, RZ, 0x3 ;  /* 0x000000d403037211 */ /* 0x000fe200078f18ff */
[C---:B------:R-:W-:Y:S01]  /*0fe0*/  VIADD R41, R10.reuse, 0x10 ;  /* 0x000000100a297836 */ /* 0x040fe20000000000 */
[----:B------:R-:W-:Y:S01]  /*0ff0*/  SHF.R.U32.HI R6, RZ, 0x3, R222 ;  /* 0x00000003ff067819 */ /* 0x000fe200000116de */
[----:B0-----:R-:W-:Y:S01]  /*1000*/  IMAD.U32 R2, RZ, RZ, UR4 ;  /* 0x00000004ff027e24 */ /* 0x001fe2000f8e00ff */
[----:B------:R-:W-:Y:S01]  /*1010*/  SHF.R.S32.HI R7, RZ, 0x1f, R218 ;  /* 0x0000001fff077819 */ /* 0x000fe200000114da */
[C---:B------:R-:W-:Y:S01]  /*1020*/  VIADD R40, R10.reuse, 0x18 ;  /* 0x000000180a287836 */ /* 0x040fe20000000000 */
[----:B------:R-:W-:Y:S01]  /*1030*/  SHF.R.S32.HI R6, RZ, 0x1f, R219 ;  /* 0x0000001fff067819 */ /* 0x000fe200000114db */
[C---:B------:R-:W-:Y:S01]  /*1040*/  VIADD R39, R10.reuse, 0x20 ;  /* 0x000000200a277836 */ /* 0x040fe20000000000 */
[----:B------:R-:W-:Y:S01]  /*1050*/  LOP3.LUT R42, R3, 0xfffffff8, RZ, 0xc0, !PT ;  /* 0xfffffff8032a7812 */ /* 0x000fe200078ec0ff */
[----:B------:R0:W-:Y:S01]  /*1060*/  STL [R1+0x14], R2 ;  /* 0x0000140201007387 */ /* 0x0001e20000100800 */
[----:B------:R-:W-:Y:S01]  /*1070*/  VIADD R38, R10, 0x28 ;  /* 0x000000280a267836 */ /* 0x000fe20000000000 */
[----:B------:R-:W-:Y:S01]  /*1080*/  LOP3.LUT R4, R4, 0x1ffffffe, RZ, 0xc0, !PT ;  /* 0x1ffffffe04047812 */ /* 0x000fe200078ec0ff */
[C---:B------:R-:W-:Y:S01]  /*1090*/  VIADD R37, R10.reuse, 0x30 ;  /* 0x000000300a257836 */ /* 0x040fe20000000000 */
[----:B------:R1:W-:Y:S01]  /*10a0*/  STL [R1+0x6c], R7 ;  /* 0x00006c0701007387 */ /* 0x0003e20000100800 */
[C---:B------:R-:W-:Y:S01]  /*10b0*/  VIADD R36, R10.reuse, 0x38 ;  /* 0x000000380a247836 */ /* 0x040fe20000000000 */
[----:B------:R-:W-:Y:S01]  /*10c0*/  SHF.R.S32.HI R3, RZ, 0x1f, R42 ;  /* 0x0000001fff037819 */ /* 0x000fe2000001142a */
[C---:B------:R-:W-:Y:S01]  /*10d0*/  VIADD R35, R10.reuse, 0x40 ;  /* 0x000000400a237836 */ /* 0x040fe20000000000 */
[----:B------:R2:W-:Y:S01]  /*10e0*/  STL [R1+0x68], R6 ;  /* 0x0000680601007387 */ /* 0x0005e20000100800 */
[C---:B------:R-:W-:Y:S01]  /*10f0*/  VIADD R34, R10.reuse, 0x48 ;  /* 0x000000480a227836 */ /* 0x040fe20000000000 */
[----:B0-----:R-:W-:Y:S01]  /*1100*/  SHF.R.S32.HI R2, RZ, 0x1f, R213 ;  /* 0x0000001fff027819 */ /* 0x001fe200000114d5 */
[C---:B------:R-:W-:Y:S01]  /*1110*/  VIADD R33, R10.reuse, 0x50 ;  /* 0x000000500a217836 */ /* 0x040fe20000000000 */
[----:B------:R0:W-:Y:S01]  /*1120*/  STL [R1+0x78], R10 ;  /* 0x0000780a01007387 */ /* 0x0001e20000100800 */
[C---:B------:R-:W-:Y:S01]  /*1130*/  VIADD R32, R10.reuse, 0x58 ;  /* 0x000000580a207836 */ /* 0x040fe20000000000 */
[----:B------:R-:W-:Y:S01]  /*1140*/  SHF.R.S32.HI R2, RZ, 0x1f, R237 ;  /* 0x0000001fff027819 */ /* 0x000fe200000114ed */
[C---:B------:R-:W-:Y:S01]  /*1150*/  VIADD R31, R10.reuse, 0x60 ;  /* 0x000000600a1f7836 */ /* 0x040fe20000000000 */
[----:B------:R-:W-:Y:S01]  /*1160*/  STL [R1+0x64], R42 ;  /* 0x0000642a01007387 */ /* 0x000fe20000100800 */
[----:B------:R-:W-:Y:S01]  /*1170*/  VIADD R30, R10, 0x68 ;  /* 0x000000680a1e7836 */ /* 0x000fe20000000000 */
[----:B------:R-:W-:Y:S01]  /*1180*/  LEA.HI R2, R2, R237, RZ, 0x3 ;  /* 0x000000ed02027211 */ /* 0x000fe200078f18ff */
[C---:B------:R-:W-:Y:S01]  /*1190*/  VIADD R29, R10.reuse, 0x70 ;  /* 0x000000700a1d7836 */ /* 0x040fe20000000000 */
[----:B------:R-:W-:Y:S01]  /*11a0*/  STL [R1+0xf4], R43 ;  /* 0x0000f42b01007387 */ /* 0x000fe20000100800 */
[C---:B------:R-:W-:Y:S01]  /*11b0*/  VIADD R28, R10.reuse, 0x78 ;  /* 0x000000780a1c7836 */ /* 0x040fe20000000000 */
[----:B------:R-:W-:Y:S01]  /*11c0*/  LOP3.LUT R230, R229, R230, R228, 0xf6, !PT ;  /* 0x000000e6e5e67212 */ /* 0x000fe200078ef6e4 */
[C---:B------:R-:W-:Y:S01]  /*11d0*/  VIADD R27, R10.reuse, 0x80 ;  /* 0x000000800a1b7836 */ /* 0x040fe20000000000 */
[----:B------:R-:W-:Y:S01]  /*11e0*/  STL [R1+0xf0], R41 ;  /* 0x0000f02901007387 */ /* 0x000fe20000100800 */
[----:B------:R-:W-:-:S02]  /*11f0*/  VIADD R26, R10, 0x88 ;  /* 0x000000880a1a7836 */ /* 0x000fc40000000000 */
[C---:B------:R-:W-:Y:S01]  /*1200*/  VIADD R25, R10.reuse, 0x90 ;  /* 0x000000900a197836 */ /* 0x040fe20000000000 */
[----:B------:R-:W-:Y:S01]  /*1210*/  STL [R1+0xec], R40 ;  /* 0x0000ec2801007387 */ /* 0x000fe20000100800 */
[C---:B------:R-:W-:Y:S02]  /*1220*/  VIADD R24, R10.reuse, 0x98 ;  /* 0x000000980a187836 */ /* 0x040fe40000000000 */
[C---:B------:R-:W-:Y:S01]  /*1230*/  VIADD R21, R10.reuse, 0xa0 ;  /* 0x000000a00a157836 */ /* 0x040fe20000000000 */
[----:B------:R-:W-:Y:S01]  /*1240*/  STL [R1+0xe8], R39 ;  /* 0x0000e82701007387 */ /* 0x000fe20000100800 */
[C---:B------:R-:W-:Y:S02]  /*1250*/  VIADD R20, R10.reuse, 0xa8 ;  /* 0x000000a80a147836 */ /* 0x040fe40000000000 */
[----:B------:R-:W-:Y:S01]  /*1260*/  VIADD R15, R10, 0xb0 ;  /* 0x000000b00a0f7836 */ /* 0x000fe20000000000 */
[----:B------:R-:W-:Y:S01]  /*1270*/  STL [R1+0xe4], R38 ;  /* 0x0000e42601007387 */ /* 0x000fe20000100800 */
[----:B------:R-:W-:-:S02]  /*1280*/  IMAD.IADD R4, R13, 0x1, -R4 ;  /* 0x000000010d047824 */ /* 0x000fc400078e0a04 */
[----:B------:R-:W-:Y:S01]  /*1290*/  VIADD R14, R10, 0xb8 ;  /* 0x000000b80a0e7836 */ /* 0x000fe20000000000 */
[----:B------:R-:W-:Y:S01]  /*12a0*/  STL [R1+0xe0], R37 ;  /* 0x0000e02501007387 */ /* 0x000fe20000100800 */
[----:B------:R-:W-:Y:S02]  /*12b0*/  IMAD.SHL.U32 R2, R2, 0x40, RZ ;  /* 0x0000004002027824 */ /* 0x000fe400078e00ff */
[C---:B------:R-:W-:Y:S01]  /*12c0*/  VIADD R13, R10.reuse, 0xc0 ;  /* 0x000000c00a0d7836 */ /* 0x040fe20000000000 */
[----:B------:R-:W-:Y:S01]  /*12d0*/  STL [R1+0xdc], R36 ;  /* 0x0000dc2401007387 */ /* 0x000fe20000100800 */
[----:B------:R-:W-:Y:S01]  /*12e0*/  VIADD R12, R10, 0xc8 ;  /* 0x000000c80a0c7836 */ /* 0x000fe20000000000 */
[----:B------:R-:W-:Y:S01]  /*12f0*/  LOP3.LUT R225, R2, 0xfffffe00, RZ, 0xc0, !PT ;  /* 0xfffffe0002e17812 */ /* 0x000fe200078ec0ff */
[C---:B------:R-:W-:Y:S01]  /*1300*/  VIADD R11, R10.reuse, 0xd0 ;  /* 0x000000d00a0b7836 */ /* 0x040fe20000000000 */
[----:B------:R-:W-:Y:S01]  /*1310*/  STL [R1+0xd8], R35 ;  /* 0x0000d82301007387 */ /* 0x000fe20000100800 */
[C---:B------:R-:W-:Y:S01]  /*1320*/  VIADD R9, R10.reuse, 0xd8 ;  /* 0x000000d80a097836 */ /* 0x040fe20000000000 */
[----:B------:R-:W-:Y:S01]  /*1330*/  SHF.R.S32.HI R2, RZ, 0x1f, R43 ;  /* 0x0000001fff027819 */ /* 0x000fe2000001142b */
[----:B------:R-:W-:Y:S01]  /*1340*/  VIADD R8, R10, 0xe0 ;  /* 0x000000e00a087836 */ /* 0x000fe20000000000 */
[----:B------:R-:W-:Y:S01]  /*1350*/  STL [R1+0xd4], R34 ;  /* 0x0000d42201007387 */ /* 0x000fe20000100800 */
[----:B------:R-:W-:-:S02]  /*1360*/  IMAD.SHL.U32 R0, R0, 0x40, RZ ;  /* 0x0000004000007824 */ /* 0x000fc400078e00ff */
[C---:B-1----:R-:W-:Y:S01]  /*1370*/  VIADD R7, R10.reuse, 0xe8 ;  /* 0x000000e80a077836 */ /* 0x042fe20000000000 */
[----:B------:R-:W-:Y:S01]  /*1380*/  STL [R1+0xd0], R33 ;  /* 0x0000d02101007387 */ /* 0x000fe20000100800 */
[----:B--2---:R-:W-:Y:S01]  /*1390*/  VIADD R6, R10, 0xf0 ;  /* 0x000000f00a067836 */ /* 0x004fe20000000000 */
[----:B------:R-:W-:Y:S01]  /*13a0*/  LOP3.LUT R226, R0, 0xfffffe00, RZ, 0xc0, !PT ;  /* 0xfffffe0000e27812 */ /* 0x000fe200078ec0ff */
[----:B------:R-:W-:Y:S01]  /*13b0*/  VIADD R0, R10, 0xf8 ;  /* 0x000000f80a007836 */ /* 0x000fe20000000000 */
[----:B------:R-:W-:Y:S01]  /*13c0*/  STL [R1+0xcc], R32 ;  /* 0x0000cc2001007387 */ /* 0x000fe20000100800 */
[----:B0-----:R-:W-:-:S03]  /*13d0*/  SHF.R.S32.HI R10, RZ, 0x1f, R38 ;  /* 0x0000001fff0a7819 */ /* 0x001fc60000011426 */
[----:B------:R-:W-:Y:S04]  /*13e0*/  STL [R1+0xc8], R31 ;  /* 0x0000c81f01007387 */ /* 0x000fe80000100800 */
        /* <DEDUP_REMOVED lines=16> */
[----:B------:R0:W-:Y:S04]  /*14f0*/  STL [R1+0x84], R7 ;  /* 0x0000840701007387 */ /* 0x0001e80000100800 */
[----:B------:R1:W-:Y:S04]  /*1500*/  STL [R1+0x17c], R2 ;  /* 0x00017c0201007387 */ /* 0x0003e80000100800 */
[----:B------:R-:W-:Y:S01]  /*1510*/  STL [R1+0x80], R6 ;  /* 0x0000800601007387 */ /* 0x000fe20000100800 */
[----:B0-----:R-:W-:-:S03]  /*1520*/  SHF.R.S32.HI R7, RZ, 0x1f, R7 ;  /* 0x0000001fff077819 */ /* 0x001fc60000011407 */
[----:B------:R0:W-:Y:S01]  /*1530*/  STL [R1+0xfc], R3 ;  /* 0x0000fc0301007387 */ /* 0x0001e20000100800 */
[----:B-1----:R-:W-:-:S03]  /*1540*/  SHF.R.S32.HI R2, RZ, 0x1f, R41 ;  /* 0x0000001fff027819 */ /* 0x002fc60000011429 */
[----:B------:R-:W-:Y:S04]  /*1550*/  STL [R1+0x7c], R0 ;  /* 0x00007c0001007387 */ /* 0x000fe80000100800 */
[----:B------:R1:W-:Y:S01]  /*1560*/  STL [R1+0x178], R2 ;  /* 0x0001780201007387 */ /* 0x0003e20000100800 */
[----:B0-----:R-:W-:-:S05]  /*1570*/  SHF.R.S32.HI R3, RZ, 0x1f, R40 ;  /* 0x0000001fff037819 */ /* 0x001fca0000011428 */
[----:B------:R0:W-:Y:S01]  /*1580*/  STL [R1+0x174], R3 ;  /* 0x0001740301007387 */ /* 0x0001e20000100800 */
[----:B-1----:R-:W-:-:S05]  /*1590*/  SHF.R.S32.HI R2, RZ, 0x1f, R39 ;  /* 0x0000001fff027819 */ /* 0x002fca0000011427 */
[----:B------:R1:W-:Y:S01]  /*15a0*/  STL [R1+0x170], R2 ;  /* 0x0001700201007387 */ /* 0x0003e20000100800 */
[----:B0-----:R-:W-:-:S03]  /*15b0*/  SHF.R.S32.HI R3, RZ, 0x1f, R37 ;  /* 0x0000001fff037819 */ /* 0x001fc60000011425 */
[----:B------:R0:W-:Y:S04]  /*15c0*/  STL [R1+0x16c], R10 ;  /* 0x00016c0a01007387 */ /* 0x0001e80000100800 */
[----:B------:R2:W-:Y:S01]  /*15d0*/  STL [R1+0x168], R3 ;  /* 0x0001680301007387 */ /* 0x0005e20000100800 */
[----:B-1----:R-:W-:Y:S02]  /*15e0*/  SHF.R.S32.HI R2, RZ, 0x1f, R36 ;  /* 0x0000001fff027819 */ /* 0x002fe40000011424 */
[----:B0-----:R-:W-:-:S03]  /*15f0*/  SHF.R.S32.HI R10, RZ, 0x1f, R35 ;  /* 0x0000001fff0a7819 */ /* 0x001fc60000011423 */
[----:B------:R0:W-:Y:S01]  /*1600*/  STL [R1+0x164], R2 ;  /* 0x0001640201007387 */ /* 0x0001e20000100800 */
[----:B--2---:R-:W-:-:S03]  /*1610*/  SHF.R.S32.HI R3, RZ, 0x1f, R34 ;  /* 0x0000001fff037819 */ /* 0x004fc60000011422 */
[----:B------:R1:W-:Y:S04]  /*1620*/  STL [R1+0x160], R10 ;  /* 0x0001600a01007387 */ /* 0x0003e80000100800 */
[----:B------:R2:W-:Y:S01]  /*1630*/  STL [R1+0x15c], R3 ;  /* 0x00015c0301007387 */ /* 0x0005e20000100800 */
[----:B0-----:R-:W-:Y:S02]  /*1640*/  SHF.R.S32.HI R2, RZ, 0x1f, R33 ;  /* 0x0000001fff027819 */ /* 0x001fe40000011421 */
[----:B-1----:R-:W-:-:S03]  /*1650*/  SHF.R.S32.HI R10, RZ, 0x1f, R32 ;  /* 0x0000001fff0a7819 */ /* 0x002fc60000011420 */
        /* <DEDUP_REMOVED lines=32> */
[----:B------:R-:W-:Y:S04]  /*1860*/  STL [R1+0x118], R10 ;  /* 0x0001180a01007387 */ /* 0x000fe80000100800 */
[----:B------:R1:W-:Y:S01]  /*1870*/  STL [R1+0x114], R3 ;  /* 0x0001140301007387 */ /* 0x0003e20000100800 */
[----:B0-----:R-:W-:-:S05]  /*1880*/  SHF.R.S32.HI R2, RZ, 0x1f, R8 ;  /* 0x0000001fff027819 */ /* 0x001fca0000011408 */
[----:B------:R0:W-:Y:S01]  /*1890*/  STL [R1+0x110], R2 ;  /* 0x0001100201007387 */ /* 0x0001e20000100800 */
[----:B-1----:R-:W-:-:S03]  /*18a0*/  SHF.R.S32.HI R3, RZ, 0x1f, R6 ;  /* 0x0000001fff037819 */ /* 0x002fc60000011406 */
[----:B------:R1:W-:Y:S04]  /*18b0*/  STL [R1+0x10c], R7 ;  /* 0x00010c0701007387 */ /* 0x0003e80000100800 */
[----:B------:R1:W-:Y:S01]  /*18c0*/  STL [R1+0x108], R3 ;  /* 0x0001080301007387 */ /* 0x0003e20000100800 */
[----:B0-----:R-:W-:Y:S01]  /*18d0*/  SHF.R.S32.HI R2, RZ, 0x1f, R0 ;  /* 0x0000001fff027819 */ /* 0x001fe20000011400 */
[----:B------:R-:W-:-:S05]  /*18e0*/  IMAD R0, R4, 0x8, R5 ;  /* 0x0000000804007824 */ /* 0x000fca00078e0205 */
[----:B------:R1:W-:Y:S04]  /*18f0*/  STL [R1+0x184], R0 ;  /* 0x0001840001007387 */ /* 0x0003e80000100800 */
[----:B------:R1:W-:Y:S02]  /*1900*/  STL [R1+0x104], R2 ;  /* 0x0001040201007387 */ /* 0x0003e40000100800 */
.L_x_676:
[----:B01234-:R-:W0:Y:S01]  /*1910*/  LDC.64 R2, c[0x0][0xc88] ;  /* 0x00032200ff027b82 */ /* 0x01fe220000000a00 */
[----:B------:R-:W-:Y:S01]  /*1920*/  ULDC.64 UR10, c[0x0][0x208] ;  /* 0x00008200000a7ab9 */ /* 0x000fe20000000a00 */
[----:B------:R-:W-:Y:S01]  /*1930*/  ULDC.64 UR4, c[0x0][0xa28] ;  /* 0x00028a0000047ab9 */ /* 0x000fe20000000a00 */
[----:B------:R-:W-:Y:S01]  /*1940*/  ULDC.64 UR8, c[0x0][0xa18] ;  /* 0x0002860000087ab9 */ /* 0x000fe20000000a00 */
[----:B------:R-:W-:Y:S01]  /*1950*/  ULDC.64 UR6, c[0x0][0xa08] ;  /* 0x0002820000067ab9 */ /* 0x000fe20000000a00 */
[----:B0-----:R-:W-:-:S05]  /*1960*/  IMAD.WIDE R2, R143, 0x4, R2 ;  /* 0x000000048f027825 */ /* 0x001fca00078e0202 */
[----:B------:R-:W2:Y:S01]  /*1970*/  LDG.E R233, desc[UR10][R2.64] ;  /* 0x0000000a02e97981 */ /* 0x000ea2000c1e1900 */
[----:B------:R-:W-:Y:S01]  /*1980*/  ISETP.NE.U32.AND P2, PT, RZ, UR4, PT ;  /* 0x00000004ff007c0c */ /* 0x000fe2000bf45070 */
[----:B------:R-:W-:Y:S01]  /*1990*/  IMAD.MOV.U32 R7, RZ, RZ, RZ ;  /* 0x000000ffff077224 */ /* 0x000fe200078e00ff */
[----:B------:R-:W-:Y:S01]  /*19a0*/  ISETP.NE.U32.AND P1, PT, RZ, UR8, PT ;  /* 0x00000008ff007c0c */ /* 0x000fe2000bf25070 */
[----:B------:R-:W-:Y:S01]  /*19b0*/  IMAD.MOV.U32 R112, RZ, RZ, RZ ;  /* 0x000000ffff707224 */ /* 0x000fe200078e00ff */
[----:B------:R-:W-:Y:S02]  /*19c0*/  ISETP.NE.AND.EX P2, PT, RZ, UR5, PT, P2 ;  /* 0x00000005ff007c0c */ /* 0x000fe4000bf45320 */
[----:B------:R-:W-:Y:S02]  /*19d0*/  ISETP.NE.AND.EX P1, PT, RZ, UR9, PT, P1 ;  /* 0x00000009ff007c0c */ /* 0x000fe4000bf25310 */
[----:B------:R-:W-:-:S04]  /*19e0*/  ISETP.NE.U32.AND P0, PT, RZ, UR6, PT ;  /* 0x00000006ff007c0c */ /* 0x000fc8000bf05070 */
[----:B------:R-:W-:Y:S02]  /*19f0*/  ISETP.NE.AND.EX P0, PT, RZ, UR7, PT, P0 ;  /* 0x00000007ff007c0c */ /* 0x000fe4000bf05300 */
[C---:B------:R-:W-:Y:S02]  /*1a00*/  LOP3.LUT R6, R142.reuse, 0xff000000, RZ, 0xc0, !PT ;  /* 0xff0000008e067812 */ /* 0x040fe400078ec0ff */
[----:B------:R-:W-:Y:S02]  /*1a10*/  LOP3.LUT R231, R142, 0xffff, RZ, 0xc0, !PT ;  /* 0x0000ffff8ee77812 */ /* 0x000fe400078ec0ff */
[----:B--2---:R-:W-:Y:S01]  /*1a20*/  SHF.R.S32.HI R0, RZ, 0x1f, R233 ;  /* 0x0000001fff007819 */ /* 0x004fe200000114e9 */
[C---:B------:R-:W-:Y:S01]  /*1a30*/  IMAD.SHL.U32 R234, R233.reuse, 0x4, RZ ;  /* 0x00000004e9ea7824 */ /* 0x040fe200078e00ff */
[C---:B------:R-:W-:Y:S01]  /*1a40*/  @P2 LEA R4, P3, R233.reuse, UR4, 0x2 ;  /* 0x00000004e9042c11 */ /* 0x040fe2000f8610ff */
[----:B------:R-:W-:Y:S01]  /*1a50*/  ULDC UR4, c[0x0][0x288] ;  /* 0x0000a20000047ab9 */ /* 0x000fe20000000800 */
[C-C-:B------:R-:W-:Y:S01]  /*1a60*/  SHF.L.U64.HI R235, R233.reuse, 0x2, R0.reuse ;  /* 0x00000002e9eb7819 */ /* 0x140fe20000010200 */
[----:B------:R0:W-:Y:S01]  /*1a70*/  STL [R1+0xf8], R0 ;  /* 0x0000f80001007387 */ /* 0x0001e20000100800 */
[----:B------:R-:W-:Y:S01]  /*1a80*/  @P2 LEA.HI.X R5, R233, UR5, R0, 0x2, P3 ;  /* 0x00000005e9052c11 */ /* 0x000fe200098f1400 */
[----:B-----5:R-:W-:Y:S01]  /*1a90*/  IMAD.U32 R146, RZ, RZ, UR4 ;  /* 0x00000004ff927e24 */ /* 0x020fe2000f8e00ff */
[----:B------:R-:W-:Y:S01]  /*1aa0*/  ULDC.64 UR4, c[0x0][0x418] ;  /* 0x0001060000047ab9 */ /* 0x000fe20000000a00 */
[----:B------:R1:W-:Y:S01]  /*1ab0*/  STL [R1+0x70], R141 ;  /* 0x0000708d01007387 */ /* 0x0003e20000100800 */
[----:B------:R-:W-:Y:S01]  /*1ac0*/  UISETP.NE.U32.AND UP0, UPT, UR4, URZ, UPT ;  /* 0x0000003f0400728c */ /* 0x000fe2000bf05070 */
[----:B------:R-:W-:-:S02]  /*1ad0*/  IADD3 R2, P4, R234, UR6, RZ ;  /* 0x00000006ea027c10 */ /* 0x000fc4000ff9e0ff */
[----:B------:R2:W5:Y:S01]  /*1ae0*/  @P2 LDG.E R7, desc[UR10][R4.64] ;  /* 0x0000000a04072981 */ /* 0x000562000c1e1900 */
[----:B------:R-:W-:Y:S01]  /*1af0*/  UISETP.NE.AND.EX UP0, UPT, UR5, URZ, UPT, UP0 ;  /* 0x0000003f0500728c */ /* 0x000fe2000bf05300 */
[C---:B------:R-:W-:Y:S01]  /*1b00*/  IADD3.X R3, R235.reuse, UR7, RZ, P4, !PT ;  /* 0x00000007eb037c10 */ /* 0x040fe2000a7fe4ff */
[----:B------:R-:W-:Y:S01]  /*1b10*/  ULDC UR4, c[0x0][0x424] ;  /* 0x0001090000047ab9 */ /* 0x000fe20000000800 */
[----:B------:R-:W-:Y:S01]  /*1b20*/  ULDC.64 UR6, c[0x0][0xa20] ;  /* 0x0002880000067ab9 */ /* 0x000fe20000000a00 */
[----:B--2---:R-:W-:Y:S01]  /*1b30*/  @P1 IADD3 R4, P2, R234, UR8, RZ ;  /* 0x00000008ea041c10 */ /* 0x004fe2000ff5e0ff */
[----:B------:R-:W-:Y:S01]  /*1b40*/  USEL UR4, UR4, 0x1, UP0 ;  /* 0x0000000104047887 */ /* 0x000fe20008000000 */
[----:B0-----:R-:W-:Y:S01]  /*1b50*/  LOP3.LUT R0, R142, 0xff0000, RZ, 0xc0, !PT ;  /* 0x00ff00008e007812 */ /* 0x001fe200078ec0ff */
[----:B------:R-:W-:Y:S01]  /*1b60*/  ULDC UR5, c[0x0][0x2f0] ;  /* 0x0000bc0000057ab9 */ /* 0x000fe20000000800 */
[----:B------:R-:W-:Y:S01]  /*1b70*/  @P1 IADD3.X R5, R235, UR9, RZ, P2, !PT ;  /* 0x00000009eb051c10 */ /* 0x000fe200097fe4ff */
[----:B------:R-:W5:Y:S01]  /*1b80*/  @P0 LDG.E R112, desc[UR10][R2.64] ;  /* 0x0000000a02700981 */ /* 0x000f62000c1e1900 */
[----:B------:R-:W-:Y:S01]  /*1b90*/  ISETP.NE.U32.AND P2, PT, RZ, UR6, PT ;  /* 0x00000006ff007c0c */ /* 0x000fe2000bf45070 */
[----:B------:R-:W-:-:S02]  /*1ba0*/  UIMAD UR4, UR4, UR5, URZ ;  /* 0x00000005040472a4 */ /* 0x000fc4000f8e023f */
[----:B------:R0:W5:Y:S01]  /*1bb0*/  @P1 LDG.E R146, desc[UR10][R4.64] ;  /* 0x0000000a04921981 */ /* 0x000162000c1e1900 */
[----:B------:R-:W-:Y:S01]  /*1bc0*/  ISETP.NE.AND.EX P2, PT, RZ, UR7, PT, P2 ;  /* 0x00000007ff007c0c */ /* 0x000fe2000bf45320 */
[----:B------:R-:W-:Y:S01]  /*1bd0*/  ULDC UR5, c[0x0][0x348] ;  /* 0x0000d20000057ab9 */ /* 0x000fe20000000800 */
[----:B0-----:R-:W-:-:S04]  /*1be0*/  SHF.R.U32.HI R5, RZ, 0x8, R6 ;  /* 0x00000008ff057819 */ /* 0x001fc80000011606 */
[----:B------:R-:W-:Y:S01]  /*1bf0*/  LEA.HI R232, R0, R5, RZ, 0x10 ;  /* 0x0000000500e87211 */ /* 0x000fe200078f80ff */
[----:B-1----:R-:W-:Y:S06]  /*1c00*/  @P1 BRA `(.L_x_445) ;  /* 0x0000000000281947 */ /* 0x002fec0003800000 */
[----:B------:R-:W-:Y:S02]  /*1c10*/  ULDC.64 UR8, c[0x0][0xa00] ;  /* 0x0002800000087ab9 */ /* 0x000fe40000000a00 */
[----:B------:R-:W-:-:S04]  /*1c20*/  ISETP.NE.U32.AND P1, PT, RZ, UR8, PT ;  /* 0x00000008ff007c0c */ /* 0x000fc8000bf25070 */
[----:B------:R-:W-:-:S13]  /*1c30*/  ISETP.NE.AND.EX P1, PT, RZ, UR9, PT, P1 ;  /* 0x00000009ff007c0c */ /* 0x000fda000bf25310 */
[----:B------:R-:W-:Y:S05]  /*1c40*/  @!P1 BRA `(.L_x_445) ;  /* 0x0000000000189947 */ /* 0x000fea0003800000 */
[----:B------:R-:W0:Y:S01]  /*1c50*/  LDC.64 R4, c[0x0][0xa00] ;  /* 0x00028000ff047b82 */ /* 0x000e220000000a00 */
[----:B------:R-:W-:Y:S01]  /*1c60*/  ULDC.64 UR8, c[0x0][0x208] ;  /* 0x0000820000087ab9 */ /* 0x000fe20000000a00 */
[----:B0-----:R-:W-:-:S05]  /*1c70*/  IMAD.WIDE R4, R233, 0x4, R4 ;  /* 0x00000004e9047825 */ /* 0x001fca00078e0204 */
[----:B-----5:R-:W2:Y:S04]  /*1c80*/  LDG.E R146, desc[UR8][R4.64] ;  /* 0x0000000804927981 */ /* 0x020ea8000c1e1900 */
[----:B------:R-:W2:Y:S02]  /*1c90*/  LDG.E R9, desc[UR8][R4.64+0x4] ;  /* 0x0000040804097981 */ /* 0x000ea4000c1e1900 */
[----:B--2---:R-:W-:-:S07]  /*1ca0*/  IMAD.IADD R146, R9, 0x1, -R146 ;  /* 0x0000000109927824 */ /* 0x004fce00078e0a92 */
.L_x_445:
[----:B------:R-:W-:Y:S02]  /*1cb0*/  IMAD.U32 R24, RZ, RZ, UR5 ;  /* 0x00000005ff187e24 */ /* 0x000fe4000f8e00ff */
[----:B------:R-:W-:Y:S01]  /*1cc0*/  IMAD.U32 R25, RZ, RZ, UR4 ;  /* 0x00000004ff197e24 */ /* 0x000fe2000f8e00ff */
[----:B------:R-:W-:Y:S06]  /*1cd0*/  @!P2 BRA `(.L_x_446) ;  /* 0x000000000014a947 */ /* 0x000fec0003800000 */
[----:B------:R-:W-:Y:S01]  /*1ce0*/  IADD3 R2, P0, R234, UR6, RZ ;  /* 0x00000006ea027c10 */ /* 0x000fe2000ff1e0ff */
[----:B------:R-:W-:-:S03]  /*1cf0*/  ULDC.64 UR4, c[0x0][0x208] ;  /* 0x0000820000047ab9 */ /* 0x000fc60000000a00 */
[----:B------:R-:W-:-:S05]  /*1d00*/  IADD3.X R3, R235, UR7, RZ, P0, !PT ;  /* 0x00000007eb037c10 */ /* 0x000fca00087fe4ff */
[----:B------:R0:W5:Y:S01]  /*1d10*/  LDG.E R25, desc[UR4][R2.64] ;  /* 0x0000000402197981 */ /* 0x000162000c1e1900 */
[----:B------:R-:W-:Y:S05]  /*1d20*/  BRA `(.L_x_447) ;  /* 0x0000000000147947 */ /* 0x000fea0003800000 */
.L_x_446:
[----:B------:R-:W-:Y:S05]  /*1d30*/  @!P0 BRA `(.L_x_447) ;  /* 0x0000000000108947 */ /* 0x000fea0003800000 */
[----:B------:R-:W-:Y:S02]  /*1d40*/  ULDC.64 UR4, c[0x0][0x208] ;  /* 0x0000820000047ab9 */ /* 0x000fe40000000a00 */
[----:B------:R-:W2:Y:S04]  /*1d50*/  LDG.E R0, desc[UR4][R2.64] ;  /* 0x0000000402007981 */ /* 0x000ea8000c1e1900 */
[----:B------:R-:W2:Y:S02]  /*1d60*/  LDG.E R25, desc[UR4][R2.64+0x4] ;  /* 0x0000040402197981 */ /* 0x000ea4000c1e1900 */
[----:B--2---:R-:W-:-:S07]  /*1d70*/  IMAD.IADD R25, R25, 0x1, -R0 ;  /* 0x0000000119197824 */ /* 0x004fce00078e0a00 */
.L_x_447:
[----:B------:R-:W-:Y:S01]  /*1d80*/  ULDC.64 UR4, c[0x0][0xa10] ;  /* 0x0002840000047ab9 */ /* 0x000fe20000000a00 */
[----:B------:R-:W2:Y:S01]  /*1d90*/  LDL.LU R4, [R1+0x10] ;  /* 0x0000100001047983 */ /* 0x000ea20000300800 */
[----:B------:R-:W-:Y:S01]  /*1da0*/  ISETP.NE.U32.AND P0, PT, RZ, UR4, PT ;  /* 0x00000004ff007c0c */ /* 0x000fe2000bf05070 */
[----:B------:R-:W-:-:S03]  /*1db0*/  ULDC.64 UR6, c[0x0][0x208] ;  /* 0x0000820000067ab9 */ /* 0x000fc60000000a00 */
[----:B------:R-:W-:Y:S01]  /*1dc0*/  ISETP.NE.AND.EX P0, PT, RZ, UR5, PT, P0 ;  /* 0x00000005ff007c0c */ /* 0x000fe2000bf05300 */
[----:B-----5:R-:W-:Y:S01]  /*1dd0*/  IMAD.IADD R9, R25, 0x1, -R7 ;  /* 0x0000000119097824 */ /* 0x020fe200078e0a07 */
[----:B------:R-:W-:-:S11]  /*1de0*/  ULDC.64 UR4, c[0x0][0xa30] ;  /* 0x00028c0000047ab9 */ /* 0x000fd60000000a00 */
[----:B0-----:R-:W0:Y:S02]  /*1df0*/  @P0 LDC.64 R2, c[0x0][0xa10] ;  /* 0x00028400ff020b82 */ /* 0x001e240000000a00 */
[----:B0-----:R-:W-:-:S05]  /*1e00*/  @P0 IMAD.WIDE R2, R233, 0x4, R2 ;  /* 0x00000004e9020825 */ /* 0x001fca00078e0202 */
[----:B------:R-:W3:Y:S04]  /*1e10*/  @P0 LDG.E R0, desc[UR6][R2.64] ;  /* 0x0000000602000981 */ /* 0x000ee8000c1e1900 */
[----:B------:R0:W3:Y:S01]  /*1e20*/  @P0 LDG.E R5, desc[UR6][R2.64+0x4] ;  /* 0x0000040602050981 */ /* 0x0000e2000c1e1900 */
[----:B------:R-:W-:Y:S01]  /*1e30*/  ISETP.NE.U32.AND P1, PT, RZ, UR4, PT ;  /* 0x00000004ff007c0c */ /* 0x000fe2000bf25070 */
[----:B------:R-:W-:Y:S01]  /*1e40*/  IMAD.MOV.U32 R139, RZ, RZ, R25 ;  /* 0x000000ffff8b7224 */ /* 0x000fe200078e0019 */
[----:B------:R-:W-:Y:S02]  /*1e50*/  LOP3.LUT R10, R232, 0xff, RZ, 0xc0, !PT ;  /* 0x000000ffe80a7812 */ /* 0x000fe400078ec0ff */
[----:B------:R-:W-:-:S03]  /*1e60*/  ISETP.NE.AND.EX P1, PT, RZ, UR5, PT, P1 ;  /* 0x00000005ff007c0c */ /* 0x000fc6000bf25310 */
[----:B------:R1:W-:Y:S01]  /*1e70*/  STL [R1+0x74], R10 ;  /* 0x0000740a01007387 */ /* 0x0003e20000100800 */
[----:B------:R-:W-:Y:S09]  /*1e80*/  BSSY B0, `(.L_x_448) ;  /* 0x000002e000007945 */ /* 0x000ff20003800000 */
[----:B0-----:R-:W-:-:S04]  /*1e90*/  @P1 IADD3 R2, P2, R234, UR4, RZ ;  /* 0x00000004ea021c10 */ /* 0x001fc8000ff5e0ff */
[----:B------:R-:W-:Y:S02]  /*1ea0*/  @P1 IADD3.X R3, R235, UR5, RZ, P2, !PT ;  /* 0x00000005eb031c10 */ /* 0x000fe400097fe4ff */
[----:B------:R-:W-:-:S03]  /*1eb0*/  SHF.R.U32.HI R232, RZ, 0x10, R232 ;  /* 0x00000010ffe87819 */ /* 0x000fc600000116e8 */
[----:B------:R0:W5:Y:S02]  /*1ec0*/  @P1 LDG.E R139, desc[UR6][R2.64] ;  /* 0x00000006028b1981 */ /* 0x000164000c1e1900 */
[----:B0-----:R-:W-:Y:S01]  /*1ed0*/  IMAD.MOV.U32 R3, RZ, RZ, RZ ;  /* 0x000000ffff037224 */ /* 0x001fe200078e00ff */
[----:B--2---:R-:W-:Y:S01]  /*1ee0*/  LOP3.LUT R4, R4, 0xfffffffb, RZ, 0xc0, !PT ;  /* 0xfffffffb04047812 */ /* 0x004fe200078ec0ff */
[----:B---3--:R-:W-:-:S04]  /*1ef0*/  @P0 IMAD.IADD R24, R5, 0x1, -R0 ;  /* 0x0000000105180824 */ /* 0x008fc800078e0a00 */
[----:B------:R-:W-:-:S04]  /*1f00*/  IMAD.IADD R147, R9, 0x1, R24 ;  /* 0x0000000109937824 */ /* 0x000fc800078e0218 */
[C---:B------:R-:W-:Y:S01]  /*1f10*/  VIADD R0, R147.reuse, 0x4f ;  /* 0x0000004f93007836 */ /* 0x040fe20000000000 */
[----:B------:R-:W-:-:S03]  /*1f20*/  ISETP.GE.AND P3, PT, R147, 0x1, PT ;  /* 0x000000019300780c */ /* 0x000fc60003f66270 */
[----:B------:R-:W-:-:S05]  /*1f30*/  IMAD.HI R0, R0, 0x66666667, RZ ;  /* 0x6666666700007827 */ /* 0x000fca00078e02ff */
[----:B------:R-:W-:-:S04]  /*1f40*/  SHF.R.U32.HI R5, RZ, 0x1f, R0 ;  /* 0x0000001fff057819 */ /* 0x000fc80000011600 */
[----:B------:R-:W-:Y:S02]  /*1f50*/  LEA.HI.SX32 R144, R0, R5, 0x1b ;  /* 0x0000000500907211 */ /* 0x000fe400078fdaff */
[----:B------:R-:W-:-:S05]  /*1f60*/  @P3 LOP3.LUT R4, R4, 0x4, RZ, 0xfc, !PT ;  /* 0x0000000404043812 */ /* 0x000fca00078efcff */
[----:B------:R1:W-:Y:S01]  /*1f70*/  STL [R1+0x10], R4 ;  /* 0x0000100401007387 */ /* 0x0003e20000100800 */
[----:B------:R-:W-:Y:S05]  /*1f80*/  @!P3 BRA `(.L_x_449) ;  /* 0x000000000074b947 */ /* 0x000fea0003800000 */
[----:B------:R-:W-:Y:S01]  /*1f90*/  ISETP.NE.AND P0, PT, R232, RZ, PT ;  /* 0x000000ffe800720c */ /* 0x000fe20003f05270 */
[----:B------:R-:W-:-:S03]  /*1fa0*/  ULDC UR4, c[0x0][0x9f0] ;  /* 0x00027c0000047ab9 */ /* 0x000fc60000000800 */
[----:B------:R-:W-:-:S04]  /*1fb0*/  SEL R11, R232, UR4, P0 ;  /* 0x00000004e80b7c07 */ /* 0x000fc80008000000 */
[-C--:B------:R-:W-:Y:S02]  /*1fc0*/  IABS R5, R11.reuse ;  /* 0x0000000b00057213 */ /* 0x080fe40000000000 */
[----:B------:R-:W-:Y:S02]  /*1fd0*/  IADD3 R0, R144, -0x1, R11 ;  /* 0xffffffff90007810 */ /* 0x000fe40007ffe00b */
[----:B-1----:R-:W0:Y:S01]  /*1fe0*/  I2F.RP R4, R5 ;  /* 0x0000000500047306 */ /* 0x002e220000209400 */
[----:B------:R-:W-:-:S05]  /*1ff0*/  IABS R8, R11 ;  /* 0x0000000b00087213 */ /* 0x000fca0000000000 */
[----:B------:R-:W-:Y:S02]  /*2000*/  IMAD.MOV R8, RZ, RZ, -R8 ;  /* 0x000000ffff087224 */ /* 0x000fe400078e0a08 */
[----:B0-----:R-:W0:Y:S02]  /*2010*/  MUFU.RCP R4, R4 ;  /* 0x0000000400047308 */ /* 0x001e240000001000 */
[----:B0-----:R-:W-:Y:S01]  /*2020*/  VIADD R2, R4, 0xffffffe ;  /* 0x0ffffffe04027836 */ /* 0x001fe20000000000 */
[----:B------:R-:W-:Y:S02]  /*2030*/  IABS R4, R0 ;  /* 0x0000000000047213 */ /* 0x000fe40000000000 */
[----:B------:R-:W-:-:S03]  /*2040*/  LOP3.LUT R0, R0, R11, RZ, 0x3c, !PT ;  /* 0x0000000b00007212 */ /* 0x000fc600078e3cff */
[----:B------:R0:W1:Y:S01]  /*2050*/  F2I.FTZ.U32.TRUNC.NTZ R3, R2 ;  /* 0x0000000200037305 */ /* 0x000062000021f000 */
[----:B------:R-:W-:Y:S01]  /*2060*/  ISETP.GE.AND P2, PT, R0, RZ, PT ;  /* 0x000000ff0000720c */ /* 0x000fe20003f46270 */
[----:B0-----:R-:W-:Y:S02]  /*2070*/  IMAD.MOV.U32 R2, RZ, RZ, RZ ;  /* 0x000000ffff027224 */ /* 0x001fe400078e00ff */
        /* <DEDUP_REMOVED lines=13> */
[----:B------:R-:W-:-:S07]  /*2150*/  @!P1 LOP3.LUT R3, RZ, R11, RZ, 0x33, !PT ;  /* 0x0000000bff039212 */ /* 0x000fce00078e33ff */
.L_x_449:
[----:B------:R-:W-:Y:S05]  /*2160*/  BSYNC B0 ;  /* 0x0000000000007941 */ /* 0x000fea0003800000 */
.L_x_448:
[----:B------:R-:W-:Y:S01]  /*2170*/  IMAD R0, R10, R3, RZ ;  /* 0x000000030a007224 */ /* 0x000fe200078e02ff */
[----:B------:R-:W-:-:S04]  /*2180*/  PLOP3.LUT P2, PT, PT, PT, PT, 0x80, 0x0 ;  /* 0x000000000000781c */ /* 0x000fc80003f4f070 */
[C---:B------:R-:W-:Y:S01]  /*2190*/  VIADDMNMX R3, R0.reuse, R3, R144, PT ;  /* 0x0000000300037246 */ /* 0x040fe20003800190 */
[----:B------:R-:W-:-:S04]  /*21a0*/  IMAD R0, R0, 0x50, -R9 ;  /* 0x0000005000007824 */ /* 0x000fc800078e0a09 */
[----:B------:R-:W-:Y:S01]  /*21b0*/  IMAD R3, R3, 0x50, -R9 ;  /* 0x0000005003037824 */ /* 0x000fe200078e0a09 */
[----:B------:R-:W-:-:S04]  /*21c0*/  VIMNMX R0, RZ, R0, !PT ;  /* 0x00000000ff007248 */ /* 0x000fc80007fe0100 */
[----:B------:R-:W-:Y:S01]  /*21d0*/  VIMNMX R5, R3, R24, PT ;  /* 0x0000001803057248 */ /* 0x000fe20003fe0100 */
[----:B------:R-:W-:-:S03]  /*21e0*/  IMAD.WIDE.U32 R2, R0, -0x33333333, RZ ;  /* 0xcccccccd00027825 */ /* 0x000fc600078e00ff */
[----:B------:R-:W-:Y:S02]  /*21f0*/  ISETP.GT.AND P0, PT, R5, R0, PT ;  /* 0x000000000500720c */ /* 0x000fe40003f04270 */
[----:B------:R-:W-:-:S05]  /*2200*/  SHF.R.U32.HI R119, RZ, 0x6, R3 ;  /* 0x00000006ff777819 */ /* 0x000fca0000011603 */
[----:B------:R-:W-:-:S06]  /*2210*/  IMAD.MOV.U32 R2, RZ, RZ, R119 ;  /* 0x000000ffff027224 */ /* 0x000fcc00078e0077 */
[----:B------:R-:W-:-:S04]  /*2220*/  @P0 VIADD R0, R5, 0x4f ;  /* 0x0000004f05000836 */ /* 0x000fc80000000000 */
[----:B------:R-:W-:-:S05]  /*2230*/  @P0 IMAD.HI R0, R0, 0x66666667, RZ ;  /* 0x6666666700000827 */ /* 0x000fca00078e02ff */
[----:B------:R-:W-:-:S04]  /*2240*/  @P0 SHF.R.U32.HI R3, RZ, 0x1f, R0 ;  /* 0x0000001fff030819 */ /* 0x000fc80000011600 */
[----:B------:R-:W-:-:S04]  /*2250*/  @P0 LEA.HI.SX32 R2, R0, R3, 0x1b ;  /* 0x0000000300020211 */ /* 0x000fc800078fdaff */
[----:B------:R-:W-:-:S13]  /*2260*/  ISETP.GT.AND P0, PT, R2, R119, PT ;  /* 0x000000770200720c */ /* 0x000fda0003f04270 */
[----:B------:R-:W-:Y:S05]  /*2270*/  @!P0 BRA `(.L_x_450) ;  /* 0x0000009400108947 */ /* 0x000fea0003800000 */
[----:B------:R-:W-:Y:S01]  /*2280*/  VIADD R0, R18, 0x24400 ;  /* 0x0002440012007836 */ /* 0x000fe20000000000 */
[----:B------:R-:W-:Y:S04]  /*2290*/  BSSY B6, `(.L_x_451) ;  /* 0x0000013000067945 */ /* 0x000fe80003800000 */
[----:B------:R-:W-:-:S13]  /*22a0*/  LOP3.LUT P0, RZ, R0, 0x3ff, RZ, 0xc0, !PT ;  /* 0x000003ff00ff7812 */ /* 0x000fda000780c0ff */
[----:B------:R-:W-:Y:S05]  /*22b0*/  @!P0 BRA `(.L_x_452) ;  /* 0x0000000000408947 */ /* 0x000fea0003800000 */
[----:B------:R-:W-:Y:S01]  /*22c0*/  MOV R14, 0x0 ;  /* 0x00000000000e7802 */ /* 0x000fe20000000f00 */
[----:B------:R-:W-:Y:S01]  /*22d0*/  ULDC.64 UR4, c[0x4][0xa8] ;  /* 0x01002a0000047ab9 */ /* 0x000fe20000000a00 */
[----:B------:R-:W-:Y:S01]  /*22e0*/  ULDC.64 UR6, c[0x4][0x18] ;  /* 0x0100060000067ab9 */ /* 0x000fe20000000a00 */
[----:B-1----:R-:W-:Y:S02]  /*22f0*/  IMAD.U32 R4, RZ, RZ, UR4 ;  /* 0x00000004ff047e24 */ /* 0x002fe4000f8e00ff */
[----:B------:R-:W-:Y:S01]  /*2300*/  IMAD.U32 R5, RZ, RZ, UR5 ;  /* 0x00000005ff057e24 */ /* 0x000fe2000f8e00ff */
[----:B------:R-:W0:Y:S01]  /*2310*/  LDC.64 R14, c[0x4][R14] ;  /* 0x010000000e0e7b82 */ /* 0x000e220000000a00 */
[----:B------:R-:W-:Y:S01]  /*2320*/  ULDC.64 UR4, c[0x4][0xb0] ;  /* 0x01002c0000047ab9 */ /* 0x000fe20000000a00 */
        /* <DEDUP_REMOVED lines=8> */
[----:B0----5:R-:W-:Y:S05]  /*23b0*/  CALL.ABS.NOINC R14 ;  /* 0x000000000e007343 */ /* 0x021fea0003c00000 */
.L_x_452:
[----:B------:R-:W-:Y:S05]  /*23c0*/  BSYNC B6 ;  /* 0x0000000000067941 */ /* 0x000fea0003800000 */
.L_x_451:
        /* <DEDUP_REMOVED lines=20> */
.L_x_454:
[----:B------:R-:W-:Y:S05]  /*2510*/  BSYNC B6 ;  /* 0x0000000000067941 */ /* 0x000fea0003800000 */
.L_x_453:
[----:B------:R-:W-:Y:S01]  /*2520*/  ULDC.64 UR4, c[0x0][0x9f8] ;  /* 0x00027e0000047ab9 */ /* 0x000fe20000000a00 */
[----:B------:R-:W-:Y:S01]  /*2530*/  IMAD.MOV.U32 R0, RZ, RZ, R233 ;  /* 0x000000ffff007224 */ /* 0x000fe200078e00e9 */
[----:B------:R-:W-:Y:S01]  /*2540*/  ISETP.NE.U32.AND P0, PT, RZ, UR4, PT ;  /* 0x00000004ff007c0c */ /* 0x000fe2000bf05070 */
[----:B------:R-:W-:Y:S01]  /*2550*/  ULDC.64 UR6, c[0x0][0x208] ;  /* 0x0000820000067ab9 */ /* 0x000fe20000000a00 */
[----:B------:R-:W0:Y:S01]  /*2560*/  LDC.64 R98, c[0x0][0x300] ;  /* 0x0000c000ff627b82 */ /* 0x000e220000000a00 */
[----:B------:R-:W-:Y:S01]  /*2570*/  IMAD.IADD R112, R112, 0x1, R25 ;  /* 0x0000000170707824 */ /* 0x000fe200078e0219 */
[----:B------:R-:W-:Y:S01]  /*2580*/  ISETP.NE.AND.EX P0, PT, RZ, UR5, PT, P0 ;  /* 0x00000005ff007c0c */ /* 0x000fe2000bf05300 */
[----:B------:R-:W-:-:S05]  /*2590*/  ULDC.64 UR8, c[0x0][0xa08] ;  /* 0x0002820000087ab9 */ /* 0x000fca0000000a00 */
[----:B------:R-:W2:Y:S07]  /*25a0*/  LDC R9, c[0x0][0x3f4] ;  /* 0x0000fd00ff097b82 */ /* 0x000eae0000000800 */
[----:B-1----:R-:W-:Y:S01]  /*25b0*/  @P0 IADD3 R4, P1, R234, UR4, RZ ;  /* 0x00000004ea040c10 */ /* 0x002fe2000ff3e0ff */
[----:B------:R-:W1:Y:S03]  /*25c0*/  LDC.64 R104, c[0x0][0x3f8] ;  /* 0x0000fe00ff687b82 */ /* 0x000e660000000a00 */
[----:B------:R-:W-:Y:S01]  /*25d0*/  @P0 IADD3.X R5, R235, UR5, RZ, P1, !PT ;  /* 0x00000005eb050c10 */ /* 0x000fe20008ffe4ff */
[----:B------:R-:W-:-:S04]  /*25e0*/  ULDC.64 UR4, c[0x0][0x330] ;  /* 0x0000cc0000047ab9 */ /* 0x000fc80000000a00 */
[----:B------:R3:W4:Y:S01]  /*25f0*/  @P0 LDG.E R0, desc[UR6][R4.64] ;  /* 0x0000000604000981 */ /* 0x000722000c1e1900 */
[----:B------:R-:W-:Y:S01]  /*2600*/  ULDC UR6, c[0x0][0x2f4] ;  /* 0x0000bd0000067ab9 */ /* 0x000fe20000000800 */
[----:B------:R-:W-:Y:S01]  /*2610*/  SHF.R.S32.HI R7, RZ, 0x1f, R112 ;  /* 0x0000001fff077819 */ /* 0x000fe20000011470 */
[-C--:B0-----:R-:W-:Y:S01]  /*2620*/  IMAD.WIDE.U32 R96, R112, R98.reuse, RZ ;  /* 0x0000006270607225 */ /* 0x081fe200078e00ff */
[----:B------:R-:W-:Y:S01]  /*2630*/  ISETP.GE.AND P1, PT, R212, UR6, PT ;  /* 0x00000006d4007c0c */ /* 0x000fe2000bf26270 */
[----:B------:R-:W0:Y:S01]  /*2640*/  LDC.64 R110, c[0x0][0x408] ;  /* 0x00010200ff6e7b82 */ /* 0x000e220000000a00 */
[----:B------:R-:W-:Y:S01]  /*2650*/  ISETP.GE.AND P0, PT, R16, UR6, PT ;  /* 0x0000000610007c0c */ /* 0x000fe2000bf06270 */
[----:B------:R-:W-:Y:S01]  /*2660*/  IMAD R3, R7, R98, RZ ;  /* 0x0000006207037224 */ /* 0x000fe200078e02ff */
[----:B------:R-:W-:Y:S01]  /*2670*/  SHF.R.S32.HI R20, RZ, 0x1f, R213 ;  /* 0x0000001fff147819 */ /* 0x000fe200000114d5 */
[----:B------:R-:W-:Y:S01]  /*2680*/  IMAD.WIDE.U32 R94, R231, UR4, R16 ;  /* 0x00000004e75e7c25 */ /* 0x000fe2000f8e0010 */
[----:B---3--:R-:W-:Y:S01]  /*2690*/  SEL R4, RZ, 0xffffffff, P1 ;  /* 0xffffffffff047807 */ /* 0x008fe20000800000 */
[----:B------:R-:W3:Y:S01]  /*26a0*/  S2R R171, SR_TID.X ;  /* 0x0000000000ab7919 */ /* 0x000ee20000002100 */
[----:B------:R-:W-:Y:S01]  /*26b0*/  ISETP.GE.AND P1, PT, R218, UR6, PT ;  /* 0x00000006da007c0c */ /* 0x000fe2000bf26270 */
[----:B------:R-:W-:Y:S01]  /*26c0*/  IMAD R5, R112, R99, R3 ;  /* 0x0000006370057224 */ /* 0x000fe200078e0203 */
[----:B------:R-:W-:Y:S01]  /*26d0*/  SEL R3, RZ, 0x1, P0 ;  /* 0x00000001ff037807 */ /* 0x000fe20000000000 */
[----:B------:R-:W-:Y:S01]  /*26e0*/  IMAD.SHL.U32 R4, R4, 0x2, RZ ;  /* 0x0000000204047824 */ /* 0x000fe200078e00ff */
[----:B------:R-:W-:Y:S01]  /*26f0*/  ISETP.NE.U32.AND P0, PT, RZ, UR8, PT ;  /* 0x00000008ff007c0c */ /* 0x000fe2000bf05070 */
[----:B------:R-:W-:Y:S01]  /*2700*/  IMAD.IADD R97, R97, 0x1, R5 ;  /* 0x0000000161617824 */ /* 0x000fe200078e0205 */
[----:B------:R-:W-:Y:S01]  /*2710*/  SHF.R.S32.HI R23, RZ, 0x1f, R22 ;  /* 0x0000001fff177819 */ /* 0x000fe20000011416 */
[C---:B------:R-:W-:Y:S01]  /*2720*/  IMAD R95, R231.reuse, UR5, R95 ;  /* 0x00000005e75f7c24 */ /* 0x040fe2000f8e025f */
[----:B------:R-:W-:Y:S01]  /*2730*/  LOP3.LUT R3, R4, 0x2, R3, 0xe2, !PT ;  /* 0x0000000204037812 */ /* 0x000fe200078ee203 */
[----:B------:R-:W-:Y:S01]  /*2740*/  ULDC.64 UR4, c[0x0][0x308] ;  /* 0x0000c20000047ab9 */ /* 0x000fe20000000a00 */
[----:B------:R-:W-:Y:S01]  /*2750*/  SEL R4, RZ, 0x4, P1 ;  /* 0x00000004ff047807 */ /* 0x000fe20000800000 */
[----:B------:R-:W-:Y:S01]  /*2760*/  IMAD.WIDE.U32 R96, R231, UR4, R96 ;  /* 0x00000004e7607c25 */ /* 0x000fe2000f8e0060 */
[----:B------:R-:W-:Y:S01]  /*2770*/  ISETP.NE.AND.EX P0, PT, RZ, UR9, PT, P0 ;  /* 0x00000009ff007c0c */ /* 0x000fe2000bf05300 */
[----:B------:R-:W-:Y:S01]  /*2780*/  ULDC.64 UR8, c[0x0][0x338] ;  /* 0x0000ce0000087ab9 */ /* 0x000fe20000000a00 */
[----:B------:R-:W-:Y:S01]  /*2790*/  LOP3.LUT R27, R3, R4, RZ, 0xfc, !PT ;  /* 0x00000004031b7212 */ /* 0x000fe200078efcff */
[----:B------:R-:W-:Y:S01]  /*27a0*/  IMAD R97, R231, UR5, R97 ;  /* 0x00000005e7617c24 */ /* 0x000fe2000f8e0261 */
[----:B------:R-:W-:Y:S01]  /*27b0*/  ULDC.64 UR4, c[0x0][0x310] ;  /* 0x0000c40000047ab9 */ /* 0x000fe20000000a00 */
[----:B------:R-:W-:Y:S01]  /*27c0*/  IMAD R6, R20, R98, RZ ;  /* 0x0000006214067224 */ /* 0x000fe200078e02ff */
[----:B------:R-:W-:Y:S01]  /*27d0*/  SHF.R.U32.HI R26, RZ, 0x3, R223 ;  /* 0x00000003ff1a7819 */ /* 0x000fe200000116df */
[----:B-1----:R-:W-:Y:S01]  /*27e0*/  IMAD.WIDE.U32 R100, R213, R104, R22 ;  /* 0x00000068d5647225 */ /* 0x002fe200078e0016 */
[----:B------:R-:W-:-:S02]  /*27f0*/  SHF.R.U32.HI R21, RZ, 0x3, R222 ;  /* 0x00000003ff157819 */ /* 0x000fc400000116de */
[C---:B------:R-:W-:Y:S01]  /*2800*/  IADD3 R112, P3, R213.reuse, R112, RZ ;  /* 0x00000070d5707210 */ /* 0x040fe20007f7e0ff */
[----:B------:R-:W-:Y:S01]  /*2810*/  IMAD R6, R213, R99, R6 ;  /* 0x00000063d5067224 */ /* 0x000fe200078e0206 */
[----:B------:R-:W-:Y:S01]  /*2820*/  ISETP.GE.AND P2, PT, R219, UR6, PT ;  /* 0x00000006db007c0c */ /* 0x000fe2000bf46270 */
[C---:B------:R-:W-:Y:S01]  /*2830*/  IMAD.WIDE.U32 R102, R213.reuse, R104, R16 ;  /* 0x00000068d5667225 */ /* 0x040fe200078e0010 */
[C-C-:B------:R-:W-:Y:S02]  /*2840*/  SHF.L.U64.HI R127, R98.reuse, 0x5, R99.reuse ;  /* 0x00000005627f7819 */ /* 0x140fe40000010263 */
[----:B------:R-:W-:Y:S01]  /*2850*/  SHF.L.U64.HI R129, R98, 0x6, R99 ;  /* 0x0000000662817819 */ /* 0x000fe20000010263 */
[CC--:B0-----:R-:W-:Y:S01]  /*2860*/  IMAD.WIDE.U32 R106, R213.reuse, R110.reuse, R22 ;  /* 0x0000006ed56a7225 */ /* 0x0c1fe200078e0016 */
[C-C-:B------:R-:W-:Y:S02]  /*2870*/  SHF.L.U64.HI R35, R104.reuse, 0x5, R105.reuse ;  /* 0x0000000568237819 */ /* 0x140fe40000010269 */
[----:B------:R-:W-:Y:S01]  /*2880*/  SHF.L.U64.HI R34, R104, 0x6, R105 ;  /* 0x0000000668227819 */ /* 0x000fe20000010269 */
[----:B------:R-:W-:Y:S01]  /*2890*/  IMAD.WIDE.U32 R108, R213, R110, R16 ;  /* 0x0000006ed56c7225 */ /* 0x000fe200078e0010 */
[----:B------:R-:W-:-:S02]  /*28a0*/  SHF.L.U64.HI R31, R110, 0x5, R111 ;  /* 0x000000056e1f7819 */ /* 0x000fc4000001026f */
[----:B------:R-:W-:Y:S01]  /*28b0*/  SHF.L.U64.HI R30, R110, 0x6, R111 ;  /* 0x000000066e1e7819 */ /* 0x000fe2000001026f */
[----:B------:R-:W-:Y:S01]  /*28c0*/  IMAD.SHL.U32 R28, R213, 0x40, RZ ;  /* 0x00000040d51c7824 */ /* 0x000fe200078e00ff */
[----:B------:R-:W-:Y:S01]  /*28d0*/  SHF.R.S32.HI R140, RZ, 0x1f, R237 ;  /* 0x0000001fff8c7819 */ /* 0x000fe200000114ed */
[----:B------:R-:W-:Y:S01]  /*28e0*/  IMAD.X R113, R20, 0x1, R7, P3 ;  /* 0x0000000114717824 */ /* 0x000fe200018e0607 */
[----:B---3--:R-:W-:Y:S01]  /*28f0*/  LEA.HI R171, R171, 0x8, RZ, 0x19 ;  /* 0x00000008abab7811 */ /* 0x008fe200078fc8ff */
[C---:B------:R-:W-:Y:S02]  /*2900*/  IMAD.SHL.U32 R128, R98.reuse, 0x20, RZ ;  /* 0x0000002062807824 */ /* 0x040fe400078e00ff */
[----:B------:R-:W-:Y:S02]  /*2910*/  IMAD.SHL.U32 R130, R98, 0x40, RZ ;  /* 0x0000004062827824 */ /* 0x000fe400078e00ff */
[----:B------:R-:W-:Y:S02]  /*2920*/  IMAD R121, R105, 0x50, RZ ;  /* 0x0000005069797824 */ /* 0x000fe400078e02ff */
[----:B------:R-:W-:-:S02]  /*2930*/  IMAD.SHL.U32 R33, R104, 0x20, RZ ;  /* 0x0000002068217824 */ /* 0x000fc400078e00ff */
[----:B------:R-:W-:Y:S02]  /*2940*/  IMAD.SHL.U32 R32, R104, 0x40, RZ ;  /* 0x0000004068207824 */ /* 0x000fe400078e00ff */
[----:B------:R-:W-:Y:S02]  /*2950*/  IMAD.SHL.U32 R29, R110, 0x20, RZ ;  /* 0x000000206e1d7824 */ /* 0x000fe400078e00ff */
[----:B--2---:R-:W-:Y:S01]  /*2960*/  IMAD.SHL.U32 R118, R9, 0x2, RZ ;  /* 0x0000000209767824 */ /* 0x004fe200078e00ff */
[----:B----4-:R-:W-:-:S04]  /*2970*/  SHF.R.S32.HI R5, RZ, 0x1f, R0 ;  /* 0x0000001fff057819 */ /* 0x010fc80000011400 */
[----:B------:R-:W-:Y:S02]  /*2980*/  SEL R3, R5, RZ, !P0 ;  /* 0x000000ff05037207 */ /* 0x000fe40004000000 */
[----:B------:R-:W-:Y:S02]  /*2990*/  SEL R5, R0, RZ, !P0 ;  /* 0x000000ff00057207 */ /* 0x000fe40004000000 */
[----:B------:R-:W-:Y:S01]  /*29a0*/  ISETP.GE.AND P0, PT, R16, R9, PT ;  /* 0x000000091000720c */ /* 0x000fe20003f06270 */
[C---:B------:R-:W-:Y:S02]  /*29b0*/  IMAD R4, R3.reuse, UR8, RZ ;  /* 0x0000000803047c24 */ /* 0x040fe4000f8e02ff */
[----:B------:R-:W-:Y:S02]  /*29c0*/  IMAD R0, R3, UR4, RZ ;  /* 0x0000000403007c24 */ /* 0x000fe4000f8e02ff */
[----:B------:R-:W-:-:S04]  /*29d0*/  IMAD.WIDE.U32 R94, R5, UR8, R94 ;  /* 0x00000008055e7c25 */ /* 0x000fc8000f8e005e */
[C---:B------:R-:W-:Y:S02]  /*29e0*/  IMAD R3, R5.reuse, UR9, R4 ;  /* 0x0000000905037c24 */ /* 0x040fe4000f8e0204 */
[C---:B------:R-:W-:Y:S02]  /*29f0*/  IMAD R93, R5.reuse, UR5, R0 ;  /* 0x00000005055d7c24 */ /* 0x040fe4000f8e0200 */
[----:B------:R-:W-:-:S04]  /*2a00*/  IMAD.WIDE.U32 R96, R5, UR4, R96 ;  /* 0x0000000405607c25 */ /* 0x000fc8000f8e0060 */
[----:B------:R-:W-:-:S04]  /*2a10*/  IMAD.WIDE.U32 R4, R213, R98, R16 ;  /* 0x00000062d5047225 */ /* 0x000fc800078e0010 */
[----:B------:R-:W-:Y:S01]  /*2a20*/  IMAD.IADD R93, R97, 0x1, R93 ;  /* 0x00000001615d7824 */ /* 0x000fe200078e025d */
[----:B------:R-:W-:Y:S01]  /*2a30*/  IADD3 R114, P1, R96, R4, RZ ;  /* 0x0000000460727210 */ /* 0x000fe20007f3e0ff */
[----:B------:R-:W-:-:S03]  /*2a40*/  IMAD R0, R20, R104, RZ ;  /* 0x0000006814007224 */ /* 0x000fc600078e02ff */
[----:B------:R-:W-:Y:S01]  /*2a50*/  IADD3.X R92, R93, R5, R6, P1, !PT ;  /* 0x000000055d5c7210 */ /* 0x000fe20000ffe406 */
[----:B------:R-:W-:Y:S01]  /*2a60*/  IMAD R11, R213, R105, R0 ;  /* 0x00000069d50b7224 */ /* 0x000fe200078e0200 */
[----:B------:R-:W-:Y:S01]  /*2a70*/  SEL R5, R9, RZ, P0 ;  /* 0x000000ff09057207 */ /* 0x000fe20000000000 */
[-C--:B------:R-:W-:Y:S01]  /*2a80*/  IMAD R0, R20, R110.reuse, RZ ;  /* 0x0000006e14007224 */ /* 0x080fe200078e02ff */
[----:B------:R-:W-:Y:S01]  /*2a90*/  ISETP.GE.AND P1, PT, R212, R9, PT ;  /* 0x00000009d400720c */ /* 0x000fe20003f26270 */
[----:B------:R-:W-:Y:S02]  /*2aa0*/  IMAD.IADD R101, R101, 0x1, R11 ;  /* 0x0000000165657824 */ /* 0x000fe400078e020b */
[----:B------:R-:W-:Y:S02]  /*2ab0*/  IMAD.IADD R5, R16, 0x1, R5 ;  /* 0x0000000110057824 */ /* 0x000fe400078e0205 */
[----:B------:R-:W-:Y:S02]  /*2ac0*/  IMAD R13, R213, R111, R0 ;  /* 0x0000006fd50d7224 */ /* 0x000fe400078e0200 */
[----:B------:R-:W-:Y:S01]  /*2ad0*/  IMAD.IADD R103, R11, 0x1, R103 ;  /* 0x000000010b677824 */ /* 0x000fe200078e0267 */
[----:B------:R-:W-:Y:S01]  /*2ae0*/  SHF.R.S32.HI R0, RZ, 0x1f, R5 ;  /* 0x0000001fff007819 */ /* 0x000fe20000011405 */
[----:B------:R-:W-:Y:S01]  /*2af0*/  IMAD.IADD R107, R107, 0x1, R13 ;  /* 0x000000016b6b7824 */ /* 0x000fe200078e020d */
[----:B------:R-:W-:Y:S01]  /*2b00*/  SEL R11, R9, RZ, P1 ;  /* 0x000000ff090b7207 */ /* 0x000fe20000800000 */
[----:B------:R-:W-:Y:S01]  /*2b10*/  IMAD.IADD R109, R13, 0x1, R109 ;  /* 0x000000010d6d7824 */ /* 0x000fe200078e026d */
[CC--:B------:R-:W-:Y:S01]  /*2b20*/  LEA.HI R14, R0.reuse, R5.reuse, RZ, 0x3 ;  /* 0x00000005000e7211 */ /* 0x0c0fe200078f18ff */
[----:B-----5:R-:W-:Y:S01]  /*2b30*/  IMAD.WIDE.U32 R106, R139, R110, R106 ;  /* 0x0000006e8b6a7225 */ /* 0x020fe200078e006a */
[----:B------:R-:W-:-:S02]  /*2b40*/  LEA.HI R0, R0, R5, RZ, 0x6 ;  /* 0x0000000500007211 */ /* 0x000fc400078f30ff */
[----:B------:R-:W-:Y:S01]  /*2b50*/  LOP3.LUT R6, R222, 0x38, R14, 0xf8, !PT ;  /* 0x00000038de067812 */ /* 0x000fe200078ef80e */
[----:B------:R-:W-:Y:S01]  /*2b60*/  IMAD.IADD R11, R212, 0x1, R11 ;  /* 0x00000001d40b7824 */ /* 0x000fe200078e020b */
[----:B------:R-:W-:Y:S01]  /*2b70*/  SHF.R.S32.HI R4, RZ, 0x6, R0 ;  /* 0x00000006ff047819 */ /* 0x000fe20000011400 */
[----:B------:R-:W-:Y:S01]  /*2b80*/  IMAD.WIDE.U32 R108, R139, R110, R108 ;  /* 0x0000006e8b6c7225 */ /* 0x000fe200078e006c */
[----:B------:R-:W-:Y:S02]  /*2b90*/  LOP3.LUT R0, R223, 0x38, R14, 0xf8, !PT ;  /* 0x00000038df007812 */ /* 0x000fe400078ef80e */
[----:B------:R-:W-:Y:S01]  /*2ba0*/  SHF.R.S32.HI R12, RZ, 0x1f, R11 ;  /* 0x0000001fff0c7819 */ /* 0x000fe2000001140b */
[----:B------:R-:W-:Y:S01]  /*2bb0*/  IMAD R136, R4, 0x1400, R226 ;  /* 0x0000140004887824 */ /* 0x000fe200078e02e2 */
[----:B------:R-:W-:Y:S01]  /*2bc0*/  LOP3.LUT R5, R0, R26, RZ, 0x3c, !PT ;  /* 0x0000001a00057212 */ /* 0x000fe200078e3cff */
[----:B------:R-:W-:Y:S01]  /*2bd0*/  IMAD R138, R4, 0x1400, R229 ;  /* 0x00001400048a7824 */ /* 0x000fe200078e02e5 */
[-C--:B------:R-:W-:Y:S01]  /*2be0*/  LEA.HI R0, R12, R11.reuse, RZ, 0x6 ;  /* 0x0000000b0c007211 */ /* 0x080fe200078f30ff */
[----:B------:R-:W-:Y:S01]  /*2bf0*/  IMAD R132, R4, 0x1400, R225 ;  /* 0x0000140004847824 */ /* 0x000fe200078e02e1 */
[----:B------:R-:W-:Y:S01]  /*2c00*/  LEA.HI R12, R12, R11, RZ, 0x3 ;  /* 0x0000000b0c0c7211 */ /* 0x000fe200078f18ff */
[----:B------:R-:W-:Y:S01]  /*2c10*/  IMAD.IADD R136, R136, 0x1, R5 ;  /* 0x0000000188887824 */ /* 0x000fe200078e0205 */
[----:B------:R-:W-:Y:S01]  /*2c20*/  SHF.R.S32.HI R8, RZ, 0x6, R0 ;  /* 0x00000006ff087819 */ /* 0x000fe20000011400 */
[----:B------:R-:W-:Y:S01]  /*2c30*/  IMAD.WIDE.U32 R100, R139, R104, R100 ;  /* 0x000000688b647225 */ /* 0x000fe200078e0064 */
[----:B------:R-:W-:-:S02]  /*2c40*/  LOP3.LUT R0, R14, 0x38, RZ, 0xc0, !PT ;  /* 0x000000380e007812 */ /* 0x000fc400078ec0ff */
[-C--:B------:R-:W-:Y:S01]  /*2c50*/  LOP3.LUT R13, R6, R21.reuse, RZ, 0x3c, !PT ;  /* 0x00000015060d7212 */ /* 0x080fe200078e3cff */
[----:B------:R-:W-:Y:S01]  /*2c60*/  IMAD R137, R8, 0x1400, R229 ;  /* 0x0000140008897824 */ /* 0x000fe200078e02e5 */
[----:B------:R-:W-:Y:S01]  /*2c70*/  LOP3.LUT R5, R0, 0x1c0, R28, 0xf8, !PT ;  /* 0x000001c000057812 */ /* 0x000fe200078ef81c */
[----:B------:R-:W-:Y:S01]  /*2c80*/  IMAD R133, R8, 0x1400, R226 ;  /* 0x0000140008857824 */ /* 0x000fe200078e02e2 */
[----:B------:R-:W-:Y:S01]  /*2c90*/  LOP3.LUT R6, R12, 0x38, RZ, 0xc0, !PT ;  /* 0x000000380c067812 */ /* 0x000fe200078ec0ff */
[----:B------:R-:W-:Y:S01]  /*2ca0*/  IMAD.IADD R132, R132, 0x1, R13 ;  /* 0x0000000184847824 */ /* 0x000fe200078e020d */
[----:B------:R-:W-:Y:S01]  /*2cb0*/  LOP3.LUT R5, R5, R228, RZ, 0x3c, !PT ;  /* 0x000000e405057212 */ /* 0x000fe200078e3cff */
[----:B------:R-:W-:Y:S01]  /*2cc0*/  IMAD.WIDE.U32 R102, R139, R104, R102 ;  /* 0x000000688b667225 */ /* 0x000fe200078e0066 */
[----:B------:R-:W-:Y:S02]  /*2cd0*/  LOP3.LUT R11, R6, 0x1c0, R28, 0xf8, !PT ;  /* 0x000001c0060b7812 */ /* 0x000fe400078ef81c */
[----:B------:R-:W-:Y:S01]  /*2ce0*/  LOP3.LUT R13, R222, 0x38, R12, 0xf8, !PT ;  /* 0x00000038de0d7812 */ /* 0x000fe200078ef80c */
[----:B------:R-:W-:Y:S01]  /*2cf0*/  IMAD.IADD R138, R138, 0x1, R5 ;  /* 0x000000018a8a7824 */ /* 0x000fe200078e0205 */
[----:B------:R-:W-:Y:S01]  /*2d00*/  LOP3.LUT R0, R11, R228, RZ, 0x3c, !PT ;  /* 0x000000e40b007212 */ /* 0x000fe200078e3cff */
[----:B------:R-:W-:Y:S01]  /*2d10*/  IMAD R11, R99, 0x50, RZ ;  /* 0x00000050630b7824 */ /* 0x000fe200078e02ff */
[----:B------:R-:W-:Y:S01]  /*2d20*/  SHF.R.S32.HI R5, RZ, 0x1f, R139 ;  /* 0x0000001fff057819 */ /* 0x000fe2000001148b */
[----:B------:R-:W-:Y:S01]  /*2d30*/  VIADD R6, R213, 0x20 ;  /* 0x00000020d5067836 */ /* 0x000fe20000000000 */
[----:B------:R-:W-:Y:S01]  /*2d40*/  LOP3.LUT R4, R13, R21, RZ, 0x3c, !PT ;  /* 0x000000150d047212 */ /* 0x000fe200078e3cff */
[----:B------:R-:W-:Y:S01]  /*2d50*/  IMAD.IADD R137, R137, 0x1, R0 ;  /* 0x0000000189897824 */ /* 0x000fe200078e0200 */
[----:B------:R-:W-:Y:S01]  /*2d60*/  LOP3.LUT R10, R223, 0x38, R12, 0xf8, !PT ;  /* 0x00000038df0a7812 */ /* 0x000fe200078ef80c */
[----:B------:R-:W-:Y:S01]  /*2d70*/  IMAD R0, R5, R104, RZ ;  /* 0x0000006805007224 */ /* 0x000fe200078e02ff */
[----:B------:R-:W-:Y:S01]  /*2d80*/  SHF.R.S32.HI R15, RZ, 0x3, R14 ;  /* 0x00000003ff0f7819 */ /* 0x000fe2000001140e */
[----:B------:R-:W-:Y:S01]  /*2d90*/  IMAD.WIDE.U32 R98, R98, 0x50, RZ ;  /* 0x0000005062627825 */ /* 0x000fe200078e00ff */
[----:B------:R-:W-:-:S02]  /*2da0*/  LOP3.LUT R10, R10, R26, RZ, 0x3c, !PT ;  /* 0x0000001a0a0a7212 */ /* 0x000fc400078e3cff */
[----:B------:R-:W-:Y:S01]  /*2db0*/  LOP3.LUT R14, R14, 0xfffffff8, RZ, 0xc0, !PT ;  /* 0xfffffff80e0e7812 */ /* 0x000fe200078ec0ff */
[----:B------:R-:W-:Y:S01]  /*2dc0*/  IMAD R25, R139, R105, R0 ;  /* 0x000000698b197224 */ /* 0x000fe200078e0200 */
[----:B------:R-:W-:Y:S01]  /*2dd0*/  SHF.R.S32.HI R142, RZ, 0x1f, R6 ;  /* 0x0000001fff8e7819 */ /* 0x000fe20000011406 */
[----:B------:R-:W-:Y:S02]  /*2de0*/  IMAD R0, R5, R110, RZ ;  /* 0x0000006e05007224 */ /* 0x000fe400078e02ff */
[----:B------:R-:W-:Y:S02]  /*2df0*/  IMAD R5, R111, 0x50, RZ ;  /* 0x000000506f057824 */ /* 0x000fe400078e02ff */
[----:B------:R-:W-:Y:S01]  /*2e00*/  IMAD R13, R139, R111, R0 ;  /* 0x0000006f8b0d7224 */ /* 0x000fe200078e0200 */
[----:B------:R-:W-:Y:S01]  /*2e10*/  SEL R0, RZ, 0x8, P2 ;  /* 0x00000008ff007807 */ /* 0x000fe20001000000 */
[----:B------:R-:W-:Y:S02]  /*2e20*/  IMAD.SHL.U32 R28, R110, 0x40, RZ ;  /* 0x000000406e1c7824 */ /* 0x000fe400078e00ff */
[----:B------:R-:W-:Y:S01]  /*2e30*/  IMAD.IADD R21, R107, 0x1, R13 ;  /* 0x000000016b157824 */ /* 0x000fe200078e020d */
[----:B------:R-:W-:Y:S01]  /*2e40*/  LOP3.LUT R0, R27, R0, RZ, 0xfc, !PT ;  /* 0x000000001b007212 */ /* 0x000fe200078efcff */
[----:B------:R-:W-:Y:S01]  /*2e50*/  IMAD.IADD R20, R13, 0x1, R109 ;  /* 0x000000010d147824 */ /* 0x000fe200078e026d */
[----:B------:R-:W-:Y:S01]  /*2e60*/  SHF.R.S32.HI R13, RZ, 0x3, R12 ;  /* 0x00000003ff0d7819 */ /* 0x000fe2000001140c */
[----:B------:R-:W-:Y:S01]  /*2e70*/  IMAD R131, R8, 0x1400, R225 ;  /* 0x0000140008837824 */ /* 0x000fe200078e02e1 */
[----:B------:R-:W-:Y:S01]  /*2e80*/  LOP3.LUT R12, R12, 0xfffffff8, RZ, 0xc0, !PT ;  /* 0xfffffff80c0c7812 */ /* 0x000fe200078ec0ff */
[----:B------:R-:W-:Y:S01]  /*2e90*/  IMAD.WIDE.U32 R104, R104, 0x50, RZ ;  /* 0x0000005068687825 */ /* 0x000fe200078e00ff */
[----:B------:R-:W-:-:S02]  /*2ea0*/  LOP3.LUT R27, R27, 0x1, RZ, 0xc0, !PT ;  /* 0x000000011b1b7812 */ /* 0x000fc400078ec0ff */
[----:B------:R-:W-:Y:S01]  /*2eb0*/  LOP3.LUT R9, R0, 0x8, RZ, 0xc0, !PT ;  /* 0x0000000800097812 */ /* 0x000fe200078ec0ff */
[----:B------:R-:W-:Y:S01]  /*2ec0*/  IMAD.WIDE.U32 R110, R110, 0x50, RZ ;  /* 0x000000506e6e7825 */ /* 0x000fe200078e00ff */
[----:B------:R-:W-:Y:S02]  /*2ed0*/  SHF.R.S32.HI R8, RZ, 0x1f, R14 ;  /* 0x0000001fff087819 */ /* 0x000fe4000001140e */
[----:B------:R-:W-:Y:S01]  /*2ee0*/  SHF.R.S32.HI R7, RZ, 0x1f, R12 ;  /* 0x0000001fff077819 */ /* 0x000fe2000001140c */
[----:B------:R-:W-:Y:S01]  /*2ef0*/  IMAD.IADD R133, R133, 0x1, R10 ;  /* 0x0000000185857824 */ /* 0x000fe200078e020a */
[C---:B------:R-:W-:Y:S01]  /*2f00*/  LOP3.LUT R10, R0.reuse, 0x4, RZ, 0xc0, !PT ;  /* 0x00000004000a7812 */ /* 0x040fe200078ec0ff */
[----:B------:R-:W-:Y:S01]  /*2f10*/  IMAD.IADD R120, R99, 0x1, R11 ;  /* 0x0000000163787824 */ /* 0x000fe200078e020b */
[----:B------:R-:W-:Y:S01]  /*2f20*/  LOP3.LUT R11, R0, 0x2, RZ, 0xc0, !PT ;  /* 0x00000002000b7812 */ /* 0x000fe200078ec0ff */
[----:B------:R-:W-:Y:S02]  /*2f30*/  IMAD.IADD R26, R101, 0x1, R25 ;  /* 0x00000001651a7824 */ /* 0x000fe400078e0219 */
[----:B------:R-:W-:-:S02]  /*2f40*/  IMAD.IADD R131, R131, 0x1, R4 ;  /* 0x0000000183837824 */ /* 0x000fc400078e0204 */
[----:B------:R-:W-:Y:S02]  /*2f50*/  IMAD.IADD R121, R105, 0x1, R121 ;  /* 0x0000000169797824 */ /* 0x000fe400078e0279 */
[----:B------:R-:W-:Y:S02]  /*2f60*/  IMAD.IADD R126, R111, 0x1, R5 ;  /* 0x000000016f7e7824 */ /* 0x000fe400078e0205 */
[----:B------:R-:W-:Y:S02]  /*2f70*/  IMAD.IADD R25, R25, 0x1, R103 ;  /* 0x0000000119197824 */ /* 0x000fe400078e0267 */
[----:B------:R-:W-:-:S07]  /*2f80*/  IMAD.IADD R6, R95, 0x1, R3 ;  /* 0x000000015f067824 */ /* 0x000fce00078e0203 */
.L_x_562:
[----:B--234-:R-:W2:Y:S01]  /*2f90*/  LDL.LU R37, [R1+0x10] ;  /* 0x0000100001257983 */ /* 0x01cea20000300800 */
[----:B------:R-:W-:Y:S01]  /*2fa0*/  VIADD R39, R2, 0xffffffff ;  /* 0xffffffff02277836 */ /* 0x000fe20000000000 */
[----:B0-----:R-:W0:Y:S01]  /*2fb0*/  LDC.64 R116, c[0x0][0x2e8] ;  /* 0x0000ba00ff747b82 */ /* 0x001e220000000a00 */
[----:B------:R-:W-:Y:S05]  /*2fc0*/  YIELD ;  /* 0x0000000000007946 */ /* 0x000fea0003800000 */
[----:B------:R-:W-:Y:S01]  /*2fd0*/  SHF.R.S32.HI R38, RZ, 0x1f, R39 ;  /* 0x0000001fff267819 */ /* 0x000fe20000011427 */
[-C--:B------:R-:W-:Y:S01]  /*2fe0*/  IMAD R3, R120, R39.reuse, RZ ;  /* 0x0000002778037224 */ /* 0x080fe200078e02ff */
[----:B------:R-:W1:Y:S01]  /*2ff0*/  LDC R115, c[0x0][0x3f4] ;  /* 0x0000fd00ff737b82 */ /* 0x000e620000000800 */
[----:B------:R-:W-:Y:S01]  /*3000*/  IMAD.WIDE.U32 R122, R98, R39, RZ ;  /* 0x00000027627a7225 */ /* 0x000fe200078e00ff */
[----:B------:R-:W-:Y:S03]  /*3010*/  BSSY B0, `(.L_x_455) ;  /* 0x00007ed000007945 */ /* 0x000fe60003800000 */
[----:B------:R-:W-:Y:S01]  /*3020*/  IMAD R5, R38, R98, R3 ;  /* 0x0000006226057224 */ /* 0x000fe200078e0203 */
[----:B------:R-:W-:-:S03]  /*3030*/  IADD3 R3, P2, P3, R114, R122, R128 ;  /* 0x0000007a72037210 */ /* 0x000fc60007b5e080 */
[----:B------:R-:W-:Y:S01]  /*3040*/  IMAD.IADD R88, R123, 0x1, R5 ;  /* 0x000000017b587824 */ /* 0x000fe200078e0205 */
[----:B------:R-:W-:-:S04]  /*3050*/  IADD3 R5, P5, R114, R122, RZ ;  /* 0x0000007a72057210 */ /* 0x000fc80007fbe0ff */
[----:B------:R-:W-:Y:S01]  /*3060*/  IADD3.X R4, R92, R88, R127, P2, P3 ;  /* 0x000000585c047210 */ /* 0x000fe200017e647f */
[----:B------:R-:W-:Y:S01]  /*3070*/  IMAD.X R36, R88, 0x1, R92, P5 ;  /* 0x0000000158247824 */ /* 0x000fe200028e065c */
[----:B------:R-:W-:Y:S02]  /*3080*/  IADD3 R0, P3, P4, R114, R122, R130 ;  /* 0x0000007a72007210 */ /* 0x000fe40007c7e082 */
[C---:B0-----:R-:W-:Y:S02]  /*3090*/  LEA R60, P2, R5.reuse, R116, 0x1 ;  /* 0x00000074053c7211 */ /* 0x041fe400078408ff */
[----:B------:R-:W-:Y:S02]  /*30a0*/  IADD3.X R2, R92, R88, R129, P3, P4 ;  /* 0x000000585c027210 */ /* 0x000fe40001fe8481 */
[C---:B------:R-:W-:Y:S02]  /*30b0*/  LEA R44, P3, R0.reuse, R116, 0x1 ;  /* 0x00000074002c7211 */ /* 0x040fe400078608ff */
[-C--:B------:R-:W-:Y:S01]  /*30c0*/  LEA.HI.X R61, R5, R117.reuse, R36, 0x1, P2 ;  /* 0x00000075053d7211 */ /* 0x080fe200010f0c24 */
[----:B------:R-:W-:Y:S01]  /*30d0*/  IMAD R5, R19, 0x5000, R230 ;  /* 0x0000500013057824 */ /* 0x000fe200078e02e6 */
[----:B------:R-:W-:Y:S01]  /*30e0*/  LEA.HI.X R45, R0, R117, R2, 0x1, P3 ;  /* 0x00000075002d7211 */ /* 0x000fe200018f0c02 */
[----:B------:R-:W-:Y:S01]  /*30f0*/  IMAD.MOV.U32 R2, RZ, RZ, R39 ;  /* 0x000000ffff027224 */ /* 0x000fe200078e0027 */
[----:B------:R-:W-:Y:S01]  /*3100*/  ISETP.GT.AND P3, PT, R39, R119, PT ;  /* 0x000000772700720c */ /* 0x000fe20003f64270 */
[----:B------:R-:W-:Y:S01]  /*3110*/  IMAD R5, R5, 0x2, R18 ;  /* 0x0000000205057824 */ /* 0x000fe200078e0212 */
[----:B-1----:R-:W-:-:S02]  /*3120*/  ISETP.GE.AND P2, PT, R115, 0x1, PT ;  /* 0x000000017300780c */ /* 0x002fc40003f46270 */
[----:B------:R-:W-:-:S04]  /*3130*/  LEA R46, P5, R3, R116, 0x1 ;  /* 0x00000074032e7211 */ /* 0x000fc800078a08ff */
[----:B------:R-:W-:Y:S02]  /*3140*/  LEA.HI.X R47, R3, R117, R4, 0x1, P5 ;  /* 0x00000075032f7211 */ /* 0x000fe400028f0c04 */
[----:B--2---:R-:W-:-:S04]  /*3150*/  LOP3.LUT R37, R37, 0xfffffffd, RZ, 0xc0, !PT ;  /* 0xfffffffd25257812 */ /* 0x004fc800078ec0ff */
[----:B------:R-:W-:-:S05]  /*3160*/  @P3 LOP3.LUT R37, R37, 0x2, RZ, 0xfc, !PT ;  /* 0x0000000225253812 */ /* 0x000fca00078efcff */
[----:B------:R0:W-:Y:S01]  /*3170*/  STL [R1+0x10], R37 ;  /* 0x0000102501007387 */ /* 0x0001e20000100800 */
[----:B------:R-:W-:Y:S05]  /*3180*/  @!P2 BRA `(.L_x_456) ;  /* 0x000000780058a947 */ /* 0x000fea0003800000 */
[----:B------:R-:W-:Y:S01]  /*3190*/  ULDC.U8 UR4, c[0x0][0x410] ;  /* 0x0001040000047ab9 */ /* 0x000fe20000000000 */
[-C--:B------:R-:W-:Y:S01]  /*31a0*/  IMAD R3, R121, R39.reuse, RZ ;  /* 0x0000002779037224 */ /* 0x080fe200078e02ff */
[----:B------:R-:W-:Y:S01]  /*31b0*/  ISETP.NE.AND P2, PT, RZ, UR4, PT ;  /* 0x00000004ff007c0c */ /* 0x000fe2000bf45270 */
[-C--:B0-----:R-:W-:Y:S02]  /*31c0*/  IMAD R37, R126, R39.reuse, RZ ;  /* 0x000000277e257224 */ /* 0x081fe400078e02ff */
[----:B------:R-:W-:Y:S02]  /*31d0*/  IMAD R3, R38, R104, R3 ;  /* 0x0000006826037224 */ /* 0x000fe400078e0203 */
[----:B------:R-:W-:Y:S02]  /*31e0*/  IMAD R4, R2, -0x50, R24 ;  /* 0xffffffb002047824 */ /* 0x000fe400078e0218 */
[----:B------:R-:W-:-:S03]  /*31f0*/  IMAD.WIDE.U32 R86, R104, R39, RZ ;  /* 0x0000002768567225 */ /* 0x000fc600078e00ff */
[----:B------:R-:W-:Y:S01]  /*3200*/  VIMNMX R4, R4, 0x50, PT ;  /* 0x0000005004047848 */ /* 0x000fe20003fe0100 */
[----:B------:R-:W-:Y:S02]  /*3210*/  IMAD R37, R38, R110, R37 ;  /* 0x0000006e26257224 */ /* 0x000fe400078e0225 */
[----:B------:R-:W-:-:S04]  /*3220*/  IMAD.WIDE.U32 R84, R110, R39, RZ ;  /* 0x000000276e547225 */ /* 0x000fc800078e00ff */
[----:B------:R-:W-:Y:S02]  /*3230*/  IMAD.IADD R0, R87, 0x1, R3 ;  /* 0x0000000157007824 */ /* 0x000fe400078e0203 */
[----:B------:R-:W-:Y:S01]  /*3240*/  IMAD.IADD R3, R85, 0x1, R37 ;  /* 0x0000000155037824 */ /* 0x000fe200078e0225 */
[----:B------:R-:W-:Y:S06]  /*3250*/  @!P2 BRA `(.L_x_457) ;  /* 0x000000380038a947 */ /* 0x000fec0003800000 */
[----:B------:R-:W-:Y:S01]  /*3260*/  ISETP.GE.AND P3, PT, R213, R4, PT ;  /* 0x00000004d500720c */ /* 0x000fe20003f66270 */
[----:B------:R-:W-:Y:S01]  /*3270*/  BSSY B1, `(.L_x_458) ;  /* 0x000002a000017945 */ /* 0x000fe20003800000 */
        /* <DEDUP_REMOVED lines=8> */
[----:B------:R-:W-:Y:S01]  /*3300*/  CS2R R124, SRZ ;  /* 0x00000000007c7805 */ /* 0x000fe2000001ff00 */
[----:B------:R-:W-:Y:S06]  /*3310*/  @P3 BRA `(.L_x_459) ;  /* 0x00000000007c3947 */ /* 0x000fec0003800000 */
[----:B------:R-:W-:Y:S01]  /*3320*/  IADD3 R37, P4, R100, R86, RZ ;  /* 0x0000005664257210 */ /* 0x000fe20007f9e0ff */
[----:B------:R-:W-:Y:S01]  /*3330*/  ULDC.64 UR4, c[0x0][0x3e8] ;  /* 0x0000fa0000047ab9 */ /* 0x000fe20000000a00 */
[----:B------:R-:W-:Y:S01]  /*3340*/  IADD3 R39, P2, R106, R84, RZ ;  /* 0x000000546a277210 */ /* 0x000fe20007f5e0ff */
[----:B------:R-:W-:Y:S01]  /*3350*/  ULDC.64 UR6, c[0x0][0x400] ;  /* 0x0001000000067ab9 */ /* 0x000fe20000000a00 */
[----:B------:R-:W-:Y:S01]  /*3360*/  CS2R R122, SRZ ;  /* 0x00000000007a7805 */ /* 0x000fe2000001ff00 */
[----:B------:R-:W-:Y:S01]  /*3370*/  IMAD.X R38, R0, 0x1, R26, P4 ;  /* 0x0000000100267824 */ /* 0x000fe200020e061a */
[----:B------:R-:W-:Y:S01]  /*3380*/  LEA R36, P4, R37, UR4, 0x1 ;  /* 0x0000000425247c11 */ /* 0x000fe2000f8808ff */
[----:B------:R-:W-:Y:S01]  /*3390*/  IMAD.X R40, R3, 0x1, R21, P2 ;  /* 0x0000000103287824 */ /* 0x000fe200010e0615 */
[----:B------:R-:W-:Y:S02]  /*33a0*/  CS2R R90, SRZ ;  /* 0x00000000005a7805 */ /* 0x000fe4000001ff00 */
[----:B------:R-:W-:-:S02]  /*33b0*/  CS2R R124, SRZ ;  /* 0x00000000007c7805 */ /* 0x000fc4000001ff00 */
[----:B------:R-:W-:Y:S02]  /*33c0*/  LEA.HI.X R37, R37, UR5, R38, 0x1, P4 ;  /* 0x0000000525257c11 */ /* 0x000fe4000a0f0c26 */
[----:B------:R-:W-:Y:S02]  /*33d0*/  CS2R R116, SRZ ;  /* 0x0000000000747805 */ /* 0x000fe4000001ff00 */
[C---:B------:R-:W-:Y:S01]  /*33e0*/  LEA R38, P2, R39.reuse, UR6, 0x1 ;  /* 0x0000000627267c11 */ /* 0x040fe2000f8408ff */
[----:B------:R-:W-:Y:S01]  /*33f0*/  ULDC.64 UR8, c[0x0][0x208] ;  /* 0x0000820000087ab9 */ /* 0x000fe20000000a00 */
[-C--:B------:R-:W-:Y:S02]  /*3400*/  ISETP.GE.AND P4, PT, R22, R115.reuse, PT ;  /* 0x000000731600720c */ /* 0x080fe40003f86270 */
[----:B------:R-:W-:Y:S02]  /*3410*/  LEA.HI.X R39, R39, UR7, R40, 0x1, P2 ;  /* 0x0000000727277c11 */ /* 0x000fe400090f0c28 */
[----:B------:R-:W-:-:S02]  /*3420*/  ISETP.GE.AND P2, PT, R215, R115, PT ;  /* 0x00000073d700720c */ /* 0x000fc40003f46270 */
[----:B------:R-:W-:-:S07]  /*3430*/  CS2R R82, SRZ ;  /* 0x0000000000527805 */ /* 0x000fce000001ff00 */
[----:B------:R0:W5:Y:S04]  /*3440*/  @!P4 LDG.E.64 R122, desc[UR8][R36.64] ;  /* 0x00000008247ac981 */ /* 0x000168000c1e1b00 */
[----:B------:R0:W5:Y:S01]  /*3450*/  @!P4 LDG.E.64 R124, desc[UR8][R38.64] ;  /* 0x00000008267cc981 */ /* 0x000162000c1e1b00 */
[----:B------:R-:W-:-:S03]  /*3460*/  ISETP.GE.AND P4, PT, R214, R115, PT ;  /* 0x00000073d600720c */ /* 0x000fc60003f86270 */
[----:B------:R0:W5:Y:S04]  /*3470*/  @!P2 LDG.E.64 R90, desc[UR8][R36.64+0x40] ;  /* 0x00004008245aa981 */ /* 0x000168000c1e1b00 */
[----:B------:R0:W5:Y:S01]  /*3480*/  @!P2 LDG.E.64 R116, desc[UR8][R38.64+0x40] ;  /* 0x000040082674a981 */ /* 0x000162000c1e1b00 */
[----:B------:R-:W-:Y:S02]  /*3490*/  ISETP.GE.AND P2, PT, R216, R115, PT ;  /* 0x00000073d800720c */ /* 0x000fe40003f46270 */
[----:B------:R-:W-:Y:S02]  /*34a0*/  CS2R R78, SRZ ;  /* 0x00000000004e7805 */ /* 0x000fe4000001ff00 */
[----:B------:R-:W-:Y:S02]  /*34b0*/  CS2R R88, SRZ ;  /* 0x0000000000587805 */ /* 0x000fe4000001ff00 */
[----:B------:R-:W-:Y:S01]  /*34c0*/  CS2R R80, SRZ ;  /* 0x0000000000507805 */ /* 0x000fe2000001ff00 */
[----:B------:R0:W5:Y:S04]  /*34d0*/  @!P4 LDG.E.64 R82, desc[UR8][R36.64+0x80] ;  /* 0x000080082452c981 */ /* 0x000168000c1e1b00 */
[----:B------:R0:W5:Y:S04]  /*34e0*/  @!P4 LDG.E.64 R88, desc[UR8][R38.64+0x80] ;  /* 0x000080082658c981 */ /* 0x000168000c1e1b00 */
[----:B------:R0:W5:Y:S04]  /*34f0*/  @!P2 LDG.E.64 R78, desc[UR8][R36.64+0xc0] ;  /* 0x0000c008244ea981 */ /* 0x000168000c1e1b00 */
[----:B------:R0:W5:Y:S02]  /*3500*/  @!P2 LDG.E.64 R80, desc[UR8][R38.64+0xc0] ;  /* 0x0000c0082650a981 */ /* 0x000164000c1e1b00 */
.L_x_459:
[----:B------:R-:W-:Y:S05]  /*3510*/  BSYNC B1 ;  /* 0x0000000000017941 */ /* 0x000fea0003800000 */
.L_x_458:
[----:B0----5:R-:W-:Y:S01]  /*3520*/  IMAD.MOV.U32 R36, RZ, RZ, R78 ;  /* 0x000000ffff247224 */ /* 0x021fe200078e004e */
[----:B------:R-:W-:Y:S01]  /*3530*/  BSSY B1, `(.L_x_460) ;  /* 0x0000044000017945 */ /* 0x000fe20003800000 */
[----:B------:R-:W-:Y:S01]  /*3540*/  IMAD.MOV.U32 R38, RZ, RZ, R79 ;  /* 0x000000ffff267224 */ /* 0x000fe200078e004f */
[----:B------:R-:W-:Y:S01]  /*3550*/  CS2R R66, SRZ ;  /* 0x0000000000427805 */ /* 0x000fe2000001ff00 */
[----:B------:R-:W-:Y:S01]  /*3560*/  IMAD.MOV.U32 R37, RZ, RZ, R82 ;  /* 0x000000ffff257224 */ /* 0x000fe200078e0052 */
[----:B------:R-:W-:Y:S01]  /*3570*/  CS2R R70, SRZ ;  /* 0x0000000000467805 */ /* 0x000fe2000001ff00 */
[----:B------:R-:W-:Y:S01]  /*3580*/  VIADD R39, R213, 0x20 ;  /* 0x00000020d5277836 */ /* 0x000fe20000000000 */
[----:B------:R-:W-:Y:S01]  /*3590*/  PRMT R162, R38, 0x5410, R36 ;  /* 0x0000541026a27816 */ /* 0x000fe20000000024 */
[----:B------:R-:W-:Y:S01]  /*35a0*/  IMAD.MOV.U32 R36, RZ, RZ, R83 ;  /* 0x000000ffff247224 */ /* 0x000fe200078e0053 */
[----:B------:R-:W-:Y:S01]  /*35b0*/  PRMT R164, R164, 0x5410, R37 ;  /* 0x00005410a4a47816 */ /* 0x000fe20000000025 */
[----:B------:R-:W-:Y:S01]  /*35c0*/  IMAD.MOV.U32 R37, RZ, RZ, R90 ;  /* 0x000000ffff257224 */ /* 0x000fe200078e005a */
[----:B------:R-:W-:Y:S01]  /*35d0*/  ISETP.GE.AND P4, PT, R39, R4, PT ;  /* 0x000000042700720c */ /* 0x000fe20003f86270 */
[----:B------:R-:W-:Y:S01]  /*35e0*/  IMAD.MOV.U32 R38, RZ, RZ, R122 ;  /* 0x000000ffff267224 */ /* 0x000fe200078e007a */
[----:B------:R-:W-:Y:S01]  /*35f0*/  PRMT R163, R163, 0x5410, R36 ;  /* 0x00005410a3a37816 */ /* 0x000fe20000000024 */
[----:B------:R-:W-:Y:S01]  /*3600*/  IMAD.MOV.U32 R36, RZ, RZ, R91 ;  /* 0x000000ffff247224 */ /* 0x000fe200078e005b */
[----:B------:R-:W-:-:S02]  /*3610*/  CS2R R74, SRZ ;  /* 0x00000000004a7805 */ /* 0x000fc4000001ff00 */
[----:B------:R-:W-:Y:S02]  /*3620*/  CS2R R64, SRZ ;  /* 0x0000000000407805 */ /* 0x000fe4000001ff00 */
[----:B------:R-:W-:Y:S02]  /*3630*/  CS2R R68, SRZ ;  /* 0x0000000000447805 */ /* 0x000fe4000001ff00 */
[----:B------:R-:W-:Y:S02]  /*3640*/  CS2R R72, SRZ ;  /* 0x0000000000487805 */ /* 0x000fe4000001ff00 */
[----:B------:R-:W-:Y:S01]  /*3650*/  PRMT R165, R36, 0x5410, R37 ;  /* 0x0000541024a57816 */ /* 0x000fe20000000025 */
[----:B------:R-:W-:Y:S01]  /*3660*/  IMAD.MOV.U32 R37, RZ, RZ, R123 ;  /* 0x000000ffff257224 */ /* 0x000fe200078e007b */
[----:B------:R-:W-:Y:S01]  /*3670*/  CS2R R76, SRZ ;  /* 0x00000000004c7805 */ /* 0x000fe2000001ff00 */
[----:B------:R-:W-:-:S03]  /*3680*/  IMAD.MOV.U32 R36, RZ, RZ, R80 ;  /* 0x000000ffff247224 */ /* 0x000fc600078e0050 */
[----:B------:R-:W-:Y:S01]  /*3690*/  PRMT R134, R37, 0x5410, R38 ;  /* 0x0000541025867816 */ /* 0x000fe20000000026 */
[----:B------:R-:W-:Y:S02]  /*36a0*/  IMAD.MOV.U32 R38, RZ, RZ, R81 ;  /* 0x000000ffff267224 */ /* 0x000fe400078e0051 */
[----:B------:R-:W-:-:S03]  /*36b0*/  IMAD.MOV.U32 R37, RZ, RZ, R88 ;  /* 0x000000ffff257224 */ /* 0x000fc600078e0058 */
[----:B------:R-:W-:Y:S01]  /*36c0*/  PRMT R161, R38, 0x5410, R36 ;  /* 0x0000541026a17816 */ /* 0x000fe20000000024 */
[----:B------:R-:W-:Y:S01]  /*36d0*/  IMAD.MOV.U32 R36, RZ, RZ, R89 ;  /* 0x000000ffff247224 */ /* 0x000fe200078e0059 */
[----:B------:R-:W-:Y:S01]  /*36e0*/  PRMT R164, R37, 0x7610, R164 ;  /* 0x0000761025a47816 */ /* 0x000fe200000000a4 */
[----:B------:R-:W-:Y:S02]  /*36f0*/  IMAD.MOV.U32 R38, RZ, RZ, R116 ;  /* 0x000000ffff267224 */ /* 0x000fe400078e0074 */
[----:B------:R-:W-:Y:S01]  /*3700*/  IMAD.MOV.U32 R37, RZ, RZ, R117 ;  /* 0x000000ffff257224 */ /* 0x000fe200078e0075 */
[----:B------:R-:W-:Y:S01]  /*3710*/  PRMT R163, R36, 0x7610, R163 ;  /* 0x0000761024a37816 */ /* 0x000fe200000000a3 */
[----:B------:R-:W-:-:S03]  /*3720*/  IMAD.MOV.U32 R36, RZ, RZ, R124 ;  /* 0x000000ffff247224 */ /* 0x000fc600078e007c */
[----:B------:R-:W-:Y:S02]  /*3730*/  PRMT R167, R167, 0x5410, R37 ;  /* 0x00005410a7a77816 */ /* 0x000fe40000000025 */
[----:B------:R-:W-:Y:S01]  /*3740*/  PRMT R166, R36, 0x5410, R38 ;  /* 0x0000541024a67816 */ /* 0x000fe20000000026 */
[----:B------:R-:W-:-:S05]  /*3750*/  IMAD.MOV.U32 R38, RZ, RZ, R125 ;  /* 0x000000ffff267224 */ /* 0x000fca00078e007d */
[----:B------:R-:W-:Y:S01]  /*3760*/  PRMT R168, R168, 0x5410, R38 ;  /* 0x00005410a8a87816 */ /* 0x000fe20000000026 */
[----:B------:R-:W-:Y:S06]  /*3770*/  @P4 BRA `(.L_x_461) ;  /* 0x00000000007c4947 */ /* 0x000fec0003800000 */
[----:B------:R-:W-:Y:S01]  /*3780*/  IADD3 R36, P2, P5, R100, R86, R33 ;  /* 0x0000005664247210 */ /* 0x000fe20007d5e021 */
[----:B------:R-:W-:Y:S01]  /*3790*/  ULDC.64 UR4, c[0x0][0x3e8] ;  /* 0x0000fa0000047ab9 */ /* 0x000fe20000000a00 */
[----:B------:R-:W-:Y:S01]  /*37a0*/  ULDC.64 UR6, c[0x0][0x400] ;  /* 0x0001000000067ab9 */ /* 0x000fe20000000a00 */
[----:B------:R-:W-:Y:S02]  /*37b0*/  CS2R R74, SRZ ;  /* 0x00000000004a7805 */ /* 0x000fe4000001ff00 */
[----:B------:R-:W-:Y:S02]  /*37c0*/  IADD3.X R39, R26, R0, R35, P2, P5 ;  /* 0x000000001a277210 */ /* 0x000fe400017ea423 */
[----:B------:R-:W-:Y:S02]  /*37d0*/  CS2R R76, SRZ ;  /* 0x00000000004c7805 */ /* 0x000fe4000001ff00 */
[----:B------:R-:W-:Y:S01]  /*37e0*/  IADD3 R37, P2, P5, R106, R84, R29 ;  /* 0x000000546a257210 */ /* 0x000fe20007d5e01d */
[----:B------:R-:W-:-:S03]  /*37f0*/  ULDC.64 UR8, c[0x0][0x208] ;  /* 0x0000820000087ab9 */ /* 0x000fc60000000a00 */
[----:B------:R-:W-:Y:S02]  /*3800*/  IADD3.X R40, R21, R3, R31, P2, P5 ;  /* 0x0000000315287210 */ /* 0x000fe400017ea41f */
[----:B------:R-:W-:-:S04]  /*3810*/  LEA R38, P2, R36, UR4, 0x1 ;  /* 0x0000000424267c11 */ /* 0x000fc8000f8408ff */
[----:B------:R-:W-:Y:S02]  /*3820*/  LEA.HI.X R39, R36, UR5, R39, 0x1, P2 ;  /* 0x0000000524277c11 */ /* 0x000fe400090f0c27 */
[----:B------:R-:W-:-:S04]  /*3830*/  LEA R36, P2, R37, UR6, 0x1 ;  /* 0x0000000625247c11 */ /* 0x000fc8000f8408ff */
[----:B------:R-:W-:Y:S02]  /*3840*/  LEA.HI.X R37, R37, UR7, R40, 0x1, P2 ;  /* 0x0000000725257c11 */ /* 0x000fe400090f0c28 */
[----:B------:R-:W-:Y:S02]  /*3850*/  ISETP.GE.AND P2, PT, R22, R115, PT ;  /* 0x000000731600720c */ /* 0x000fe40003f46270 */
[----:B------:R-:W-:Y:S02]  /*3860*/  CS2R R70, SRZ ;  /* 0x0000000000467805 */ /* 0x000fe4000001ff00 */
[----:B------:R-:W-:-:S09]  /*3870*/  CS2R R72, SRZ ;  /* 0x0000000000487805 */ /* 0x000fd2000001ff00 */
[----:B------:R0:W5:Y:S04]  /*3880*/  @!P2 LDG.E.64 R74, desc[UR8][R38.64] ;  /* 0x00000008264aa981 */ /* 0x000168000c1e1b00 */
[----:B------:R0:W5:Y:S01]  /*3890*/  @!P2 LDG.E.64 R76, desc[UR8][R36.64] ;  /* 0x00000008244ca981 */ /* 0x000162000c1e1b00 */
        /* <DEDUP_REMOVED lines=10> */
[----:B------:R-:W-:-:S13]  /*3940*/  ISETP.GE.AND P2, PT, R216, R115, PT ;  /* 0x00000073d800720c */ /* 0x000fda0003f46270 */
[----:B------:R0:W5:Y:S04]  /*3950*/  @!P2 LDG.E.64 R62, desc[UR8][R38.64+0xc0] ;  /* 0x0000c008263ea981 */ /* 0x000168000c1e1b00 */
[----:B------:R0:W5:Y:S02]  /*3960*/  @!P2 LDG.E.64 R64, desc[UR8][R36.64+0xc0] ;  /* 0x0000c0082440a981 */ /* 0x000164000c1e1b00 */
.L_x_461:
[----:B------:R-:W-:Y:S05]  /*3970*/  BSYNC B1 ;  /* 0x0000000000017941 */ /* 0x000fea0003800000 */
.L_x_460:
[----:B0----5:R-:W-:Y:S01]  /*3980*/  IMAD.MOV.U32 R37, RZ, RZ, R66 ;  /* 0x000000ffff257224 */ /* 0x021fe200078e0042 */
[----:B------:R-:W-:Y:S01]  /*3990*/  ISETP.GE.AND P5, PT, R237, R4, PT ;  /* 0x00000004ed00720c */ /* 0x000fe20003fa6270 */
[----:B------:R-:W-:Y:S01]  /*39a0*/  IMAD.MOV.U32 R36, RZ, RZ, R67 ;  /* 0x000000ffff247224 */ /* 0x000fe200078e0043 */
[----:B------:R-:W-:Y:S01]  /*39b0*/  BSSY B1, `(.L_x_462) ;  /* 0x0000041000017945 */ /* 0x000fe20003800000 */
[----:B------:R-:W-:Y:S01]  /*39c0*/  IMAD.MOV.U32 R39, RZ, RZ, R62 ;  /* 0x000000ffff277224 */ /* 0x000fe200078e003e */
[----:B------:R-:W-:Y:S01]  /*39d0*/  CS2R R42, SRZ ;  /* 0x00000000002a7805 */ /* 0x000fe2000001ff00 */
[----:B------:R-:W-:Y:S01]  /*39e0*/  IMAD.MOV.U32 R38, RZ, RZ, R63 ;  /* 0x000000ffff267224 */ /* 0x000fe200078e003f */
[----:B------:R-:W-:Y:S01]  /*39f0*/  PRMT R153, R36, 0x5410, R37 ;  /* 0x0000541024997816 */ /* 0x000fe20000000025 */
        /* <DEDUP_REMOVED lines=9> */
[----:B------:R-:W-:Y:S01]  /*3a90*/  PRMT R156, R38, 0x7610, R156 ;  /* 0x00007610269c7816 */ /* 0x000fe2000000009c */
        /* <DEDUP_REMOVED lines=9> */
[----:B------:R-:W-:-:S02]  /*3b30*/  PRMT R149, R38, 0x5410, R39 ;  /* 0x0000541026957816 */ /* 0x000fc40000000027 */
[----:B------:R-:W-:Y:S02]  /*3b40*/  CS2R R50, SRZ ;  /* 0x0000000000327805 */ /* 0x000fe4000001ff00 */
[----:B------:R-:W-:Y:S01]  /*3b50*/  PRMT R156, R156, 0x5410, R37 ;  /* 0x000054109c9c7816 */ /* 0x000fe20000000025 */
[----:B------:R-:W-:Y:S01]  /*3b60*/  IMAD.MOV.U32 R37, RZ, RZ, R76 ;  /* 0x000000ffff257224 */ /* 0x000fe200078e004c */
[----:B------:R-:W-:Y:S01]  /*3b70*/  PRMT R157, R36, 0x7610, R157 ;  /* 0x00007610249d7816 */ /* 0x000fe2000000009d */
[----:B------:R-:W-:Y:S01]  /*3b80*/  IMAD.MOV.U32 R36, RZ, RZ, R77 ;  /* 0x000000ffff247224 */ /* 0x000fe200078e004d */
[----:B------:R-:W-:Y:S02]  /*3b90*/  CS2R R52, SRZ ;  /* 0x0000000000347805 */ /* 0x000fe4000001ff00 */
[----:B------:R-:W-:Y:S02]  /*3ba0*/  CS2R R58, SRZ ;  /* 0x00000000003a7805 */ /* 0x000fe4000001ff00 */
[----:B------:R-:W-:Y:S01]  /*3bb0*/  PRMT R159, R36, 0x5410, R37 ;  /* 0x00005410249f7816 */ /* 0x000fe20000000025 */
[----:B------:R-:W-:Y:S06]  /*3bc0*/  @P5 BRA `(.L_x_463) ;  /* 0x00000000007c5947 */ /* 0x000fec0003800000 */
[----:B------:R-:W-:Y:S01]  /*3bd0*/  IADD3 R86, P2, P6, R100, R32, R86 ;  /* 0x0000002064567210 */ /* 0x000fe20007e5e056 */
[----:B------:R-:W-:Y:S01]  /*3be0*/  ULDC.64 UR4, c[0x0][0x3e8] ;  /* 0x0000fa0000047ab9 */ /* 0x000fe20000000a00 */
[----:B------:R-:W-:Y:S02]  /*3bf0*/  CS2R R56, SRZ ;  /* 0x0000000000387805 */ /* 0x000fe4000001ff00 */
[----:B------:R-:W-:Y:S02]  /*3c00*/  CS2R R58, SRZ ;  /* 0x00000000003a7805 */ /* 0x000fe4000001ff00 */
[----:B------:R-:W-:Y:S01]  /*3c10*/  IADD3.X R0, R26, R34, R0, P2, P6 ;  /* 0x000000221a007210 */ /* 0x000fe200017ec400 */
[----:B------:R-:W-:Y:S01]  /*3c20*/  ULDC.64 UR6, c[0x0][0x208] ;  /* 0x0000820000067ab9 */ /* 0x000fe20000000a00 */
[----:B------:R-:W-:-:S04]  /*3c30*/  IADD3 R84, P2, P6, R106, R28, R84 ;  /* 0x0000001c6a547210 */ /* 0x000fc80007e5e054 */
[----:B------:R-:W-:Y:S02]  /*3c40*/  IADD3.X R3, R21, R30, R3, P2, P6 ;  /* 0x0000001e15037210 */ /* 0x000fe400017ec403 */
[----:B------:R-:W-:-:S04]  /*3c50*/  LEA R38, P2, R86, UR4, 0x1 ;  /* 0x0000000456267c11 */ /* 0x000fc8000f8408ff */
[----:B------:R-:W-:Y:S01]  /*3c60*/  LEA.HI.X R39, R86, UR5, R0, 0x1, P2 ;  /* 0x0000000556277c11 */ /* 0x000fe200090f0c00 */
[----:B------:R-:W-:Y:S02]  /*3c70*/  ULDC.64 UR4, c[0x0][0x400] ;  /* 0x0001000000047ab9 */ /* 0x000fe40000000a00 */
        /* <DEDUP_REMOVED lines=20> */
.L_x_463:
[----:B------:R-:W-:Y:S05]  /*3dc0*/  BSYNC B1 ;  /* 0x0000000000017941 */ /* 0x000fea0003800000 */
.L_x_462:
[----:B-----5:R-:W-:Y:S01]  /*3dd0*/  IMAD.MOV.U32 R3, RZ, RZ, R42 ;  /* 0x000000ffff037224 */ /* 0x020fe200078e002a */
[----:B------:R-:W-:Y:S01]  /*3de0*/  ULOP3.LUT UR4, UR60, 0x1, URZ, 0xfc, !UPT ;  /* 0x000000013c047892 */ /* 0x000fe2000f8efc3f */
[----:B------:R-:W-:-:S03]  /*3df0*/  IMAD.MOV.U32 R0, RZ, RZ, R43 ;  /* 0x000000ffff007224 */ /* 0x000fc600078e002b */
[----:B------:R-:W-:Y:S02]  /*3e00*/  UISETP.NE.AND UP0, UPT, UR4, 0x3, UPT ;  /* 0x000000030400788c */ /* 0x000fe4000bf05270 */
[----:B------:R-:W-:Y:S01]  /*3e10*/  PRMT R135, R3, 0x5410, R0 ;  /* 0x0000541003877816 */ /* 0x000fe20000000000 */
[----:B------:R-:W-:Y:S02]  /*3e20*/  IMAD.MOV.U32 R3, RZ, RZ, R48 ;  /* 0x000000ffff037224 */ /* 0x000fe400078e0030 */
[----:B------:R-:W-:Y:S01]  /*3e30*/  IMAD.MOV.U32 R0, RZ, RZ, R49 ;  /* 0x000000ffff007224 */ /* 0x000fe200078e0031 */
[----:B------:R-:W-:-:S04]  /*3e40*/  PLOP3.LUT P2, PT, PT, PT, UP0, 0x80, 0x0 ;  /* 0x000000000000781c */ /* 0x000fc80003f4f008 */
[----:B------:R-:W-:Y:S01]  /*3e50*/  PRMT R145, R3, 0x5410, R0 ;  /* 0x0000541003917816 */ /* 0x000fe20000000000 */
[----:B------:R-:W-:Y:S02]  /*3e60*/  IMAD.MOV.U32 R3, RZ, RZ, R54 ;  /* 0x000000ffff037224 */ /* 0x000fe400078e0036 */
[----:B------:R-:W-:-:S05]  /*3e70*/  IMAD.MOV.U32 R0, RZ, RZ, R55 ;  /* 0x000000ffff007224 */ /* 0x000fca00078e0037 */
[----:B------:R-:W-:Y:S01]  /*3e80*/  PRMT R151, R3, 0x5410, R0 ;  /* 0x0000541003977816 */ /* 0x000fe20000000000 */
[----:B------:R-:W-:Y:S02]  /*3e90*/  IMAD.MOV.U32 R3, RZ, RZ, R56 ;  /* 0x000000ffff037224 */ /* 0x000fe400078e0038 */
[----:B------:R-:W-:-:S05]  /*3ea0*/  IMAD.MOV.U32 R0, RZ, RZ, R57 ;  /* 0x000000ffff007224 */ /* 0x000fca00078e0039 */
[----:B------:R-:W-:Y:S01]  /*3eb0*/  PRMT R154, R0, 0x5410, R3 ;  /* 0x00005410009a7816 */ /* 0x000fe20000000003 */
[----:B------:R-:W-:Y:S02]  /*3ec0*/  IMAD.MOV.U32 R3, RZ, RZ, R40 ;  /* 0x000000ffff037224 */ /* 0x000fe400078e0028 */
[----:B------:R-:W-:-:S05]  /*3ed0*/  IMAD.MOV.U32 R0, RZ, RZ, R41 ;  /* 0x000000ffff007224 */ /* 0x000fca00078e0029 */
[----:B------:R-:W-:Y:S01]  /*3ee0*/  PRMT R143, R3, 0x5410, R0 ;  /* 0x00005410038f7816 */ /* 0x000fe20000000000 */
        /* <DEDUP_REMOVED lines=12> */
[----:B------:R-:W-:Y:S06]  /*3fb0*/  @!P2 BRA `(.L_x_464) ;  /* 0x000000000004a947 */ /* 0x000fec0003800000 */
[----:B------:R-:W-:Y:S01]  /*3fc0*/  BPT.TRAP 0x1 ;  /* 0x000000040000795c */ /* 0x000fe20000300000 */
.L_x_464:
[----:B------:R-:W-:Y:S01]  /*3fd0*/  IMAD R3, R19, 0x8, R18 ;  /* 0x0000000813037824 */ /* 0x000fe200078e0212 */
[----:B------:R-:W-:Y:S01]  /*3fe0*/  SHF.L.U32 R0, R217, 0x1f, RZ ;  /* 0x0000001fd9007819 */ /* 0x000fe200000006ff */
[----:B------:R-:W-:Y:S03]  /*3ff0*/  BSSY B1, `(.L_x_465) ;  /* 0x0000003000017945 */ /* 0x000fe60003800000 */
[----:B------:R-:W1:Y:S02]  /*4000*/  SYNCS.PHASECHK.TRANS64.TRYWAIT P6, [R3+URZ+0x38890], R0 ;  /* 0x03889000030075a7 */ /* 0x000e6400080c017f */
[----:B-1----:R-:W-:Y:S05]  /*4010*/  @!P6 BRA `(.L_x_466) ;  /* 0x0000028000c4e947 */ /* 0x002fea0003800000 */
.L_x_854:
[----:B------:R-:W-:Y:S05]  /*4020*/  BSYNC B1 ;  /* 0x0000000000017941 */ /* 0x000fea0003800000 */
.L_x_465:
[----:B------:R-:W-:Y:S04]  /*4030*/  BSSY B1, `(.L_x_467) ;  /* 0x00000e5000017945 */ /* 0x000fe80003800000 */
[----:B------:R-:W-:Y:S05]  /*4040*/  @P3 BRA `(.L_x_468) ;  /* 0x0000000c008c3947 */ /* 0x000fea0003800000 */
[----:B------:R-:W-:Y:S01]  /*4050*/  ISETP.NE.AND P3, PT, R27, RZ, PT ;  /* 0x000000ff1b00720c */ /* 0x000fe20003f65270 */
[----:B------:R-:W-:-:S12]  /*4060*/  BSSY B2, `(.L_x_469) ;  /* 0x0000036000027945 */ /* 0x000fd80003800000 */
[----:B------:R-:W-:Y:S05]  /*4070*/  @!P3 BRA `(.L_x_470) ;  /* 0x0000000000d0b947 */ /* 0x000fea0003800000 */
[----:B0-----:R0:W2:Y:S01]  /*4080*/  LDS.128 R36, [R5+0x24400] ;  /* 0x0244000005247984 */ /* 0x0010a20000000c00 */
[----:B------:R-:W-:Y:S01]  /*4090*/  ISETP.GE.AND P3, PT, R22, R115, PT ;  /* 0x000000731600720c */ /* 0x000fe20003f66270 */
[----:B------:R-:W-:-:S12]  /*40a0*/  BSSY B3, `(.L_x_471) ;  /* 0x000002f000037945 */ /* 0x000fd80003800000 */
[----:B0-----:R-:W-:Y:S05]  /*40b0*/  @P3 BRA `(.L_x_472) ;  /* 0x0000000000b43947 */ /* 0x001fea0003800000 */
[----:B------:R-:W-:Y:S02]  /*40c0*/  SHF.R.U64 R85, R124, 0x10, R125 ;  /* 0x000000107c557819 */ /* 0x000fe4000000127d */
[----:B------:R-:W-:Y:S02]  /*40d0*/  SHF.R.U64 R84, R122, 0x10, R123 ;  /* 0x000000107a547819 */ /* 0x000fe4000000127b */
[----:B------:R-:W-:Y:S02]  /*40e0*/  PRMT R85, R166, 0x5410, R85 ;  /* 0x00005410a6557816 */ /* 0x000fe40000000055 */
[----:B------:R-:W-:Y:S02]  /*40f0*/  PRMT R84, R134, 0x5432, R84 ;  /* 0x0000543286547816 */ /* 0x000fe40000000054 */
[----:B------:R-:W-:Y:S02]  /*4100*/  SHF.R.U32.HI R122, RZ, 0x10, R125 ;  /* 0x00000010ff7a7819 */ /* 0x000fe4000001167d */
[----:B--2---:R-:W-:-:S02]  /*4110*/  LOP3.LUT R124, R37, 0xffff0000, RZ, 0xc0, !PT ;  /* 0xffff0000257c7812 */ /* 0x004fc400078ec0ff */
[C---:B------:R-:W-:Y:S01]  /*4120*/  LOP3.LUT R86, R85.reuse, 0xffff0000, RZ, 0xc0, !PT ;  /* 0xffff000055567812 */ /* 0x040fe200078ec0ff */
[----:B------:R-:W-:Y:S01]  /*4130*/  IMAD.U32 R85, R85, 0x10000, RZ ;  /* 0x0001000055557824 */ /* 0x000fe200078e00ff */
[C---:B------:R-:W-:Y:S01]  /*4140*/  LOP3.LUT R125, R84.reuse, 0xffff0000, RZ, 0xc0, !PT ;  /* 0xffff0000547d7812 */ /* 0x040fe200078ec0ff */
[----:B------:R-:W-:Y:S01]  /*4150*/  IMAD.U32 R84, R84, 0x10000, RZ ;  /* 0x0001000054547824 */ /* 0x000fe200078e00ff */
[----:B------:R-:W-:Y:S01]  /*4160*/  SHF.R.U32.HI R87, RZ, 0x10, R123 ;  /* 0x00000010ff577819 */ /* 0x000fe2000001167b */
[----:B------:R-:W-:Y:S02]  /*4170*/  IMAD.U32 R123, R37, 0x10000, RZ ;  /* 0x00010000257b7824 */ /* 0x000fe400078e00ff */
[-C--:B------:R-:W-:Y:S01]  /*4180*/  FMUL.FTZ R37, R124, R86.reuse ;  /* 0x000000567c257220 */ /* 0x080fe20000410000 */
[----:B------:R-:W-:Y:S01]  /*4190*/  PRMT R122, R168, 0x5432, R122 ;  /* 0x00005432a87a7816 */ /* 0x000fe2000000007a */
[-C--:B------:R-:W-:Y:S01]  /*41a0*/  FMUL.FTZ R124, R124, R125.reuse ;  /* 0x0000007d7c7c7220 */ /* 0x080fe20000410000 */
[----:B------:R-:W-:Y:S01]  /*41b0*/  PRMT R87, R134, 0x5410, R87 ;  /* 0x0000541086577816 */ /* 0x000fe20000000057 */
[C---:B------:R-:W-:Y:S01]  /*41c0*/  FFMA.FTZ R37, R123.reuse, R125, -R37 ;  /* 0x0000007d7b257223 */ /* 0x040fe20000010825 */
[----:B------:R-:W-:Y:S01]  /*41d0*/  LOP3.LUT R125, R38, 0xffff0000, RZ, 0xc0, !PT ;  /* 0xffff0000267d7812 */ /* 0x000fe200078ec0ff */
[----:B------:R-:W-:Y:S01]  /*41e0*/  FFMA.FTZ R86, R123, R86, R124 ;  /* 0x000000567b567223 */ /* 0x000fe2000001007c */
[C---:B------:R-:W-:Y:S01]  /*41f0*/  IMAD.U32 R123, R122.reuse, 0x10000, RZ ;  /* 0x000100007a7b7824 */ /* 0x040fe200078e00ff */
[----:B------:R-:W-:Y:S01]  /*4200*/  LOP3.LUT R122, R122, 0xffff0000, RZ, 0xc0, !PT ;  /* 0xffff00007a7a7812 */ /* 0x000fe200078ec0ff */
[C---:B------:R-:W-:Y:S01]  /*4210*/  IMAD.U32 R134, R87.reuse, 0x10000, RZ ;  /* 0x0001000057867824 */ /* 0x040fe200078e00ff */
[----:B------:R-:W-:Y:S01]  /*4220*/  LOP3.LUT R87, R87, 0xffff0000, RZ, 0xc0, !PT ;  /* 0xffff000057577812 */ /* 0x000fe200078ec0ff */
[----:B------:R-:W-:-:S02]  /*4230*/  IMAD.U32 R124, R38, 0x10000, RZ ;  /* 0x00010000267c7824 */ /* 0x000fc400078e00ff */
[C---:B------:R-:W-:Y:S01]  /*4240*/  FMUL.FTZ R38, R125.reuse, R123 ;  /* 0x0000007b7d267220 */ /* 0x040fe20000410000 */
[-C--:B------:R-:W-:Y:S01]  /*4250*/  FMUL.FTZ R125, R125, R134.reuse ;  /* 0x000000867d7d7220 */ /* 0x080fe20000410000 */
[----:B------:R-:W-:Y:S02]  /*4260*/  F2FP.BF16.F32.PACK_AB R37, R86, R37 ;  /* 0x000000255625723e */ /* 0x000fe400000010ff */
[C---:B------:R-:W-:Y:S01]  /*4270*/  FFMA.FTZ R38, R124.reuse, R134, -R38 ;  /* 0x000000867c267223 */ /* 0x040fe20000010826 */
[----:B------:R-:W-:Y:S01]  /*4280*/  FFMA.FTZ R123, R124, R123, R125 ;  /* 0x0000007b7c7b7223 */ /* 0x000fe2000001007d */
[C---:B------:R-:W-:Y:S01]  /*4290*/  LOP3.LUT R124, R39.reuse, 0xffff0000, RZ, 0xc0, !PT ;  /* 0xffff0000277c7812 */ /* 0x040fe200078ec0ff */
[----:B------:R-:W-:-:S03]  /*42a0*/  IMAD.U32 R125, R39, 0x10000, RZ ;  /* 0x00010000277d7824 */ /* 0x000fc600078e00ff */
[----:B------:R-:W-:Y:S01]  /*42b0*/  F2FP.BF16.F32.PACK_AB R38, R123, R38 ;  /* 0x000000267b26723e */ /* 0x000fe200000010ff */
[----:B------:R-:W-:-:S04]  /*42c0*/  FMUL.FTZ R39, R124, R122 ;  /* 0x0000007a7c277220 */ /* 0x000fc80000410000 */
[-C--:B------:R-:W-:Y:S01]  /*42d0*/  FFMA.FTZ R39, R125, R87.reuse, -R39 ;  /* 0x000000577d277223 */ /* 0x080fe20000010827 */
[----:B------:R-:W-:-:S04]  /*42e0*/  FMUL.FTZ R87, R124, R87 ;  /* 0x000000577c577220 */ /* 0x000fc80000410000 */
[----:B------:R-:W-:Y:S01]  /*42f0*/  FFMA.FTZ R122, R125, R122, R87 ;  /* 0x0000007a7d7a7223 */ /* 0x000fe20000010057 */
[C---:B------:R-:W-:Y:S01]  /*4300*/  LOP3.LUT R87, R36.reuse, 0xffff0000, RZ, 0xc0, !PT ;  /* 0xffff000024577812 */ /* 0x040fe200078ec0ff */
[----:B------:R-:W-:-:S03]  /*4310*/  IMAD.U32 R36, R36, 0x10000, RZ ;  /* 0x0001000024247824 */ /* 0x000fc600078e00ff */
[----:B------:R-:W-:Y:S01]  /*4320*/  F2FP.BF16.F32.PACK_AB R39, R122, R39 ;  /* 0x000000277a27723e */ /* 0x000fe200000010ff */
[C---:B------:R-:W-:Y:S01]  /*4330*/  FMUL.FTZ R124, R87.reuse, R85 ;  /* 0x00000055577c7220 */ /* 0x040fe20000410000 */
[----:B------:R-:W-:-:S03]  /*4340*/  FMUL.FTZ R87, R87, R84 ;  /* 0x0000005457577220 */ /* 0x000fc60000410000 */
[C---:B------:R-:W-:Y:S01]  /*4350*/  FFMA.FTZ R124, R36.reuse, R84, -R124 ;  /* 0x00000054247c7223 */ /* 0x040fe2000001087c */
[----:B------:R-:W-:-:S05]  /*4360*/  FFMA.FTZ R87, R36, R85, R87 ;  /* 0x0000005524577223 */ /* 0x000fca0000010057 */
[----:B------:R-:W-:-:S05]  /*4370*/  F2FP.BF16.F32.PACK_AB R87, R87, R124 ;  /* 0x0000007c5757723e */ /* 0x000fca00000010ff */
[----:B------:R-:W-:-:S07]  /*4380*/  IMAD.MOV.U32 R36, RZ, RZ, R87 ;  /* 0x000000ffff247224 */ /* 0x000fce00078e0057 */
.L_x_472:
[----:B------:R-:W-:Y:S05]  /*4390*/  BSYNC B3 ;  /* 0x0000000000037941 */ /* 0x000fea0003800000 */
.L_x_471:
[----:B------:R-:W-:Y:S02]  /*43a0*/  ULDC.64 UR4, c[0x0][0x208] ;  /* 0x0000820000047ab9 */ /* 0x000fe40000000a00 */
[----:B--2---:R2:W-:Y:S03]  /*43b0*/  STG.E.128 desc[UR4][R60.64], R36 ;  /* 0x000000243c007986 */ /* 0x0045e6000c101d04 */
.L_x_470:
[----:B------:R-:W-:Y:S05]  /*43c0*/  BSYNC B2 ;  /* 0x0000000000027941 */ /* 0x000fea0003800000 */
.L_x_469:
[----:B------:R-:W-:Y:S01]  /*43d0*/  ISETP.NE.AND P3, PT, R11, RZ, PT ;  /* 0x000000ff0b00720c */ /* 0x000fe20003f65270 */
[----:B------:R-:W-:-:S12]  /*43e0*/  BSSY B2, `(.L_x_473) ;  /* 0x0000037000027945 */ /* 0x000fd80003800000 */
[----:B------:R-:W-:Y:S05]  /*43f0*/  @!P3 BRA `(.L_x_474) ;  /* 0x0000000000d4b947 */ /* 0x000fea0003800000 */
[----:B0-2---:R0:W2:Y:S01]  /*4400*/  LDS.128 R36, [R5+0x26c00] ;  /* 0x026c000005247984 */ /* 0x0050a20000000c00 */
[----:B------:R-:W-:Y:S01]  /*4410*/  ISETP.GE.AND P3, PT, R215, R115, PT ;  /* 0x00000073d700720c */ /* 0x000fe20003f66270 */
[----:B------:R-:W-:-:S12]  /*4420*/  BSSY B3, `(.L_x_475) ;  /* 0x0000030000037945 */ /* 0x000fd80003800000 */
[----:B0-----:R-:W-:Y:S05]  /*4430*/  @P3 BRA `(.L_x_476) ;  /* 0x0000000000b83947 */ /* 0x001fea0003800000 */
[----:B------:R-:W-:Y:S02]  /*4440*/  SHF.R.U64 R86, R116, 0x10, R117 ;  /* 0x0000001074567819 */ /* 0x000fe40000001275 */
[--C-:B------:R-:W-:Y:S02]  /*4450*/  SHF.R.U64 R84, R90, 0x10, R91.reuse ;  /* 0x000000105a547819 */ /* 0x100fe4000000125b */
[----:B------:R-:W-:Y:S02]  /*4460*/  PRMT R86, R166, 0x5432, R86 ;  /* 0x00005432a6567816 */ /* 0x000fe40000000056 */
[----:B------:R-:W-:Y:S02]  /*4470*/  PRMT R84, R165, 0x5432, R84 ;  /* 0x00005432a5547816 */ /* 0x000fe40000000054 */
[----:B------:R-:W-:Y:S02]  /*4480*/  SHF.R.U32.HI R87, RZ, 0x10, R91 ;  /* 0x00000010ff577819 */ /* 0x000fe4000001165b */
[----:B------:R-:W-:-:S02]  /*4490*/  SHF.R.U32.HI R90, RZ, 0x10, R117 ;  /* 0x00000010ff5a7819 */ /* 0x000fc40000011675 */
[C---:B--2---:R-:W-:Y:S01]  /*44a0*/  LOP3.LUT R91, R37.reuse, 0xffff0000, RZ, 0xc0, !PT ;  /* 0xffff0000255b7812 */ /* 0x044fe200078ec0ff */
[----:B------:R-:W-:Y:S01]  /*44b0*/  IMAD.U32 R37, R37, 0x10000, RZ ;  /* 0x0001000025257824 */ /* 0x000fe200078e00ff */
[C---:B------:R-:W-:Y:S01]  /*44c0*/  LOP3.LUT R116, R86.reuse, 0xffff0000, RZ, 0xc0, !PT ;  /* 0xffff000056747812 */ /* 0x040fe200078ec0ff */
[----:B------:R-:W-:Y:S01]  /*44d0*/  IMAD.U32 R86, R86, 0x10000, RZ ;  /* 0x0001000056567824 */ /* 0x000fe200078e00ff */
[C---:B------:R-:W-:Y:S01]  /*44e0*/  LOP3.LUT R117, R84.reuse, 0xffff0000, RZ, 0xc0, !PT ;  /* 0xffff000054757812 */ /* 0x040fe200078ec0ff */
[----:B------:R-:W-:Y:S01]  /*44f0*/  IMAD.U32 R84, R84, 0x10000, RZ ;  /* 0x0001000054547824 */ /* 0x000fe200078e00ff */
[----:B------:R-:W-:Y:S01]  /*4500*/  PRMT R90, R167, 0x5432, R90 ;  /* 0x00005432a75a7816 */ /* 0x000fe2000000005a */
[----:B------:R-:W-:Y:S01]  /*4510*/  FMUL.FTZ R85, R91, R116 ;  /* 0x000000745b557220 */ /* 0x000fe20000410000 */
[----:B------:R-:W-:Y:S01]  /*4520*/  PRMT R87, R165, 0x5410, R87 ;  /* 0x00005410a5577816 */ /* 0x000fe20000000057 */
[-C--:B------:R-:W-:Y:S02]  /*4530*/  FMUL.FTZ R91, R91, R117.reuse ;  /* 0x000000755b5b7220 */ /* 0x080fe40000410000 */
[----:B------:R-:W-:Y:S01]  /*4540*/  FFMA.FTZ R85, R37, R117, -R85 ;  /* 0x0000007525557223 */ /* 0x000fe20000010855 */
[----:B------:R-:W-:-:S02]  /*4550*/  IMAD.U32 R117, R38, 0x10000, RZ ;  /* 0x0001000026757824 */ /* 0x000fc400078e00ff */
[----:B------:R-:W-:Y:S01]  /*4560*/  FFMA.FTZ R37, R37, R116, R91 ;  /* 0x0000007425257223 */ /* 0x000fe2000001005b */
[----:B------:R-:W-:Y:S01]  /*4570*/  LOP3.LUT R91, R38, 0xffff0000, RZ, 0xc0, !PT ;  /* 0xffff0000265b7812 */ /* 0x000fe200078ec0ff */
[C---:B------:R-:W-:Y:S01]  /*4580*/  IMAD.U32 R116, R90.reuse, 0x10000, RZ ;  /* 0x000100005a747824 */ /* 0x040fe200078e00ff */
[----:B------:R-:W-:Y:S01]  /*4590*/  LOP3.LUT R90, R90, 0xffff0000, RZ, 0xc0, !PT ;  /* 0xffff00005a5a7812 */ /* 0x000fe200078ec0ff */
[C---:B------:R-:W-:Y:S01]  /*45a0*/  IMAD.U32 R122, R87.reuse, 0x10000, RZ ;  /* 0x00010000577a7824 */ /* 0x040fe200078e00ff */
[----:B------:R-:W-:Y:S01]  /*45b0*/  LOP3.LUT R87, R87, 0xffff0000, RZ, 0xc0, !PT ;  /* 0xffff000057577812 */ /* 0x000fe200078ec0ff */
[----:B------:R-:W-:Y:S01]  /*45c0*/  FMUL.FTZ R38, R91, R116 ;  /* 0x000000745b267220 */ /* 0x000fe20000410000 */
[----:B------:R-:W-:Y:S01]  /*45d0*/  F2FP.BF16.F32.PACK_AB R37, R37, R85 ;  /* 0x000000552525723e */ /* 0x000fe200000010ff */
[-C--:B------:R-:W-:Y:S02]  /*45e0*/  FMUL.FTZ R91, R91, R122.reuse ;  /* 0x0000007a5b5b7220 */ /* 0x080fe40000410000 */
[----:B------:R-:W-:-:S02]  /*45f0*/  FFMA.FTZ R38, R117, R122, -R38 ;  /* 0x0000007a75267223 */ /* 0x000fc40000010826 */
        /* <DEDUP_REMOVED lines=15> */
[----:B------:R-:W-:Y:S01]  /*46f0*/  F2FP.BF16.F32.PACK_AB R90, R39, R90 ;  /* 0x0000005a275a723e */ /* 0x000fe200000010ff */
[----:B------:R-:W-:-:S04]  /*4700*/  IMAD.MOV.U32 R39, RZ, RZ, R87 ;  /* 0x000000ffff277224 */ /* 0x000fc800078e0057 */
[----:B------:R-:W-:-:S07]  /*4710*/  IMAD.MOV.U32 R36, RZ, RZ, R90 ;  /* 0x000000ffff247224 */ /* 0x000fce00078e005a */
.L_x_476:
[----:B------:R-:W-:Y:S05]  /*4720*/  BSYNC B3 ;  /* 0x0000000000037941 */ /* 0x000fea0003800000 */
.L_x_475:
[----:B------:R-:W-:Y:S02]  /*4730*/  ULDC.64 UR4, c[0x0][0x208] ;  /* 0x0000820000047ab9 */ /* 0x000fe40000000a00 */
[----:B--2---:R3:W-:Y:S03]  /*4740*/  STG.E.128 desc[UR4][R60.64+0x80], R36 ;  /* 0x000080243c007986 */ /* 0x0047e6000c101d04 */
.L_x_474:
[----:B------:R-:W-:Y:S05]  /*4750*/  BSYNC B2 ;  /* 0x0000000000027941 */ /* 0x000fea0003800000 */
.L_x_473:
[----:B------:R-:W-:Y:S01]  /*4760*/  ISETP.NE.AND P3, PT, R10, RZ, PT ;  /* 0x000000ff0a00720c */ /* 0x000fe20003f65270 */
[----:B------:R-:W-:-:S12]  /*4770*/  BSSY B2, `(.L_x_477) ;  /* 0x0000038000027945 */ /* 0x000fd80003800000 */
[----:B------:R-:W-:Y:S05]  /*4780*/  @!P3 BRA `(.L_x_478) ;  /* 0x0000000000d8b947 */ /* 0x000fea0003800000 */
[----:B0-23--:R0:W2:Y:S01]  /*4790*/  LDS.128 R36, [R5+0x29400] ;  /* 0x0294000005247984 */ /* 0x00d0a20000000c00 */
[----:B------:R-:W-:Y:S01]  /*47a0*/  ISETP.GE.AND P3, PT, R214, R115, PT ;  /* 0x00000073d600720c */ /* 0x000fe20003f66270 */
[----:B------:R-:W-:-:S12]  /*47b0*/  BSSY B3, `(.L_x_479) ;  /* 0x0000031000037945 */ /* 0x000fd80003800000 */
[----:B0-----:R-:W-:Y:S05]  /*47c0*/  @P3 BRA `(.L_x_480) ;  /* 0x0000000000bc3947 */ /* 0x001fea0003800000 */
[----:B------:R-:W-:Y:S01]  /*47d0*/  SHF.R.U64 R85, R88, 0x10, R89 ;  /* 0x0000001058557819 */ /* 0x000fe20000001259 */
[----:B--2---:R-:W-:Y:S01]  /*47e0*/  IMAD.U32 R87, R37, 0x10000, RZ ;  /* 0x0001000025577824 */ /* 0x004fe200078e00ff */
[----:B------:R-:W-:Y:S02]  /*47f0*/  SHF.R.U64 R82, R82, 0x10, R83 ;  /* 0x0000001052527819 */ /* 0x000fe40000001253 */
[C---:B------:R-:W-:Y:S02]  /*4800*/  PRMT R85, R164.reuse, 0x5410, R85 ;  /* 0x00005410a4557816 */ /* 0x040fe40000000055 */
[----:B------:R-:W-:Y:S02]  /*4810*/  SHF.R.U32.HI R86, RZ, 0x10, R83 ;  /* 0x00000010ff567819 */ /* 0x000fe40000011653 */
[----:B------:R-:W-:Y:S02]  /*4820*/  SHF.R.U32.HI R83, RZ, 0x10, R89 ;  /* 0x00000010ff537819 */ /* 0x000fe40000011659 */
[----:B------:R-:W-:-:S02]  /*4830*/  PRMT R82, R164, 0x5432, R82 ;  /* 0x00005432a4527816 */ /* 0x000fc40000000052 */
[----:B------:R-:W-:Y:S02]  /*4840*/  LOP3.LUT R89, R37, 0xffff0000, RZ, 0xc0, !PT ;  /* 0xffff000025597812 */ /* 0x000fe400078ec0ff */
[C---:B------:R-:W-:Y:S01]  /*4850*/  LOP3.LUT R88, R85.reuse, 0xffff0000, RZ, 0xc0, !PT ;  /* 0xffff000055587812 */ /* 0x040fe200078ec0ff */
[----:B------:R-:W-:Y:S01]  /*4860*/  IMAD.U32 R85, R85, 0x10000, RZ ;  /* 0x0001000055557824 */ /* 0x000fe200078e00ff */
[C---:B------:R-:W-:Y:S01]  /*4870*/  LOP3.LUT R37, R82.reuse, 0xffff0000, RZ, 0xc0, !PT ;  /* 0xffff000052257812 */ /* 0x040fe200078ec0ff */
[----:B------:R-:W-:Y:S01]  /*4880*/  IMAD.U32 R82, R82, 0x10000, RZ ;  /* 0x0001000052527824 */ /* 0x000fe200078e00ff */
[----:B------:R-:W-:Y:S01]  /*4890*/  PRMT R83, R163, 0x5410, R83 ;  /* 0x00005410a3537816 */ /* 0x000fe20000000053 */
[----:B------:R-:W-:Y:S01]  /*48a0*/  FMUL.FTZ R84, R89, R88 ;  /* 0x0000005859547220 */ /* 0x000fe20000410000 */
[----:B------:R-:W-:-:S03]  /*48b0*/  PRMT R86, R163, 0x5432, R86 ;  /* 0x00005432a3567816 */ /* 0x000fc60000000056 */
[-C--:B------:R-:W-:Y:S01]  /*48c0*/  FFMA.FTZ R84, R87, R37.reuse, -R84 ;  /* 0x0000002557547223 */ /* 0x080fe20000010854 */
[----:B------:R-:W-:Y:S01]  /*48d0*/  FMUL.FTZ R37, R89, R37 ;  /* 0x0000002559257220 */ /* 0x000fe20000410000 */
[C---:B------:R-:W-:Y:S01]  /*48e0*/  IMAD.U32 R89, R86.reuse, 0x10000, RZ ;  /* 0x0001000056597824 */ /* 0x040fe200078e00ff */
[----:B------:R-:W-:Y:S02]  /*48f0*/  LOP3.LUT R86, R86, 0xffff0000, RZ, 0xc0, !PT ;  /* 0xffff000056567812 */ /* 0x000fe400078ec0ff */
[----:B------:R-:W-:Y:S01]  /*4900*/  FFMA.FTZ R37, R87, R88, R37 ;  /* 0x0000005857257223 */ /* 0x000fe20000010025 */
[C---:B------:R-:W-:Y:S01]  /*4910*/  LOP3.LUT R88, R38.reuse, 0xffff0000, RZ, 0xc0, !PT ;  /* 0xffff000026587812 */ /* 0x040fe200078ec0ff */
[C---:B------:R-:W-:Y:S01]  /*4920*/  IMAD.U32 R87, R83.reuse, 0x10000, RZ ;  /* 0x0001000053577824 */ /* 0x040fe200078e00ff */
[----:B------:R-:W-:Y:S01]  /*4930*/  LOP3.LUT R83, R83, 0xffff0000, RZ, 0xc0, !PT ;  /* 0xffff000053537812 */ /* 0x000fe200078ec0ff */
[----:B------:R-:W-:Y:S01]  /*4940*/  IMAD.U32 R38, R38, 0x10000, RZ ;  /* 0x0001000026267824 */ /* 0x000fe200078e00ff */
[----:B------:R-:W-:Y:S01]  /*4950*/  F2FP.BF16.F32.PACK_AB R37, R37, R84 ;  /* 0x000000542525723e */ /* 0x000fe200000010ff */
[C---:B------:R-:W-:Y:S01]  /*4960*/  FMUL.FTZ R90, R88.reuse, R87 ;  /* 0x00000057585a7220 */ /* 0x040fe20000410000 */
[----:B------:R-:W-:-:S03]  /*4970*/  FMUL.FTZ R88, R88, R89 ;  /* 0x0000005958587220 */ /* 0x000fc60000410000 */
[C---:B------:R-:W-:Y:S01]  /*4980*/  FFMA.FTZ R90, R38.reuse, R89, -R90 ;  /* 0x00000059265a7223 */ /* 0x040fe2000001085a */
[----:B------:R-:W-:Y:S01]  /*4990*/  FFMA.FTZ R88, R38, R87, R88 ;  /* 0x0000005726587223 */ /* 0x000fe20000010058 */
[C---:B------:R-:W-:Y:S01]  /*49a0*/  LOP3.LUT R38, R39.reuse, 0xffff0000, RZ, 0xc0, !PT ;  /* 0xffff000027267812 */ /* 0x040fe200078ec0ff */
[----:B------:R-:W-:-:S03]  /*49b0*/  IMAD.U32 R39, R39, 0x10000, RZ ;  /* 0x0001000027277824 */ /* 0x000fc600078e00ff */
        /* <DEDUP_REMOVED lines=13> */
[----:B------:R-:W-:Y:S02]  /*4a90*/  IMAD.MOV.U32 R39, RZ, RZ, R38 ;  /* 0x000000ffff277224 */ /* 0x000fe400078e0026 */
[----:B------:R-:W-:Y:S02]  /*4aa0*/  IMAD.MOV.U32 R38, RZ, RZ, R88 ;  /* 0x000000ffff267224 */ /* 0x000fe400078e0058 */
[----:B------:R-:W-:-:S07]  /*4ab0*/  IMAD.MOV.U32 R36, RZ, RZ, R83 ;  /* 0x000000ffff247224 */ /* 0x000fce00078e0053 */
.L_x_480:
[----:B------:R-:W-:Y:S05]  /*4ac0*/  BSYNC B3 ;  /* 0x0000000000037941 */ /* 0x000fea0003800000 */
.L_x_479:
[----:B------:R-:W-:Y:S02]  /*4ad0*/  ULDC.64 UR4, c[0x0][0x208] ;  /* 0x0000820000047ab9 */ /* 0x000fe40000000a00 */
[----:B--2---:R4:W-:Y:S03]  /*4ae0*/  STG.E.128 desc[UR4][R60.64+0x100], R36 ;  /* 0x000100243c007986 */ /* 0x0049e6000c101d04 */
.L_x_478:
[----:B------:R-:W-:Y:S05]  /*4af0*/  BSYNC B2 ;  /* 0x0000000000027941 */ /* 0x000fea0003800000 */
.L_x_477:
[----:B------:R-:W-:-:S13]  /*4b00*/  ISETP.NE.AND P3, PT, R9, RZ, PT ;  /* 0x000000ff0900720c */ /* 0x000fda0003f65270 */
[----:B------:R-:W-:Y:S05]  /*4b10*/  @!P3 BRA `(.L_x_468) ;  /* 0x0000000000d8b947 */ /* 0x000fea0003800000 */
[----:B0-234-:R0:W2:Y:S01]  /*4b20*/  LDS.128 R36, [R5+0x2bc00] ;  /* 0x02bc000005247984 */ /* 0x01d0a20000000c00 */
[----:B------:R-:W-:Y:S01]  /*4b30*/  ISETP.GE.AND P3, PT, R216, R115, PT ;  /* 0x00000073d800720c */ /* 0x000fe20003f66270 */
[----:B------:R-:W-:-:S12]  /*4b40*/  BSSY B2, `(.L_x_481) ;  /* 0x0000031000027945 */ /* 0x000fd80003800000 */
[----:B0-----:R-:W-:Y:S05]  /*4b50*/  @P3 BRA `(.L_x_482) ;  /* 0x0000000000bc3947 */ /* 0x001fea0003800000 */
[--C-:B------:R-:W-:Y:S01]  /*4b60*/  SHF.R.U64 R78, R78, 0x10, R79.reuse ;  /* 0x000000104e4e7819 */ /* 0x100fe2000000124f */
[----:B--2---:R-:W-:Y:S01]  /*4b70*/  IMAD.U32 R83, R37, 0x10000, RZ ;  /* 0x0001000025537824 */ /* 0x004fe200078e00ff */
[----:B------:R-:W-:Y:S02]  /*4b80*/  SHF.R.U32.HI R82, RZ, 0x10, R79 ;  /* 0x00000010ff527819 */ /* 0x000fe4000001164f */
[--C-:B------:R-:W-:Y:S02]  /*4b90*/  SHF.R.U64 R79, R80, 0x10, R81.reuse ;  /* 0x00000010504f7819 */ /* 0x100fe40000001251 */
[----:B------:R-:W-:Y:S02]  /*4ba0*/  SHF.R.U32.HI R80, RZ, 0x10, R81 ;  /* 0x00000010ff507819 */ /* 0x000fe40000011651 */
[----:B------:R-:W-:Y:S02]  /*4bb0*/  PRMT R81, R161, 0x5432, R79 ;  /* 0x00005432a1517816 */ /* 0x000fe4000000004f */
[----:B------:R-:W-:-:S02]  /*4bc0*/  PRMT R78, R162, 0x5432, R78 ;  /* 0x00005432a24e7816 */ /* 0x000fc4000000004e */
[----:B------:R-:W-:Y:S02]  /*4bd0*/  LOP3.LUT R85, R37, 0xffff0000, RZ, 0xc0, !PT ;  /* 0xffff000025557812 */ /* 0x000fe400078ec0ff */
[C---:B------:R-:W-:Y:S01]  /*4be0*/  LOP3.LUT R84, R81.reuse, 0xffff0000, RZ, 0xc0, !PT ;  /* 0xffff000051547812 */ /* 0x040fe200078ec0ff */
[----:B------:R-:W-:Y:S01]  /*4bf0*/  IMAD.U32 R81, R81, 0x10000, RZ ;  /* 0x0001000051517824 */ /* 0x000fe200078e00ff */
[----:B------:R-:W-:Y:S02]  /*4c00*/  PRMT R79, R161, 0x5410, R80 ;  /* 0x00005410a14f7816 */ /* 0x000fe40000000050 */
[----:B------:R-:W-:Y:S01]  /*4c10*/  LOP3.LUT R37, R78, 0xffff0000, RZ, 0xc0, !PT ;  /* 0xffff00004e257812 */ /* 0x000fe200078ec0ff */
[----:B------:R-:W-:Y:S01]  /*4c20*/  FMUL.FTZ R80, R85, R84 ;  /* 0x0000005455507220 */ /* 0x000fe20000410000 */
[----:B------:R-:W-:Y:S01]  /*4c30*/  PRMT R82, R162, 0x5410, R82 ;  /* 0x00005410a2527816 */ /* 0x000fe20000000052 */
[----:B------:R-:W-:Y:S02]  /*4c40*/  IMAD.U32 R78, R78, 0x10000, RZ ;  /* 0x000100004e4e7824 */ /* 0x000fe400078e00ff */
[-C--:B------:R-:W-:Y:S01]  /*4c50*/  FFMA.FTZ R80, R83, R37.reuse, -R80 ;  /* 0x0000002553507223 */ /* 0x080fe20000010850 */
[----:B------:R-:W-:Y:S01]  /*4c60*/  FMUL.FTZ R37, R85, R37 ;  /* 0x0000002555257220 */ /* 0x000fe20000410000 */
[C---:B------:R-:W-:Y:S01]  /*4c70*/  IMAD.U32 R85, R82.reuse, 0x10000, RZ ;  /* 0x0001000052557824 */ /* 0x040fe200078e00ff */
[----:B------:R-:W-:-:S02]  /*4c80*/  LOP3.LUT R82, R82, 0xffff0000, RZ, 0xc0, !PT ;  /* 0xffff000052527812 */ /* 0x000fc400078ec0ff */
        /* <DEDUP_REMOVED lines=28> */
.L_x_482:
[----:B------:R-:W-:Y:S05]  /*4e50*/  BSYNC B2 ;  /* 0x0000000000027941 */ /* 0x000fea0003800000 */
.L_x_481:
[----:B------:R-:W-:Y:S02]  /*4e60*/  ULDC.64 UR4, c[0x0][0x208] ;  /* 0x0000820000047ab9 */ /* 0x000fe40000000a00 */
[----:B--2---:R0:W-:Y:S03]  /*4e70*/  STG.E.128 desc[UR4][R60.64+0x180], R36 ;  /* 0x000180243c007986 */ /* 0x0041e6000c101d04 */
.L_x_468:
[----:B------:R-:W-:Y:S05]  /*4e80*/  BSYNC B1 ;  /* 0x0000000000017941 */ /* 0x000fea0003800000 */
.L_x_467:
[----:B------:R-:W-:Y:S04]  /*4e90*/  BSSY B1, `(.L_x_483) ;  /* 0x00000e8000017945 */ /* 0x000fe80003800000 */
[----:B------:R-:W-:Y:S05]  /*4ea0*/  @P4 BRA `(.L_x_484) ;  /* 0x0000000c00984947 */ /* 0x000fea0003800000 */
[----:B------:R-:W-:Y:S01]  /*4eb0*/  ISETP.NE.AND P3, PT, R27, RZ, PT ;  /* 0x000000ff1b00720c */ /* 0x000fe20003f65270 */
[----:B------:R-:W-:-:S12]  /*4ec0*/  BSSY B2, `(.L_x_485) ;  /* 0x0000038000027945 */ /* 0x000fd80003800000 */
[----:B------:R-:W-:Y:S05]  /*4ed0*/  @!P3 BRA `(.L_x_486) ;  /* 0x0000000000d8b947 */ /* 0x000fea0003800000 */
[----:B0-234-:R0:W2:Y:S01]  /*4ee0*/  LDS.128 R36, [R5+0x25400] ;  /* 0x0254000005247984 */ /* 0x01d0a20000000c00 */
[----:B------:R-:W-:Y:S01]  /*4ef0*/  ISETP.GE.AND P3, PT, R22, R115, PT ;  /* 0x000000731600720c */ /* 0x000fe20003f66270 */
[----:B------:R-:W-:-:S12]  /*4f00*/  BSSY B3, `(.L_x_487) ;  /* 0x0000031000037945 */ /* 0x000fd80003800000 */
[----:B0-----:R-:W-:Y:S05]  /*4f10*/  @P3 BRA `(.L_x_488) ;  /* 0x0000000000bc3947 */ /* 0x001fea0003800000 */
[--C-:B------:R-:W-:Y:S02]  /*4f20*/  SHF.R.U64 R60, R74, 0x10, R75.reuse ;  /* 0x000000104a3c7819 */ /* 0x100fe4000000124b */
[----:B------:R-:W-:Y:S02]  /*4f30*/  SHF.R.U32.HI R74, RZ, 0x10, R75 ;  /* 0x00000010ff4a7819 */ /* 0x000fe4000001164b */
[----:B------:R-:W-:Y:S02]  /*4f40*/  SHF.R.U64 R75, R76, 0x10, R77 ;  /* 0x000000104c4b7819 */ /* 0x000fe4000000124d */
[----:B------:R-:W-:Y:S02]  /*4f50*/  PRMT R60, R160, 0x5432, R60 ;  /* 0x00005432a03c7816 */ /* 0x000fe4000000003c */
[----:B------:R-:W-:Y:S02]  /*4f60*/  PRMT R75, R159, 0x5432, R75 ;  /* 0x000054329f4b7816 */ /* 0x000fe4000000004b */
[----:B--2---:R-:W-:-:S02]  /*4f70*/  LOP3.LUT R79, R37, 0xffff0000, RZ, 0xc0, !PT ;  /* 0xffff0000254f7812 */ /* 0x004fc400078ec0ff */
[C---:B------:R-:W-:Y:S01]  /*4f80*/  LOP3.LUT R78, R75.reuse, 0xffff0000, RZ, 0xc0, !PT ;  /* 0xffff00004b4e7812 */ /* 0x040fe200078ec0ff */
[----:B------:R-:W-:Y:S01]  /*4f90*/  IMAD.U32 R75, R75, 0x10000, RZ ;  /* 0x000100004b4b7824 */ /* 0x000fe200078e00ff */
[----:B------:R-:W-:Y:S01]  /*4fa0*/  SHF.R.U32.HI R61, RZ, 0x10, R77 ;  /* 0x00000010ff3d7819 */ /* 0x000fe2000001164d */
[----:B------:R-:W-:Y:S01]  /*4fb0*/  IMAD.U32 R77, R37, 0x10000, RZ ;  /* 0x00010000254d7824 */ /* 0x000fe200078e00ff */
[----:B------:R-:W-:Y:S01]  /*4fc0*/  PRMT R76, R160, 0x5410, R74 ;  /* 0x00005410a04c7816 */ /* 0x000fe2000000004a */
[----:B------:R-:W-:Y:S01]  /*4fd0*/  FMUL.FTZ R74, R79, R78 ;  /* 0x0000004e4f4a7220 */ /* 0x000fe20000410000 */
[C---:B------:R-:W-:Y:S01]  /*4fe0*/  LOP3.LUT R37, R60.reuse, 0xffff0000, RZ, 0xc0, !PT ;  /* 0xffff00003c257812 */ /* 0x040fe200078ec0ff */
[----:B------:R-:W-:Y:S01]  /*4ff0*/  IMAD.U32 R60, R60, 0x10000, RZ ;  /* 0x000100003c3c7824 */ /* 0x000fe200078e00ff */
        /* <DEDUP_REMOVED lines=33> */
.L_x_488:
[----:B------:R-:W-:Y:S05]  /*5210*/  BSYNC B3 ;  /* 0x0000000000037941 */ /* 0x000fea0003800000 */
.L_x_487:
[----:B------:R-:W-:Y:S02]  /*5220*/  ULDC.64 UR4, c[0x0][0x208] ;  /* 0x0000820000047ab9 */ /* 0x000fe40000000a00 */
[----:B--2---:R0:W-:Y:S03]  /*5230*/  STG.E.128 desc[UR4][R46.64], R36 ;  /* 0x000000242e007986 */ /* 0x0041e6000c101d04 */
.L_x_486:
[----:B------:R-:W-:Y:S05]  /*5240*/  BSYNC B2 ;  /* 0x0000000000027941 */ /* 0x000fea0003800000 */
.L_x_485:
[----:B------:R-:W-:Y:S01]  /*5250*/  ISETP.NE.AND P3, PT, R11, RZ, PT ;  /* 0x000000ff0b00720c */ /* 0x000fe20003f65270 */
[----:B------:R-:W-:-:S12]  /*5260*/  BSSY B2, `(.L_x_489) ;  /* 0x0000038000027945 */ /* 0x000fd80003800000 */
[----:B------:R-:W-:Y:S05]  /*5270*/  @!P3 BRA `(.L_x_490) ;  /* 0x0000000000d8b947 */ /* 0x000fea0003800000 */
[----:B0-234-:R0:W2:Y:S01]  /*5280*/  LDS.128 R36, [R5+0x27c00] ;  /* 0x027c000005247984 */ /* 0x01d0a20000000c00 */
[----:B------:R-:W-:Y:S01]  /*5290*/  ISETP.GE.AND P3, PT, R215, R115, PT ;  /* 0x00000073d700720c */ /* 0x000fe20003f66270 */
[----:B------:R-:W-:-:S12]  /*52a0*/  BSSY B3, `(.L_x_491) ;  /* 0x0000031000037945 */ /* 0x000fd80003800000 */
[----:B0-----:R-:W-:Y:S05]  /*52b0*/  @P3 BRA `(.L_x_492) ;  /* 0x0000000000bc3947 */ /* 0x001fea0003800000 */
[----:B------:R-:W-:Y:S02]  /*52c0*/  SHF.R.U64 R61, R72, 0x10, R73 ;  /* 0x00000010483d7819 */ /* 0x000fe40000001249 */
[----:B------:R-:W-:Y:S02]  /*52d0*/  SHF.R.U64 R60, R70, 0x10, R71 ;  /* 0x00000010463c7819 */ /* 0x000fe40000001247 */
[----:B------:R-:W-:Y:S02]  /*52e0*/  PRMT R61, R156, 0x5432, R61 ;  /* 0x000054329c3d7816 */ /* 0x000fe4000000003d */
[----:B------:R-:W-:Y:S02]  /*52f0*/  PRMT R60, R155, 0x5432, R60 ;  /* 0x000054329b3c7816 */ /* 0x000fe4000000003c */
[----:B--2---:R-:W-:Y:S02]  /*5300*/  LOP3.LUT R75, R37, 0xffff0000, RZ, 0xc0, !PT ;  /* 0xffff0000254b7812 */ /* 0x004fe400078ec0ff */
[C---:B------:R-:W-:Y:S01]  /*5310*/  LOP3.LUT R74, R61.reuse, 0xffff0000, RZ, 0xc0, !PT ;  /* 0xffff00003d4a7812 */ /* 0x040fe200078ec0ff */
[----:B------:R-:W-:Y:S01]  /*5320*/  IMAD.U32 R61, R61, 0x10000, RZ ;  /* 0x000100003d3d7824 */ /* 0x000fe200078e00ff */
[----:B------:R-:W-:Y:S01]  /*5330*/  SHF.R.U32.HI R72, RZ, 0x10, R73 ;  /* 0x00000010ff487819 */ /* 0x000fe20000011649 */
[----:B------:R-:W-:Y:S01]  /*5340*/  IMAD.U32 R73, R37, 0x10000, RZ ;  /* 0x0001000025497824 */ /* 0x000fe200078e00ff */
[----:B------:R-:W-:Y:S01]  /*5350*/  SHF.R.U32.HI R70, RZ, 0x10, R71 ;  /* 0x00000010ff467819 */ /* 0x000fe20000011647 */
[----:B------:R-:W-:Y:S01]  /*5360*/  FMUL.FTZ R71, R75, R74 ;  /* 0x0000004a4b477220 */ /* 0x000fe20000410000 */
[C---:B------:R-:W-:Y:S01]  /*5370*/  LOP3.LUT R37, R60.reuse, 0xffff0000, RZ, 0xc0, !PT ;  /* 0xffff00003c257812 */ /* 0x040fe200078ec0ff */
[----:B------:R-:W-:Y:S01]  /*5380*/  IMAD.U32 R60, R60, 0x10000, RZ ;  /* 0x000100003c3c7824 */ /* 0x000fe200078e00ff */
[----:B------:R-:W-:-:S02]  /*5390*/  PRMT R72, R157, 0x5410, R72 ;  /* 0x000054109d487816 */ /* 0x000fc40000000048 */
[----:B------:R-:W-:Y:S01]  /*53a0*/  PRMT R70, R156, 0x5410, R70 ;  /* 0x000054109c467816 */ /* 0x000fe20000000046 */
[-C--:B------:R-:W-:Y:S01]  /*53b0*/  FFMA.FTZ R71, R73, R37.reuse, -R71 ;  /* 0x0000002549477223 */ /* 0x080fe20000010847 */
[----:B------:R-:W-:-:S03]  /*53c0*/  FMUL.FTZ R37, R75, R37 ;  /* 0x000000254b257220 */ /* 0x000fc60000410000 */
[----:B------:R-:W-:Y:S02]  /*53d0*/  IMAD.U32 R75, R70, 0x10000, RZ ;  /* 0x00010000464b7824 */ /* 0x000fe400078e00ff */
[----:B------:R-:W-:Y:S01]  /*53e0*/  FFMA.FTZ R37, R73, R74, R37 ;  /* 0x0000004a49257223 */ /* 0x000fe20000010025 */
[----:B------:R-:W-:Y:S01]  /*53f0*/  LOP3.LUT R74, R38, 0xffff0000, RZ, 0xc0, !PT ;  /* 0xffff0000264a7812 */ /* 0x000fe200078ec0ff */
[C---:B------:R-:W-:Y:S01]  /*5400*/  IMAD.U32 R73, R72.reuse, 0x10000, RZ ;  /* 0x0001000048497824 */ /* 0x040fe200078e00ff */
[----:B------:R-:W-:Y:S01]  /*5410*/  LOP3.LUT R72, R72, 0xffff0000, RZ, 0xc0, !PT ;  /* 0xffff000048487812 */ /* 0x000fe200078ec0ff */
[----:B------:R-:W-:Y:S01]  /*5420*/  IMAD.U32 R38, R38, 0x10000, RZ ;  /* 0x0001000026267824 */ /* 0x000fe200078e00ff */
[----:B------:R-:W-:Y:S01]  /*5430*/  LOP3.LUT R70, R70, 0xffff0000, RZ, 0xc0, !PT ;  /* 0xffff000046467812 */ /* 0x000fe200078ec0ff */
[C---:B------:R-:W-:Y:S01]  /*5440*/  FMUL.FTZ R76, R74.reuse, R73 ;  /* 0x000000494a4c7220 */ /* 0x040fe20000410000 */
[----:B------:R-:W-:Y:S01]  /*5450*/  FMUL.FTZ R74, R74, R75 ;  /* 0x0000004b4a4a7220 */ /* 0x000fe20000410000 */
[----:B------:R-:W-:-:S02]  /*5460*/  F2FP.BF16.F32.PACK_AB R37, R37, R71 ;  /* 0x000000472525723e */ /* 0x000fc400000010ff */
        /* <DEDUP_REMOVED lines=20> */
.L_x_492:
[----:B------:R-:W-:Y:S05]  /*55b0*/  BSYNC B3 ;  /* 0x0000000000037941 */ /* 0x000fea0003800000 */
.L_x_491:
[----:B------:R-:W-:Y:S02]  /*55c0*/  ULDC.64 UR4, c[0x0][0x208] ;  /* 0x0000820000047ab9 */ /* 0x000fe40000000a00 */
[----:B--2---:R0:W-:Y:S03]  /*55d0*/  STG.E.128 desc[UR4][R46.64+0x80], R36 ;  /* 0x000080242e007986 */ /* 0x0041e6000c101d04 */
.L_x_490:
[----:B------:R-:W-:Y:S05]  /*55e0*/  BSYNC B2 ;  /* 0x0000000000027941 */ /* 0x000fea0003800000 */
.L_x_489:
        /* <DEDUP_REMOVED lines=22> */
[-C--:B------:R-:W-:Y:S01]  /*5750*/  FMUL.FTZ R71, R71, R69.reuse ;  /* 0x0000004547477220 */ /* 0x080fe20000410000 */
[----:B------:R-:W-:Y:S01]  /*5760*/  LOP3.LUT R72, R38, 0xffff0000, RZ, 0xc0, !PT ;  /* 0xffff000026487812 */ /* 0x000fe200078ec0ff */
[----:B------:R-:W-:-:S02]  /*5770*/  FFMA.FTZ R70, R37, R69, -R70 ;  /* 0x0000004525467223 */ /* 0x000fc40000010846 */
[----:B------:R-:W-:Y:S01]  /*5780*/  FFMA.FTZ R71, R37, R67, R71 ;  /* 0x0000004325477223 */ /* 0x000fe20000010047 */
[C---:B------:R-:W-:Y:S01]  /*5790*/  IMAD.U32 R67, R68.reuse, 0x10000, RZ ;  /* 0x0001000044437824 */ /* 0x040fe200078e00ff */
[----:B------:R-:W-:Y:S01]  /*57a0*/  LOP3.LUT R68, R68, 0xffff0000, RZ, 0xc0, !PT ;  /* 0xffff000044447812 */ /* 0x000fe200078ec0ff */
[C---:B------:R-:W-:Y:S01]  /*57b0*/  IMAD.U32 R69, R66.reuse, 0x10000, RZ ;  /* 0x0001000042457824 */ /* 0x040fe200078e00ff */
[----:B------:R-:W-:Y:S01]  /*57c0*/  LOP3.LUT R66, R66, 0xffff0000, RZ, 0xc0, !PT ;  /* 0xffff000042427812 */ /* 0x000fe200078ec0ff */
[----:B------:R-:W-:Y:S02]  /*57d0*/  IMAD.U32 R37, R38, 0x10000, RZ ;  /* 0x0001000026257824 */ /* 0x000fe400078e00ff */
        /* <DEDUP_REMOVED lines=23> */
.L_x_496:
[----:B------:R-:W-:Y:S05]  /*5950*/  BSYNC B3 ;  /* 0x0000000000037941 */ /* 0x000fea0003800000 */
.L_x_495:
[----:B------:R-:W-:Y:S02]  /*5960*/  ULDC.64 UR4, c[0x0][0x208] ;  /* 0x0000820000047ab9 */ /* 0x000fe40000000a00 */
[----:B--2---:R0:W-:Y:S03]  /*5970*/  STG.E.128 desc[UR4][R46.64+0x100], R36 ;  /* 0x000100242e007986 */ /* 0x0041e6000c101d04 */
.L_x_494:
[----:B------:R-:W-:Y:S05]  /*5980*/  BSYNC B2 ;  /* 0x0000000000027941 */ /* 0x000fea0003800000 */
.L_x_493:
[----:B------:R-:W-:-:S13]  /*5990*/  ISETP.NE.AND P3, PT, R9, RZ, PT ;  /* 0x000000ff0900720c */ /* 0x000fda0003f65270 */
        /* <DEDUP_REMOVED lines=18> */
[C---:B------:R-:W-:Y:S01]  /*5ac0*/  FMUL.FTZ R66, R67.reuse, R63 ;  /* 0x0000003f43427220 */ /* 0x040fe20000410000 */
        /* <DEDUP_REMOVED lines=33> */
.L_x_498:
[----:B------:R-:W-:Y:S05]  /*5ce0*/  BSYNC B2 ;  /* 0x0000000000027941 */ /* 0x000fea0003800000 */
.L_x_497:
[----:B------:R-:W-:Y:S02]  /*5cf0*/  ULDC.64 UR4, c[0x0][0x208] ;  /* 0x0000820000047ab9 */ /* 0x000fe40000000a00 */
[----:B--2---:R0:W-:Y:S03]  /*5d00*/  STG.E.128 desc[UR4][R46.64+0x180], R36 ;  /* 0x000180242e007986 */ /* 0x0041e6000c101d04 */
.L_x_484:
[----:B------:R-:W-:Y:S05]  /*5d10*/  BSYNC B1 ;  /* 0x0000000000017941 */ /* 0x000fea0003800000 */
.L_x_483:
        /* <DEDUP_REMOVED lines=8> */
[----:B------:R-:W-:Y:S01]  /*5da0*/  SHF.R.U64 R47, R56, 0x10, R57 ;  /* 0x00000010382f7819 */ /* 0x000fe20000001239 */
[C---:B--2---:R-:W-:Y:S01]  /*5db0*/  IMAD.U32 R61, R37.reuse, 0x10000, RZ ;  /* 0x00010000253d7824 */ /* 0x044fe200078e00ff */
[----:B------:R-:W-:Y:S02]  /*5dc0*/  SHF.R.U64 R56, R58, 0x10, R59 ;  /* 0x000000103a387819 */ /* 0x000fe4000000123b */
[----:B------:R-:W-:Y:S02]  /*5dd0*/  LOP3.LUT R46, R37, 0xffff0000, RZ, 0xc0, !PT ;  /* 0xffff0000252e7812 */ /* 0x000fe400078ec0ff */
[----:B------:R-:W-:Y:S02]  /*5de0*/  PRMT R56, R158, 0x5410, R56 ;  /* 0x000054109e387816 */ /* 0x000fe40000000038 */
[----:B------:R-:W-:Y:S02]  /*5df0*/  PRMT R47, R154, 0x5432, R47 ;  /* 0x000054329a2f7816 */ /* 0x000fe4000000002f */
[C---:B------:R-:W-:Y:S01]  /*5e00*/  LOP3.LUT R60, R56.reuse, 0xffff0000, RZ, 0xc0, !PT ;  /* 0xffff0000383c7812 */ /* 0x040fe200078ec0ff */
[----:B------:R-:W-:Y:S01]  /*5e10*/  IMAD.U32 R56, R56, 0x10000, RZ ;  /* 0x0001000038387824 */ /* 0x000fe200078e00ff */
[----:B------:R-:W-:-:S02]  /*5e20*/  SHF.R.U32.HI R59, RZ, 0x10, R59 ;  /* 0x00000010ff3b7819 */ /* 0x000fc4000001163b */
[----:B------:R-:W-:Y:S01]  /*5e30*/  SHF.R.U32.HI R57, RZ, 0x10, R57 ;  /* 0x00000010ff397819 */ /* 0x000fe20000011639 */
[----:B------:R-:W-:Y:S01]  /*5e40*/  FMUL.FTZ R37, R46, R60 ;  /* 0x0000003c2e257220 */ /* 0x000fe20000410000 */
[C---:B------:R-:W-:Y:S01]  /*5e50*/  LOP3.LUT R58, R47.reuse, 0xffff0000, RZ, 0xc0, !PT ;  /* 0xffff00002f3a7812 */ /* 0x040fe200078ec0ff */
[----:B------:R-:W-:Y:S01]  /*5e60*/  IMAD.U32 R47, R47, 0x10000, RZ ;  /* 0x000100002f2f7824 */ /* 0x000fe200078e00ff */
[----:B------:R-:W-:Y:S02]  /*5e70*/  PRMT R59, R158, 0x5432, R59 ;  /* 0x000054329e3b7816 */ /* 0x000fe4000000003b */
[----:B------:R-:W-:Y:S01]  /*5e80*/  PRMT R57, R154, 0x5410, R57 ;  /* 0x000054109a397816 */ /* 0x000fe20000000039 */
[-C--:B------:R-:W-:Y:S01]  /*5e90*/  FMUL.FTZ R46, R46, R58.reuse ;  /* 0x0000003a2e2e7220 */ /* 0x080fe20000410000 */
[----:B------:R-:W-:Y:S01]  /*5ea0*/  FFMA.FTZ R37, R61, R58, -R37 ;  /* 0x0000003a3d257223 */ /* 0x000fe20000010825 */
[----:B------:R-:W-:Y:S01]  /*5eb0*/  LOP3.LUT R58, R38, 0xffff0000, RZ, 0xc0, !PT ;  /* 0xffff0000263a7812 */ /* 0x000fe200078ec0ff */
[----:B------:R-:W-:-:S02]  /*5ec0*/  IMAD.U32 R62, R59, 0x10000, RZ ;  /* 0x000100003b3e7824 */ /* 0x000fc400078e00ff */
[----:B------:R-:W-:Y:S01]  /*5ed0*/  FFMA.FTZ R46, R61, R60, R46 ;  /* 0x0000003c3d2e7223 */ /* 0x000fe2000001002e */
[----:B------:R-:W-:Y:S01]  /*5ee0*/  IMAD.U32 R63, R57, 0x10000, RZ ;  /* 0x00010000393f7824 */ /* 0x000fe200078e00ff */
[----:B------:R-:W-:Y:S01]  /*5ef0*/  LOP3.LUT R59, R59, 0xffff0000, RZ, 0xc0, !PT ;  /* 0xffff00003b3b7812 */ /* 0x000fe200078ec0ff */
[----:B------:R-:W-:Y:S02]  /*5f00*/  IMAD.U32 R60, R38, 0x10000, RZ ;  /* 0x00010000263c7824 */ /* 0x000fe400078e00ff */
[CC--:B------:R-:W-:Y:S01]  /*5f10*/  FMUL.FTZ R64, R58.reuse, R62.reuse ;  /* 0x0000003e3a407220 */ /* 0x0c0fe20000410000 */
[----:B------:R-:W-:Y:S01]  /*5f20*/  LOP3.LUT R38, R39, 0xffff0000, RZ, 0xc0, !PT ;  /* 0xffff000027267812 */ /* 0x000fe200078ec0ff */
[-C--:B------:R-:W-:Y:S01]  /*5f30*/  FMUL.FTZ R58, R58, R63.reuse ;  /* 0x0000003f3a3a7220 */ /* 0x080fe20000410000 */
[----:B------:R-:W-:Y:S01]  /*5f40*/  LOP3.LUT R57, R57, 0xffff0000, RZ, 0xc0, !PT ;  /* 0xffff000039397812 */ /* 0x000fe200078ec0ff */
[----:B------:R-:W-:Y:S02]  /*5f50*/  IMAD.U32 R61, R39, 0x10000, RZ ;  /* 0x00010000273d7824 */ /* 0x000fe400078e00ff */
[----:B------:R-:W-:Y:S01]  /*5f60*/  FFMA.FTZ R64, R60, R63, -R64 ;  /* 0x0000003f3c407223 */ /* 0x000fe20000010840 */
[C---:B------:R-:W-:Y:S01]  /*5f70*/  IMAD.U32 R39, R36.reuse, 0x10000, RZ ;  /* 0x0001000024277824 */ /* 0x040fe200078e00ff */
[----:B------:R-:W-:Y:S01]  /*5f80*/  LOP3.LUT R36, R36, 0xffff0000, RZ, 0xc0, !PT ;  /* 0xffff000024247812 */ /* 0x000fe200078ec0ff */
[----:B------:R-:W-:Y:S01]  /*5f90*/  FFMA.FTZ R58, R60, R62, R58 ;  /* 0x0000003e3c3a7223 */ /* 0x000fe2000001003a */
[C---:B------:R-:W-:Y:S01]  /*5fa0*/  FMUL.FTZ R60, R38.reuse, R59 ;  /* 0x0000003b263c7220 */ /* 0x040fe20000410000 */
[----:B------:R-:W-:Y:S01]  /*5fb0*/  FMUL.FTZ R62, R38, R57 ;  /* 0x00000039263e7220 */ /* 0x000fe20000410000 */
[----:B------:R-:W-:Y:S01]  /*5fc0*/  F2FP.BF16.F32.PACK_AB R37, R46, R37 ;  /* 0x000000252e25723e */ /* 0x000fe200000010ff */
[CC--:B------:R-:W-:Y:S01]  /*5fd0*/  FMUL.FTZ R38, R36.reuse, R56.reuse ;  /* 0x0000003824267220 */ /* 0x0c0fe20000410000 */
[----:B------:R-:W-:Y:S01]  /*5fe0*/  FMUL.FTZ R36, R36, R47 ;  /* 0x0000002f24247220 */ /* 0x000fe20000410000 */
[C---:B------:R-:W-:Y:S01]  /*5ff0*/  FFMA.FTZ R60, R61.reuse, R57, -R60 ;  /* 0x000000393d3c7223 */ /* 0x040fe2000001083c */
[----:B------:R-:W-:Y:S01]  /*6000*/  FFMA.FTZ R62, R61, R59, R62 ;  /* 0x0000003b3d3e7223 */ /* 0x000fe2000001003e */
[C---:B------:R-:W-:Y:S01]  /*6010*/  FFMA.FTZ R38, R39.reuse, R47, -R38 ;  /* 0x0000002f27267223 */ /* 0x040fe20000010826 */
[----:B------:R-:W-:Y:S01]  /*6020*/  FFMA.FTZ R36, R39, R56, R36 ;  /* 0x0000003827247223 */ /* 0x000fe20000010024 */
[----:B------:R-:W-:-:S02]  /*6030*/  F2FP.BF16.F32.PACK_AB R58, R58, R64 ;  /* 0x000000403a3a723e */ /* 0x000fc400000010ff */
[----:B------:R-:W-:Y:S02]  /*6040*/  F2FP.BF16.F32.PACK_AB R60, R62, R60 ;  /* 0x0000003c3e3c723e */ /* 0x000fe400000010ff */
[----:B------:R-:W-:Y:S01]  /*6050*/  F2FP.BF16.F32.PACK_AB R36, R36, R38 ;  /* 0x000000262424723e */ /* 0x000fe200000010ff */
[----:B------:R-:W-:Y:S02]  /*6060*/  IMAD.MOV.U32 R38, RZ, RZ, R58 ;  /* 0x000000ffff267224 */ /* 0x000fe400078e003a */
[----:B------:R-:W-:-:S07]  /*6070*/  IMAD.MOV.U32 R39, RZ, RZ, R60 ;  /* 0x000000ffff277224 */ /* 0x000fce00078e003c */
.L_x_503:
[----:B------:R-:W-:Y:S05]  /*6080*/  BSYNC B2 ;  /* 0x0000000000027941 */ /* 0x000fea0003800000 */
.L_x_502:
[----:B------:R-:W-:Y:S02]  /*6090*/  ULDC.64 UR4, c[0x0][0x208] ;  /* 0x0000820000047ab9 */ /* 0x000fe40000000a00 */
[----:B--2---:R0:W-:Y:S03]  /*60a0*/  STG.E.128 desc[UR4][R44.64], R36 ;  /* 0x000000242c007986 */ /* 0x0041e6000c101d04 */
.L_x_501:
[----:B------:R-:W-:Y:S05]  /*60b0*/  BSYNC B1 ;  /* 0x0000000000017941 */ /* 0x000fea0003800000 */
.L_x_500:
[----:B------:R-:W-:Y:S01]  /*60c0*/  ISETP.NE.AND P3, PT, R11, RZ, PT ;  /* 0x000000ff0b00720c */ /* 0x000fe20003f65270 */
[----:B------:R-:W-:-:S12]  /*60d0*/  BSSY B1, `(.L_x_504) ;  /* 0x0000036000017945 */ /* 0x000fd80003800000 */
        /* <DEDUP_REMOVED lines=9> */
[----:B------:R-:W-:Y:S01]  /*6170*/  SHF.R.U32.HI R55, RZ, 0x10, R53 ;  /* 0x00000010ff377819 */ /* 0x000fe20000011635 */
[----:B------:R-:W-:Y:S01]  /*6180*/  IMAD.U32 R53, R38, 0x10000, RZ ;  /* 0x0001000026357824 */ /* 0x000fe200078e00ff */
[----:B------:R-:W-:Y:S02]  /*6190*/  PRMT R47, R155, 0x5410, R47 ;  /* 0x000054109b2f7816 */ /* 0x000fe4000000002f */
[----:B------:R-:W-:Y:S01]  /*61a0*/  PRMT R157, R157, 0x5432, R55 ;  /* 0x000054329d9d7816 */ /* 0x000fe20000000037 */
[----:B------:R-:W-:Y:S01]  /*61b0*/  IMAD.U32 R55, R37, 0x10000, RZ ;  /* 0x0001000025377824 */ /* 0x000fe200078e00ff */
[----:B------:R-:W-:-:S02]  /*61c0*/  PRMT R46, R151, 0x5410, R46 ;  /* 0x00005410972e7816 */ /* 0x000fc4000000002e */
[----:B------:R-:W-:Y:S01]  /*61d0*/  PRMT R54, R151, 0x5432, R54 ;  /* 0x0000543297367816 */ /* 0x000fe20000000036 */
[----:B------:R-:W-:Y:S01]  /*61e0*/  IMAD.U32 R58, R157, 0x10000, RZ ;  /* 0x000100009d3a7824 */ /* 0x000fe200078e00ff */
[----:B------:R-:W-:Y:S02]  /*61f0*/  LOP3.LUT R61, R37, 0xffff0000, RZ, 0xc0, !PT ;  /* 0xffff0000253d7812 */ /* 0x000fe400078ec0ff */
[----:B------:R-:W-:Y:S01]  /*6200*/  LOP3.LUT R38, R38, 0xffff0000, RZ, 0xc0, !PT ;  /* 0xffff000026267812 */ /* 0x000fe200078ec0ff */
[----:B------:R-:W-:Y:S01]  /*6210*/  IMAD.U32 R59, R54, 0x10000, RZ ;  /* 0x00010000363b7824 */ /* 0x000fe200078e00ff */
[C---:B------:R-:W-:Y:S01]  /*6220*/  LOP3.LUT R37, R47.reuse, 0xffff0000, RZ, 0xc0, !PT ;  /* 0xffff00002f257812 */ /* 0x040fe200078ec0ff */
[----:B------:R-:W-:Y:S01]  /*6230*/  IMAD.U32 R47, R47, 0x10000, RZ ;  /* 0x000100002f2f7824 */ /* 0x000fe200078e00ff */
[----:B------:R-:W-:Y:S01]  /*6240*/  LOP3.LUT R56, R46, 0xffff0000, RZ, 0xc0, !PT ;  /* 0xffff00002e387812 */ /* 0x000fe200078ec0ff */
[C---:B------:R-:W-:Y:S01]  /*6250*/  FMUL.FTZ R62, R38.reuse, R58 ;  /* 0x0000003a263e7220 */ /* 0x040fe20000410000 */
[----:B------:R-:W-:Y:S01]  /*6260*/  LOP3.LUT R52, R39, 0xffff0000, RZ, 0xc0, !PT ;  /* 0xffff000027347812 */ /* 0x000fe200078ec0ff */
[C---:B------:R-:W-:Y:S01]  /*6270*/  FMUL.FTZ R60, R61.reuse, R37 ;  /* 0x000000253d3c7220 */ /* 0x040fe20000410000 */
[----:B------:R-:W-:Y:S01]  /*6280*/  FMUL.FTZ R38, R38, R59 ;  /* 0x0000003b26267220 */ /* 0x000fe20000410000 */
[----:B------:R-:W-:Y:S01]  /*6290*/  FMUL.FTZ R61, R61, R56 ;  /* 0x000000383d3d7220 */ /* 0x000fe20000410000 */
[----:B------:R-:W-:Y:S01]  /*62a0*/  LOP3.LUT R157, R157, 0xffff0000, RZ, 0xc0, !PT ;  /* 0xffff00009d9d7812 */ /* 0x000fe200078ec0ff */
[----:B------:R-:W-:Y:S01]  /*62b0*/  IMAD.U32 R46, R46, 0x10000, RZ ;  /* 0x000100002e2e7824 */ /* 0x000fe200078e00ff */
[----:B------:R-:W-:Y:S01]  /*62c0*/  LOP3.LUT R54, R54, 0xffff0000, RZ, 0xc0, !PT ;  /* 0xffff000036367812 */ /* 0x000fe200078ec0ff */
[----:B------:R-:W-:Y:S01]  /*62d0*/  FFMA.FTZ R61, R55, R37, R61 ;  /* 0x00000025373d7223 */ /* 0x000fe2000001003d */
[----:B------:R-:W-:Y:S01]  /*62e0*/  LOP3.LUT R36, R36, 0xffff0000, RZ, 0xc0, !PT ;  /* 0xffff000024247812 */ /* 0x000fe200078ec0ff */
[C---:B------:R-:W-:Y:S01]  /*62f0*/  FFMA.FTZ R62, R53.reuse, R59, -R62 ;  /* 0x0000003b353e7223 */ /* 0x040fe2000001083e */
[----:B------:R-:W-:Y:S01]  /*6300*/  FFMA.FTZ R38, R53, R58, R38 ;  /* 0x0000003a35267223 */ /* 0x000fe20000010026 */
[C---:B------:R-:W-:Y:S01]  /*6310*/  FMUL.FTZ R37, R52.reuse, R157 ;  /* 0x0000009d34257220 */ /* 0x040fe20000410000 */
[----:B------:R-:W-:Y:S01]  /*6320*/  FMUL.FTZ R53, R52, R54 ;  /* 0x0000003634357220 */ /* 0x000fe20000410000 */
[----:B------:R-:W-:-:S02]  /*6330*/  IMAD.U32 R39, R39, 0x10000, RZ ;  /* 0x0001000027277824 */ /* 0x000fc400078e00ff */
[----:B------:R-:W-:Y:S01]  /*6340*/  FFMA.FTZ R60, R55, R56, -R60 ;  /* 0x00000038373c7223 */ /* 0x000fe2000001083c */
[C---:B------:R-:W-:Y:S01]  /*6350*/  FMUL.FTZ R52, R36.reuse, R47 ;  /* 0x0000002f24347220 */ /* 0x040fe20000410000 */
[----:B------:R-:W-:Y:S01]  /*6360*/  FMUL.FTZ R36, R36, R46 ;  /* 0x0000002e24247220 */ /* 0x000fe20000410000 */
[C---:B------:R-:W-:Y:S01]  /*6370*/  FFMA.FTZ R37, R39.reuse, R54, -R37 ;  /* 0x0000003627257223 */ /* 0x040fe20000010825 */
[----:B------:R-:W-:Y:S01]  /*6380*/  FFMA.FTZ R53, R39, R157, R53 ;  /* 0x0000009d27357223 */ /* 0x000fe20000010035 */
[C---:B------:R-:W-:Y:S01]  /*6390*/  FFMA.FTZ R52, R57.reuse, R46, -R52 ;  /* 0x0000002e39347223 */ /* 0x040fe20000010834 */
[----:B------:R-:W-:Y:S01]  /*63a0*/  FFMA.FTZ R36, R57, R47, R36 ;  /* 0x0000002f39247223 */ /* 0x000fe20000010024 */
[----:B------:R-:W-:Y:S02]  /*63b0*/  F2FP.BF16.F32.PACK_AB R60, R61, R60 ;  /* 0x0000003c3d3c723e */ /* 0x000fe400000010ff */
[----:B------:R-:W-:Y:S02]  /*63c0*/  F2FP.BF16.F32.PACK_AB R39, R53, R37 ;  /* 0x000000253527723e */ /* 0x000fe400000010ff */
[----:B------:R-:W-:Y:S01]  /*63d0*/  F2FP.BF16.F32.PACK_AB R38, R38, R62 ;  /* 0x0000003e2626723e */ /* 0x000fe200000010ff */
[----:B------:R-:W-:Y:S01]  /*63e0*/  IMAD.MOV.U32 R37, RZ, RZ, R60 ;  /* 0x000000ffff257224 */ /* 0x000fe200078e003c */
[----:B------:R-:W-:-:S07]  /*63f0*/  F2FP.BF16.F32.PACK_AB R36, R36, R52 ;  /* 0x000000342424723e */ /* 0x000fce00000010ff */
.L_x_507:
[----:B------:R-:W-:Y:S05]  /*6400*/  BSYNC B2 ;  /* 0x0000000000027941 */ /* 0x000fea0003800000 */
.L_x_506:
[----:B------:R-:W-:Y:S02]  /*6410*/  ULDC.64 UR4, c[0x0][0x208] ;  /* 0x0000820000047ab9 */ /* 0x000fe40000000a00 */
[----:B--2---:R0:W-:Y:S03]  /*6420*/  STG.E.128 desc[UR4][R44.64+0x80], R36 ;  /* 0x000080242c007986 */ /* 0x0041e6000c101d04 */
.L_x_505:
[----:B------:R-:W-:Y:S05]  /*6430*/  BSYNC B1 ;  /* 0x0000000000017941 */ /* 0x000fea0003800000 */
.L_x_504:
        /* <DEDUP_REMOVED lines=8> */
[----:B--2---:R-:W-:Y:S01]  /*64c0*/  IMAD.U32 R50, R38, 0x10000, RZ ;  /* 0x0001000026327824 */ /* 0x004fe200078e00ff */
[----:B------:R-:W-:Y:S01]  /*64d0*/  SHF.R.U64 R46, R48, 0x10, R49 ;  /* 0x00000010302e7819 */ /* 0x000fe20000001231 */
[----:B------:R-:W-:Y:S01]  /*64e0*/  IMAD.U32 R53, R36, 0x10000, RZ ;  /* 0x0001000024357824 */ /* 0x000fe200078e00ff */
[----:B------:R-:W-:Y:S02]  /*64f0*/  SHF.R.U32.HI R51, RZ, 0x10, R51 ;  /* 0x00000010ff337819 */ /* 0x000fe40000011633 */
[----:B------:R-:W-:Y:S02]  /*6500*/  PRMT R47, R148, 0x5410, R47 ;  /* 0x00005410942f7816 */ /* 0x000fe4000000002f */
[----:B------:R-:W-:Y:S02]  /*6510*/  PRMT R46, R145, 0x5410, R46 ;  /* 0x00005410912e7816 */ /* 0x000fe4000000002e */
[----:B------:R-:W-:-:S02]  /*6520*/  SHF.R.U32.HI R48, RZ, 0x10, R49 ;  /* 0x00000010ff307819 */ /* 0x000fc40000011631 */
[----:B------:R-:W-:Y:S01]  /*6530*/  PRMT R148, R148, 0x5432, R51 ;  /* 0x0000543294947816 */ /* 0x000fe20000000033 */
[C---:B------:R-:W-:Y:S01]  /*6540*/  IMAD.U32 R51, R37.reuse, 0x10000, RZ ;  /* 0x0001000025337824 */ /* 0x040fe200078e00ff */
[----:B------:R-:W-:Y:S02]  /*6550*/  LOP3.LUT R57, R37, 0xffff0000, RZ, 0xc0, !PT ;  /* 0xffff000025397812 */ /* 0x000fe400078ec0ff */
[C---:B------:R-:W-:Y:S01]  /*6560*/  LOP3.LUT R37, R47.reuse, 0xffff0000, RZ, 0xc0, !PT ;  /* 0xffff00002f257812 */ /* 0x040fe200078ec0ff */
[----:B------:R-:W-:Y:S01]  /*6570*/  IMAD.U32 R54, R148, 0x10000, RZ ;  /* 0x0001000094367824 */ /* 0x000fe200078e00ff */
[----:B------:R-:W-:Y:S01]  /*6580*/  LOP3.LUT R52, R46, 0xffff0000, RZ, 0xc0, !PT ;  /* 0xffff00002e347812 */ /* 0x000fe200078ec0ff */
[----:B------:R-:W-:Y:S01]  /*6590*/  IMAD.U32 R47, R47, 0x10000, RZ ;  /* 0x000100002f2f7824 */ /* 0x000fe200078e00ff */
[----:B------:R-:W-:Y:S01]  /*65a0*/  PRMT R48, R145, 0x5432, R48 ;  /* 0x0000543291307816 */ /* 0x000fe20000000030 */
[CC--:B------:R-:W-:Y:S01]  /*65b0*/  FMUL.FTZ R56, R57.reuse, R37.reuse ;  /* 0x0000002539387220 */ /* 0x0c0fe20000410000 */
[----:B------:R-:W-:Y:S01]  /*65c0*/  LOP3.LUT R38, R38, 0xffff0000, RZ, 0xc0, !PT ;  /* 0xffff000026267812 */ /* 0x000fe200078ec0ff */
[----:B------:R-:W-:Y:S01]  /*65d0*/  FMUL.FTZ R57, R57, R52 ;  /* 0x0000003439397220 */ /* 0x000fe20000410000 */
[----:B------:R-:W-:Y:S01]  /*65e0*/  LOP3.LUT R36, R36, 0xffff0000, RZ, 0xc0, !PT ;  /* 0xffff000024247812 */ /* 0x000fe200078ec0ff */
[----:B------:R-:W-:Y:S01]  /*65f0*/  IMAD.U32 R55, R48, 0x10000, RZ ;  /* 0x0001000030377824 */ /* 0x000fe200078e00ff */
[----:B------:R-:W-:Y:S01]  /*6600*/  LOP3.LUT R49, R39, 0xffff0000, RZ, 0xc0, !PT ;  /* 0xffff000027317812 */ /* 0x000fe200078ec0ff */
[C---:B------:R-:W-:Y:S01]  /*6610*/  FFMA.FTZ R57, R51.reuse, R37, R57 ;  /* 0x0000002533397223 */ /* 0x040fe20000010039 */
[CC--:B------:R-:W-:Y:S01]  /*6620*/  FMUL.FTZ R58, R38.reuse, R54.reuse ;  /* 0x00000036263a7220 */ /* 0x0c0fe20000410000 */
[-C--:B------:R-:W-:Y:S01]  /*6630*/  FMUL.FTZ R37, R38, R55.reuse ;  /* 0x0000003726257220 */ /* 0x080fe20000410000 */
[----:B------:R-:W-:Y:S01]  /*6640*/  LOP3.LUT R148, R148, 0xffff0000, RZ, 0xc0, !PT ;  /* 0xffff000094947812 */ /* 0x000fe200078ec0ff */
[----:B------:R-:W-:Y:S01]  /*6650*/  IMAD.U32 R46, R46, 0x10000, RZ ;  /* 0x000100002e2e7824 */ /* 0x000fe200078e00ff */
[----:B------:R-:W-:Y:S01]  /*6660*/  LOP3.LUT R48, R48, 0xffff0000, RZ, 0xc0, !PT ;  /* 0xffff000030307812 */ /* 0x000fe200078ec0ff */
[C---:B------:R-:W-:Y:S01]  /*6670*/  FFMA.FTZ R58, R50.reuse, R55, -R58 ;  /* 0x00000037323a7223 */ /* 0x040fe2000001083a */
[----:B------:R-:W-:Y:S01]  /*6680*/  FFMA.FTZ R37, R50, R54, R37 ;  /* 0x0000003632257223 */ /* 0x000fe20000010025 */
[C---:B------:R-:W-:Y:S01]  /*6690*/  FMUL.FTZ R38, R36.reuse, R47 ;  /* 0x0000002f24267220 */ /* 0x040fe20000410000 */
[----:B------:R-:W-:Y:S01]  /*66a0*/  FFMA.FTZ R56, R51, R52, -R56 ;  /* 0x0000003433387223 */ /* 0x000fe20000010838 */
[----:B------:R-:W-:Y:S01]  /*66b0*/  FMUL.FTZ R50, R49, R148 ;  /* 0x0000009431327220 */ /* 0x000fe20000410000 */
[----:B------:R-:W-:Y:S01]  /*66c0*/  FMUL.FTZ R36, R36, R46 ;  /* 0x0000002e24247220 */ /* 0x000fe20000410000 */
[----:B------:R-:W-:-:S02]  /*66d0*/  IMAD.U32 R39, R39, 0x10000, RZ ;  /* 0x0001000027277824 */ /* 0x000fc400078e00ff */
        /* <DEDUP_REMOVED lines=9> */
[----:B------:R-:W-:Y:S01]  /*6770*/  F2FP.BF16.F32.PACK_AB R39, R49, R48 ;  /* 0x000000303127723e */ /* 0x000fe200000010ff */
[----:B------:R-:W-:-:S07]  /*6780*/  IMAD.MOV.U32 R38, RZ, RZ, R58 ;  /* 0x000000ffff267224 */ /* 0x000fce00078e003a */
.L_x_511:
[----:B------:R-:W-:Y:S05]  /*6790*/  BSYNC B2 ;  /* 0x0000000000027941 */ /* 0x000fea0003800000 */
.L_x_510:
[----:B------:R-:W-:Y:S02]  /*67a0*/  ULDC.64 UR4, c[0x0][0x208] ;  /* 0x0000820000047ab9 */ /* 0x000fe40000000a00 */
[----:B--2---:R0:W-:Y:S03]  /*67b0*/  STG.E.128 desc[UR4][R44.64+0x100], R36 ;  /* 0x000100242c007986 */ /* 0x0041e6000c101d04 */
.L_x_509:
[----:B------:R-:W-:Y:S05]  /*67c0*/  BSYNC B1 ;  /* 0x0000000000017941 */ /* 0x000fea0003800000 */
.L_x_508:
[----:B------:R-:W-:-:S13]  /*67d0*/  ISETP.NE.AND P3, PT, R9, RZ, PT ;  /* 0x000000ff0900720c */ /* 0x000fda0003f65270 */
        /* <DEDUP_REMOVED lines=13> */
[----:B------:R-:W-:Y:S02]  /*68b0*/  PRMT R143, R143, 0x5432, R48 ;  /* 0x000054328f8f7816 */ /* 0x000fe40000000030 */
[----:B------:R-:W-:Y:S01]  /*68c0*/  LOP3.LUT R47, R37, 0xffff0000, RZ, 0xc0, !PT ;  /* 0xffff0000252f7812 */ /* 0x000fe200078ec0ff */
[----:B------:R-:W-:Y:S01]  /*68d0*/  IMAD.U32 R37, R36, 0x10000, RZ ;  /* 0x0001000024257824 */ /* 0x000fe200078e00ff */
[----:B------:R-:W-:Y:S01]  /*68e0*/  LOP3.LUT R52, R46, 0xffff0000, RZ, 0xc0, !PT ;  /* 0xffff00002e347812 */ /* 0x000fe200078ec0ff */
[----:B------:R-:W-:Y:S01]  /*68f0*/  IMAD.U32 R43, R143, 0x10000, RZ ;  /* 0x000100008f2b7824 */ /* 0x000fe200078e00ff */
[----:B------:R-:W-:Y:S01]  /*6900*/  LOP3.LUT R48, R42, 0xffff0000, RZ, 0xc0, !PT ;  /* 0xffff00002a307812 */ /* 0x000fe200078ec0ff */
[----:B------:R-:W-:Y:S01]  /*6910*/  IMAD.U32 R46, R46, 0x10000, RZ ;  /* 0x000100002e2e7824 */ /* 0x000fe200078e00ff */
[----:B------:R-:W-:Y:S01]  /*6920*/  PRMT R135, R135, 0x5432, R50 ;  /* 0x0000543287877816 */ /* 0x000fe20000000032 */
[C---:B------:R-:W-:Y:S01]  /*6930*/  FMUL.FTZ R54, R47.reuse, R52 ;  /* 0x000000342f367220 */ /* 0x040fe20000410000 */
[----:B------:R-:W-:Y:S01]  /*6940*/  LOP3.LUT R41, R38, 0xffff0000, RZ, 0xc0, !PT ;  /* 0xffff000026297812 */ /* 0x000fe200078ec0ff */
[-C--:B------:R-:W-:Y:S01]  /*6950*/  FMUL.FTZ R51, R47, R48.reuse ;  /* 0x000000302f337220 */ /* 0x080fe20000410000 */
[----:B------:R-:W-:Y:S01]  /*6960*/  LOP3.LUT R38, R39, 0xffff0000, RZ, 0xc0, !PT ;  /* 0xffff000027267812 */ /* 0x000fe200078ec0ff */
[----:B------:R-:W-:Y:S01]  /*6970*/  IMAD.U32 R50, R135, 0x10000, RZ ;  /* 0x0001000087327824 */ /* 0x000fe200078e00ff */
[----:B------:R-:W-:Y:S01]  /*6980*/  LOP3.LUT R47, R36, 0xffff0000, RZ, 0xc0, !PT ;  /* 0xffff0000242f7812 */ /* 0x000fe200078ec0ff */
[----:B------:R-:W-:Y:S01]  /*6990*/  FMUL.FTZ R53, R41, R43 ;  /* 0x0000002b29357220 */ /* 0x000fe20000410000 */
[----:B------:R-:W-:Y:S01]  /*69a0*/  LOP3.LUT R143, R143, 0xffff0000, RZ, 0xc0, !PT ;  /* 0xffff00008f8f7812 */ /* 0x000fe200078ec0ff */
[----:B------:R-:W-:Y:S01]  /*69b0*/  FFMA.FTZ R36, R49, R48, -R54 ;  /* 0x0000003031247223 */ /* 0x000fe20000010836 */
[----:B------:R-:W-:Y:S01]  /*69c0*/  LOP3.LUT R135, R135, 0xffff0000, RZ, 0xc0, !PT ;  /* 0xffff000087877812 */ /* 0x000fe200078ec0ff */
[----:B------:R-:W-:Y:S01]  /*69d0*/  FFMA.FTZ R49, R49, R52, R51 ;  /* 0x0000003431317223 */ /* 0x000fe20000010033 */
[----:B------:R-:W-:Y:S01]  /*69e0*/  FMUL.FTZ R51, R41, R50 ;  /* 0x0000003229337220 */ /* 0x000fe20000410000 */
[----:B------:R-:W-:-:S02]  /*69f0*/  IMAD.U32 R42, R42, 0x10000, RZ ;  /* 0x000100002a2a7824 */ /* 0x000fc400078e00ff */
[----:B------:R-:W-:Y:S01]  /*6a00*/  FFMA.FTZ R41, R40, R50, -R53 ;  /* 0x0000003228297223 */ /* 0x000fe20000010835 */
[C---:B------:R-:W-:Y:S01]  /*6a10*/  FMUL.FTZ R48, R38.reuse, R143 ;  /* 0x0000008f26307220 */ /* 0x040fe20000410000 */
[----:B------:R-:W-:Y:S01]  /*6a20*/  FMUL.FTZ R50, R38, R135 ;  /* 0x0000008726327220 */ /* 0x000fe20000410000 */
[----:B------:R-:W-:Y:S01]  /*6a30*/  FMUL.FTZ R38, R47, R46 ;  /* 0x0000002e2f267220 */ /* 0x000fe20000410000 */
[----:B------:R-:W-:Y:S02]  /*6a40*/  IMAD.U32 R39, R39, 0x10000, RZ ;  /* 0x0001000027277824 */ /* 0x000fe400078e00ff */
[----:B------:R-:W-:Y:S01]  /*6a50*/  FFMA.FTZ R40, R40, R43, R51 ;  /* 0x0000002b28287223 */ /* 0x000fe20000010033 */
[-C--:B------:R-:W-:Y:S01]  /*6a60*/  FMUL.FTZ R47, R47, R42.reuse ;  /* 0x0000002a2f2f7220 */ /* 0x080fe20000410000 */
[----:B------:R-:W-:Y:S01]  /*6a70*/  FFMA.FTZ R38, R37, R42, -R38 ;  /* 0x0000002a25267223 */ /* 0x000fe20000010826 */
[C---:B------:R-:W-:Y:S01]  /*6a80*/  FFMA.FTZ R48, R39.reuse, R135, -R48 ;  /* 0x0000008727307223 */ /* 0x040fe20000010830 */
[----:B------:R-:W-:Y:S01]  /*6a90*/  FFMA.FTZ R39, R39, R143, R50 ;  /* 0x0000008f27277223 */ /* 0x000fe20000010032 */
[----:B------:R-:W-:Y:S01]  /*6aa0*/  FFMA.FTZ R47, R37, R46, R47 ;  /* 0x0000002e252f7223 */ /* 0x000fe2000001002f */
[----:B------:R-:W-:-:S02]  /*6ab0*/  F2FP.BF16.F32.PACK_AB R40, R40, R41 ;  /* 0x000000292828723e */ /* 0x000fc400000010ff */
[----:B------:R-:W-:Y:S02]  /*6ac0*/  F2FP.BF16.F32.PACK_AB R37, R49, R36 ;  /* 0x000000243125723e */ /* 0x000fe400000010ff */
[----:B------:R-:W-:Y:S01]  /*6ad0*/  F2FP.BF16.F32.PACK_AB R36, R47, R38 ;  /* 0x000000262f24723e */ /* 0x000fe200000010ff */
[----:B------:R-:W-:Y:S01]  /*6ae0*/  IMAD.MOV.U32 R38, RZ, RZ, R40 ;  /* 0x000000ffff267224 */ /* 0x000fe200078e0028 */
[----:B------:R-:W-:-:S07]  /*6af0*/  F2FP.BF16.F32.PACK_AB R39, R39, R48 ;  /* 0x000000302727723e */ /* 0x000fce00000010ff */
.L_x_513:
[----:B------:R-:W-:Y:S05]  /*6b00*/  BSYNC B1 ;  /* 0x0000000000017941 */ /* 0x000fea0003800000 */
.L_x_512:
[----:B------:R-:W-:Y:S02]  /*6b10*/  ULDC.64 UR4, c[0x0][0x208] ;  /* 0x0000820000047ab9 */ /* 0x000fe40000000a00 */
[----:B--2---:R0:W-:Y:S01]  /*6b20*/  STG.E.128 desc[UR4][R44.64+0x180], R36 ;  /* 0x000180242c007986 */ /* 0x0041e2000c101d04 */
[----:B------:R-:W-:Y:S05]  /*6b30*/  BRA `(.L_x_499) ;  /* 0x0000004000e87947 */ /* 0x000fea0003800000 */
.L_x_457:
        /* <DEDUP_REMOVED lines=20> */
[----:B------:R-:W-:Y:S02]  /*6c80*/  ISETP.GE.AND P2, PT, R16, R115, PT ;  /* 0x000000731000720c */ /* 0x000fe40003f46270 */
[----:B------:R-:W-:-:S02]  /*6c90*/  CS2R R40, SRZ ;  /* 0x0000000000287805 */ /* 0x000fc4000001ff00 */
[----:B------:R-:W-:Y:S02]  /*6ca0*/  LEA.HI.X R53, R38, UR5, R39, 0x1, P3 ;  /* 0x0000000526357c11 */ /* 0x000fe400098f0c27 */
[----:B------:R-:W-:Y:S02]  /*6cb0*/  CS2R R38, SRZ ;  /* 0x0000000000267805 */ /* 0x000fe4000001ff00 */
[----:B------:R-:W-:Y:S02]  /*6cc0*/  LEA R56, P3, R36, UR6, 0x1 ;  /* 0x0000000624387c11 */ /* 0x000fe4000f8608ff */
[----:B------:R-:W-:Y:S02]  /*6cd0*/  CS2R R50, SRZ ;  /* 0x0000000000327805 */ /* 0x000fe4000001ff00 */
[----:B------:R-:W-:Y:S02]  /*6ce0*/  CS2R R48, SRZ ;  /* 0x0000000000307805 */ /* 0x000fe4000001ff00 */
[----:B------:R-:W-:-:S02]  /*6cf0*/  CS2R R46, SRZ ;  /* 0x00000000002e7805 */ /* 0x000fc4000001ff00 */
[----:B------:R-:W-:Y:S02]  /*6d00*/  LEA.HI.X R57, R36, UR7, R37, 0x1, P3 ;  /* 0x0000000724397c11 */ /* 0x000fe400098f0c25 */
[----:B------:R-:W-:Y:S02]  /*6d10*/  CS2R R36, SRZ ;  /* 0x0000000000247805 */ /* 0x000fe4000001ff00 */
[----:B------:R-:W-:Y:S02]  /*6d20*/  ISETP.GE.AND P3, PT, R212, R115, PT ;  /* 0x00000073d400720c */ /* 0x000fe40003f66270 */
[----:B------:R-:W-:Y:S01]  /*6d30*/  CS2R R44, SRZ ;  /* 0x00000000002c7805 */ /* 0x000fe2000001ff00 */
[----:B------:R-:W-:Y:S02]  /*6d40*/  ULDC.64 UR8, c[0x0][0x208] ;  /* 0x0000820000087ab9 */ /* 0x000fe40000000a00 */
[----:B------:R0:W5:Y:S04]  /*6d50*/  @!P2 LDG.E.128 R40, desc[UR8][R52.64] ;  /* 0x000000083428a981 */ /* 0x000168000c1e1d00 */
[----:B------:R0:W5:Y:S04]  /*6d60*/  @!P2 LDG.E.128 R48, desc[UR8][R56.64] ;  /* 0x000000083830a981 */ /* 0x000168000c1e1d00 */
[----:B------:R0:W5:Y:S04]  /*6d70*/  @!P3 LDG.E.128 R36, desc[UR8][R52.64+0x80] ;  /* 0x000080083424b981 */ /* 0x000168000c1e1d00 */
[----:B------:R0:W5:Y:S02]  /*6d80*/  @!P3 LDG.E.128 R44, desc[UR8][R56.64+0x80] ;  /* 0x00008008382cb981 */ /* 0x000164000c1e1d00 */
.L_x_515:
[----:B------:R-:W-:Y:S05]  /*6d90*/  BSYNC B1 ;  /* 0x0000000000017941 */ /* 0x000fea0003800000 */
.L_x_514:
[----:B0-----:R-:W2:Y:S01]  /*6da0*/  LDL.LU R57, [R1+0x10] ;  /* 0x0000100001397983 */ /* 0x001ea20000300800 */
[----:B-----5:R-:W-:Y:S01]  /*6db0*/  IMAD.MOV.U32 R52, RZ, RZ, R38 ;  /* 0x000000ffff347224 */ /* 0x020fe200078e0026 */
        /* <DEDUP_REMOVED lines=8> */
[----:B------:R-:W-:Y:S01]  /*6e40*/  CS2R R66, SRZ ;  /* 0x0000000000427805 */ /* 0x000fe2000001ff00 */
[----:B------:R-:W-:Y:S01]  /*6e50*/  IMAD.MOV.U32 R56, RZ, RZ, R40 ;  /* 0x000000ffff387224 */ /* 0x000fe200078e0028 */
[----:B------:R-:W-:-:S02]  /*6e60*/  ISETP.GE.AND P2, PT, R58, R4, PT ;  /* 0x000000043a00720c */ /* 0x000fc40003f46270 */
[----:B------:R-:W-:Y:S02]  /*6e70*/  CS2R R58, SRZ ;  /* 0x00000000003a7805 */ /* 0x000fe4000001ff00 */
[----:B------:R-:W-:Y:S01]  /*6e80*/  PRMT R175, R52, 0x5410, R53 ;  /* 0x0000541034af7816 */ /* 0x000fe20000000035 */
[----:B------:R-:W-:Y:S01]  /*6e90*/  IMAD.MOV.U32 R53, RZ, RZ, R42 ;  /* 0x000000ffff357224 */ /* 0x000fe200078e002a */
        /* <DEDUP_REMOVED lines=11> */
[----:B------:R-:W-:-:S03]  /*6f50*/  IMAD.MOV.U32 R56, RZ, RZ, R50 ;  /* 0x000000ffff387224 */ /* 0x000fc600078e0032 */
[----:B------:R-:W-:Y:S01]  /*6f60*/  PRMT R173, R52, 0x5410, R53 ;  /* 0x0000541034ad7816 */ /* 0x000fe20000000035 */
[----:B------:R-:W-:Y:S02]  /*6f70*/  IMAD.MOV.U32 R53, RZ, RZ, R51 ;  /* 0x000000ffff357224 */ /* 0x000fe400078e0033 */
[----:B------:R-:W-:-:S03]  /*6f80*/  IMAD.MOV.U32 R52, RZ, RZ, R48 ;  /* 0x000000ffff347224 */ /* 0x000fc600078e0030 */
[----:B------:R-:W-:Y:S01]  /*6f90*/  PRMT R154, R53, 0x5410, R56 ;  /* 0x00005410359a7816 */ /* 0x000fe20000000038 */
[----:B------:R-:W-:-:S05]  /*6fa0*/  IMAD.MOV.U32 R56, RZ, RZ, R49 ;  /* 0x000000ffff387224 */ /* 0x000fca00078e0031 */
[----:B------:R-:W-:Y:S02]  /*6fb0*/  PRMT R176, R56, 0x5410, R52 ;  /* 0x0000541038b07816 */ /* 0x000fe40000000034 */
[----:B------:R-:W-:Y:S02]  /*6fc0*/  CS2R R52, SRZ ;  /* 0x0000000000347805 */ /* 0x000fe4000001ff00 */
[----:B--2---:R-:W-:-:S04]  /*6fd0*/  LOP3.LUT R57, R57, 0xfffffffe, RZ, 0xc0, !PT ;  /* 0xfffffffe39397812 */ /* 0x004fc800078ec0ff */
[----:B------:R-:W-:-:S05]  /*6fe0*/  @P2 LOP3.LUT R57, R57, 0x1, RZ, 0xfc, !PT ;  /* 0x0000000139392812 */ /* 0x000fca00078efcff */
[----:B------:R0:W-:Y:S02]  /*6ff0*/  STL [R1+0x10], R57 ;  /* 0x0000103901007387 */ /* 0x0001e40000100800 */
[----:B0-----:R-:W-:Y:S01]  /*7000*/  CS2R R56, SRZ ;  /* 0x0000000000387805 */ /* 0x001fe2000001ff00 */
[----:B------:R-:W-:Y:S06]  /*7010*/  @P2 BRA `(.L_x_517) ;  /* 0x0000000000642947 */ /* 0x000fec0003800000 */
[----:B------:R-:W-:Y:S01]  /*7020*/  IADD3 R54, P2, P3, R102, R86, R33 ;  /* 0x0000005666367210 */ /* 0x000fe20007b5e021 */
[----:B------:R-:W-:Y:S01]  /*7030*/  ULDC.64 UR4, c[0x0][0x3e8] ;  /* 0x0000fa0000047ab9 */ /* 0x000fe20000000a00 */
[----:B------:R-:W-:Y:S02]  /*7040*/  CS2R R58, SRZ ;  /* 0x00000000003a7805 */ /* 0x000fe4000001ff00 */
[----:B------:R-:W-:Y:S02]  /*7050*/  CS2R R56, SRZ ;  /* 0x0000000000387805 */ /* 0x000fe4000001ff00 */
[----:B------:R-:W-:Y:S02]  /*7060*/  IADD3.X R55, R25, R0, R35, P2, P3 ;  /* 0x0000000019377210 */ /* 0x000fe400017e6423 */
[----:B------:R-:W-:Y:S02]  /*7070*/  CS2R R66, SRZ ;  /* 0x0000000000427805 */ /* 0x000fe4000001ff00 */
[----:B------:R-:W-:-:S02]  /*7080*/  IADD3 R52, P2, P3, R108, R84, R29 ;  /* 0x000000546c347210 */ /* 0x000fc40007b5e01d */
[----:B------:R-:W-:Y:S01]  /*7090*/  CS2R R64, SRZ ;  /* 0x0000000000407805 */ /* 0x000fe2000001ff00 */
[----:B------:R-:W-:Y:S01]  /*70a0*/  ULDC.64 UR6, c[0x0][0x208] ;  /* 0x0000820000067ab9 */ /* 0x000fe20000000a00 */
        /* <DEDUP_REMOVED lines=9> */
[----:B------:R-:W5:Y:S04]  /*7140*/  @!P2 LDG.E.128 R56, desc[UR6][R60.64] ;  /* 0x000000063c38a981 */ /* 0x000f68000c1e1d00 */
[----:B------:R-:W5:Y:S01]  /*7150*/  @!P2 LDG.E.128 R64, desc[UR6][R68.64] ;  /* 0x000000064440a981 */ /* 0x000f62000c1e1d00 */
[----:B------:R-:W-:Y:S02]  /*7160*/  ISETP.GE.AND P2, PT, R212, R115, PT ;  /* 0x00000073d400720c */ /* 0x000fe40003f46270 */
[----:B------:R-:W-:-:S11]  /*7170*/  CS2R R62, SRZ ;  /* 0x00000000003e7805 */ /* 0x000fd6000001ff00 */
[----:B------:R0:W5:Y:S02]  /*7180*/  @!P2 LDG.E.128 R52, desc[UR6][R60.64+0x80] ;  /* 0x000080063c34a981 */ /* 0x000164000c1e1d00 */
[----:B0-----:R-:W-:-:S06]  /*7190*/  CS2R R60, SRZ ;  /* 0x00000000003c7805 */ /* 0x001fcc000001ff00 */
[----:B------:R0:W5:Y:S02]  /*71a0*/  @!P2 LDG.E.128 R60, desc[UR6][R68.64+0x80] ;  /* 0x00008006443ca981 */ /* 0x000164000c1e1d00 */
.L_x_517:
[----:B------:R-:W-:Y:S05]  /*71b0*/  BSYNC B1 ;  /* 0x0000000000017941 */ /* 0x000fea0003800000 */
.L_x_516:
        /* <DEDUP_REMOVED lines=30> */
[----:B------:R-:W-:Y:S02]  /*73a0*/  IMAD.MOV.U32 R69, RZ, RZ, R64 ;  /* 0x000000ffff457224 */ /* 0x000fe400078e0040 */
[----:B------:R-:W-:-:S05]  /*73b0*/  IMAD.MOV.U32 R68, RZ, RZ, R65 ;  /* 0x000000ffff447224 */ /* 0x000fca00078e0041 */
[----:B------:R-:W-:Y:S02]  /*73c0*/  PRMT R170, R69, 0x5410, R68 ;  /* 0x0000541045aa7816 */ /* 0x000fe40000000044 */
[----:B------:R-:W-:Y:S01]  /*73d0*/  CS2R R68, SRZ ;  /* 0x0000000000447805 */ /* 0x000fe2000001ff00 */
[----:B------:R-:W-:Y:S06]  /*73e0*/  @P3 BRA `(.L_x_519) ;  /* 0x0000000000543947 */ /* 0x000fec0003800000 */
[----:B------:R-:W-:Y:S01]  /*73f0*/  IADD3 R86, P2, P5, R102, R32, R86 ;  /* 0x0000002066567210 */ /* 0x000fe20007d5e056 */
[----:B------:R-:W-:Y:S01]  /*7400*/  ULDC.64 UR4, c[0x0][0x3e8] ;  /* 0x0000fa0000047ab9 */ /* 0x000fe20000000a00 */
[----:B------:R-:W-:Y:S02]  /*7410*/  ULDC.64 UR6, c[0x0][0x208] ;  /* 0x0000820000067ab9 */ /* 0x000fe40000000a00 */
[----:B------:R-:W-:Y:S02]  /*7420*/  IADD3.X R0, R25, R34, R0, P2, P5 ;  /* 0x0000002219007210 */ /* 0x000fe400017ea400 */
        /* <DEDUP_REMOVED lines=17> */
.L_x_519:
[----:B------:R-:W-:Y:S05]  /*7540*/  BSYNC B1 ;  /* 0x0000000000017941 */ /* 0x000fea0003800000 */
.L_x_518:
        /* <DEDUP_REMOVED lines=32> */
.L_x_520:
[----:B------:R-:W-:Y:S01]  /*7750*/  IMAD R3, R19, 0x8, R18 ;  /* 0x0000000813037824 */ /* 0x000fe200078e0212 */
[----:B------:R-:W-:Y:S01]  /*7760*/  SHF.L.U32 R0, R217, 0x1f, RZ ;  /* 0x0000001fd9007819 */ /* 0x000fe200000006ff */
[----:B------:R-:W1:Y:S01]  /*7770*/  LDC R143, c[0x0][0x2f4] ;  /* 0x0000bd00ff8f7b82 */ /* 0x000e620000000800 */
[----:B------:R-:W-:Y:S01]  /*7780*/  BSSY B1, `(.L_x_521) ;  /* 0x0000004000017945 */ /* 0x000fe20003800000 */
[----:B------:R-:W-:Y:S01]  /*7790*/  IMAD.MOV.U32 R123, RZ, RZ, R88 ;  /* 0x000000ffff7b7224 */ /* 0x000fe200078e0058 */
[----:B------:R-:W2:Y:S02]  /*77a0*/  SYNCS.PHASECHK.TRANS64.TRYWAIT P5, [R3+URZ+0x38890], R0 ;  /* 0x03889000030075a7 */ /* 0x000ea400080a017f */
[----:B--2---:R-:W-:Y:S05]  /*77b0*/  @!P5 BRA `(.L_x_522) ;  /* 0x0000024800f0d947 */ /* 0x004fea0003800000 */
.L_x_855:
[----:B------:R-:W-:Y:S05]  /*77c0*/  BSYNC B1 ;  /* 0x0000000000017941 */ /* 0x000fea0003800000 */
.L_x_521:
[----:B------:R-:W3:Y:S01]  /*77d0*/  LDC.64 R124, c[0x0][0x300] ;  /* 0x0000c000ff7c7b82 */ /* 0x000ee20000000a00 */
[----:B------:R-:W-:Y:S01]  /*77e0*/  BSSY B1, `(.L_x_523) ;  /* 0x0000111000017945 */ /* 0x000fe20003800000 */
[----:B-1----:R-:W-:-:S03]  /*77f0*/  IMAD.IADD R145, R143, 0x1, -R118 ;  /* 0x000000018f917824 */ /* 0x002fc600078e0a76 */
[----:B------:R-:W-:Y:S05]  /*7800*/  @P4 BRA `(.L_x_524) ;  /* 0x0000001000384947 */ /* 0x000fea0003800000 */
[----:B------:R-:W-:Y:S01]  /*7810*/  ISETP.NE.AND P4, PT, R27, RZ, PT ;  /* 0x000000ff1b00720c */ /* 0x000fe20003f85270 */
[-C--:B---3--:R-:W-:Y:S01]  /*7820*/  IMAD.WIDE.U32 R134, R213, R124.reuse, R122 ;  /* 0x0000007cd5867225 */ /* 0x088fe200078e007a */
[----:B0-----:R-:W-:Y:S01]  /*7830*/  SHF.R.S32.HI R84, RZ, 0x1f, R213 ;  /* 0x0000001fff547819 */ /* 0x001fe200000114d5 */
[----:B------:R-:W-:Y:S04]  /*7840*/  BSSY B2, `(.L_x_525) ;  /* 0x0000087000027945 */ /* 0x000fe80003800000 */
[----:B------:R-:W-:-:S04]  /*7850*/  IMAD R148, R84, R124, RZ ;  /* 0x0000007c54947224 */ /* 0x000fc800078e02ff */
[----:B------:R-:W-:-:S04]  /*7860*/  IMAD R148, R213, R125, R148 ;  /* 0x0000007dd5947224 */ /* 0x000fc800078e0294 */
[----:B------:R-:W-:Y:S01]  /*7870*/  IMAD.IADD R148, R148, 0x1, R135 ;  /* 0x0000000194947824 */ /* 0x000fe200078e0287 */
[----:B------:R-:W-:Y:S06]  /*7880*/  @!P4 BRA `(.L_x_526) ;  /* 0x000000080008c947 */ /* 0x000fec0003800000 */
[----:B------:R-:W-:Y:S01]  /*7890*/  SEL R84, R118, R145, !P0 ;  /* 0x0000009176547207 */ /* 0x000fe20004000000 */
[----:B------:R-:W-:Y:S01]  /*78a0*/  IMAD.SHL.U32 R86, R213, 0x40, RZ ;  /* 0x00000040d5567824 */ /* 0x000fe200078e00ff */
[----:B------:R-:W-:Y:S01]  /*78b0*/  ISETP.GE.AND P4, PT, R16, R115, PT ;  /* 0x000000731000720c */ /* 0x000fe20003f86270 */
[----:B------:R-:W-:Y:S01]  /*78c0*/  BSSY B3, `(.L_x_527) ;  /* 0x0000071000037945 */ /* 0x000fe20003800000 */
[----:B------:R-:W-:-:S04]  /*78d0*/  SHF.R.S32.HI R85, RZ, 0x1f, R84 ;  /* 0x0000001fff557819 */ /* 0x000fc80000011454 */
[----:B------:R-:W-:-:S04]  /*78e0*/  LEA.HI R84, R85, R84, RZ, 0x4 ;  /* 0x0000005455547211 */ /* 0x000fc800078f20ff */
[----:B------:R-:W-:-:S04]  /*78f0*/  LEA.HI.SX32 R84, R84, R15, 0x1c ;  /* 0x0000000f54547211 */ /* 0x000fc800078fe2ff */
[----:B------:R-:W-:Y:S01]  /*7900*/  SHF.R.S32.HI R85, RZ, 0x1f, R84 ;  /* 0x0000001fff557819 */ /* 0x000fe20000011454 */
[----:B------:R-:W-:-:S03]  /*7910*/  IMAD.SHL.U32 R149, R84, 0x8, RZ ;  /* 0x0000000854957824 */ /* 0x000fc600078e00ff */
[----:B------:R-:W-:Y:S02]  /*7920*/  LEA.HI R84, R85, R84, RZ, 0x3 ;  /* 0x0000005455547211 */ /* 0x000fe400078f18ff */
[----:B------:R-:W-:Y:S02]  /*7930*/  LOP3.LUT R85, R149, 0x38, RZ, 0xc0, !PT ;  /* 0x0000003895557812 */ /* 0x000fe400078ec0ff */
[----:B------:R-:W-:Y:S02]  /*7940*/  SHF.R.S32.HI R84, RZ, 0x3, R84 ;  /* 0x00000003ff547819 */ /* 0x000fe40000011454 */
[----:B------:R-:W-:-:S03]  /*7950*/  LOP3.LUT R85, R85, 0x1c0, R86, 0xf8, !PT ;  /* 0x000001c055557812 */ /* 0x000fc600078ef856 */
[----:B------:R-:W-:Y:S01]  /*7960*/  IMAD R84, R84, 0x1400, R229 ;  /* 0x0000140054547824 */ /* 0x000fe200078e02e5 */
[----:B------:R-:W-:-:S05]  /*7970*/  LOP3.LUT R85, R85, R228, RZ, 0x3c, !PT ;  /* 0x000000e455557212 */ /* 0x000fca00078e3cff */
[----:B------:R-:W-:-:S04]  /*7980*/  IMAD.IADD R84, R84, 0x1, R85 ;  /* 0x0000000154547824 */ /* 0x000fc800078e0255 */
[C---:B------:R-:W-:Y:S02]  /*7990*/  IMAD R88, R19.reuse, 0x5000, R84 ;  /* 0x0000500013587824 */ /* 0x040fe400078e0254 */
[----:B------:R-:W-:Y:S02]  /*79a0*/  IMAD R84, R19, 0x5000, R138 ;  /* 0x0000500013547824 */ /* 0x000fe400078e028a */
[--C-:B------:R-:W-:Y:S02]  /*79b0*/  IMAD R88, R88, 0x2, R18.reuse ;  /* 0x0000000258587824 */ /* 0x100fe400078e0212 */
[----:B------:R-:W-:-:S04]  /*79c0*/  IMAD R84, R84, 0x2, R18 ;  /* 0x0000000254547824 */ /* 0x000fc800078e0212 */
[----:B------:R-:W0:Y:S04]  /*79d0*/  LDS.128 R88, [R88+0x24400] ;  /* 0x0244000058587984 */ /* 0x000e280000000c00 */
[----:B------:R-:W1:Y:S01]  /*79e0*/  LDS.128 R84, [R84+0x24400] ;  /* 0x0244000054547984 */ /* 0x000e620000000c00 */
[----:B------:R-:W-:Y:S05]  /*79f0*/  @P4 BRA `(.L_x_528) ;  /* 0x0000000400744947 */ /* 0x000fea0003800000 */
[--C-:B------:R-:W-:Y:S02]  /*7a00*/  SHF.R.U64 R40, R40, 0x10, R41.reuse ;  /* 0x0000001028287819 */ /* 0x100fe40000001229 */
[----:B------:R-:W-:Y:S02]  /*7a10*/  SHF.R.U32.HI R152, RZ, 0x10, R41 ;  /* 0x00000010ff987819 */ /* 0x000fe40000011629 */
[----:B------:R-:W-:Y:S02]  /*7a20*/  SHF.R.U64 R41, R42, 0x10, R43 ;  /* 0x000000102a297819 */ /* 0x000fe4000000122b */
[--C-:B------:R-:W-:Y:S02]  /*7a30*/  SHF.R.U64 R42, R48, 0x10, R49.reuse ;  /* 0x00000010302a7819 */ /* 0x100fe40000001231 */
[----:B------:R-:W-:Y:S02]  /*7a40*/  SHF.R.U32.HI R49, RZ, 0x10, R49 ;  /* 0x00000010ff317819 */ /* 0x000fe40000011631 */
[----:B------:R-:W-:-:S02]  /*7a50*/  SHF.R.U64 R48, R50, 0x10, R51 ;  /* 0x0000001032307819 */ /* 0x000fc40000001233 */
[----:B------:R-:W-:Y:S02]  /*7a60*/  PRMT R40, R150, 0x5432, R40 ;  /* 0x0000543296287816 */ /* 0x000fe40000000028 */
[----:B------:R-:W-:Y:S02]  /*7a70*/  PRMT R152, R151, 0x5432, R152 ;  /* 0x0000543297987816 */ /* 0x000fe40000000098 */
[----:B------:R-:W-:Y:S02]  /*7a80*/  PRMT R50, R176, 0x5410, R49 ;  /* 0x00005410b0327816 */ /* 0x000fe40000000031 */
[----:B------:R-:W-:Y:S02]  /*7a90*/  SHF.R.U32.HI R150, RZ, 0x10, R43 ;  /* 0x00000010ff967819 */ /* 0x000fe4000001162b */
[----:B------:R-:W-:Y:S01]  /*7aa0*/  SHF.R.U32.HI R151, RZ, 0x10, R51 ;  /* 0x00000010ff977819 */ /* 0x000fe20000011633 */
[----:B------:R-:W-:Y:S01]  /*7ab0*/  IMAD.U32 R51, R50, 0x10000, RZ ;  /* 0x0001000032337824 */ /* 0x000fe200078e00ff */
[----:B------:R-:W-:-:S02]  /*7ac0*/  PRMT R43, R153, 0x5410, R41 ;  /* 0x00005410992b7816 */ /* 0x000fc40000000029 */
[----:B------:R-:W-:Y:S02]  /*7ad0*/  PRMT R41, R176, 0x5432, R42 ;  /* 0x00005432b0297816 */ /* 0x000fe4000000002a */
[C---:B------:R-:W-:Y:S01]  /*7ae0*/  PRMT R42, R154.reuse, 0x5432, R48 ;  /* 0x000054329a2a7816 */ /* 0x040fe20000000030 */
[----:B0-----:R-:W-:Y:S01]  /*7af0*/  IMAD.U32 R48, R89, 0x10000, RZ ;  /* 0x0001000059307824 */ /* 0x001fe200078e00ff */
[----:B------:R-:W-:Y:S01]  /*7b00*/  PRMT R151, R154, 0x5410, R151 ;  /* 0x000054109a977816 */ /* 0x000fe20000000097 */
[----:B------:R-:W-:Y:S01]  /*7b10*/  IMAD.U32 R154, R152, 0x10000, RZ ;  /* 0x00010000989a7824 */ /* 0x000fe200078e00ff */
[----:B------:R-:W-:Y:S01]  /*7b20*/  PRMT R150, R153, 0x5432, R150 ;  /* 0x0000543299967816 */ /* 0x000fe20000000096 */
[C---:B------:R-:W-:Y:S01]  /*7b30*/  FMUL.FTZ R49, R48.reuse, R51 ;  /* 0x0000003330317220 */ /* 0x040fe20000410000 */
[----:B-1----:R-:W-:Y:S02]  /*7b40*/  IMAD.U32 R153, R85, 0x10000, RZ ;  /* 0x0001000055997824 */ /* 0x002fe400078e00ff */
[----:B------:R-:W-:Y:S01]  /*7b50*/  FMUL.FTZ R48, R48, R154 ;  /* 0x0000009a30307220 */ /* 0x000fe20000410000 */
[----:B------:R-:W-:-:S02]  /*7b60*/  LOP3.LUT R50, R50, 0xffff0000, RZ, 0xc0, !PT ;  /* 0xffff000032327812 */ /* 0x000fc400078ec0ff */
[----:B------:R-:W-:Y:S01]  /*7b70*/  LOP3.LUT R152, R152, 0xffff0000, RZ, 0xc0, !PT ;  /* 0xffff000098987812 */ /* 0x000fe200078ec0ff */
[----:B------:R-:W-:Y:S01]  /*7b80*/  FFMA.FTZ R48, R153, R51, R48 ;  /* 0x0000003399307223 */ /* 0x000fe20000010030 */
[----:B------:R-:W-:Y:S01]  /*7b90*/  LOP3.LUT R51, R89, 0xffff0000, RZ, 0xc0, !PT ;  /* 0xffff000059337812 */ /* 0x000fe200078ec0ff */
[----:B------:R-:W-:Y:S01]  /*7ba0*/  FFMA.FTZ R49, R153, R154, -R49 ;  /* 0x0000009a99317223 */ /* 0x000fe20000010831 */
[----:B------:R-:W-:Y:S01]  /*7bb0*/  LOP3.LUT R89, R85, 0xffff0000, RZ, 0xc0, !PT ;  /* 0xffff000055597812 */ /* 0x000fe200078ec0ff */
[C---:B------:R-:W-:Y:S01]  /*7bc0*/  IMAD.U32 R154, R91.reuse, 0x10000, RZ ;  /* 0x000100005b9a7824 */ /* 0x040fe200078e00ff */
[----:B------:R-:W-:Y:S01]  /*7bd0*/  LOP3.LUT R91, R91, 0xffff0000, RZ, 0xc0, !PT ;  /* 0xffff00005b5b7812 */ /* 0x000fe200078ec0ff */
[C---:B------:R-:W-:Y:S01]  /*7be0*/  FMUL.FTZ R85, R51.reuse, R50 ;  /* 0x0000003233557220 */ /* 0x040fe20000410000 */
[-C--:B------:R-:W-:Y:S01]  /*7bf0*/  FMUL.FTZ R51, R51, R152.reuse ;  /* 0x0000009833337220 */ /* 0x080fe20000410000 */
[C---:B------:R-:W-:Y:S01]  /*7c00*/  IMAD.U32 R153, R151.reuse, 0x10000, RZ ;  /* 0x0001000097997824 */ /* 0x040fe200078e00ff */
[----:B------:R-:W-:Y:S01]  /*7c10*/  LOP3.LUT R151, R151, 0xffff0000, RZ, 0xc0, !PT ;  /* 0xffff000097977812 */ /* 0x000fe200078ec0ff */
[C---:B------:R-:W-:Y:S01]  /*7c20*/  FFMA.FTZ R85, R89.reuse, R152, -R85 ;  /* 0x0000009859557223 */ /* 0x040fe20000010855 */
[----:B------:R-:W-:Y:S01]  /*7c30*/  FFMA.FTZ R50, R89, R50, R51 ;  /* 0x0000003259327223 */ /* 0x000fe20000010033 */
[----:B------:R-:W-:-:S02]  /*7c40*/  IMAD.U32 R152, R87, 0x10000, RZ ;  /* 0x0001000057987824 */ /* 0x000fc400078e00ff */
[----:B------:R-:W-:Y:S01]  /*7c50*/  FMUL.FTZ R51, R154, R153 ;  /* 0x000000999a337220 */ /* 0x000fe20000410000 */
[C---:B------:R-:W-:Y:S01]  /*7c60*/  IMAD.U32 R89, R150.reuse, 0x10000, RZ ;  /* 0x0001000096597824 */ /* 0x040fe200078e00ff */
[----:B------:R-:W-:Y:S02]  /*7c70*/  LOP3.LUT R150, R150, 0xffff0000, RZ, 0xc0, !PT ;  /* 0xffff000096967812 */ /* 0x000fe400078ec0ff */
[----:B------:R-:W-:Y:S01]  /*7c80*/  F2FP.BF16.F32.PACK_AB R85, R85, R49 ;  /* 0x000000315555723e */ /* 0x000fe200000010ff */
[-C--:B------:R-:W-:Y:S01]  /*7c90*/  FFMA.FTZ R51, R152, R89.reuse, -R51 ;  /* 0x0000005998337223 */ /* 0x080fe20000010833 */
[----:B------:R-:W-:Y:S01]  /*7ca0*/  FMUL.FTZ R89, R154, R89 ;  /* 0x000000599a597220 */ /* 0x000fe20000410000 */
[----:B------:R-:W-:Y:S01]  /*7cb0*/  F2FP.BF16.F32.PACK_AB R48, R50, R48 ;  /* 0x000000303230723e */ /* 0x000fe200000010ff */
[----:B------:R-:W-:Y:S02]  /*7cc0*/  IMAD.U32 R49, R88, 0x10000, RZ ;  /* 0x0001000058317824 */ /* 0x000fe400078e00ff */
[----:B------:R-:W-:Y:S01]  /*7cd0*/  FFMA.FTZ R89, R152, R153, R89 ;  /* 0x0000009998597223 */ /* 0x000fe20000010059 */
[----:B------:R-:W-:Y:S01]  /*7ce0*/  LOP3.LUT R152, R87, 0xffff0000, RZ, 0xc0, !PT ;  /* 0xffff000057987812 */ /* 0x000fe200078ec0ff */
[CC--:B------:R-:W-:Y:S01]  /*7cf0*/  FMUL.FTZ R87, R91.reuse, R151.reuse ;  /* 0x000000975b577220 */ /* 0x0c0fe20000410000 */
[-C--:B------:R-:W-:Y:S01]  /*7d00*/  FMUL.FTZ R91, R91, R150.reuse ;  /* 0x000000965b5b7220 */ /* 0x080fe20000410000 */
[C---:B------:R-:W-:Y:S01]  /*7d10*/  IMAD.U32 R50, R41.reuse, 0x10000, RZ ;  /* 0x0001000029327824 */ /* 0x040fe200078e00ff */
[----:B------:R-:W-:Y:S01]  /*7d20*/  LOP3.LUT R41, R41, 0xffff0000, RZ, 0xc0, !PT ;  /* 0xffff000029297812 */ /* 0x000fe200078ec0ff */
[C---:B------:R-:W-:Y:S01]  /*7d30*/  FFMA.FTZ R87, R152.reuse, R150, -R87 ;  /* 0x0000009698577223 */ /* 0x040fe20000010857 */
[----:B------:R-:W-:Y:S01]  /*7d40*/  FFMA.FTZ R151, R152, R151, R91 ;  /* 0x0000009798977223 */ /* 0x000fe2000001005b */
[----:B------:R-:W-:-:S03]  /*7d50*/  FMUL.FTZ R91, R49, R50 ;  /* 0x00000032315b7220 */ /* 0x000fc60000410000 */
[----:B------:R-:W-:Y:S01]  /*7d60*/  F2FP.BF16.F32.PACK_AB R87, R87, R51 ;  /* 0x000000335757723e */ /* 0x000fe200000010ff */
[----:B------:R-:W-:Y:S01]  /*7d70*/  IMAD.U32 R51, R84, 0x10000, RZ ;  /* 0x0001000054337824 */ /* 0x000fe200078e00ff */
[----:B------:R-:W-:Y:S01]  /*7d80*/  F2FP.BF16.F32.PACK_AB R151, R151, R89 ;  /* 0x000000599797723e */ /* 0x000fe200000010ff */
[C---:B------:R-:W-:Y:S01]  /*7d90*/  IMAD.U32 R89, R40.reuse, 0x10000, RZ ;  /* 0x0001000028597824 */ /* 0x040fe200078e00ff */
[----:B------:R-:W-:-:S03]  /*7da0*/  LOP3.LUT R40, R40, 0xffff0000, RZ, 0xc0, !PT ;  /* 0xffff000028287812 */ /* 0x000fc600078ec0ff */
[-C--:B------:R-:W-:Y:S01]  /*7db0*/  FMUL.FTZ R49, R49, R89.reuse ;  /* 0x0000005931317220 */ /* 0x080fe20000410000 */
[C---:B------:R-:W-:Y:S01]  /*7dc0*/  FFMA.FTZ R91, R51.reuse, R89, -R91 ;  /* 0x00000059335b7223 */ /* 0x040fe2000001085b */
[----:B------:R-:W-:Y:S02]  /*7dd0*/  IMAD.U32 R89, R90, 0x10000, RZ ;  /* 0x000100005a597824 */ /* 0x000fe400078e00ff */
[----:B------:R-:W-:Y:S01]  /*7de0*/  FFMA.FTZ R49, R51, R50, R49 ;  /* 0x0000003233317223 */ /* 0x000fe20000010031 */
[----:B------:R-:W-:Y:S02]  /*7df0*/  LOP3.LUT R50, R88, 0xffff0000, RZ, 0xc0, !PT ;  /* 0xffff000058327812 */ /* 0x000fe400078ec0ff */
[----:B------:R-:W-:-:S03]  /*7e00*/  LOP3.LUT R51, R84, 0xffff0000, RZ, 0xc0, !PT ;  /* 0xffff000054337812 */ /* 0x000fc600078ec0ff */
[C---:B------:R-:W-:Y:S01]  /*7e10*/  FMUL.FTZ R84, R50.reuse, R41 ;  /* 0x0000002932547220 */ /* 0x040fe20000410000 */
[----:B------:R-:W-:-:S03]  /*7e20*/  FMUL.FTZ R50, R50, R40 ;  /* 0x0000002832327220 */ /* 0x000fc60000410000 */
[C---:B------:R-:W-:Y:S01]  /*7e30*/  FFMA.FTZ R40, R51.reuse, R40, -R84 ;  /* 0x0000002833287223 */ /* 0x040fe20000010854 */
[----:B------:R-:W-:Y:S01]  /*7e40*/  FFMA.FTZ R41, R51, R41, R50 ;  /* 0x0000002933297223 */ /* 0x000fe20000010032 */
[C---:B------:R-:W-:Y:S01]  /*7e50*/  IMAD.U32 R51, R42.reuse, 0x10000, RZ ;  /* 0x000100002a337824 */ /* 0x040fe200078e00ff */
[----:B------:R-:W-:Y:S01]  /*7e60*/  LOP3.LUT R42, R42, 0xffff0000, RZ, 0xc0, !PT ;  /* 0xffff00002a2a7812 */ /* 0x000fe200078ec0ff */
[C---:B------:R-:W-:Y:S01]  /*7e70*/  IMAD.U32 R84, R43.reuse, 0x10000, RZ ;  /* 0x000100002b547824 */ /* 0x040fe200078e00ff */
[----:B------:R-:W-:Y:S01]  /*7e80*/  LOP3.LUT R43, R43, 0xffff0000, RZ, 0xc0, !PT ;  /* 0xffff00002b2b7812 */ /* 0x000fe200078ec0ff */
[C---:B------:R-:W-:Y:S01]  /*7e90*/  FMUL.FTZ R88, R89.reuse, R51 ;  /* 0x0000003359587220 */ /* 0x040fe20000410000 */
[----:B------:R-:W-:Y:S02]  /*7ea0*/  IMAD.U32 R50, R86, 0x10000, RZ ;  /* 0x0001000056327824 */ /* 0x000fe400078e00ff */
[----:B------:R-:W-:Y:S01]  /*7eb0*/  FMUL.FTZ R89, R89, R84 ;  /* 0x0000005459597220 */ /* 0x000fe20000410000 */
[----:B------:R-:W-:Y:S01]  /*7ec0*/  F2FP.BF16.F32.PACK_AB R40, R40, R91 ;  /* 0x0000005b2828723e */ /* 0x000fe200000010ff */
[----:B------:R-:W-:-:S02]  /*7ed0*/  IMAD.MOV.U32 R91, RZ, RZ, R151 ;  /* 0x000000ffff5b7224 */ /* 0x000fc400078e0097 */
[C---:B------:R-:W-:Y:S01]  /*7ee0*/  FFMA.FTZ R88, R50.reuse, R84, -R88 ;  /* 0x0000005432587223 */ /* 0x040fe20000010858 */
[----:B------:R-:W-:Y:S01]  /*7ef0*/  FFMA.FTZ R89, R50, R51, R89 ;  /* 0x0000003332597223 */ /* 0x000fe20000010059 */
[----:B------:R-:W-:Y:S02]  /*7f00*/  LOP3.LUT R50, R90, 0xffff0000, RZ, 0xc0, !PT ;  /* 0xffff00005a327812 */ /* 0x000fe400078ec0ff */
[----:B------:R-:W-:Y:S02]  /*7f10*/  LOP3.LUT R51, R86, 0xffff0000, RZ, 0xc0, !PT ;  /* 0xffff000056337812 */ /* 0x000fe400078ec0ff */
[----:B------:R-:W-:Y:S01]  /*7f20*/  F2FP.BF16.F32.PACK_AB R41, R41, R49 ;  /* 0x000000312929723e */ /* 0x000fe200000010ff */
[C---:B------:R-:W-:Y:S01]  /*7f30*/  FMUL.FTZ R84, R50.reuse, R42 ;  /* 0x0000002a32547220 */ /* 0x040fe20000410000 */
[----:B------:R-:W-:-:S03]  /*7f40*/  FMUL.FTZ R50, R50, R43 ;  /* 0x0000002b32327220 */ /* 0x000fc60000410000 */
[C---:B------:R-:W-:Y:S01]  /*7f50*/  FFMA.FTZ R84, R51.reuse, R43, -R84 ;  /* 0x0000002b33547223 */ /* 0x040fe20000010854 */
[----:B------:R-:W-:-:S04]  /*7f60*/  FFMA.FTZ R50, R51, R42, R50 ;  /* 0x0000002a33327223 */ /* 0x000fc80000010032 */
[----:B------:R-:W-:Y:S01]  /*7f70*/  F2FP.BF16.F32.PACK_AB R86, R84, R88 ;  /* 0x000000585456723e */ /* 0x000fe200000010ff */
[----:B------:R-:W-:Y:S01]  /*7f80*/  IMAD.MOV.U32 R84, RZ, RZ, R40 ;  /* 0x000000ffff547224 */ /* 0x000fe200078e0028 */
[----:B------:R-:W-:Y:S01]  /*7f90*/  F2FP.BF16.F32.PACK_AB R50, R50, R89 ;  /* 0x000000593232723e */ /* 0x000fe200000010ff */
[----:B------:R-:W-:Y:S02]  /*7fa0*/  IMAD.MOV.U32 R88, RZ, RZ, R41 ;  /* 0x000000ffff587224 */ /* 0x000fe400078e0029 */
[----:B------:R-:W-:Y:S02]  /*7fb0*/  IMAD.MOV.U32 R89, RZ, RZ, R48 ;  /* 0x000000ffff597224 */ /* 0x000fe400078e0030 */
[----:B------:R-:W-:-:S07]  /*7fc0*/  IMAD.MOV.U32 R90, RZ, RZ, R50 ;  /* 0x000000ffff5a7224 */ /* 0x000fce00078e0032 */
.L_x_528:
[----:B------:R-:W-:Y:S05]  /*7fd0*/  BSYNC B3 ;  /* 0x0000000000037941 */ /* 0x000fea0003800000 */
.L_x_527:
[----:B------:R-:W-:Y:S01]  /*7fe0*/  ISETP.GE.AND P4, PT, R149, R143, PT ;  /* 0x0000008f9500720c */ /* 0x000fe20003f86270 */
[----:B------:R-:W-:-:S12]  /*7ff0*/  ULDC.64 UR4, c[0x0][0x208] ;  /* 0x0000820000047ab9 */ /* 0x000fd80000000a00 */
[--C-:B------:R-:W-:Y:S02]  /*8000*/  @!P4 SHF.R.S32.HI R43, RZ, 0x1f, R149.reuse ;  /* 0x0000001fff2bc819 */ /* 0x100fe40000011495 */
[----:B------:R-:W-:-:S04]  /*8010*/  @!P4 IADD3 R149, P5, P6, R96, R134, R149 ;  /* 0x000000866095c210 */ /* 0x000fc80007ebe095 */
[----:B------:R-:W-:Y:S02]  /*8020*/  @!P4 IADD3.X R43, R93, R148, R43, P5, P6 ;  /* 0x000000945d2bc210 */ /* 0x000fe40002fec42b */
[----:B------:R-:W-:-:S04]  /*8030*/  IADD3 R41, P5, P6, R96, R134, R14 ;  /* 0x0000008660297210 */ /* 0x000fc80007ebe00e */
[----:B------:R-:W-:Y:S02]  /*8040*/  IADD3.X R42, R93, R148, R8, P5, P6 ;  /* 0x000000945d2a7210 */ /* 0x000fe40002fec408 */
[----:B------:R-:W-:-:S04]  /*8050*/  LEA R40, P5, R41, R116, 0x1 ;  /* 0x0000007429287211 */ /* 0x000fc800078a08ff */
[----:B------:R-:W-:Y:S02]  /*8060*/  LEA.HI.X R41, R41, R117, R42, 0x1, P5 ;  /* 0x0000007529297211 */ /* 0x000fe400028f0c2a */
[----:B------:R-:W-:-:S03]  /*8070*/  @!P4 LEA R42, P5, R149, R116, 0x1 ;  /* 0x00000074952ac211 */ /* 0x000fc600078a08ff */
[----:B-1----:R1:W-:Y:S01]  /*8080*/  STG.E.128 desc[UR4][R40.64], R84 ;  /* 0x0000005428007986 */ /* 0x0023e2000c101d04 */
[----:B------:R-:W-:-:S05]  /*8090*/  @!P4 LEA.HI.X R43, R149, R117, R43, 0x1, P5 ;  /* 0x00000075952bc211 */ /* 0x000fca00028f0c2b */
[----:B0-----:R1:W-:Y:S04]  /*80a0*/  @!P4 STG.E.128 desc[UR4][R42.64], R88 ;  /* 0x000000582a00c986 */ /* 0x0013e8000c101d04 */
.L_x_526:
[----:B------:R-:W-:Y:S05]  /*80b0*/  BSYNC B2 ;  /* 0x0000000000027941 */ /* 0x000fea0003800000 */
.L_x_525:
[----:B------:R-:W-:-:S13]  /*80c0*/  ISETP.NE.AND P4, PT, R11, RZ, PT ;  /* 0x000000ff0b00720c */ /* 0x000fda0003f85270 */
[----:B------:R-:W-:Y:S05]  /*80d0*/  @!P4 BRA `(.L_x_524) ;  /* 0x000000080004c947 */ /* 0x000fea0003800000 */
[----:B-1----:R-:W-:Y:S01]  /*80e0*/  SEL R40, R118, R145, !P1 ;  /* 0x0000009176287207 */ /* 0x002fe20004800000 */
        /* <DEDUP_REMOVED lines=22> */
[----:B------:R-:W-:Y:S01]  /*8250*/  SHF.R.U64 R38, R38, 0x10, R39 ;  /* 0x0000001026267819 */ /* 0x000fe20000001227 */
[----:B0-----:R-:W-:Y:S01]  /*8260*/  IMAD.U32 R89, R49, 0x10000, RZ ;  /* 0x0001000031597824 */ /* 0x001fe200078e00ff */
[--C-:B------:R-:W-:Y:S01]  /*8270*/  SHF.R.U32.HI R85, RZ, 0x10, R45.reuse ;  /* 0x00000010ff557819 */ /* 0x100fe2000001162d */
[----:B-1----:R-:W-:Y:S01]  /*8280*/  IMAD.U32 R87, R41, 0x10000, RZ ;  /* 0x0001000029577824 */ /* 0x002fe200078e00ff */
[----:B------:R-:W-:Y:S02]  /*8290*/  SHF.R.U64 R44, R44, 0x10, R45 ;  /* 0x000000102c2c7819 */ /* 0x000fe4000000122d */
[----:B------:R-:W-:Y:S02]  /*82a0*/  SHF.R.U64 R45, R46, 0x10, R47 ;  /* 0x000000102e2d7819 */ /* 0x000fe4000000122f */
[----:B------:R-:W-:Y:S02]  /*82b0*/  SHF.R.U64 R36, R36, 0x10, R37 ;  /* 0x0000001024247819 */ /* 0x000fe40000001225 */
[----:B------:R-:W-:-:S02]  /*82c0*/  PRMT R46, R174, 0x5432, R38 ;  /* 0x00005432ae2e7816 */ /* 0x000fc40000000026 */
[----:B------:R-:W-:Y:S02]  /*82d0*/  SHF.R.U32.HI R37, RZ, 0x10, R37 ;  /* 0x00000010ff257819 */ /* 0x000fe40000011625 */
[----:B------:R-:W-:Y:S02]  /*82e0*/  PRMT R38, R173, 0x5410, R85 ;  /* 0x00005410ad267816 */ /* 0x000fe40000000055 */
[----:B------:R-:W-:Y:S02]  /*82f0*/  PRMT R37, R175, 0x5410, R37 ;  /* 0x00005410af257816 */ /* 0x000fe40000000025 */
[----:B------:R-:W-:Y:S01]  /*8300*/  SHF.R.U32.HI R47, RZ, 0x10, R47 ;  /* 0x00000010ff2f7819 */ /* 0x000fe2000001162f */
[C---:B------:R-:W-:Y:S01]  /*8310*/  IMAD.U32 R88, R38.reuse, 0x10000, RZ ;  /* 0x0001000026587824 */ /* 0x040fe200078e00ff */
[----:B------:R-:W-:Y:S01]  /*8320*/  LOP3.LUT R38, R38, 0xffff0000, RZ, 0xc0, !PT ;  /* 0xffff000026267812 */ /* 0x000fe200078ec0ff */
[----:B------:R-:W-:Y:S01]  /*8330*/  IMAD.U32 R85, R37, 0x10000, RZ ;  /* 0x0001000025557824 */ /* 0x000fe200078e00ff */
[----:B------:R-:W-:Y:S01]  /*8340*/  LOP3.LUT R49, R49, 0xffff0000, RZ, 0xc0, !PT ;  /* 0xffff000031317812 */ /* 0x000fe200078ec0ff */
[----:B------:R-:W-:Y:S01]  /*8350*/  FMUL.FTZ R86, R89, R88 ;  /* 0x0000005859567220 */ /* 0x000fe20000410000 */
[----:B------:R-:W-:-:S02]  /*8360*/  SHF.R.U32.HI R39, RZ, 0x10, R39 ;  /* 0x00000010ff277819 */ /* 0x000fc40000011627 */
[----:B------:R-:W-:Y:S01]  /*8370*/  PRMT R47, R172, 0x5410, R47 ;  /* 0x00005410ac2f7816 */ /* 0x000fe2000000002f */
[-C--:B------:R-:W-:Y:S01]  /*8380*/  FFMA.FTZ R86, R87, R85.reuse, -R86 ;  /* 0x0000005557567223 */ /* 0x080fe20000010856 */
[----:B------:R-:W-:Y:S01]  /*8390*/  FMUL.FTZ R85, R89, R85 ;  /* 0x0000005559557220 */ /* 0x000fe20000410000 */
[----:B------:R-:W-:Y:S01]  /*83a0*/  LOP3.LUT R41, R41, 0xffff0000, RZ, 0xc0, !PT ;  /* 0xffff000029297812 */ /* 0x000fe200078ec0ff */
[----:B------:R-:W-:Y:S01]  /*83b0*/  IMAD.U32 R89, R51, 0x10000, RZ ;  /* 0x0001000033597824 */ /* 0x000fe200078e00ff */
[----:B------:R-:W-:Y:S01]  /*83c0*/  PRMT R39, R174, 0x5410, R39 ;  /* 0x00005410ae277816 */ /* 0x000fe20000000027 */
[----:B------:R-:W-:Y:S01]  /*83d0*/  FFMA.FTZ R85, R87, R88, R85 ;  /* 0x0000005857557223 */ /* 0x000fe20000010055 */
[----:B------:R-:W-:Y:S01]  /*83e0*/  LOP3.LUT R87, R37, 0xffff0000, RZ, 0xc0, !PT ;  /* 0xffff000025577812 */ /* 0x000fe200078ec0ff */
[----:B------:R-:W-:Y:S01]  /*83f0*/  FMUL.FTZ R37, R49, R38 ;  /* 0x0000002631257220 */ /* 0x000fe20000410000 */
[C---:B------:R-:W-:Y:S01]  /*8400*/  IMAD.U32 R88, R47.reuse, 0x10000, RZ ;  /* 0x000100002f587824 */ /* 0x040fe200078e00ff */
[----:B------:R-:W-:-:S02]  /*8410*/  LOP3.LUT R47, R47, 0xffff0000, RZ, 0xc0, !PT ;  /* 0xffff00002f2f7812 */ /* 0x000fc400078ec0ff */
[-C--:B------:R-:W-:Y:S01]  /*8420*/  FMUL.FTZ R49, R49, R87.reuse ;  /* 0x0000005731317220 */ /* 0x080fe20000410000 */
[----:B------:R-:W-:Y:S01]  /*8430*/  FFMA.FTZ R37, R41, R87, -R37 ;  /* 0x0000005729257223 */ /* 0x000fe20000010825 */
[----:B------:R-:W-:Y:S01]  /*8440*/  IMAD.U32 R87, R43, 0x10000, RZ ;  /* 0x000100002b577824 */ /* 0x000fe200078e00ff */
[----:B------:R-:W-:Y:S01]  /*8450*/  LOP3.LUT R51, R51, 0xffff0000, RZ, 0xc0, !PT ;  /* 0xffff000033337812 */ /* 0x000fe200078ec0ff */
[----:B------:R-:W-:Y:S01]  /*8460*/  FFMA.FTZ R38, R41, R38, R49 ;  /* 0x0000002629267223 */ /* 0x000fe20000010031 */
[----:B------:R-:W-:Y:S02]  /*8470*/  IMAD.U32 R49, R39, 0x10000, RZ ;  /* 0x0001000027317824 */ /* 0x000fe400078e00ff */
[----:B------:R-:W-:Y:S01]  /*8480*/  FMUL.FTZ R41, R89, R88 ;  /* 0x0000005859297220 */ /* 0x000fe20000410000 */
[----:B------:R-:W-:Y:S02]  /*8490*/  PRMT R44, R173, 0x5432, R44 ;  /* 0x00005432ad2c7816 */ /* 0x000fe4000000002c */
[----:B------:R-:W-:Y:S01]  /*84a0*/  PRMT R36, R175, 0x5432, R36 ;  /* 0x00005432af247816 */ /* 0x000fe20000000024 */
[-C--:B------:R-:W-:Y:S01]  /*84b0*/  FFMA.FTZ R41, R87, R49.reuse, -R41 ;  /* 0x0000003157297223 */ /* 0x080fe20000010829 */
[----:B------:R-:W-:Y:S01]  /*84c0*/  FMUL.FTZ R49, R89, R49 ;  /* 0x0000003159317220 */ /* 0x000fe20000410000 */
[----:B------:R-:W-:-:S02]  /*84d0*/  F2FP.BF16.F32.PACK_AB R38, R38, R85 ;  /* 0x000000552626723e */ /* 0x000fc400000010ff */
[----:B------:R-:W-:Y:S01]  /*84e0*/  PRMT R45, R172, 0x5432, R45 ;  /* 0x00005432ac2d7816 */ /* 0x000fe2000000002d */
[----:B------:R-:W-:Y:S01]  /*84f0*/  FFMA.FTZ R49, R87, R88, R49 ;  /* 0x0000005857317223 */ /* 0x000fe20000010031 */
[----:B------:R-:W-:Y:S02]  /*8500*/  LOP3.LUT R87, R39, 0xffff0000, RZ, 0xc0, !PT ;  /* 0xffff000027577812 */ /* 0x000fe400078ec0ff */
[----:B------:R-:W-:Y:S01]  /*8510*/  LOP3.LUT R39, R43, 0xffff0000, RZ, 0xc0, !PT ;  /* 0xffff00002b277812 */ /* 0x000fe200078ec0ff */
[----:B------:R-:W-:Y:S01]  /*8520*/  FMUL.FTZ R43, R51, R47 ;  /* 0x0000002f332b7220 */ /* 0x000fe20000410000 */
[----:B------:R-:W-:Y:S01]  /*8530*/  F2FP.BF16.F32.PACK_AB R37, R37, R86 ;  /* 0x000000562525723e */ /* 0x000fe200000010ff */
[-C--:B------:R-:W-:Y:S02]  /*8540*/  FMUL.FTZ R51, R51, R87.reuse ;  /* 0x0000005733337220 */ /* 0x080fe40000410000 */
[C---:B------:R-:W-:Y:S02]  /*8550*/  FFMA.FTZ R43, R39.reuse, R87, -R43 ;  /* 0x00000057272b7223 */ /* 0x040fe4000001082b */
[----:B------:R-:W-:Y:S01]  /*8560*/  FFMA.FTZ R51, R39, R47, R51 ;  /* 0x0000002f27337223 */ /* 0x000fe20000010033 */
[----:B------:R-:W-:-:S02]  /*8570*/  IMAD.U32 R47, R48, 0x10000, RZ ;  /* 0x00010000302f7824 */ /* 0x000fc400078e00ff */
[----:B------:R-:W-:Y:S01]  /*8580*/  F2FP.BF16.F32.PACK_AB R43, R43, R41 ;  /* 0x000000292b2b723e */ /* 0x000fe200000010ff */
[----:B------:R-:W-:Y:S01]  /*8590*/  IMAD.U32 R41, R44, 0x10000, RZ ;  /* 0x000100002c297824 */ /* 0x000fe200078e00ff */
[----:B------:R-:W-:Y:S01]  /*85a0*/  F2FP.BF16.F32.PACK_AB R51, R51, R49 ;  /* 0x000000313333723e */ /* 0x000fe200000010ff */
[----:B------:R-:W-:Y:S01]  /*85b0*/  IMAD.U32 R49, R36, 0x10000, RZ ;  /* 0x0001000024317824 */ /* 0x000fe200078e00ff */
[----:B------:R-:W-:Y:S01]  /*85c0*/  LOP3.LUT R44, R44, 0xffff0000, RZ, 0xc0, !PT ;  /* 0xffff00002c2c7812 */ /* 0x000fe200078ec0ff */
[C---:B------:R-:W-:Y:S01]  /*85d0*/  FMUL.FTZ R85, R47.reuse, R41 ;  /* 0x000000292f557220 */ /* 0x040fe20000410000 */
[----:B------:R-:W-:Y:S02]  /*85e0*/  IMAD.U32 R39, R40, 0x10000, RZ ;  /* 0x0001000028277824 */ /* 0x000fe400078e00ff */
[-C--:B------:R-:W-:Y:S01]  /*85f0*/  FMUL.FTZ R47, R47, R49.reuse ;  /* 0x000000312f2f7220 */ /* 0x080fe20000410000 */
[----:B------:R-:W-:Y:S01]  /*8600*/  LOP3.LUT R36, R36, 0xffff0000, RZ, 0xc0, !PT ;  /* 0xffff000024247812 */ /* 0x000fe200078ec0ff */
[----:B------:R-:W-:-:S02]  /*8610*/  FFMA.FTZ R85, R39, R49, -R85 ;  /* 0x0000003127557223 */ /* 0x000fc40000010855 */
[----:B------:R-:W-:Y:S01]  /*8620*/  FFMA.FTZ R47, R39, R41, R47 ;  /* 0x00000029272f7223 */ /* 0x000fe2000001002f */
[----:B------:R-:W-:Y:S01]  /*8630*/  LOP3.LUT R39, R48, 0xffff0000, RZ, 0xc0, !PT ;  /* 0xffff000030277812 */ /* 0x000fe200078ec0ff */
[----:B------:R-:W-:Y:S01]  /*8640*/  IMAD.U32 R49, R50, 0x10000, RZ ;  /* 0x0001000032317824 */ /* 0x000fe200078e00ff */
        /* <DEDUP_REMOVED lines=11> */
[-C--:B------:R-:W-:Y:S01]  /*8700*/  FMUL.FTZ R49, R49, R44.reuse ;  /* 0x0000002c31317220 */ /* 0x080fe20000410000 */
[----:B------:R-:W-:Y:S01]  /*8710*/  F2FP.BF16.F32.PACK_AB R36, R36, R85 ;  /* 0x000000552424723e */ /* 0x000fe200000010ff */
[----:B------:R-:W-:-:S02]  /*8720*/  FFMA.FTZ R48, R40, R44, -R48 ;  /* 0x0000002c28307223 */ /* 0x000fc40000010830 */
[----:B------:R-:W-:Y:S01]  /*8730*/  FFMA.FTZ R49, R40, R41, R49 ;  /* 0x0000002928317223 */ /* 0x000fe20000010031 */
[----:B------:R-:W-:Y:S02]  /*8740*/  LOP3.LUT R40, R50, 0xffff0000, RZ, 0xc0, !PT ;  /* 0xffff000032287812 */ /* 0x000fe400078ec0ff */
[----:B------:R-:W-:Y:S02]  /*8750*/  LOP3.LUT R41, R42, 0xffff0000, RZ, 0xc0, !PT ;  /* 0xffff00002a297812 */ /* 0x000fe400078ec0ff */
[----:B------:R-:W-:Y:S01]  /*8760*/  F2FP.BF16.F32.PACK_AB R39, R39, R47 ;  /* 0x0000002f2727723e */ /* 0x000fe200000010ff */
[C---:B------:R-:W-:Y:S01]  /*8770*/  FMUL.FTZ R42, R40.reuse, R45 ;  /* 0x0000002d282a7220 */ /* 0x040fe20000410000 */
[----:B------:R-:W-:-:S03]  /*8780*/  FMUL.FTZ R40, R40, R46 ;  /* 0x0000002e28287220 */ /* 0x000fc60000410000 */
[C---:B------:R-:W-:Y:S01]  /*8790*/  FFMA.FTZ R42, R41.reuse, R46, -R42 ;  /* 0x0000002e292a7223 */ /* 0x040fe2000001082a */
[----:B------:R-:W-:Y:S01]  /*87a0*/  FFMA.FTZ R40, R41, R45, R40 ;  /* 0x0000002d29287223 */ /* 0x000fe20000010028 */
[----:B------:R-:W-:-:S03]  /*87b0*/  IMAD.MOV.U32 R41, RZ, RZ, R37 ;  /* 0x000000ffff297224 */ /* 0x000fc600078e0025 */
[----:B------:R-:W-:Y:S01]  /*87c0*/  F2FP.BF16.F32.PACK_AB R42, R42, R48 ;  /* 0x000000302a2a723e */ /* 0x000fe200000010ff */
[----:B------:R-:W-:Y:S01]  /*87d0*/  IMAD.MOV.U32 R48, RZ, RZ, R39 ;  /* 0x000000ffff307224 */ /* 0x000fe200078e0027 */
[----:B------:R-:W-:Y:S01]  /*87e0*/  F2FP.BF16.F32.PACK_AB R50, R40, R49 ;  /* 0x000000312832723e */ /* 0x000fe200000010ff */
[----:B------:R-:W-:Y:S02]  /*87f0*/  IMAD.MOV.U32 R40, RZ, RZ, R36 ;  /* 0x000000ffff287224 */ /* 0x000fe400078e0024 */
[----:B------:R-:W-:-:S07]  /*8800*/  IMAD.MOV.U32 R49, RZ, RZ, R38 ;  /* 0x000000ffff317224 */ /* 0x000fce00078e0026 */
.L_x_530:
[----:B------:R-:W-:Y:S05]  /*8810*/  BSYNC B2 ;  /* 0x0000000000027941 */ /* 0x000fea0003800000 */
.L_x_529:
        /* <DEDUP_REMOVED lines=13> */
.L_x_524:
[----:B------:R-:W-:Y:S05]  /*88f0*/  BSYNC B1 ;  /* 0x0000000000017941 */ /* 0x000fea0003800000 */
.L_x_523:
[----:B----4-:R-:W4:Y:S01]  /*8900*/  LDL R36, [R1+0x10] ;  /* 0x0000100001247983 */ /* 0x010f220000100800 */
[----:B------:R-:W-:Y:S01]  /*8910*/  BSSY B1, `(.L_x_531) ;  /* 0x000010e000017945 */ /* 0x000fe20003800000 */
[----:B----4-:R-:W-:-:S13]  /*8920*/  LOP3.LUT P4, RZ, R36, 0x1, RZ, 0xc0, !PT ;  /* 0x0000000124ff7812 */ /* 0x010fda000788c0ff */
[----:B------:R-:W-:Y:S05]  /*8930*/  @P4 BRA `(.L_x_532) ;  /* 0x00000010002c4947 */ /* 0x000fea0003800000 */
[----:B------:R-:W-:Y:S01]  /*8940*/  ISETP.NE.AND P4, PT, R27, RZ, PT ;  /* 0x000000ff1b00720c */ /* 0x000fe20003f85270 */
[----:B------:R-:W-:Y:S01]  /*8950*/  VIADD R36, R213, 0x20 ;  /* 0x00000020d5247836 */ /* 0x000fe20000000000 */
[----:B------:R-:W-:Y:S01]  /*8960*/  BSSY B2, `(.L_x_533) ;  /* 0x0000086000027945 */ /* 0x000fe20003800000 */
[-C--:B---3--:R-:W-:Y:S02]  /*8970*/  IMAD R50, R142, R124.reuse, RZ ;  /* 0x0000007c8e327224 */ /* 0x088fe400078e02ff */
[----:B------:R-:W-:-:S04]  /*8980*/  IMAD.WIDE.U32 R44, R36, R124, R122 ;  /* 0x0000007c242c7225 */ /* 0x000fc800078e007a */
[----:B------:R-:W-:-:S04]  /*8990*/  IMAD R50, R36, R125, R50 ;  /* 0x0000007d24327224 */ /* 0x000fc800078e0232 */
[----:B------:R-:W-:Y:S01]  /*89a0*/  IMAD.IADD R50, R45, 0x1, R50 ;  /* 0x000000012d327824 */ /* 0x000fe200078e0232 */
[----:B------:R-:W-:Y:S06]  /*89b0*/  @!P4 BRA `(.L_x_534) ;  /* 0x000000080000c947 */ /* 0x000fec0003800000 */
[----:B------:R-:W-:Y:S01]  /*89c0*/  SEL R36, R118, R145, !P0 ;  /* 0x0000009176247207 */ /* 0x000fe20004000000 */
[----:B------:R-:W-:Y:S01]  /*89d0*/  BSSY B3, `(.L_x_535) ;  /* 0x0000071000037945 */ /* 0x000fe20003800000 */
[----:B------:R-:W-:Y:S02]  /*89e0*/  SHF.R.U32.HI R38, RZ, 0x3, R223 ;  /* 0x00000003ff267819 */ /* 0x000fe400000116df */
[----:B------:R-:W-:Y:S02]  /*89f0*/  SHF.R.S32.HI R37, RZ, 0x1f, R36 ;  /* 0x0000001fff257819 */ /* 0x000fe40000011424 */
[----:B------:R-:W-:Y:S02]  /*8a00*/  ISETP.GE.AND P4, PT, R16, R115, PT ;  /* 0x000000731000720c */ /* 0x000fe40003f86270 */
[----:B------:R-:W-:-:S04]  /*8a10*/  LEA.HI R37, R37, R36, RZ, 0x4 ;  /* 0x0000002425257211 */ /* 0x000fc800078f20ff */
[----:B------:R-:W-:-:S04]  /*8a20*/  LEA.HI.SX32 R46, R37, R15, 0x1c ;  /* 0x0000000f252e7211 */ /* 0x000fc800078fe2ff */
[----:B------:R-:W-:-:S04]  /*8a30*/  SHF.R.S32.HI R37, RZ, 0x1f, R46 ;  /* 0x0000001fff257819 */ /* 0x000fc8000001142e */
[----:B------:R-:W-:Y:S01]  /*8a40*/  LEA.HI R37, R37, R46, RZ, 0x3 ;  /* 0x0000002e25257211 */ /* 0x000fe200078f18ff */
[----:B------:R-:W-:-:S03]  /*8a50*/  IMAD.SHL.U32 R46, R46, 0x8, RZ ;  /* 0x000000082e2e7824 */ /* 0x000fc600078e00ff */
[----:B------:R-:W-:Y:S02]  /*8a60*/  SHF.R.S32.HI R37, RZ, 0x3, R37 ;  /* 0x00000003ff257819 */ /* 0x000fe40000011425 */
[----:B------:R-:W-:-:S03]  /*8a70*/  LOP3.LUT R36, R223, 0x38, R46, 0xf8, !PT ;  /* 0x00000038df247812 */ /* 0x000fc600078ef82e */
[----:B------:R-:W-:Y:S01]  /*8a80*/  IMAD R37, R37, 0x1400, R226 ;  /* 0x0000140025257824 */ /* 0x000fe200078e02e2 */
[----:B------:R-:W-:-:S05]  /*8a90*/  LOP3.LUT R36, R36, R38, RZ, 0x3c, !PT ;  /* 0x0000002624247212 */ /* 0x000fca00078e3cff */
[----:B------:R-:W-:-:S04]  /*8aa0*/  IMAD.IADD R36, R37, 0x1, R36 ;  /* 0x0000000125247824 */ /* 0x000fc800078e0224 */
[C---:B-1----:R-:W-:Y:S02]  /*8ab0*/  IMAD R40, R19.reuse, 0x5000, R36 ;  /* 0x0000500013287824 */ /* 0x042fe400078e0224 */
[----:B------:R-:W-:Y:S02]  /*8ac0*/  IMAD R36, R19, 0x5000, R136 ;  /* 0x0000500013247824 */ /* 0x000fe400078e0288 */
[--C-:B------:R-:W-:Y:S02]  /*8ad0*/  IMAD R40, R40, 0x2, R18.reuse ;  /* 0x0000000228287824 */ /* 0x100fe400078e0212 */
[----:B------:R-:W-:-:S04]  /*8ae0*/  IMAD R36, R36, 0x2, R18 ;  /* 0x0000000224247824 */ /* 0x000fc800078e0212 */
[----:B------:R-:W1:Y:S04]  /*8af0*/  LDS.128 R40, [R40+0x24400] ;  /* 0x0244000028287984 */ /* 0x000e680000000c00 */
[----:B------:R-:W3:Y:S01]  /*8b00*/  LDS.128 R36, [R36+0x24400] ;  /* 0x0244000024247984 */ /* 0x000ee20000000c00 */
[----:B------:R-:W-:Y:S05]  /*8b10*/  @P4 BRA `(.L_x_536) ;  /* 0x0000000400704947 */ /* 0x000fea0003800000 */
[--C-:B------:R-:W-:Y:S01]  /*8b20*/  SHF.R.U64 R49, R64, 0x10, R65.reuse ;  /* 0x0000001040317819 */ /* 0x100fe20000001241 */
[----:B01----:R-:W-:Y:S01]  /*8b30*/  IMAD.U32 R84, R41, 0x10000, RZ ;  /* 0x0001000029547824 */ /* 0x003fe200078e00ff */
[----:B------:R-:W-:Y:S01]  /*8b40*/  SHF.R.U32.HI R64, RZ, 0x10, R65 ;  /* 0x00000010ff407819 */ /* 0x000fe20000011641 */
[----:B---3--:R-:W-:Y:S01]  /*8b50*/  IMAD.U32 R65, R37, 0x10000, RZ ;  /* 0x0001000025417824 */ /* 0x008fe200078e00ff */
[--C-:B------:R-:W-:Y:S02]  /*8b60*/  SHF.R.U64 R47, R56, 0x10, R57.reuse ;  /* 0x00000010382f7819 */ /* 0x100fe40000001239 */
[----:B------:R-:W-:Y:S02]  /*8b70*/  SHF.R.U32.HI R56, RZ, 0x10, R57 ;  /* 0x00000010ff387819 */ /* 0x000fe40000011639 */
[----:B------:R-:W-:Y:S02]  /*8b80*/  PRMT R64, R170, 0x5432, R64 ;  /* 0x00005432aa407816 */ /* 0x000fe40000000040 */
[----:B------:R-:W-:-:S02]  /*8b90*/  SHF.R.U64 R51, R66, 0x10, R67 ;  /* 0x0000001042337819 */ /* 0x000fc40000001243 */
[----:B------:R-:W-:Y:S02]  /*8ba0*/  PRMT R56, R168, 0x5432, R56 ;  /* 0x00005432a8387816 */ /* 0x000fe40000000038 */
[----:B------:R-:W-:Y:S01]  /*8bb0*/  SHF.R.U32.HI R66, RZ, 0x10, R67 ;  /* 0x00000010ff427819 */ /* 0x000fe20000011643 */
[----:B------:R-:W-:Y:S01]  /*8bc0*/  IMAD.U32 R67, R64, 0x10000, RZ ;  /* 0x0001000040437824 */ /* 0x000fe200078e00ff */
[--C-:B------:R-:W-:Y:S01]  /*8bd0*/  SHF.R.U64 R48, R58, 0x10, R59.reuse ;  /* 0x000000103a307819 */ /* 0x100fe2000000123b */
[----:B------:R-:W-:Y:S01]  /*8be0*/  IMAD.U32 R57, R56, 0x10000, RZ ;  /* 0x0001000038397824 */ /* 0x000fe200078e00ff */
[----:B------:R-:W-:Y:S01]  /*8bf0*/  SHF.R.U32.HI R58, RZ, 0x10, R59 ;  /* 0x00000010ff3a7819 */ /* 0x000fe2000001163b */
[----:B------:R-:W-:Y:S01]  /*8c00*/  FMUL.FTZ R59, R84, R67 ;  /* 0x00000043543b7220 */ /* 0x000fe20000410000 */
[----:B------:R-:W-:Y:S02]  /*8c10*/  LOP3.LUT R64, R64, 0xffff0000, RZ, 0xc0, !PT ;  /* 0xffff000040407812 */ /* 0x000fe400078ec0ff */
[----:B------:R-:W-:Y:S01]  /*8c20*/  LOP3.LUT R41, R41, 0xffff0000, RZ, 0xc0, !PT ;  /* 0xffff000029297812 */ /* 0x000fe200078ec0ff */
[-C--:B------:R-:W-:Y:S01]  /*8c30*/  FFMA.FTZ R59, R65, R57.reuse, -R59 ;  /* 0x00000039413b7223 */ /* 0x080fe2000001083b */
[----:B------:R-:W-:Y:S01]  /*8c40*/  FMUL.FTZ R57, R84, R57 ;  /* 0x0000003954397220 */ /* 0x000fe20000410000 */
[----:B------:R-:W-:-:S02]  /*8c50*/  LOP3.LUT R56, R56, 0xffff0000, RZ, 0xc0, !PT ;  /* 0xffff000038387812 */ /* 0x000fc400078ec0ff */
[----:B------:R-:W-:Y:S01]  /*8c60*/  PRMT R66, R169, 0x5432, R66 ;  /* 0x00005432a9427816 */ /* 0x000fe20000000042 */
[----:B------:R-:W-:Y:S01]  /*8c70*/  FFMA.FTZ R57, R65, R67, R57 ;  /* 0x0000004341397223 */ /* 0x000fe20000010039 */
[----:B------:R-:W-:Y:S01]  /*8c80*/  LOP3.LUT R65, R37, 0xffff0000, RZ, 0xc0, !PT ;  /* 0xffff000025417812 */ /* 0x000fe200078ec0ff */
[C---:B------:R-:W-:Y:S01]  /*8c90*/  FMUL.FTZ R37, R41.reuse, R64 ;  /* 0x0000004029257220 */ /* 0x040fe20000410000 */
[-C--:B------:R-:W-:Y:S01]  /*8ca0*/  FMUL.FTZ R41, R41, R56.reuse ;  /* 0x0000003829297220 */ /* 0x080fe20000410000 */
[----:B------:R-:W-:Y:S01]  /*8cb0*/  PRMT R58, R167, 0x5432, R58 ;  /* 0x00005432a73a7816 */ /* 0x000fe2000000003a */
[----:B------:R-:W-:Y:S02]  /*8cc0*/  IMAD.U32 R67, R43, 0x10000, RZ ;  /* 0x000100002b437824 */ /* 0x000fe400078e00ff */
[C---:B------:R-:W-:Y:S01]  /*8cd0*/  FFMA.FTZ R37, R65.reuse, R56, -R37 ;  /* 0x0000003841257223 */ /* 0x040fe20000010825 */
[----:B------:R-:W-:Y:S01]  /*8ce0*/  FFMA.FTZ R41, R65, R64, R41 ;  /* 0x0000004041297223 */ /* 0x000fe20000010029 */
[C---:B------:R-:W-:Y:S01]  /*8cf0*/  IMAD.U32 R65, R66.reuse, 0x10000, RZ ;  /* 0x0001000042417824 */ /* 0x040fe200078e00ff */
[----:B------:R-:W-:Y:S01]  /*8d00*/  LOP3.LUT R66, R66, 0xffff0000, RZ, 0xc0, !PT ;  /* 0xffff000042427812 */ /* 0x000fe200078ec0ff */
[----:B------:R-:W-:Y:S01]  /*8d10*/  IMAD.U32 R64, R39, 0x10000, RZ ;  /* 0x0001000027407824 */ /* 0x000fe200078e00ff */
[----:B------:R-:W-:Y:S01]  /*8d20*/  LOP3.LUT R43, R43, 0xffff0000, RZ, 0xc0, !PT ;  /* 0xffff00002b2b7812 */ /* 0x000fe200078ec0ff */
[----:B------:R-:W-:-:S02]  /*8d30*/  IMAD.U32 R56, R58, 0x10000, RZ ;  /* 0x000100003a387824 */ /* 0x000fc400078e00ff */
[-C--:B------:R-:W-:Y:S01]  /*8d40*/  FMUL.FTZ R84, R67, R65.reuse ;  /* 0x0000004143547220 */ /* 0x080fe20000410000 */
[----:B------:R-:W-:Y:S02]  /*8d50*/  LOP3.LUT R58, R58, 0xffff0000, RZ, 0xc0, !PT ;  /* 0xffff00003a3a7812 */ /* 0x000fe400078ec0ff */
[----:B------:R-:W-:Y:S01]  /*8d60*/  LOP3.LUT R39, R39, 0xffff0000, RZ, 0xc0, !PT ;  /* 0xffff000027277812 */ /* 0x000fe200078ec0ff */
[-C--:B------:R-:W-:Y:S01]  /*8d70*/  FFMA.FTZ R84, R64, R56.reuse, -R84 ;  /* 0x0000003840547223 */ /* 0x080fe20000010854 */
[----:B------:R-:W-:Y:S01]  /*8d80*/  FMUL.FTZ R56, R67, R56 ;  /* 0x0000003843387220 */ /* 0x000fe20000410000 */
[----:B------:R-:W-:Y:S02]  /*8d90*/  PRMT R49, R170, 0x5410, R49 ;  /* 0x00005410aa317816 */ /* 0x000fe40000000031 */
[----:B------:R-:W-:Y:S01]  /*8da0*/  PRMT R47, R168, 0x5410, R47 ;  /* 0x00005410a82f7816 */ /* 0x000fe2000000002f */
[----:B------:R-:W-:Y:S01]  /*8db0*/  FFMA.FTZ R64, R64, R65, R56 ;  /* 0x0000004140407223 */ /* 0x000fe20000010038 */
[C---:B------:R-:W-:Y:S01]  /*8dc0*/  FMUL.FTZ R56, R43.reuse, R66 ;  /* 0x000000422b387220 */ /* 0x040fe20000410000 */
[----:B------:R-:W-:Y:S01]  /*8dd0*/  FMUL.FTZ R43, R43, R58 ;  /* 0x0000003a2b2b7220 */ /* 0x000fe20000410000 */
[----:B------:R-:W-:Y:S01]  /*8de0*/  F2FP.BF16.F32.PACK_AB R41, R41, R57 ;  /* 0x000000392929723e */ /* 0x000fe200000010ff */
[----:B------:R-:W-:-:S02]  /*8df0*/  IMAD.U32 R57, R49, 0x10000, RZ ;  /* 0x0001000031397824 */ /* 0x000fc400078e00ff */
[C---:B------:R-:W-:Y:S01]  /*8e00*/  FFMA.FTZ R56, R39.reuse, R58, -R56 ;  /* 0x0000003a27387223 */ /* 0x040fe20000010838 */
[----:B------:R-:W-:Y:S01]  /*8e10*/  FFMA.FTZ R43, R39, R66, R43 ;  /* 0x00000042272b7223 */ /* 0x000fe2000001002b */
[----:B------:R-:W-:Y:S01]  /*8e20*/  F2FP.BF16.F32.PACK_AB R37, R37, R59 ;  /* 0x0000003b2525723e */ /* 0x000fe200000010ff */
[----:B------:R-:W-:Y:S01]  /*8e30*/  IMAD.U32 R58, R40, 0x10000, RZ ;  /* 0x00010000283a7824 */ /* 0x000fe200078e00ff */
[----:B------:R-:W-:Y:S01]  /*8e40*/  LOP3.LUT R49, R49, 0xffff0000, RZ, 0xc0, !PT ;  /* 0xffff000031317812 */ /* 0x000fe200078ec0ff */
[----:B------:R-:W-:Y:S01]  /*8e50*/  IMAD.U32 R59, R47, 0x10000, RZ ;  /* 0x000100002f3b7824 */ /* 0x000fe200078e00ff */
[----:B------:R-:W-:Y:S01]  /*8e60*/  F2FP.BF16.F32.PACK_AB R43, R43, R64 ;  /* 0x000000402b2b723e */ /* 0x000fe200000010ff */
[----:B------:R-:W-:Y:S01]  /*8e70*/  FMUL.FTZ R64, R58, R57 ;  /* 0x000000393a407220 */ /* 0x000fe20000410000 */
[----:B------:R-:W-:Y:S02]  /*8e80*/  IMAD.U32 R39, R36, 0x10000, RZ ;  /* 0x0001000024277824 */ /* 0x000fe400078e00ff */
[-C--:B------:R-:W-:Y:S01]  /*8e90*/  FMUL.FTZ R58, R58, R59.reuse ;  /* 0x0000003b3a3a7220 */ /* 0x080fe20000410000 */
[----:B------:R-:W-:Y:S01]  /*8ea0*/  LOP3.LUT R47, R47, 0xffff0000, RZ, 0xc0, !PT ;  /* 0xffff00002f2f7812 */ /* 0x000fe200078ec0ff */
[----:B------:R-:W-:-:S02]  /*8eb0*/  FFMA.FTZ R64, R39, R59, -R64 ;  /* 0x0000003b27407223 */ /* 0x000fc40000010840 */
[----:B------:R-:W-:Y:S01]  /*8ec0*/  FFMA.FTZ R58, R39, R57, R58 ;  /* 0x00000039273a7223 */ /* 0x000fe2000001003a */
[----:B------:R-:W-:Y:S01]  /*8ed0*/  LOP3.LUT R39, R40, 0xffff0000, RZ, 0xc0, !PT ;  /* 0xffff000028277812 */ /* 0x000fe200078ec0ff */
[----:B------:R-:W-:Y:S01]  /*8ee0*/  IMAD.U32 R59, R42, 0x10000, RZ ;  /* 0x000100002a3b7824 */ /* 0x000fe200078e00ff */
[----:B------:R-:W-:Y:S02]  /*8ef0*/  LOP3.LUT R40, R36, 0xffff0000, RZ, 0xc0, !PT ;  /* 0xffff000024287812 */ /* 0x000fe400078ec0ff */
[----:B------:R-:W-:Y:S01]  /*8f00*/  PRMT R51, R169, 0x5410, R51 ;  /* 0x00005410a9337816 */ /* 0x000fe20000000033 */
[----:B------:R-:W-:Y:S01]  /*8f10*/  FMUL.FTZ R36, R39, R49 ;  /* 0x0000003127247220 */ /* 0x000fe20000410000 */
[----:B------:R-:W-:Y:S01]  /*8f20*/  PRMT R48, R167, 0x5410, R48 ;  /* 0x00005410a7307816 */ /* 0x000fe20000000030 */
[-C--:B------:R-:W-:Y:S01]  /*8f30*/  FMUL.FTZ R39, R39, R47.reuse ;  /* 0x0000002f27277220 */ /* 0x080fe20000410000 */
[----:B------:R-:W-:Y:S01]  /*8f40*/  F2FP.BF16.F32.PACK_AB R56, R56, R84 ;  /* 0x000000543838723e */ /* 0x000fe200000010ff */
[----:B------:R-:W-:Y:S01]  /*8f50*/  FFMA.FTZ R36, R40, R47, -R36 ;  /* 0x0000002f28247223 */ /* 0x000fe20000010824 */
[----:B------:R-:W-:-:S02]  /*8f60*/  IMAD.U32 R47, R51, 0x10000, RZ ;  /* 0x00010000332f7824 */ /* 0x000fc400078e00ff */
[----:B------:R-:W-:Y:S01]  /*8f70*/  FFMA.FTZ R39, R40, R49, R39 ;  /* 0x0000003128277223 */ /* 0x000fe20000010027 */
[----:B------:R-:W-:Y:S01]  /*8f80*/  IMAD.U32 R49, R48, 0x10000, RZ ;  /* 0x0001000030317824 */ /* 0x000fe200078e00ff */
[----:B------:R-:W-:Y:S01]  /*8f90*/  LOP3.LUT R51, R51, 0xffff0000, RZ, 0xc0, !PT ;  /* 0xffff000033337812 */ /* 0x000fe200078ec0ff */
[C---:B------:R-:W-:Y:S01]  /*8fa0*/  FMUL.FTZ R57, R59.reuse, R47 ;  /* 0x0000002f3b397220 */ /* 0x040fe20000410000 */
[----:B------:R-:W-:Y:S02]  /*8fb0*/  IMAD.U32 R40, R38, 0x10000, RZ ;  /* 0x0001000026287824 */ /* 0x000fe400078e00ff */
[-C--:B------:R-:W-:Y:S01]  /*8fc0*/  FMUL.FTZ R59, R59, R49.reuse ;  /* 0x000000313b3b7220 */ /* 0x080fe20000410000 */
[----:B------:R-:W-:Y:S01]  /*8fd0*/  LOP3.LUT R48, R48, 0xffff0000, RZ, 0xc0, !PT ;  /* 0xffff000030307812 */ /* 0x000fe200078ec0ff */
[C---:B------:R-:W-:Y:S02]  /*8fe0*/  FFMA.FTZ R57, R40.reuse, R49, -R57 ;  /* 0x0000003128397223 */ /* 0x040fe40000010839 */
[----:B------:R-:W-:Y:S01]  /*8ff0*/  FFMA.FTZ R59, R40, R47, R59 ;  /* 0x0000002f283b7223 */ /* 0x000fe2000001003b */
[----:B------:R-:W-:-:S02]  /*9000*/  LOP3.LUT R40, R42, 0xffff0000, RZ, 0xc0, !PT ;  /* 0xffff00002a287812 */ /* 0x000fc400078ec0ff */
[----:B------:R-:W-:Y:S02]  /*9010*/  LOP3.LUT R38, R38, 0xffff0000, RZ, 0xc0, !PT ;  /* 0xffff000026267812 */ /* 0x000fe400078ec0ff */
[----:B------:R-:W-:Y:S01]  /*9020*/  F2FP.BF16.F32.PACK_AB R39, R39, R58 ;  /* 0x0000003a2727723e */ /* 0x000fe200000010ff */
[CC--:B------:R-:W-:Y:S01]  /*9030*/  FMUL.FTZ R42, R40.reuse, R51.reuse ;  /* 0x00000033282a7220 */ /* 0x0c0fe20000410000 */
[----:B------:R-:W-:Y:S01]  /*9040*/  FMUL.FTZ R40, R40, R48 ;  /* 0x0000003028287220 */ /* 0x000fe20000410000 */
[----:B------:R-:W-:Y:S02]  /*9050*/  F2FP.BF16.F32.PACK_AB R36, R36, R64 ;  /* 0x000000402424723e */ /* 0x000fe400000010ff */
[C---:B------:R-:W-:Y:S01]  /*9060*/  FFMA.FTZ R42, R38.reuse, R48, -R42 ;  /* 0x00000030262a7223 */ /* 0x040fe2000001082a */
[----:B------:R-:W-:-:S04]  /*9070*/  FFMA.FTZ R40, R38, R51, R40 ;  /* 0x0000003326287223 */ /* 0x000fc80000010028 */
[----:B------:R-:W-:Y:S02]  /*9080*/  F2FP.BF16.F32.PACK_AB R42, R42, R57 ;  /* 0x000000392a2a723e */ /* 0x000fe400000010ff */
[----:B------:R-:W-:Y:S01]  /*9090*/  F2FP.BF16.F32.PACK_AB R59, R40, R59 ;  /* 0x0000003b283b723e */ /* 0x000fe200000010ff */
[----:B------:R-:W-:Y:S02]  /*90a0*/  IMAD.MOV.U32 R40, RZ, RZ, R39 ;  /* 0x000000ffff287224 */ /* 0x000fe400078e0027 */
[----:B------:R-:W-:Y:S02]  /*90b0*/  IMAD.MOV.U32 R38, RZ, RZ, R42 ;  /* 0x000000ffff267224 */ /* 0x000fe400078e002a */
[----:B------:R-:W-:Y:S02]  /*90c0*/  IMAD.MOV.U32 R39, RZ, RZ, R56 ;  /* 0x000000ffff277224 */ /* 0x000fe400078e0038 */
[----:B------:R-:W-:-:S07]  /*90d0*/  IMAD.MOV.U32 R42, RZ, RZ, R59 ;  /* 0x000000ffff2a7224 */ /* 0x000fce00078e003b */
.L_x_536:
[----:B------:R-:W-:Y:S05]  /*90e0*/  BSYNC B3 ;  /* 0x0000000000037941 */ /* 0x000fea0003800000 */
.L_x_535:
        /* <DEDUP_REMOVED lines=10> */
[----:B---3--:R3:W-:Y:S01]  /*9190*/  STG.E.128 desc[UR4][R46.64], R36 ;  /* 0x000000242e007986 */ /* 0x0087e2000c101d04 */
[----:B------:R-:W-:-:S05]  /*91a0*/  @!P4 LEA.HI.X R49, R51, R117, R49, 0x1, P5 ;  /* 0x000000753331c211 */ /* 0x000fca00028f0c31 */
[----:B-1----:R3:W-:Y:S04]  /*91b0*/  @!P4 STG.E.128 desc[UR4][R48.64], R40 ;  /* 0x000000283000c986 */ /* 0x0027e8000c101d04 */
.L_x_534:
[----:B------:R-:W-:Y:S05]  /*91c0*/  BSYNC B2 ;  /* 0x0000000000027941 */ /* 0x000fea0003800000 */
.L_x_533:
[----:B------:R-:W-:-:S13]  /*91d0*/  ISETP.NE.AND P4, PT, R11, RZ, PT ;  /* 0x000000ff0b00720c */ /* 0x000fda0003f85270 */
[----:B------:R-:W-:Y:S05]  /*91e0*/  @!P4 BRA `(.L_x_532) ;  /* 0x000000080000c947 */ /* 0x000fea0003800000 */
[----:B---3--:R-:W-:Y:S01]  /*91f0*/  SEL R36, R118, R145, !P1 ;  /* 0x0000009176247207 */ /* 0x008fe20004800000 */
        /* <DEDUP_REMOVED lines=22> */
[----:B-1----:R-:W-:Y:S01]  /*9360*/  IMAD.U32 R58, R41, 0x10000, RZ ;  /* 0x00010000293a7824 */ /* 0x002fe200078e00ff */
[----:B------:R-:W-:Y:S01]  /*9370*/  SHF.R.U32.HI R60, RZ, 0x10, R61 ;  /* 0x00000010ff3c7819 */ /* 0x000fe2000001163d */
[----:B---3--:R-:W-:Y:S01]  /*9380*/  IMAD.U32 R56, R37, 0x10000, RZ ;  /* 0x0001000025387824 */ /* 0x008fe200078e00ff */
[--C-:B------:R-:W-:Y:S02]  /*9390*/  SHF.R.U64 R47, R52, 0x10, R53.reuse ;  /* 0x00000010342f7819 */ /* 0x100fe40000001235 */
[----:B------:R-:W-:Y:S02]  /*93a0*/  SHF.R.U32.HI R52, RZ, 0x10, R53 ;  /* 0x00000010ff347819 */ /* 0x000fe40000011635 */
[----:B------:R-:W-:Y:S02]  /*93b0*/  PRMT R60, R166, 0x5432, R60 ;  /* 0x00005432a63c7816 */ /* 0x000fe4000000003c */
[----:B------:R-:W-:-:S02]  /*93c0*/  PRMT R52, R164, 0x5432, R52 ;  /* 0x00005432a4347816 */ /* 0x000fc40000000034 */
[--C-:B------:R-:W-:Y:S01]  /*93d0*/  SHF.R.U64 R48, R54, 0x10, R55.reuse ;  /* 0x0000001036307819 */ /* 0x100fe20000001237 */
[----:B------:R-:W-:Y:S01]  /*93e0*/  IMAD.U32 R57, R60, 0x10000, RZ ;  /* 0x000100003c397824 */ /* 0x000fe200078e00ff */
[----:B------:R-:W-:Y:S01]  /*93f0*/  SHF.R.U32.HI R54, RZ, 0x10, R55 ;  /* 0x00000010ff367819 */ /* 0x000fe20000011637 */
[----:B------:R-:W-:Y:S01]  /*9400*/  IMAD.U32 R53, R52, 0x10000, RZ ;  /* 0x0001000034357824 */ /* 0x000fe200078e00ff */
[--C-:B------:R-:W-:Y:S01]  /*9410*/  SHF.R.U64 R51, R62, 0x10, R63.reuse ;  /* 0x000000103e337819 */ /* 0x100fe2000000123f */
[----:B------:R-:W-:Y:S01]  /*9420*/  FMUL.FTZ R55, R58, R57 ;  /* 0x000000393a377220 */ /* 0x000fe20000410000 */
[----:B------:R-:W-:Y:S02]  /*9430*/  SHF.R.U32.HI R62, RZ, 0x10, R63 ;  /* 0x00000010ff3e7819 */ /* 0x000fe4000001163f */
[----:B------:R-:W-:Y:S01]  /*9440*/  LOP3.LUT R60, R60, 0xffff0000, RZ, 0xc0, !PT ;  /* 0xffff00003c3c7812 */ /* 0x000fe200078ec0ff */
[-C--:B------:R-:W-:Y:S01]  /*9450*/  FFMA.FTZ R55, R56, R53.reuse, -R55 ;  /* 0x0000003538377223 */ /* 0x080fe20000010837 */
[----:B------:R-:W-:Y:S01]  /*9460*/  FMUL.FTZ R53, R58, R53 ;  /* 0x000000353a357220 */ /* 0x000fe20000410000 */
[----:B------:R-:W-:Y:S01]  /*9470*/  LOP3.LUT R41, R41, 0xffff0000, RZ, 0xc0, !PT ;  /* 0xffff000029297812 */ /* 0x000fe200078ec0ff */
[----:B------:R-:W-:Y:S01]  /*9480*/  IMAD.U32 R58, R43, 0x10000, RZ ;  /* 0x000100002b3a7824 */ /* 0x000fe200078e00ff */
[----:B------:R-:W-:Y:S01]  /*9490*/  LOP3.LUT R52, R52, 0xffff0000, RZ, 0xc0, !PT ;  /* 0xffff000034347812 */ /* 0x000fe200078ec0ff */
[----:B------:R-:W-:Y:S01]  /*94a0*/  FFMA.FTZ R53, R56, R57, R53 ;  /* 0x0000003938357223 */ /* 0x000fe20000010035 */
[----:B------:R-:W-:-:S02]  /*94b0*/  PRMT R62, R165, 0x5432, R62 ;  /* 0x00005432a53e7816 */ /* 0x000fc4000000003e */
[----:B------:R-:W-:Y:S01]  /*94c0*/  LOP3.LUT R56, R37, 0xffff0000, RZ, 0xc0, !PT ;  /* 0xffff000025387812 */ /* 0x000fe200078ec0ff */
[----:B------:R-:W-:Y:S01]  /*94d0*/  FMUL.FTZ R37, R41, R60 ;  /* 0x0000003c29257220 */ /* 0x000fe20000410000 */
[----:B------:R-:W-:Y:S01]  /*94e0*/  PRMT R54, R163, 0x5432, R54 ;  /* 0x00005432a3367816 */ /* 0x000fe20000000036 */
[-C--:B------:R-:W-:Y:S01]  /*94f0*/  FMUL.FTZ R41, R41, R52.reuse ;  /* 0x0000003429297220 */ /* 0x080fe20000410000 */
[----:B------:R-:W-:Y:S02]  /*9500*/  IMAD.U32 R57, R62, 0x10000, RZ ;  /* 0x000100003e397824 */ /* 0x000fe400078e00ff */
[----:B------:R-:W-:Y:S01]  /*9510*/  FFMA.FTZ R37, R56, R52, -R37 ;  /* 0x0000003438257223 */ /* 0x000fe20000010825 */
[----:B------:R-:W-:Y:S01]  /*9520*/  LOP3.LUT R62, R62, 0xffff0000, RZ, 0xc0, !PT ;  /* 0xffff00003e3e7812 */ /* 0x000fe200078ec0ff */
[----:B------:R-:W-:Y:S01]  /*9530*/  FFMA.FTZ R41, R56, R60, R41 ;  /* 0x0000003c38297223 */ /* 0x000fe20000010029 */
[----:B------:R-:W-:Y:S02]  /*9540*/  IMAD.U32 R56, R39, 0x10000, RZ ;  /* 0x0001000027387824 */ /* 0x000fe400078e00ff */
[----:B------:R-:W-:Y:S01]  /*9550*/  FMUL.FTZ R59, R58, R57 ;  /* 0x000000393a3b7220 */ /* 0x000fe20000410000 */
[----:B------:R-:W-:Y:S01]  /*9560*/  IMAD.U32 R52, R54, 0x10000, RZ ;  /* 0x0001000036347824 */ /* 0x000fe200078e00ff */
[----:B------:R-:W-:-:S02]  /*9570*/  LOP3.LUT R43, R43, 0xffff0000, RZ, 0xc0, !PT ;  /* 0xffff00002b2b7812 */ /* 0x000fc400078ec0ff */
[----:B------:R-:W-:Y:S01]  /*9580*/  LOP3.LUT R54, R54, 0xffff0000, RZ, 0xc0, !PT ;  /* 0xffff000036367812 */ /* 0x000fe200078ec0ff */
[-C--:B------:R-:W-:Y:S01]  /*9590*/  FFMA.FTZ R59, R56, R52.reuse, -R59 ;  /* 0x00000034383b7223 */ /* 0x080fe2000001083b */
[----:B------:R-:W-:Y:S01]  /*95a0*/  FMUL.FTZ R52, R58, R52 ;  /* 0x000000343a347220 */ /* 0x000fe20000410000 */
[----:B------:R-:W-:Y:S02]  /*95b0*/  LOP3.LUT R39, R39, 0xffff0000, RZ, 0xc0, !PT ;  /* 0xffff000027277812 */ /* 0x000fe400078ec0ff */
[----:B------:R-:W-:Y:S01]  /*95c0*/  PRMT R49, R166, 0x5410, R49 ;  /* 0x00005410a6317816 */ /* 0x000fe20000000031 */
[----:B------:R-:W-:Y:S01]  /*95d0*/  FFMA.FTZ R56, R56, R57, R52 ;  /* 0x0000003938387223 */ /* 0x000fe20000010034 */
[C---:B------:R-:W-:Y:S01]  /*95e0*/  FMUL.FTZ R52, R43.reuse, R62 ;  /* 0x0000003e2b347220 */ /* 0x040fe20000410000 */
[-C--:B------:R-:W-:Y:S01]  /*95f0*/  FMUL.FTZ R43, R43, R54.reuse ;  /* 0x000000362b2b7220 */ /* 0x080fe20000410000 */
[----:B------:R-:W-:Y:S02]  /*9600*/  PRMT R47, R164, 0x5410, R47 ;  /* 0x00005410a42f7816 */ /* 0x000fe4000000002f */
[C---:B------:R-:W-:Y:S01]  /*9610*/  FFMA.FTZ R52, R39.reuse, R54, -R52 ;  /* 0x0000003627347223 */ /* 0x040fe20000010834 */
[----:B------:R-:W-:Y:S01]  /*9620*/  FFMA.FTZ R43, R39, R62, R43 ;  /* 0x0000003e272b7223 */ /* 0x000fe2000001002b */
[----:B------:R-:W-:Y:S01]  /*9630*/  F2FP.BF16.F32.PACK_AB R41, R41, R53 ;  /* 0x000000352929723e */ /* 0x000fe200000010ff */
[----:B------:R-:W-:Y:S01]  /*9640*/  IMAD.U32 R54, R40, 0x10000, RZ ;  /* 0x0001000028367824 */ /* 0x000fe200078e00ff */
[----:B------:R-:W-:Y:S01]  /*9650*/  F2FP.BF16.F32.PACK_AB R37, R37, R55 ;  /* 0x000000372525723e */ /* 0x000fe200000010ff */
[----:B------:R-:W-:Y:S01]  /*9660*/  IMAD.U32 R53, R49, 0x10000, RZ ;  /* 0x0001000031357824 */ /* 0x000fe200078e00ff */
[----:B------:R-:W-:Y:S01]  /*9670*/  F2FP.BF16.F32.PACK_AB R43, R43, R56 ;  /* 0x000000382b2b723e */ /* 0x000fe200000010ff */
[----:B------:R-:W-:Y:S01]  /*9680*/  IMAD.U32 R55, R47, 0x10000, RZ ;  /* 0x000100002f377824 */ /* 0x000fe200078e00ff */
[----:B------:R-:W-:Y:S01]  /*9690*/  LOP3.LUT R49, R49, 0xffff0000, RZ, 0xc0, !PT ;  /* 0xffff000031317812 */ /* 0x000fe200078ec0ff */
[----:B------:R-:W-:Y:S01]  /*96a0*/  FMUL.FTZ R56, R54, R53 ;  /* 0x0000003536387220 */ /* 0x000fe20000410000 */
[----:B------:R-:W-:-:S02]  /*96b0*/  IMAD.U32 R39, R36, 0x10000, RZ ;  /* 0x0001000024277824 */ /* 0x000fc400078e00ff */
[-C--:B------:R-:W-:Y:S01]  /*96c0*/  FMUL.FTZ R54, R54, R55.reuse ;  /* 0x0000003736367220 */ /* 0x080fe20000410000 */
[----:B------:R-:W-:Y:S01]  /*96d0*/  LOP3.LUT R47, R47, 0xffff0000, RZ, 0xc0, !PT ;  /* 0xffff00002f2f7812 */ /* 0x000fe200078ec0ff */
[C---:B------:R-:W-:Y:S02]  /*96e0*/  FFMA.FTZ R56, R39.reuse, R55, -R56 ;  /* 0x0000003727387223 */ /* 0x040fe40000010838 */
[----:B------:R-:W-:Y:S01]  /*96f0*/  FFMA.FTZ R54, R39, R53, R54 ;  /* 0x0000003527367223 */ /* 0x000fe20000010036 */
[----:B------:R-:W-:Y:S01]  /*9700*/  LOP3.LUT R39, R40, 0xffff0000, RZ, 0xc0, !PT ;  /* 0xffff000028277812 */ /* 0x000fe200078ec0ff */
[----:B------:R-:W-:Y:S01]  /*9710*/  IMAD.U32 R55, R42, 0x10000, RZ ;  /* 0x000100002a377824 */ /* 0x000fe200078e00ff */
[----:B------:R-:W-:Y:S02]  /*9720*/  LOP3.LUT R40, R36, 0xffff0000, RZ, 0xc0, !PT ;  /* 0xffff000024287812 */ /* 0x000fe400078ec0ff */
[----:B------:R-:W-:Y:S01]  /*9730*/  PRMT R51, R165, 0x5410, R51 ;  /* 0x00005410a5337816 */ /* 0x000fe20000000033 */
[----:B------:R-:W-:Y:S01]  /*9740*/  FMUL.FTZ R36, R39, R49 ;  /* 0x0000003127247220 */ /* 0x000fe20000410000 */
[----:B------:R-:W-:Y:S01]  /*9750*/  PRMT R48, R163, 0x5410, R48 ;  /* 0x00005410a3307816 */ /* 0x000fe20000000030 */
[----:B------:R-:W-:Y:S01]  /*9760*/  FMUL.FTZ R39, R39, R47 ;  /* 0x0000002f27277220 */ /* 0x000fe20000410000 */
        /* <DEDUP_REMOVED lines=26> */
.L_x_538:
[----:B------:R-:W-:Y:S05]  /*9910*/  BSYNC B2 ;  /* 0x0000000000027941 */ /* 0x000fea0003800000 */
.L_x_537:
        /* <DEDUP_REMOVED lines=13> */
.L_x_532:
[----:B------:R-:W-:Y:S05]  /*99f0*/  BSYNC B1 ;  /* 0x0000000000017941 */ /* 0x000fea0003800000 */
.L_x_531:
[-C--:B---34-:R-:W-:Y:S02]  /*9a00*/  IMAD R36, R140, R124.reuse, RZ ;  /* 0x0000007c8c247224 */ /* 0x098fe400078e02ff */
[----:B------:R-:W-:-:S04]  /*9a10*/  IMAD.WIDE.U32 R122, R237, R124, R122 ;  /* 0x0000007ced7a7225 */ /* 0x000fc800078e007a */
[----:B------:R-:W-:Y:S01]  /*9a20*/  IMAD R36, R237, R125, R36 ;  /* 0x0000007ded247224 */ /* 0x000fe200078e0224 */
[----:B------:R-:W-:Y:S06]  /*9a30*/  @P3 BRA `(.L_x_499) ;  /* 0x0000001400283947 */ /* 0x000fec0003800000 */
[----:B------:R-:W-:Y:S01]  /*9a40*/  ISETP.NE.AND P3, PT, R27, RZ, PT ;  /* 0x000000ff1b00720c */ /* 0x000fe20003f65270 */
[----:B------:R-:W-:Y:S01]  /*9a50*/  BSSY B1, `(.L_x_539) ;  /* 0x0000085000017945 */ /* 0x000fe20003800000 */
[----:B------:R-:W-:-:S11]  /*9a60*/  IMAD.IADD R48, R123, 0x1, R36 ;  /* 0x000000017b307824 */ /* 0x000fd600078e0224 */
[----:B------:R-:W-:Y:S05]  /*9a70*/  @!P3 BRA `(.L_x_540) ;  /* 0x000000080008b947 */ /* 0x000fea0003800000 */
[----:B------:R-:W-:Y:S01]  /*9a80*/  SEL R36, R118, R145, !P0 ;  /* 0x0000009176247207 */ /* 0x000fe20004000000 */
[----:B------:R-:W-:Y:S01]  /*9a90*/  BSSY B2, `(.L_x_541) ;  /* 0x0000079000027945 */ /* 0x000fe20003800000 */
[----:B------:R-:W-:Y:S02]  /*9aa0*/  SHF.R.U32.HI R39, RZ, 0x3, R222 ;  /* 0x00000003ff277819 */ /* 0x000fe400000116de */
[----:B------:R-:W-:-:S04]  /*9ab0*/  SHF.R.S32.HI R37, RZ, 0x1f, R36 ;  /* 0x0000001fff257819 */ /* 0x000fc80000011424 */
[----:B------:R-:W-:-:S04]  /*9ac0*/  LEA.HI R36, R37, R36, RZ, 0x4 ;  /* 0x0000002425247211 */ /* 0x000fc800078f20ff */
[----:B------:R-:W-:-:S04]  /*9ad0*/  LEA.HI.SX32 R36, R36, R15, 0x1c ;  /* 0x0000000f24247211 */ /* 0x000fc800078fe2ff */
[----:B------:R-:W-:Y:S01]  /*9ae0*/  SHF.R.S32.HI R38, RZ, 0x1f, R36 ;  /* 0x0000001fff267819 */ /* 0x000fe20000011424 */
[----:B------:R-:W-:-:S03]  /*9af0*/  IMAD.SHL.U32 R37, R36, 0x8, RZ ;  /* 0x0000000824257824 */ /* 0x000fc600078e00ff */
[----:B------:R-:W-:Y:S02]  /*9b00*/  LEA.HI R36, R38, R36, RZ, 0x3 ;  /* 0x0000002426247211 */ /* 0x000fe400078f18ff */
[----:B------:R-:W-:Y:S02]  /*9b10*/  ISETP.GE.AND P3, PT, R37, R143, PT ;  /* 0x0000008f2500720c */ /* 0x000fe40003f66270 */
[----:B------:R-:W-:-:S05]  /*9b20*/  SHF.R.S32.HI R36, RZ, 0x3, R36 ;  /* 0x00000003ff247819 */ /* 0x000fca0000011424 */
[----:B------:R-:W-:-:S06]  /*9b30*/  IMAD R36, R36, 0x1400, R225 ;  /* 0x0000140024247824 */ /* 0x000fcc00078e02e1 */
[--C-:B------:R-:W-:Y:S02]  /*9b40*/  @!P3 SHF.R.S32.HI R49, RZ, 0x1f, R37.reuse ;  /* 0x0000001fff31b819 */ /* 0x100fe40000011425 */
[--C-:B------:R-:W-:Y:S02]  /*9b50*/  @!P3 IADD3 R47, P4, P5, R96, R122, R37.reuse ;  /* 0x0000007a602fb210 */ /* 0x100fe40007d9e025 */
[----:B------:R-:W-:Y:S02]  /*9b60*/  LOP3.LUT R37, R222, 0x38, R37, 0xf8, !PT ;  /* 0x00000038de257812 */ /* 0x000fe400078ef825 */
[----:B------:R-:W-:Y:S02]  /*9b70*/  @!P3 IADD3.X R49, R93, R48, R49, P4, P5 ;  /* 0x000000305d31b210 */ /* 0x000fe400027ea431 */
[----:B------:R-:W-:Y:S02]  /*9b80*/  LOP3.LUT R37, R37, R39, RZ, 0x3c, !PT ;  /* 0x0000002725257212 */ /* 0x000fe400078e3cff */
[----:B------:R-:W-:-:S03]  /*9b90*/  IADD3 R45, P4, P5, R96, R122, R14 ;  /* 0x0000007a602d7210 */ /* 0x000fc60007d9e00e */
[----:B------:R-:W-:Y:S01]  /*9ba0*/  IMAD.IADD R36, R36, 0x1, R37 ;  /* 0x0000000124247824 */ /* 0x000fe200078e0225 */
[----:B------:R-:W-:Y:S02]  /*9bb0*/  IADD3.X R46, R93, R48, R8, P4, P5 ;  /* 0x000000305d2e7210 */ /* 0x000fe400027ea408 */
[----:B------:R-:W-:Y:S01]  /*9bc0*/  ISETP.GE.AND P4, PT, R16, R115, PT ;  /* 0x000000731000720c */ /* 0x000fe20003f86270 */
[C---:B-1----:R-:W-:Y:S02]  /*9bd0*/  IMAD R40, R19.reuse, 0x5000, R36 ;  /* 0x0000500013287824 */ /* 0x042fe400078e0224 */
[----:B------:R-:W-:Y:S02]  /*9be0*/  IMAD R36, R19, 0x5000, R132 ;  /* 0x0000500013247824 */ /* 0x000fe400078e0284 */
[--C-:B------:R-:W-:Y:S02]  /*9bf0*/  IMAD R40, R40, 0x2, R18.reuse ;  /* 0x0000000228287824 */ /* 0x100fe400078e0212 */
[----:B------:R-:W-:-:S04]  /*9c00*/  IMAD R36, R36, 0x2, R18 ;  /* 0x0000000224247824 */ /* 0x000fc800078e0212 */
[----:B------:R-:W1:Y:S04]  /*9c10*/  LDS.128 R40, [R40+0x24400] ;  /* 0x0244000028287984 */ /* 0x000e680000000c00 */
[----:B------:R-:W3:Y:S01]  /*9c20*/  LDS.128 R36, [R36+0x24400] ;  /* 0x0244000024247984 */ /* 0x000ee20000000c00 */
[----:B------:R-:W-:Y:S05]  /*9c30*/  @P4 BRA `(.L_x_542) ;  /* 0x0000000400784947 */ /* 0x000fea0003800000 */
[----:B------:R-:W-:Y:S01]  /*9c40*/  SHF.R.U32.HI R50, RZ, 0x10, R81 ;  /* 0x00000010ff327819 */ /* 0x000fe20000011651 */
[----:B-1----:R-:W-:Y:S01]  /*9c50*/  IMAD.U32 R55, R41, 0x10000, RZ ;  /* 0x0001000029377824 */ /* 0x002fe200078e00ff */
[----:B------:R-:W-:Y:S01]  /*9c60*/  SHF.R.U32.HI R44, RZ, 0x10, R73 ;  /* 0x00000010ff2c7819 */ /* 0x000fe20000011649 */
[----:B---3--:R-:W-:Y:S01]  /*9c70*/  IMAD.U32 R53, R37, 0x10000, RZ ;  /* 0x0001000025357824 */ /* 0x008fe200078e00ff */
[----:B------:R-:W-:Y:S01]  /*9c80*/  PRMT R50, R162, 0x5432, R50 ;  /* 0x00005432a2327816 */ /* 0x000fe20000000032 */
[----:B------:R-:W-:Y:S01]  /*9c90*/  IMAD.U32 R56, R43, 0x10000, RZ ;  /* 0x000100002b387824 */ /* 0x000fe200078e00ff */
[----:B------:R-:W-:Y:S01]  /*9ca0*/  PRMT R44, R160, 0x5432, R44 ;  /* 0x00005432a02c7816 */ /* 0x000fe2000000002c */
[----:B------:R-:W-:Y:S01]  /*9cb0*/  IMAD.U32 R59, R42, 0x10000, RZ ;  /* 0x000100002a3b7824 */ /* 0x000fe200078e00ff */
[----:B------:R-:W-:Y:S01]  /*9cc0*/  LOP3.LUT R37, R37, 0xffff0000, RZ, 0xc0, !PT ;  /* 0xffff000025257812 */ /* 0x000fe200078ec0ff */
[C---:B------:R-:W-:Y:S01]  /*9cd0*/  IMAD.U32 R51, R50.reuse, 0x10000, RZ ;  /* 0x0001000032337824 */ /* 0x040fe200078e00ff */
[----:B------:R-:W-:Y:S01]  /*9ce0*/  LOP3.LUT R50, R50, 0xffff0000, RZ, 0xc0, !PT ;  /* 0xffff000032327812 */ /* 0x000fe200078ec0ff */
[C---:B------:R-:W-:Y:S01]  /*9cf0*/  IMAD.U32 R52, R44.reuse, 0x10000, RZ ;  /* 0x000100002c347824 */ /* 0x040fe200078e00ff */
[----:B------:R-:W-:Y:S01]  /*9d00*/  LOP3.LUT R44, R44, 0xffff0000, RZ, 0xc0, !PT ;  /* 0xffff00002c2c7812 */ /* 0x000fe200078ec0ff */
[CC--:B------:R-:W-:Y:S01]  /*9d10*/  FMUL.FTZ R54, R55.reuse, R51.reuse ;  /* 0x0000003337367220 */ /* 0x0c0fe20000410000 */
[----:B------:R-:W-:Y:S01]  /*9d20*/  SHF.R.U64 R80, R80, 0x10, R81 ;  /* 0x0000001050507819 */ /* 0x000fe20000001251 */
[-C--:B------:R-:W-:Y:S01]  /*9d30*/  FMUL.FTZ R55, R55, R52.reuse ;  /* 0x0000003437377220 */ /* 0x080fe20000410000 */
[----:B------:R-:W-:Y:S01]  /*9d40*/  SHF.R.U64 R72, R72, 0x10, R73 ;  /* 0x0000001048487819 */ /* 0x000fe20000001249 */
[C---:B------:R-:W-:Y:S01]  /*9d50*/  FFMA.FTZ R54, R53.reuse, R52, -R54 ;  /* 0x0000003435367223 */ /* 0x040fe20000010836 */
[----:B------:R-:W-:Y:S01]  /*9d60*/  PRMT R162, R162, 0x5410, R80 ;  /* 0x00005410a2a27816 */ /* 0x000fe20000000050 */
[----:B------:R-:W-:Y:S01]  /*9d70*/  FFMA.FTZ R55, R53, R51, R55 ;  /* 0x0000003335377223 */ /* 0x000fe20000010037 */
[----:B------:R-:W-:-:S02]  /*9d80*/  LOP3.LUT R51, R41, 0xffff0000, RZ, 0xc0, !PT ;  /* 0xffff000029337812 */ /* 0x000fc400078ec0ff */
[----:B------:R-:W-:Y:S02]  /*9d90*/  SHF.R.U32.HI R53, RZ, 0x10, R75 ;  /* 0x00000010ff357819 */ /* 0x000fe4000001164b */
[----:B------:R-:W-:Y:S01]  /*9da0*/  PRMT R160, R160, 0x5410, R72 ;  /* 0x00005410a0a07816 */ /* 0x000fe20000000048 */
[C---:B------:R-:W-:Y:S01]  /*9db0*/  FMUL.FTZ R41, R51.reuse, R50 ;  /* 0x0000003233297220 */ /* 0x040fe20000410000 */
[-C--:B------:R-:W-:Y:S01]  /*9dc0*/  FMUL.FTZ R51, R51, R44.reuse ;  /* 0x0000002c33337220 */ /* 0x080fe20000410000 */
[----:B------:R-:W-:Y:S02]  /*9dd0*/  PRMT R53, R159, 0x5432, R53 ;  /* 0x000054329f357816 */ /* 0x000fe40000000035 */
[C---:B------:R-:W-:Y:S01]  /*9de0*/  FFMA.FTZ R41, R37.reuse, R44, -R41 ;  /* 0x0000002c25297223 */ /* 0x040fe20000010829 */
[----:B------:R-:W-:Y:S01]  /*9df0*/  FFMA.FTZ R37, R37, R50, R51 ;  /* 0x0000003225257223 */ /* 0x000fe20000010033 */
[----:B------:R-:W-:Y:S01]  /*9e00*/  SHF.R.U32.HI R51, RZ, 0x10, R83 ;  /* 0x00000010ff337819 */ /* 0x000fe20000011653 */
[C---:B------:R-:W-:Y:S01]  /*9e10*/  IMAD.U32 R50, R53.reuse, 0x10000, RZ ;  /* 0x0001000035327824 */ /* 0x040fe200078e00ff */
[----:B------:R-:W-:Y:S01]  /*9e20*/  LOP3.LUT R53, R53, 0xffff0000, RZ, 0xc0, !PT ;  /* 0xffff000035357812 */ /* 0x000fe200078ec0ff */
[----:B------:R-:W-:Y:S01]  /*9e30*/  IMAD.U32 R44, R39, 0x10000, RZ ;  /* 0x00010000272c7824 */ /* 0x000fe200078e00ff */
[----:B------:R-:W-:-:S02]  /*9e40*/  PRMT R51, R161, 0x5432, R51 ;  /* 0x00005432a1337816 */ /* 0x000fc40000000033 */
[----:B------:R-:W-:Y:S02]  /*9e50*/  LOP3.LUT R39, R39, 0xffff0000, RZ, 0xc0, !PT ;  /* 0xffff000027277812 */ /* 0x000fe400078ec0ff */
[----:B------:R-:W-:Y:S01]  /*9e60*/  SHF.R.U64 R82, R82, 0x10, R83 ;  /* 0x0000001052527819 */ /* 0x000fe20000001253 */
[C---:B------:R-:W-:Y:S01]  /*9e70*/  IMAD.U32 R52, R51.reuse, 0x10000, RZ ;  /* 0x0001000033347824 */ /* 0x040fe200078e00ff */
[----:B------:R-:W-:Y:S02]  /*9e80*/  LOP3.LUT R51, R51, 0xffff0000, RZ, 0xc0, !PT ;  /* 0xffff000033337812 */ /* 0x000fe400078ec0ff */
[----:B------:R-:W-:Y:S01]  /*9e90*/  SHF.R.U64 R74, R74, 0x10, R75 ;  /* 0x000000104a4a7819 */ /* 0x000fe2000000124b */
[C---:B------:R-:W-:Y:S01]  /*9ea0*/  FMUL.FTZ R57, R56.reuse, R52 ;  /* 0x0000003438397220 */ /* 0x040fe20000410000 */
[-C--:B------:R-:W-:Y:S01]  /*9eb0*/  FMUL.FTZ R56, R56, R50.reuse ;  /* 0x0000003238387220 */ /* 0x080fe20000410000 */
[----:B------:R-:W-:Y:S02]  /*9ec0*/  PRMT R82, R161, 0x5410, R82 ;  /* 0x00005410a1527816 */ /* 0x000fe40000000052 */
[C---:B------:R-:W-:Y:S01]  /*9ed0*/  FFMA.FTZ R50, R44.reuse, R50, -R57 ;  /* 0x000000322c327223 */ /* 0x040fe20000010839 */
[----:B------:R-:W-:Y:S01]  /*9ee0*/  FFMA.FTZ R44, R44, R52, R56 ;  /* 0x000000342c2c7223 */ /* 0x000fe20000010038 */
[----:B------:R-:W-:Y:S01]  /*9ef0*/  LOP3.LUT R52, R43, 0xffff0000, RZ, 0xc0, !PT ;  /* 0xffff00002b347812 */ /* 0x000fe200078ec0ff */
[C---:B------:R-:W-:Y:S01]  /*9f00*/  IMAD.U32 R56, R160.reuse, 0x10000, RZ ;  /* 0x00010000a0387824 */ /* 0x040fe200078e00ff */
[----:B------:R-:W-:-:S02]  /*9f10*/  LOP3.LUT R160, R160, 0xffff0000, RZ, 0xc0, !PT ;  /* 0xffff0000a0a07812 */ /* 0x000fc400078ec0ff */
[----:B------:R-:W-:Y:S01]  /*9f20*/  PRMT R74, R159, 0x5410, R74 ;  /* 0x000054109f4a7816 */ /* 0x000fe2000000004a */
[C---:B------:R-:W-:Y:S01]  /*9f30*/  FMUL.FTZ R43, R52.reuse, R51 ;  /* 0x00000033342b7220 */ /* 0x040fe20000410000 */
[-C--:B------:R-:W-:Y:S01]  /*9f40*/  FMUL.FTZ R52, R52, R53.reuse ;  /* 0x0000003534347220 */ /* 0x080fe20000410000 */
[----:B------:R-:W-:Y:S02]  /*9f50*/  LOP3.LUT R42, R42, 0xffff0000, RZ, 0xc0, !PT ;  /* 0xffff00002a2a7812 */ /* 0x000fe400078ec0ff */
[C---:B------:R-:W-:Y:S01]  /*9f60*/  FFMA.FTZ R43, R39.reuse, R53, -R43 ;  /* 0x00000035272b7223 */ /* 0x040fe2000001082b */
[----:B------:R-:W-:Y:S01]  /*9f70*/  FFMA.FTZ R39, R39, R51, R52 ;  /* 0x0000003327277223 */ /* 0x000fe20000010034 */
[C---:B------:R-:W-:Y:S01]  /*9f80*/  IMAD.U32 R53, R40.reuse, 0x10000, RZ ;  /* 0x0001000028357824 */ /* 0x040fe200078e00ff */
[----:B------:R-:W-:Y:S01]  /*9f90*/  LOP3.LUT R40, R40, 0xffff0000, RZ, 0xc0, !PT ;  /* 0xffff000028287812 */ /* 0x000fe200078ec0ff */
[C---:B------:R-:W-:Y:S01]  /*9fa0*/  IMAD.U32 R52, R162.reuse, 0x10000, RZ ;  /* 0x00010000a2347824 */ /* 0x040fe200078e00ff */
[----:B------:R-:W-:Y:S01]  /*9fb0*/  LOP3.LUT R162, R162, 0xffff0000, RZ, 0xc0, !PT ;  /* 0xffff0000a2a27812 */ /* 0x000fe200078ec0ff */
[C---:B------:R-:W-:Y:S01]  /*9fc0*/  IMAD.U32 R51, R36.reuse, 0x10000, RZ ;  /* 0x0001000024337824 */ /* 0x040fe200078e00ff */
[----:B------:R-:W-:Y:S01]  /*9fd0*/  LOP3.LUT R36, R36, 0xffff0000, RZ, 0xc0, !PT ;  /* 0xffff000024247812 */ /* 0x000fe200078ec0ff */
[C---:B------:R-:W-:Y:S01]  /*9fe0*/  FMUL.FTZ R57, R53.reuse, R52 ;  /* 0x0000003435397220 */ /* 0x040fe20000410000 */
[----:B------:R-:W-:Y:S01]  /*9ff0*/  FMUL.FTZ R53, R53, R56 ;  /* 0x0000003835357220 */ /* 0x000fe20000410000 */
[----:B------:R-:W-:-:S02]  /*a000*/  F2FP.BF16.F32.PACK_AB R41, R41, R54 ;  /* 0x000000362929723e */ /* 0x000fc400000010ff */
[C---:B------:R-:W-:Y:S01]  /*a010*/  FFMA.FTZ R57, R51.reuse, R56, -R57 ;  /* 0x0000003833397223 */ /* 0x040fe20000010839 */
[----:B------:R-:W-:Y:S01]  /*a020*/  FFMA.FTZ R53, R51, R52, R53 ;  /* 0x0000003433357223 */ /* 0x000fe20000010035 */
[C---:B------:R-:W-:Y:S01]  /*a030*/  FMUL.FTZ R51, R40.reuse, R162 ;  /* 0x000000a228337220 */ /* 0x040fe20000410000 */
[-C--:B------:R-:W-:Y:S01]  /*a040*/  FMUL.FTZ R40, R40, R160.reuse ;  /* 0x000000a028287220 */ /* 0x080fe20000410000 */
[C---:B------:R-:W-:Y:S01]  /*a050*/  IMAD.U32 R52, R82.reuse, 0x10000, RZ ;  /* 0x0001000052347824 */ /* 0x040fe200078e00ff */
[----:B------:R-:W-:Y:S01]  /*a060*/  LOP3.LUT R82, R82, 0xffff0000, RZ, 0xc0, !PT ;  /* 0xffff000052527812 */ /* 0x000fe200078ec0ff */
[----:B------:R-:W-:Y:S02]  /*a070*/  IMAD.U32 R56, R74, 0x10000, RZ ;  /* 0x000100004a387824 */ /* 0x000fe400078e00ff */
[C---:B------:R-:W-:Y:S01]  /*a080*/  FFMA.FTZ R51, R36.reuse, R160, -R51 ;  /* 0x000000a024337223 */ /* 0x040fe20000010833 */
[----:B------:R-:W-:Y:S01]  /*a090*/  FFMA.FTZ R40, R36, R162, R40 ;  /* 0x000000a224287223 */ /* 0x000fe20000010028 */
[----:B------:R-:W-:Y:S01]  /*a0a0*/  FMUL.FTZ R58, R59, R52 ;  /* 0x000000343b3a7220 */ /* 0x000fe20000410000 */
[----:B------:R-:W-:-:S02]  /*a0b0*/  IMAD.U32 R36, R38, 0x10000, RZ ;  /* 0x0001000026247824 */ /* 0x000fc400078e00ff */
[-C--:B------:R-:W-:Y:S01]  /*a0c0*/  FMUL.FTZ R59, R59, R56.reuse ;  /* 0x000000383b3b7220 */ /* 0x080fe20000410000 */
[----:B------:R-:W-:Y:S01]  /*a0d0*/  LOP3.LUT R74, R74, 0xffff0000, RZ, 0xc0, !PT ;  /* 0xffff00004a4a7812 */ /* 0x000fe200078ec0ff */
[C---:B------:R-:W-:Y:S02]  /*a0e0*/  FFMA.FTZ R58, R36.reuse, R56, -R58 ;  /* 0x00000038243a7223 */ /* 0x040fe4000001083a */
[----:B------:R-:W-:Y:S01]  /*a0f0*/  FFMA.FTZ R59, R36, R52, R59 ;  /* 0x00000034243b7223 */ /* 0x000fe2000001003b */
[----:B------:R-:W-:Y:S01]  /*a100*/  LOP3.LUT R38, R38, 0xffff0000, RZ, 0xc0, !PT ;  /* 0xffff000026267812 */ /* 0x000fe200078ec0ff */
[C---:B------:R-:W-:Y:S01]  /*a110*/  FMUL.FTZ R36, R42.reuse, R82 ;  /* 0x000000522a247220 */ /* 0x040fe20000410000 */
[----:B------:R-:W-:Y:S01]  /*a120*/  FMUL.FTZ R42, R42, R74 ;  /* 0x0000004a2a2a7220 */ /* 0x000fe20000410000 */
[----:B------:R-:W-:Y:S02]  /*a130*/  F2FP.BF16.F32.PACK_AB R43, R43, R50 ;  /* 0x000000322b2b723e */ /* 0x000fe400000010ff */
[C---:B------:R-:W-:Y:S01]  /*a140*/  FFMA.FTZ R36, R38.reuse, R74, -R36 ;  /* 0x0000004a26247223 */ /* 0x040fe20000010824 */
[----:B------:R-:W-:Y:S01]  /*a150*/  FFMA.FTZ R42, R38, R82, R42 ;  /* 0x00000052262a7223 */ /* 0x000fe2000001002a */
[----:B------:R-:W-:Y:S01]  /*a160*/  F2FP.BF16.F32.PACK_AB R55, R37, R55 ;  /* 0x000000372537723e */ /* 0x000fe200000010ff */
[----:B------:R-:W-:Y:S01]  /*a170*/  IMAD.MOV.U32 R37, RZ, RZ, R41 ;  /* 0x000000ffff257224 */ /* 0x000fe200078e0029 */
        /* <DEDUP_REMOVED lines=9> */
[----:B------:R-:W-:-:S07]  /*a210*/  IMAD.MOV.U32 R38, RZ, RZ, R58 ;  /* 0x000000ffff267224 */ /* 0x000fce00078e003a */
.L_x_542:
[----:B------:R-:W-:Y:S05]  /*a220*/  BSYNC B2 ;  /* 0x0000000000027941 */ /* 0x000fea0003800000 */
.L_x_541:
[----:B------:R-:W-:Y:S01]  /*a230*/  LEA R44, P4, R45, R116, 0x1 ;  /* 0x000000742d2c7211 */ /* 0x000fe200078808ff */
[----:B------:R-:W-:-:S03]  /*a240*/  ULDC.64 UR4, c[0x0][0x208] ;  /* 0x0000820000047ab9 */ /* 0x000fc60000000a00 */
[----:B------:R-:W-:Y:S02]  /*a250*/  LEA.HI.X R45, R45, R117, R46, 0x1, P4 ;  /* 0x000000752d2d7211 */ /* 0x000fe400020f0c2e */
[----:B------:R-:W-:-:S03]  /*a260*/  @!P3 LEA R46, P4, R47, R116, 0x1 ;  /* 0x000000742f2eb211 */ /* 0x000fc600078808ff */
[----:B---3--:R3:W-:Y:S01]  /*a270*/  STG.E.128 desc[UR4][R44.64], R36 ;  /* 0x000000242c007986 */ /* 0x0087e2000c101d04 */
[----:B------:R-:W-:-:S05]  /*a280*/  @!P3 LEA.HI.X R47, R47, R117, R49, 0x1, P4 ;  /* 0x000000752f2fb211 */ /* 0x000fca00020f0c31 */
[----:B-1----:R3:W-:Y:S04]  /*a290*/  @!P3 STG.E.128 desc[UR4][R46.64], R40 ;  /* 0x000000282e00b986 */ /* 0x0027e8000c101d04 */
.L_x_540:
[----:B------:R-:W-:Y:S05]  /*a2a0*/  BSYNC B1 ;  /* 0x0000000000017941 */ /* 0x000fea0003800000 */
.L_x_539:
[----:B------:R-:W-:-:S13]  /*a2b0*/  ISETP.NE.AND P3, PT, R11, RZ, PT ;  /* 0x000000ff0b00720c */ /* 0x000fda0003f65270 */
[----:B------:R-:W-:Y:S05]  /*a2c0*/  @!P3 BRA `(.L_x_499) ;  /* 0x0000000c0004b947 */ /* 0x000fea0003800000 */
[----:B------:R-:W-:Y:S01]  /*a2d0*/  SEL R145, R118, R145, !P1 ;  /* 0x0000009176917207 */ /* 0x000fe20004800000 */
[----:B------:R-:W-:Y:S01]  /*a2e0*/  BSSY B1, `(.L_x_543) ;  /* 0x0000074000017945 */ /* 0x000fe20003800000 */
[----:B---3--:R-:W-:Y:S02]  /*a2f0*/  SHF.R.U32.HI R39, RZ, 0x3, R222 ;  /* 0x00000003ff277819 */ /* 0x008fe400000116de */
[----:B------:R-:W-:Y:S02]  /*a300*/  SHF.R.S32.HI R36, RZ, 0x1f, R145 ;  /* 0x0000001fff247819 */ /* 0x000fe40000011491 */
[----:B------:R-:W-:Y:S02]  /*a310*/  IADD3 R45, P3, P4, R96, R122, R12 ;  /* 0x0000007a602d7210 */ /* 0x000fe40007c7e00c */
[----:B------:R-:W-:Y:S02]  /*a320*/  LEA.HI R36, R36, R145, RZ, 0x4 ;  /* 0x0000009124247211 */ /* 0x000fe400078f20ff */
[----:B------:R-:W-:-:S02]  /*a330*/  IADD3.X R47, R93, R48, R7, P3, P4 ;  /* 0x000000305d2f7210 */ /* 0x000fc40001fe8407 */
[----:B------:R-:W-:Y:S02]  /*a340*/  LEA.HI.SX32 R36, R36, R13, 0x1c ;  /* 0x0000000d24247211 */ /* 0x000fe400078fe2ff */
[----:B------:R-:W-:Y:S02]  /*a350*/  ISETP.GE.AND P4, PT, R212, R115, PT ;  /* 0x00000073d400720c */ /* 0x000fe40003f86270 */
[----:B------:R-:W-:Y:S01]  /*a360*/  SHF.R.S32.HI R37, RZ, 0x1f, R36 ;  /* 0x0000001fff257819 */ /* 0x000fe20000011424 */
[----:B------:R-:W-:Y:S01]  /*a370*/  IMAD.SHL.U32 R46, R36, 0x8, RZ ;  /* 0x00000008242e7824 */ /* 0x000fe200078e00ff */
[----:B------:R-:W-:Y:S02]  /*a380*/  LEA R44, P3, R45, R116, 0x1 ;  /* 0x000000742d2c7211 */ /* 0x000fe400078608ff */
[----:B------:R-:W-:Y:S02]  /*a390*/  LEA.HI R37, R37, R36, RZ, 0x3 ;  /* 0x0000002425257211 */ /* 0x000fe400078f18ff */
[----:B------:R-:W-:-:S02]  /*a3a0*/  LOP3.LUT R36, R222, 0x38, R46, 0xf8, !PT ;  /* 0x00000038de247812 */ /* 0x000fc400078ef82e */
[----:B------:R-:W-:Y:S02]  /*a3b0*/  SHF.R.S32.HI R38, RZ, 0x3, R37 ;  /* 0x00000003ff267819 */ /* 0x000fe40000011425 */
[----:B------:R-:W-:Y:S01]  /*a3c0*/  LOP3.LUT R36, R36, R39, RZ, 0x3c, !PT ;  /* 0x0000002724247212 */ /* 0x000fe200078e3cff */
[----:B------:R-:W-:Y:S01]  /*a3d0*/  IMAD R39, R19, 0x5000, R131 ;  /* 0x0000500013277824 */ /* 0x000fe200078e0283 */
[----:B------:R-:W-:Y:S01]  /*a3e0*/  LEA.HI.X R45, R45, R117, R47, 0x1, P3 ;  /* 0x000000752d2d7211 */ /* 0x000fe200018f0c2f */
[----:B------:R-:W-:-:S04]  /*a3f0*/  IMAD R37, R38, 0x1400, R225 ;  /* 0x0000140026257824 */ /* 0x000fc800078e02e1 */
[----:B------:R-:W-:-:S04]  /*a400*/  IMAD.IADD R36, R37, 0x1, R36 ;  /* 0x0000000125247824 */ /* 0x000fc800078e0224 */
[----:B------:R-:W-:Y:S02]  /*a410*/  IMAD R37, R19, 0x5000, R36 ;  /* 0x0000500013257824 */ /* 0x000fe400078e0224 */
[--C-:B------:R-:W-:Y:S02]  /*a420*/  IMAD R36, R39, 0x2, R18.reuse ;  /* 0x0000000227247824 */ /* 0x100fe400078e0212 */
[----:B-1----:R-:W-:-:S04]  /*a430*/  IMAD R40, R37, 0x2, R18 ;  /* 0x0000000225287824 */ /* 0x002fc800078e0212 */
[----:B------:R-:W1:Y:S04]  /*a440*/  LDS.128 R36, [R36+0x24400] ;  /* 0x0244000024247984 */ /* 0x000e680000000c00 */
[----:B------:R-:W3:Y:S01]  /*a450*/  LDS.128 R40, [R40+0x24400] ;  /* 0x0244000028287984 */ /* 0x000ee20000000c00 */
[----:B------:R-:W-:Y:S05]  /*a460*/  @P4 BRA `(.L_x_544) ;  /* 0x00000004006c4947 */ /* 0x000fea0003800000 */
[----:B------:R-:W-:Y:S01]  /*a470*/  SHF.R.U32.HI R52, RZ, 0x10, R77 ;  /* 0x00000010ff347819 */ /* 0x000fe2000001164d */
[----:B---3--:R-:W-:Y:S01]  /*a480*/  IMAD.U32 R57, R41, 0x10000, RZ ;  /* 0x0001000029397824 */ /* 0x008fe200078e00ff */
[----:B------:R-:W-:Y:S01]  /*a490*/  SHF.R.U32.HI R51, RZ, 0x10, R69 ;  /* 0x00000010ff337819 */ /* 0x000fe20000011645 */
[----:B-1----:R-:W-:Y:S01]  /*a4a0*/  IMAD.U32 R54, R37, 0x10000, RZ ;  /* 0x0001000025367824 */ /* 0x002fe200078e00ff */
[----:B------:R-:W-:Y:S01]  /*a4b0*/  PRMT R52, R158, 0x5432, R52 ;  /* 0x000054329e347816 */ /* 0x000fe20000000034 */
[----:B------:R-:W-:Y:S01]  /*a4c0*/  IMAD.U32 R53, R36, 0x10000, RZ ;  /* 0x0001000024357824 */ /* 0x000fe200078e00ff */
[----:B------:R-:W-:Y:S01]  /*a4d0*/  PRMT R51, R156, 0x5432, R51 ;  /* 0x000054329c337816 */ /* 0x000fe20000000033 */
[----:B------:R-:W-:Y:S01]  /*a4e0*/  IMAD.U32 R60, R42, 0x10000, RZ ;  /* 0x000100002a3c7824 */ /* 0x000fe200078e00ff */
[----:B------:R-:W-:Y:S01]  /*a4f0*/  LOP3.LUT R41, R41, 0xffff0000, RZ, 0xc0, !PT ;  /* 0xffff000029297812 */ /* 0x000fe200078ec0ff */
[C---:B------:R-:W-:Y:S01]  /*a500*/  IMAD.U32 R55, R52.reuse, 0x10000, RZ ;  /* 0x0001000034377824 */ /* 0x040fe200078e00ff */
[----:B------:R-:W-:Y:S01]  /*a510*/  LOP3.LUT R52, R52, 0xffff0000, RZ, 0xc0, !PT ;  /* 0xffff000034347812 */ /* 0x000fe200078ec0ff */
[----:B------:R-:W-:Y:S01]  /*a520*/  IMAD.U32 R56, R51, 0x10000, RZ ;  /* 0x0001000033387824 */ /* 0x000fe200078e00ff */
[----:B------:R-:W-:Y:S01]  /*a530*/  SHF.R.U64 R50, R78, 0x10, R79 ;  /* 0x000000104e327819 */ /* 0x000fe2000000124f */
[----:B------:R-:W-:Y:S01]  /*a540*/  FMUL.FTZ R58, R57, R55 ;  /* 0x00000037393a7220 */ /* 0x000fe20000410000 */
[----:B------:R-:W-:Y:S01]  /*a550*/  LOP3.LUT R51, R51, 0xffff0000, RZ, 0xc0, !PT ;  /* 0xffff000033337812 */ /* 0x000fe200078ec0ff */
[----:B------:R-:W-:Y:S01]  /*a560*/  FMUL.FTZ R61, R41, R52 ;  /* 0x00000034293d7220 */ /* 0x000fe20000410000 */
[----:B------:R-:W-:Y:S01]  /*a570*/  SHF.R.U64 R49, R70, 0x10, R71 ;  /* 0x0000001046317819 */ /* 0x000fe20000001247 */
[-C--:B------:R-:W-:Y:S01]  /*a580*/  FMUL.FTZ R59, R57, R56.reuse ;  /* 0x00000038393b7220 */ /* 0x080fe20000410000 */
[----:B------:R-:W-:Y:S01]  /*a590*/  SHF.R.U32.HI R78, RZ, 0x10, R79 ;  /* 0x00000010ff4e7819 */ /* 0x000fe2000001164f */
[----:B------:R-:W-:Y:S01]  /*a5a0*/  FMUL.FTZ R41, R41, R51 ;  /* 0x0000003329297220 */ /* 0x000fe20000410000 */
[----:B------:R-:W-:Y:S01]  /*a5b0*/  SHF.R.U32.HI R70, RZ, 0x10, R71 ;  /* 0x00000010ff467819 */ /* 0x000fe20000011647 */
[C---:B------:R-:W-:Y:S01]  /*a5c0*/  FFMA.FTZ R58, R54.reuse, R56, -R58 ;  /* 0x00000038363a7223 */ /* 0x040fe2000001083a */
[----:B------:R-:W-:Y:S01]  /*a5d0*/  LOP3.LUT R37, R37, 0xffff0000, RZ, 0xc0, !PT ;  /* 0xffff000025257812 */ /* 0x000fe200078ec0ff */
[----:B------:R-:W-:Y:S01]  /*a5e0*/  IMAD.U32 R56, R43, 0x10000, RZ ;  /* 0x000100002b387824 */ /* 0x000fe200078e00ff */
[----:B------:R-:W-:Y:S01]  /*a5f0*/  PRMT R78, R157, 0x5432, R78 ;  /* 0x000054329d4e7816 */ /* 0x000fe2000000004e */
[----:B------:R-:W-:Y:S01]  /*a600*/  FFMA.FTZ R59, R54, R55, R59 ;  /* 0x00000037363b7223 */ /* 0x000fe2000001003b */
[----:B------:R-:W-:Y:S01]  /*a610*/  PRMT R70, R155, 0x5432, R70 ;  /* 0x000054329b467816 */ /* 0x000fe20000000046 */
[C---:B------:R-:W-:Y:S01]  /*a620*/  FFMA.FTZ R61, R37.reuse, R51, -R61 ;  /* 0x00000033253d7223 */ /* 0x040fe2000001083d */
[----:B------:R-:W-:Y:S01]  /*a630*/  FFMA.FTZ R41, R37, R52, R41 ;  /* 0x0000003425297223 */ /* 0x000fe20000010029 */
[----:B------:R-:W-:Y:S01]  /*a640*/  SHF.R.U64 R76, R76, 0x10, R77 ;  /* 0x000000104c4c7819 */ /* 0x000fe2000000124d */
[----:B------:R-:W-:Y:S01]  /*a650*/  IMAD.U32 R37, R78, 0x10000, RZ ;  /* 0x000100004e257824 */ /* 0x000fe200078e00ff */
[----:B------:R-:W-:Y:S01]  /*a660*/  SHF.R.U64 R47, R68, 0x10, R69 ;  /* 0x00000010442f7819 */ /* 0x000fe20000001245 */
[----:B------:R-:W-:Y:S01]  /*a670*/  IMAD.U32 R51, R70, 0x10000, RZ ;  /* 0x0001000046337824 */ /* 0x000fe200078e00ff */
[----:B------:R-:W-:Y:S01]  /*a680*/  PRMT R76, R158, 0x5410, R76 ;  /* 0x000054109e4c7816 */ /* 0x000fe2000000004c */
[----:B------:R-:W-:-:S02]  /*a690*/  IMAD.U32 R55, R39, 0x10000, RZ ;  /* 0x0001000027377824 */ /* 0x000fc400078e00ff */
[----:B------:R-:W-:Y:S01]  /*a6a0*/  FMUL.FTZ R52, R56, R37 ;  /* 0x0000002538347220 */ /* 0x000fe20000410000 */
[----:B------:R-:W-:Y:S01]  /*a6b0*/  PRMT R47, R156, 0x5410, R47 ;  /* 0x000054109c2f7816 */ /* 0x000fe2000000002f */
[-C--:B------:R-:W-:Y:S01]  /*a6c0*/  FMUL.FTZ R56, R56, R51.reuse ;  /* 0x0000003338387220 */ /* 0x080fe20000410000 */
[----:B------:R-:W-:Y:S01]  /*a6d0*/  LOP3.LUT R43, R43, 0xffff0000, RZ, 0xc0, !PT ;  /* 0xffff00002b2b7812 */ /* 0x000fe200078ec0ff */
[C---:B------:R-:W-:Y:S01]  /*a6e0*/  FFMA.FTZ R52, R55.reuse, R51, -R52 ;  /* 0x0000003337347223 */ /* 0x040fe20000010834 */
[----:B------:R-:W-:Y:S01]  /*a6f0*/  LOP3.LUT R78, R78, 0xffff0000, RZ, 0xc0, !PT ;  /* 0xffff00004e4e7812 */ /* 0x000fe200078ec0ff */
[----:B------:R-:W-:Y:S01]  /*a700*/  IMAD.U32 R57, R40, 0x10000, RZ ;  /* 0x0001000028397824 */ /* 0x000fe200078e00ff */
[----:B------:R-:W-:Y:S01]  /*a710*/  LOP3.LUT R70, R70, 0xffff0000, RZ, 0xc0, !PT ;  /* 0xffff000046467812 */ /* 0x000fe200078ec0ff */
[----:B------:R-:W-:Y:S01]  /*a720*/  FFMA.FTZ R56, R55, R37, R56 ;  /* 0x0000002537387223 */ /* 0x000fe20000010038 */
[----:B------:R-:W-:Y:S01]  /*a730*/  IMAD.U32 R51, R76, 0x10000, RZ ;  /* 0x000100004c337824 */ /* 0x000fe200078e00ff */
[----:B------:R-:W-:Y:S01]  /*a740*/  LOP3.LUT R39, R39, 0xffff0000, RZ, 0xc0, !PT ;  /* 0xffff000027277812 */ /* 0x000fe200078ec0ff */
[----:B------:R-:W-:-:S02]  /*a750*/  IMAD.U32 R37, R47, 0x10000, RZ ;  /* 0x000100002f257824 */ /* 0x000fc400078e00ff */
[C---:B------:R-:W-:Y:S01]  /*a760*/  FMUL.FTZ R55, R43.reuse, R78 ;  /* 0x0000004e2b377220 */ /* 0x040fe20000410000 */
[----:B------:R-:W-:Y:S01]  /*a770*/  LOP3.LUT R40, R40, 0xffff0000, RZ, 0xc0, !PT ;  /* 0xffff000028287812 */ /* 0x000fe200078ec0ff */
[-C--:B------:R-:W-:Y:S01]  /*a780*/  FMUL.FTZ R43, R43, R70.reuse ;  /* 0x000000462b2b7220 */ /* 0x080fe20000410000 */
[----:B------:R-:W-:Y:S01]  /*a790*/  LOP3.LUT R76, R76, 0xffff0000, RZ, 0xc0, !PT ;  /* 0xffff00004c4c7812 */ /* 0x000fe200078ec0ff */
[----:B------:R-:W-:Y:S01]  /*a7a0*/  FFMA.FTZ R55, R39, R70, -R55 ;  /* 0x0000004627377223 */ /* 0x000fe20000010837 */
[----:B------:R-:W-:Y:S01]  /*a7b0*/  LOP3.LUT R62, R47, 0xffff0000, RZ, 0xc0, !PT ;  /* 0xffff00002f3e7812 */ /* 0x000fe200078ec0ff */
[----:B------:R-:W-:Y:S01]  /*a7c0*/  FMUL.FTZ R47, R57, R51 ;  /* 0x00000033392f7220 */ /* 0x000fe20000410000 */
[----:B------:R-:W-:Y:S01]  /*a7d0*/  PRMT R50, R157, 0x5410, R50 ;  /* 0x000054109d327816 */ /* 0x000fe20000000032 */
[-C--:B------:R-:W-:Y:S01]  /*a7e0*/  FMUL.FTZ R57, R57, R37.reuse ;  /* 0x0000002539397220 */ /* 0x080fe20000410000 */
[----:B------:R-:W-:Y:S01]  /*a7f0*/  PRMT R49, R155, 0x5410, R49 ;  /* 0x000054109b317816 */ /* 0x000fe20000000031 */
[----:B------:R-:W-:Y:S01]  /*a800*/  FFMA.FTZ R43, R39, R78, R43 ;  /* 0x0000004e272b7223 */ /* 0x000fe2000001002b */
[----:B------:R-:W-:Y:S01]  /*a810*/  LOP3.LUT R36, R36, 0xffff0000, RZ, 0xc0, !PT ;  /* 0xffff000024247812 */ /* 0x000fe200078ec0ff */
[C---:B------:R-:W-:Y:S01]  /*a820*/  FMUL.FTZ R39, R40.reuse, R76 ;  /* 0x0000004c28277220 */ /* 0x040fe20000410000 */
[C---:B------:R-:W-:Y:S01]  /*a830*/  FFMA.FTZ R47, R53.reuse, R37, -R47 ;  /* 0x00000025352f7223 */ /* 0x040fe2000001082f */
[----:B------:R-:W-:Y:S01]  /*a840*/  FFMA.FTZ R57, R53, R51, R57 ;  /* 0x0000003335397223 */ /* 0x000fe20000010039 */
[-C--:B------:R-:W-:Y:S01]  /*a850*/  FMUL.FTZ R40, R40, R62.reuse ;  /* 0x0000003e28287220 */ /* 0x080fe20000410000 */
[----:B------:R-:W-:Y:S01]  /*a860*/  IMAD.U32 R37, R50, 0x10000, RZ ;  /* 0x0001000032257824 */ /* 0x000fe200078e00ff */
[----:B------:R-:W-:Y:S01]  /*a870*/  LOP3.LUT R42, R42, 0xffff0000, RZ, 0xc0, !PT ;  /* 0xffff00002a2a7812 */ /* 0x000fe200078ec0ff */
[C---:B------:R-:W-:Y:S01]  /*a880*/  IMAD.U32 R51, R49.reuse, 0x10000, RZ ;  /* 0x0001000031337824 */ /* 0x040fe200078e00ff */
[----:B------:R-:W-:Y:S01]  /*a890*/  LOP3.LUT R50, R50, 0xffff0000, RZ, 0xc0, !PT ;  /* 0xffff000032327812 */ /* 0x000fe200078ec0ff */
[----:B------:R-:W-:Y:S01]  /*a8a0*/  IMAD.U32 R54, R38, 0x10000, RZ ;  /* 0x0001000026367824 */ /* 0x000fe200078e00ff */
[----:B------:R-:W-:Y:S01]  /*a8b0*/  LOP3.LUT R49, R49, 0xffff0000, RZ, 0xc0, !PT ;  /* 0xffff000031317812 */ /* 0x000fe200078ec0ff */
[C---:B------:R-:W-:Y:S01]  /*a8c0*/  FFMA.FTZ R39, R36.reuse, R62, -R39 ;  /* 0x0000003e24277223 */ /* 0x040fe20000010827 */
[----:B------:R-:W-:Y:S01]  /*a8d0*/  FFMA.FTZ R40, R36, R76, R40 ;  /* 0x0000004c24287223 */ /* 0x000fe20000010028 */
[----:B------:R-:W-:Y:S01]  /*a8e0*/  LOP3.LUT R38, R38, 0xffff0000, RZ, 0xc0, !PT ;  /* 0xffff000026267812 */ /* 0x000fe200078ec0ff */
[C---:B------:R-:W-:Y:S01]  /*a8f0*/  FMUL.FTZ R36, R60.reuse, R37 ;  /* 0x000000253c247220 */ /* 0x040fe20000410000 */
[----:B------:R-:W-:Y:S01]  /*a900*/  FMUL.FTZ R60, R60, R51 ;  /* 0x000000333c3c7220 */ /* 0x000fe20000410000 */
        /* <DEDUP_REMOVED lines=8> */
[----:B------:R-:W-:Y:S02]  /*a990*/  F2FP.BF16.F32.PACK_AB R52, R55, R52 ;  /* 0x000000343734723e */ /* 0x000fe400000010ff */
[----:B------:R-:W-:Y:S01]  /*a9a0*/  F2FP.BF16.F32.PACK_AB R38, R53, R36 ;  /* 0x000000243526723e */ /* 0x000fe200000010ff */
[----:B------:R-:W-:Y:S01]  /*a9b0*/  IMAD.MOV.U32 R36, RZ, RZ, R39 ;  /* 0x000000ffff247224 */ /* 0x000fe200078e0027 */
[----:B------:R-:W-:Y:S01]  /*a9c0*/  F2FP.BF16.F32.PACK_AB R42, R37, R60 ;  /* 0x0000003c252a723e */ /* 0x000fe200000010ff */
[----:B------:R-:W-:Y:S01]  /*a9d0*/  IMAD.MOV.U32 R37, RZ, RZ, R58 ;  /* 0x000000ffff257224 */ /* 0x000fe200078e003a */
[----:B------:R-:W-:Y:S01]  /*a9e0*/  F2FP.BF16.F32.PACK_AB R41, R41, R59 ;  /* 0x0000003b2929723e */ /* 0x000fe200000010ff */
[----:B------:R-:W-:Y:S01]  /*a9f0*/  IMAD.MOV.U32 R39, RZ, RZ, R52 ;  /* 0x000000ffff277224 */ /* 0x000fe200078e0034 */
[----:B------:R-:W-:-:S02]  /*aa00*/  F2FP.BF16.F32.PACK_AB R43, R43, R56 ;  /* 0x000000382b2b723e */ /* 0x000fc400000010ff */
[----:B------:R-:W-:-:S07]  /*aa10*/  F2FP.BF16.F32.PACK_AB R40, R40, R57 ;  /* 0x000000392828723e */ /* 0x000fce00000010ff */
.L_x_544:
[----:B------:R-:W-:Y:S05]  /*aa20*/  BSYNC B1 ;  /* 0x0000000000017941 */ /* 0x000fea0003800000 */
.L_x_543:
[----:B------:R-:W-:Y:S01]  /*aa30*/  ISETP.GE.AND P3, PT, R46, R143, PT ;  /* 0x0000008f2e00720c */ /* 0x000fe20003f66270 */
[----:B------:R-:W-:Y:S02]  /*aa40*/  ULDC.64 UR4, c[0x0][0x208] ;  /* 0x0000820000047ab9 */ /* 0x000fe40000000a00 */
[----:B-1----:R4:W-:Y:S10]  /*aa50*/  STG.E.128 desc[UR4][R44.64], R36 ;  /* 0x000000242c007986 */ /* 0x0029f4000c101d04 */
[----:B------:R-:W-:Y:S05]  /*aa60*/  @P3 BRA `(.L_x_499) ;  /* 0x00000004001c3947 */ /* 0x000fea0003800000 */
[--C-:B------:R-:W-:Y:S01]  /*aa70*/  IADD3 R122, P3, P4, R96, R122, R46.reuse ;  /* 0x0000007a607a7210 */ /* 0x100fe20007c7e02e */
[----:B------:R-:W-:Y:S01]  /*aa80*/  ULDC.64 UR4, c[0x0][0x208] ;  /* 0x0000820000047ab9 */ /* 0x000fe20000000a00 */
[----:B------:R-:W-:-:S04]  /*aa90*/  SHF.R.S32.HI R46, RZ, 0x1f, R46 ;  /* 0x0000001fff2e7819 */ /* 0x000fc8000001142e */
[----:B------:R-:W-:Y:S02]  /*aaa0*/  IADD3.X R48, R93, R48, R46, P3, P4 ;  /* 0x000000305d307210 */ /* 0x000fe40001fe842e */
[----:B------:R-:W-:-:S04]  /*aab0*/  LEA R116, P3, R122, R116, 0x1 ;  /* 0x000000747a747211 */ /* 0x000fc800078608ff */
[----:B------:R-:W-:-:S05]  /*aac0*/  LEA.HI.X R117, R122, R117, R48, 0x1, P3 ;  /* 0x000000757a757211 */ /* 0x000fca00018f0c30 */
[----:B---3--:R1:W-:Y:S01]  /*aad0*/  STG.E.128 desc[UR4][R116.64], R40 ;  /* 0x0000002874007986 */ /* 0x0083e2000c101d04 */
[----:B------:R-:W-:Y:S05]  /*aae0*/  BRA `(.L_x_499) ;  /* 0x0000000000fc7947 */ /* 0x000fea0003800000 */
.L_x_456:
[----:B------:R-:W-:-:S04]  /*aaf0*/  ULOP3.LUT UR4, UR60, 0x1, URZ, 0xfc, !UPT ;  /* 0x000000013c047892 */ /* 0x000fc8000f8efc3f */
[----:B------:R-:W-:-:S06]  /*ab00*/  UISETP.NE.AND UP0, UPT, UR4, 0x3, UPT ;  /* 0x000000030400788c */ /* 0x000fcc000bf05270 */
[----:B------:R-:W-:-:S13]  /*ab10*/  PLOP3.LUT P2, PT, PT, PT, UP0, 0x80, 0x0 ;  /* 0x000000000000781c */ /* 0x000fda0003f4f008 */
[----:B------:R-:W-:Y:S05]  /*ab20*/  @!P2 BRA `(.L_x_545) ;  /* 0x000000000004a947 */ /* 0x000fea0003800000 */
[----:B------:R-:W-:Y:S01]  /*ab30*/  BPT.TRAP 0x1 ;  /* 0x000000040000795c */ /* 0x000fe20000300000 */
.L_x_545:
[----:B------:R-:W-:Y:S01]  /*ab40*/  IMAD R3, R19, 0x8, R18 ;  /* 0x0000000813037824 */ /* 0x000fe200078e0212 */
[----:B------:R-:W-:Y:S01]  /*ab50*/  SHF.L.U32 R0, R217, 0x1f, RZ ;  /* 0x0000001fd9007819 */ /* 0x000fe200000006ff */
[----:B------:R-:W-:Y:S01]  /*ab60*/  IMAD R4, R2, -0x50, R24 ;  /* 0xffffffb002047824 */ /* 0x000fe200078e0218 */
[----:B------:R-:W-:Y:S02]  /*ab70*/  BSSY B1, `(.L_x_546) ;  /* 0x0000005000017945 */ /* 0x000fe40003800000 */
[----:B------:R-:W1:Y:S02]  /*ab80*/  SYNCS.PHASECHK.TRANS64.TRYWAIT P4, [R3+URZ+0x38890], R0 ;  /* 0x03889000030075a7 */ /* 0x000e64000808017f */
[----:B------:R-:W-:-:S04]  /*ab90*/  VIMNMX R4, R4, 0x50, PT ;  /* 0x0000005004047848 */ /* 0x000fc80003fe0100 */
[----:B------:R-:W-:Y:S01]  /*aba0*/  ISETP.GE.AND P3, PT, R213, R4, PT ;  /* 0x00000004d500720c */ /* 0x000fe20003f66270 */
[----:B-1----:R-:W-:-:S12]  /*abb0*/  @!P4 BRA `(.L_x_547) ;  /* 0x000002180004c947 */ /* 0x002fd80003800000 */
.L_x_856:
[----:B------:R-:W-:Y:S05]  /*abc0*/  BSYNC B1 ;  /* 0x0000000000017941 */ /* 0x000fea0003800000 */
.L_x_546:
[----:B------:R-:W-:Y:S04]  /*abd0*/  BSSY B1, `(.L_x_548) ;  /* 0x000000f000017945 */ /* 0x000fe80003800000 */
[----:B------:R-:W-:Y:S05]  /*abe0*/  @P3 BRA `(.L_x_549) ;  /* 0x0000000000343947 */ /* 0x000fea0003800000 */
[----:B------:R-:W-:Y:S01]  /*abf0*/  ISETP.NE.AND P4, PT, R27, RZ, PT ;  /* 0x000000ff1b00720c */ /* 0x000fe20003f85270 */
[----:B------:R-:W-:Y:S01]  /*ac00*/  ULDC.64 UR4, c[0x0][0x208] ;  /* 0x0000820000047ab9 */ /* 0x000fe20000000a00 */
[----:B------:R-:W-:-:S11]  /*ac10*/  ISETP.NE.AND P3, PT, R11, RZ, PT ;  /* 0x000000ff0b00720c */ /* 0x000fd60003f65270 */
[----:B0-----:R-:W0:Y:S04]  /*ac20*/  @P4 LDS.128 R36, [R5+0x24400] ;  /* 0x0244000005244984 */ /* 0x001e280000000c00 */
[----:B------:R-:W2:Y:S04]  /*ac30*/  @P3 LDS.128 R40, [R5+0x26c00] ;  /* 0x026c000005283984 */ /* 0x000ea80000000c00 */
[----:B0-----:R-:W-:Y:S01]  /*ac40*/  @P4 STG.E.128 desc[UR4][R60.64], R36 ;  /* 0x000000243c004986 */ /* 0x001fe2000c101d04 */
[----:B------:R-:W-:-:S03]  /*ac50*/  ISETP.NE.AND P4, PT, R10, RZ, PT ;  /* 0x000000ff0a00720c */ /* 0x000fc60003f85270 */
[----:B--2---:R-:W-:Y:S01]  /*ac60*/  @P3 STG.E.128 desc[UR4][R60.64+0x80], R40 ;  /* 0x000080283c003986 */ /* 0x004fe2000c101d04 */
[----:B------:R-:W-:-:S09]  /*ac70*/  ISETP.NE.AND P3, PT, R9, RZ, PT ;  /* 0x000000ff0900720c */ /* 0x000fd20003f65270 */
[----:B------:R-:W0:Y:S04]  /*ac80*/  @P4 LDS.128 R36, [R5+0x29400] ;  /* 0x0294000005244984 */ /* 0x000e280000000c00 */
[----:B------:R-:W2:Y:S04]  /*ac90*/  @P3 LDS.128 R40, [R5+0x2bc00] ;  /* 0x02bc000005283984 */ /* 0x000ea80000000c00 */
[----:B0-----:R3:W-:Y:S04]  /*aca0*/  @P4 STG.E.128 desc[UR4][R60.64+0x100], R36 ;  /* 0x000100243c004986 */ /* 0x0017e8000c101d04 */
[----:B--2---:R3:W-:Y:S02]  /*acb0*/  @P3 STG.E.128 desc[UR4][R60.64+0x180], R40 ;  /* 0x000180283c003986 */ /* 0x0047e4000c101d04 */
.L_x_549:
[----:B------:R-:W-:Y:S05]  /*acc0*/  BSYNC B1 ;  /* 0x0000000000017941 */ /* 0x000fea0003800000 */
.L_x_548:
[----:B---3--:R-:W-:Y:S01]  /*acd0*/  VIADD R36, R213, 0x20 ;  /* 0x00000020d5247836 */ /* 0x008fe20000000000 */
[----:B------:R-:W-:Y:S04]  /*ace0*/  BSSY B1, `(.L_x_550) ;  /* 0x0000010000017945 */ /* 0x000fe80003800000 */
[----:B------:R-:W-:-:S13]  /*acf0*/  ISETP.GE.AND P3, PT, R36, R4, PT ;  /* 0x000000042400720c */ /* 0x000fda0003f66270 */
        /* <DEDUP_REMOVED lines=14> */
.L_x_551:
[----:B------:R-:W-:Y:S05]  /*ade0*/  BSYNC B1 ;  /* 0x0000000000017941 */ /* 0x000fea0003800000 */
.L_x_550:
[----:B------:R-:W-:-:S13]  /*adf0*/  ISETP.GE.AND P3, PT, R237, R4, PT ;  /* 0x00000004ed00720c */ /* 0x000fda0003f66270 */
[----:B------:R-:W-:Y:S05]  /*ae00*/  @P3 BRA `(.L_x_499) ;  /* 0x0000000000343947 */ /* 0x000fea0003800000 */
[----:B------:R-:W-:Y:S01]  /*ae10*/  ISETP.NE.AND P4, PT, R27, RZ, PT ;  /* 0x000000ff1b00720c */ /* 0x000fe20003f85270 */
[----:B------:R-:W-:Y:S01]  /*ae20*/  ULDC.64 UR4, c[0x0][0x208] ;  /* 0x0000820000047ab9 */ /* 0x000fe20000000a00 */
[----:B------:R-:W-:-:S11]  /*ae30*/  ISETP.NE.AND P3, PT, R11, RZ, PT ;  /* 0x000000ff0b00720c */ /* 0x000fd60003f65270 */
[----:B0--3--:R-:W0:Y:S04]  /*ae40*/  @P4 LDS.128 R36, [R5+0x26400] ;  /* 0x0264000005244984 */ /* 0x009e280000000c00 */
        /* <DEDUP_REMOVED lines=9> */
.L_x_499:
[----:B------:R-:W-:Y:S05]  /*aee0*/  BSYNC B0 ;  /* 0x0000000000007941 */ /* 0x000fea0003800000 */
.L_x_455:
[----:B0-234-:R-:W0:Y:S01]  /*aef0*/  S2R R36, SR_TID.X ;  /* 0x0000000000247919 */ /* 0x01de220000002100 */
[----:B------:R-:W-:Y:S01]  /*af00*/  @!PT LDS RZ, [RZ] ;  /* 0x00000000fffff984 */ /* 0x000fe20000000800 */
[----:B------:R-:W-:Y:S01]  /*af10*/  @!PT LDS RZ, [RZ] ;  /* 0x00000000fffff984 */ /* 0x000fe20000000800 */
[----:B------:R-:W-:Y:S01]  /*af20*/  @!PT LDS RZ, [RZ] ;  /* 0x00000000fffff984 */ /* 0x000fe20000000800 */
[----:B------:R-:W-:Y:S01]  /*af30*/  @!PT LDS RZ, [RZ] ;  /* 0x00000000fffff984 */ /* 0x000fe20000000800 */
[----:B------:R2:W-:Y:S06]  /*af40*/  MEMBAR.ALL.CTA ;  /* 0x0000000000007992 */ /* 0x0005ec0000008000 */
[----:B--2---:R-:W2:Y:S01]  /*af50*/  FENCE.VIEW.ASYNC.S ;  /* 0x00000000000073c6 */ /* 0x004ea20000000000 */
[----:B------:R-:W-:Y:S05]  /*af60*/  WARPSYNC.ALL ;  /* 0x0000000000007948 */ /* 0x000fea0003800000 */
[----:B------:R-:W-:Y:S01]  /*af70*/  BSSY B0, `(.L_x_552) ;  /* 0x0000009000007945 */ /* 0x000fe20003800000 */
[----:B0-----:R-:W-:Y:S01]  /*af80*/  LOP3.LUT R36, R36, 0x7f, RZ, 0xc0, !PT ;  /* 0x0000007f24247812 */ /* 0x001fe200078ec0ff */
[----:B--2---:R0:W-:Y:S03]  /*af90*/  BAR.SYNC.DEFER_BLOCKING R171, 0x80 ;  /* 0x000200ab0000751d */ /* 0x0041e60000010000 */
[----:B------:R-:W-:-:S13]  /*afa0*/  ISETP.NE.AND P3, PT, R36, RZ, PT ;  /* 0x000000ff2400720c */ /* 0x000fda0003f65270 */
[----:B------:R-:W-:-:S05]  /*afb0*/  @!P3 VIADD R36, R3, 0x388a0 ;  /* 0x000388a00324b836 */ /* 0x000fca0000000000 */
[----:B------:R-:W-:-:S04]  /*afc0*/  @!P3 PRMT R36, RZ, 0x654, R36 ;  /* 0x00000654ff24b816 */ /* 0x000fc80000000024 */
[----:B------:R0:W-:Y:S01]  /*afd0*/  @!P3 SYNCS.ARRIVE.TRANS64.RED.A1T0 RZ, [R36+URZ], RZ ;  /* 0x000000ff24ffb9a7 */ /* 0x0001e2000810043f */
[----:B------:R-:W-:Y:S05]  /*afe0*/  @!P2 BRA `(.L_x_553) ;  /* 0x000000000004a947 */ /* 0x000fea0003800000 */
[----:B------:R-:W-:Y:S01]  /*aff0*/  BPT.TRAP 0x1 ;  /* 0x000000040000795c */ /* 0x000fe20000300000 */
.L_x_553:
[----:B------:R-:W-:Y:S05]  /*b000*/  BSYNC B0 ;  /* 0x0000000000007941 */ /* 0x000fea0003800000 */
.L_x_552:
[----:B------:R-:W2:Y:S01]  /*b010*/  SYNCS.PHASECHK.TRANS64.TRYWAIT P4, [R3+URZ+0x388b0], R0 ;  /* 0x0388b000030075a7 */ /* 0x000ea2000808017f */
[----:B------:R-:W-:Y:S01]  /*b020*/  ULDC UR61, c[0x0][0x2f4] ;  /* 0x0000bd00003d7ab9 */ /* 0x000fe20000000800 */
[----:B------:R-:W-:Y:S01]  /*b030*/  ULDC.64 UR56, c[0x0][0x328] ;  /* 0x0000ca0000387ab9 */ /* 0x000fe20000000a00 */
[----:B------:R-:W-:Y:S01]  /*b040*/  ULDC.64 UR58, c[0x0][0x318] ;  /* 0x0000c600003a7ab9 */ /* 0x000fe20000000a00 */
[----:B------:R-:W-:Y:S01]  /*b050*/  BSSY B0, `(.L_x_554) ;  /* 0x0000004000007945 */ /* 0x000fe20003800000 */
[----:B------:R-:W-:Y:S01]  /*b060*/  ISETP.GE.AND P2, PT, R213, R4, PT ;  /* 0x00000004d500720c */ /* 0x000fe20003f46270 */
[----:B------:R-:W-:Y:S02]  /*b070*/  IMAD.WIDE R44, R2, 0x50, R112 ;  /* 0x00000050022c7825 */ /* 0x000fe400078e0270 */
[----:B--2---:R-:W-:Y:S10]  /*b080*/  @!P4 BRA `(.L_x_555) ;  /* 0x0000021000e4c947 */ /* 0x004ff40003800000 */
.L_x_857:
[----:B------:R-:W-:Y:S05]  /*b090*/  BSYNC B0 ;  /* 0x0000000000007941 */ /* 0x000fea0003800000 */
.L_x_554:
[----:B------:R-:W-:Y:S04]  /*b0a0*/  BSSY B0, `(.L_x_556) ;  /* 0x0000017000007945 */ /* 0x000fe80003800000 */
[----:B------:R-:W-:Y:S05]  /*b0b0*/  @P2 BRA `(.L_x_557) ;  /* 0x0000000000542947 */ /* 0x000fea0003800000 */
[----:B------:R-:W-:Y:S01]  /*b0c0*/  IMAD R39, R45, UR56, RZ ;  /* 0x000000382d277c24 */ /* 0x000fe2000f8e02ff */
[----:B------:R-:W-:Y:S01]  /*b0d0*/  ISETP.GE.AND P4, PT, R16, UR61, PT ;  /* 0x0000003d10007c0c */ /* 0x000fe2000bf86270 */
[----:B0-----:R-:W-:Y:S01]  /*b0e0*/  IMAD.MOV.U32 R36, RZ, RZ, R94 ;  /* 0x000000ffff247224 */ /* 0x001fe200078e005e */
[----:B------:R-:W-:Y:S01]  /*b0f0*/  ULDC.64 UR4, c[0x0][0x208] ;  /* 0x0000820000047ab9 */ /* 0x000fe20000000a00 */
[----:B------:R-:W-:Y:S02]  /*b100*/  IMAD.MOV.U32 R37, RZ, RZ, R6 ;  /* 0x000000ffff257224 */ /* 0x000fe400078e0006 */
[C---:B------:R-:W-:Y:S02]  /*b110*/  IMAD R39, R44.reuse, UR57, R39 ;  /* 0x000000392c277c24 */ /* 0x040fe4000f8e0227 */
[----:B------:R-:W-:-:S04]  /*b120*/  IMAD.WIDE.U32 R36, R44, UR56, R36 ;  /* 0x000000382c247c25 */ /* 0x000fc8000f8e0024 */
[----:B------:R-:W-:Y:S01]  /*b130*/  IMAD.IADD R37, R37, 0x1, R39 ;  /* 0x0000000125257824 */ /* 0x000fe200078e0227 */
[----:B------:R-:W-:-:S04]  /*b140*/  LEA R46, P2, R36, UR58, 0x1 ;  /* 0x0000003a242e7c11 */ /* 0x000fc8000f8408ff */
[----:B------:R-:W-:Y:S02]  /*b150*/  LEA.HI.X R47, R36, UR59, R37, 0x1, P2 ;  /* 0x0000003b242f7c11 */ /* 0x000fe400090f0c25 */
[----:B------:R-:W-:Y:S01]  /*b160*/  ISETP.GE.AND P2, PT, R212, UR61, PT ;  /* 0x0000003dd4007c0c */ /* 0x000fe2000bf46270 */
[----:B------:R-:W0:-:S12]  /*b170*/  @!P4 LDS.128 R36, [R5+0x400] ;  /* 0x000400000524c984 */ /* 0x000e180000000c00 */
[----:B-1----:R-:W1:Y:S04]  /*b180*/  @!P2 LDS.128 R40, [R5+0x2c00] ;  /* 0x002c00000528a984 */ /* 0x002e680000000c00 */
[----:B0-----:R-:W-:Y:S01]  /*b190*/  @!P4 STG.E.128 desc[UR4][R46.64], R36 ;  /* 0x000000242e00c986 */ /* 0x001fe2000c101d04 */
[----:B------:R-:W-:-:S03]  /*b1a0*/  ISETP.GE.AND P4, PT, R218, UR61, PT ;  /* 0x0000003dda007c0c */ /* 0x000fc6000bf86270 */
[----:B-1----:R-:W-:Y:S01]  /*b1b0*/  @!P2 STG.E.128 desc[UR4][R46.64+0x80], R40 ;  /* 0x000080282e00a986 */ /* 0x002fe2000c101d04 */
[----:B------:R-:W-:-:S09]  /*b1c0*/  ISETP.GE.AND P2, PT, R219, UR61, PT ;  /* 0x0000003ddb007c0c */ /* 0x000fd2000bf46270 */
[----:B------:R-:W0:Y:S04]  /*b1d0*/  @!P4 LDS.128 R36, [R5+0x5400] ;  /* 0x005400000524c984 */ /* 0x000e280000000c00 */
[----:B------:R-:W1:Y:S04]  /*b1e0*/  @!P2 LDS.128 R40, [R5+0x7c00] ;  /* 0x007c00000528a984 */ /* 0x000e680000000c00 */
[----:B0-----:R3:W-:Y:S04]  /*b1f0*/  @!P4 STG.E.128 desc[UR4][R46.64+0x100], R36 ;  /* 0x000100242e00c986 */ /* 0x0017e8000c101d04 */
[----:B-1----:R3:W-:Y:S02]  /*b200*/  @!P2 STG.E.128 desc[UR4][R46.64+0x180], R40 ;  /* 0x000180282e00a986 */ /* 0x0027e4000c101d04 */
.L_x_557:
[----:B------:R-:W-:Y:S05]  /*b210*/  BSYNC B0 ;  /* 0x0000000000007941 */ /* 0x000fea0003800000 */
.L_x_556:
[----:B-12---:R-:W-:Y:S01]  /*b220*/  VIADD R0, R213, 0x20 ;  /* 0x00000020d5007836 */ /* 0x006fe20000000000 */
[----:B------:R-:W-:Y:S04]  /*b230*/  BSSY B0, `(.L_x_558) ;  /* 0x000001a000007945 */ /* 0x000fe80003800000 */
[----:B------:R-:W-:-:S13]  /*b240*/  ISETP.GE.AND P2, PT, R0, R4, PT ;  /* 0x000000040000720c */ /* 0x000fda0003f46270 */
[----:B------:R-:W-:Y:S05]  /*b250*/  @P2 BRA `(.L_x_559) ;  /* 0x00000000005c2947 */ /* 0x000fea0003800000 */
[----:B---3--:R-:W-:Y:S01]  /*b260*/  IADD3 R39, P2, R44, 0x20, RZ ;  /* 0x000000202c277810 */ /* 0x008fe20007f5e0ff */
[----:B0-----:R-:W-:Y:S01]  /*b270*/  IMAD.MOV.U32 R36, RZ, RZ, R94 ;  /* 0x000000ffff247224 */ /* 0x001fe200078e005e */
[----:B------:R-:W-:Y:S01]  /*b280*/  ISETP.GE.AND P4, PT, R16, UR61, PT ;  /* 0x0000003d10007c0c */ /* 0x000fe2000bf86270 */
[----:B------:R-:W-:Y:S01]  /*b290*/  IMAD.MOV.U32 R37, RZ, RZ, R6 ;  /* 0x000000ffff257224 */ /* 0x000fe200078e0006 */
[----:B------:R-:W-:Y:S01]  /*b2a0*/  ULDC.64 UR4, c[0x0][0x208] ;  /* 0x0000820000047ab9 */ /* 0x000fe20000000a00 */
[----:B------:R-:W-:Y:S02]  /*b2b0*/  IMAD.X R0, RZ, RZ, R45, P2 ;  /* 0x000000ffff007224 */ /* 0x000fe400010e062d */
[----:B------:R-:W-:-:S04]  /*b2c0*/  IMAD.WIDE.U32 R36, R39, UR56, R36 ;  /* 0x0000003827247c25 */ /* 0x000fc8000f8e0024 */
[----:B------:R-:W-:Y:S01]  /*b2d0*/  IMAD R0, R0, UR56, RZ ;  /* 0x0000003800007c24 */ /* 0x000fe2000f8e02ff */
[----:B------:R-:W-:-:S03]  /*b2e0*/  LEA R46, P2, R36, UR58, 0x1 ;  /* 0x0000003a242e7c11 */ /* 0x000fc6000f8408ff */
[----:B------:R-:W-:-:S04]  /*b2f0*/  IMAD R39, R39, UR57, R0 ;  /* 0x0000003927277c24 */ /* 0x000fc8000f8e0200 */
[----:B------:R-:W-:-:S05]  /*b300*/  IMAD.IADD R37, R37, 0x1, R39 ;  /* 0x0000000125257824 */ /* 0x000fca00078e0227 */
[----:B------:R-:W-:Y:S02]  /*b310*/  LEA.HI.X R47, R36, UR59, R37, 0x1, P2 ;  /* 0x0000003b242f7c11 */ /* 0x000fe400090f0c25 */
[----:B------:R-:W-:Y:S01]  /*b320*/  ISETP.GE.AND P2, PT, R212, UR61, PT ;  /* 0x0000003dd4007c0c */ /* 0x000fe2000bf46270 */
[----:B------:R-:W0:-:S12]  /*b330*/  @!P4 LDS.128 R36, [R5+0x1400] ;  /* 0x001400000524c984 */ /* 0x000e180000000c00 */
[----:B------:R-:W1:Y:S04]  /*b340*/  @!P2 LDS.128 R40, [R5+0x3c00] ;  /* 0x003c00000528a984 */ /* 0x000e680000000c00 */
        /* <DEDUP_REMOVED lines=8> */
.L_x_559:
[----:B------:R-:W-:Y:S05]  /*b3d0*/  BSYNC B0 ;  /* 0x0000000000007941 */ /* 0x000fea0003800000 */
.L_x_558:
[----:B------:R-:W-:Y:S01]  /*b3e0*/  ISETP.GE.AND P2, PT, R237, R4, PT ;  /* 0x00000004ed00720c */ /* 0x000fe20003f46270 */
[----:B------:R-:W-:-:S12]  /*b3f0*/  BSSY B0, `(.L_x_560) ;  /* 0x0000019000007945 */ /* 0x000fd80003800000 */
[----:B------:R-:W-:Y:S05]  /*b400*/  @P2 BRA `(.L_x_561) ;  /* 0x00000000005c2947 */ /* 0x000fea0003800000 */
[----:B--23--:R-:W-:Y:S01]  /*b410*/  IADD3 R39, P2, R44, 0x40, RZ ;  /* 0x000000402c277810 */ /* 0x00cfe20007f5e0ff */
[----:B0-----:R-:W-:Y:S01]  /*b420*/  IMAD.MOV.U32 R36, RZ, RZ, R94 ;  /* 0x000000ffff247224 */ /* 0x001fe200078e005e */
[----:B------:R-:W-:Y:S01]  /*b430*/  ISETP.GE.AND P4, PT, R16, UR61, PT ;  /* 0x0000003d10007c0c */ /* 0x000fe2000bf86270 */
[----:B------:R-:W-:Y:S01]  /*b440*/  IMAD.MOV.U32 R37, RZ, RZ, R6 ;  /* 0x000000ffff257224 */ /* 0x000fe200078e0006 */
[----:B------:R-:W-:Y:S01]  /*b450*/  ULDC.64 UR4, c[0x0][0x208] ;  /* 0x0000820000047ab9 */ /* 0x000fe20000000a00 */
[----:B------:R-:W-:Y:S02]  /*b460*/  IMAD.X R44, RZ, RZ, R45, P2 ;  /* 0x000000ffff2c7224 */ /* 0x000fe400010e062d */
[----:B------:R-:W-:-:S04]  /*b470*/  IMAD.WIDE.U32 R36, R39, UR56, R36 ;  /* 0x0000003827247c25 */ /* 0x000fc8000f8e0024 */
[----:B------:R-:W-:-:S04]  /*b480*/  IMAD R44, R44, UR56, RZ ;  /* 0x000000382c2c7c24 */ /* 0x000fc8000f8e02ff */
[----:B------:R-:W-:Y:S01]  /*b490*/  IMAD R39, R39, UR57, R44 ;  /* 0x0000003927277c24 */ /* 0x000fe2000f8e022c */
[----:B------:R-:W-:-:S03]  /*b4a0*/  LEA R44, P2, R36, UR58, 0x1 ;  /* 0x0000003a242c7c11 */ /* 0x000fc6000f8408ff */
        /* <DEDUP_REMOVED lines=13> */
.L_x_561:
[----:B------:R-:W-:Y:S05]  /*b580*/  BSYNC B0 ;  /* 0x0000000000007941 */ /* 0x000fea0003800000 */
.L_x_560:
[----:B------:R-:W5:Y:S01]  /*b590*/  LDL R0, [R1+0x10] ;  /* 0x0000100001007983 */ /* 0x000f620000100800 */
[----:B------:R-:W-:Y:S01]  /*b5a0*/  @!P3 VIADD R3, R3, 0x388c0 ;  /* 0x000388c00303b836 */ /* 0x000fe20000000000 */
[----:B------:R-:W-:Y:S01]  /*b5b0*/  PLOP3.LUT P2, PT, PT, PT, PT, 0x8, 0x0 ;  /* 0x000000000000781c */ /* 0x000fe20003f4e170 */
[----:B------:R-:W-:Y:S01]  /*b5c0*/  VIADD R19, R19, 0x1 ;  /* 0x0000000113137836 */ /* 0x000fe20000000000 */
[----:B------:R-:W-:Y:S01]  /*b5d0*/  @!PT LDS RZ, [RZ] ;  /* 0x00000000fffff984 */ /* 0x000fe20000000800 */
[----:B------:R-:W-:Y:S01]  /*b5e0*/  @!PT LDS RZ, [RZ] ;  /* 0x00000000fffff984 */ /* 0x000fe20000000800 */
[----:B------:R-:W-:Y:S01]  /*b5f0*/  @!PT LDS RZ, [RZ] ;  /* 0x00000000fffff984 */ /* 0x000fe20000000800 */
[----:B------:R-:W-:Y:S01]  /*b600*/  @!PT LDS RZ, [RZ] ;  /* 0x00000000fffff984 */ /* 0x000fe20000000800 */
[----:B------:R1:W-:Y:S06]  /*b610*/  MEMBAR.ALL.CTA ;  /* 0x0000000000007992 */ /* 0x0003ec0000008000 */
[----:B-1----:R-:W1:Y:S01]  /*b620*/  FENCE.VIEW.ASYNC.S ;  /* 0x00000000000073c6 */ /* 0x002e620000000000 */
[----:B------:R-:W-:Y:S01]  /*b630*/  @!P3 PRMT R3, RZ, 0x654, R3 ;  /* 0x00000654ff03b816 */ /* 0x000fe20000000003 */
[----:B-1----:R1:W-:Y:S06]  /*b640*/  BAR.SYNC.DEFER_BLOCKING R171, 0x80 ;  /* 0x000200ab0000751d */ /* 0x0023ec0000010000 */
[----:B------:R1:W-:Y:S01]  /*b650*/  @!P3 SYNCS.ARRIVE.TRANS64.RED.A1T0 RZ, [R3+URZ], RZ ;  /* 0x000000ff03ffb9a7 */ /* 0x0003e2000810043f */
[----:B------:R-:W-:-:S04]  /*b660*/  ISETP.NE.AND P3, PT, R19, 0x2, PT ;  /* 0x000000021300780c */ /* 0x000fc80003f65270 */
[----:B------:R-:W-:Y:S02]  /*b670*/  SEL R19, R19, RZ, P3 ;  /* 0x000000ff13137207 */ /* 0x000fe40001800000 */
[----:B-----5:R-:W-:Y:S02]  /*b680*/  LOP3.LUT P4, RZ, R0, 0x2, RZ, 0xc0, !PT ;  /* 0x0000000200ff7812 */ /* 0x020fe4000788c0ff */
[----:B------:R-:W-:-:S04]  /*b690*/  SEL R0, RZ, 0x1, P3 ;  /* 0x00000001ff007807 */ /* 0x000fc80001800000 */
[----:B------:R-:W-:-:S07]  /*b6a0*/  LOP3.LUT R217, R217, R0, RZ, 0x3c, !PT ;  /* 0x00000000d9d97212 */ /* 0x000fce00078e3cff */
[----:B-1----:R-:W-:Y:S05]  /*b6b0*/  @P4 BRA `(.L_x_562) ;  /* 0xffffff7800344947 */ /* 0x002fea000383ffff */
.L_x_450:
[----:B------:R-:W-:Y:S01]  /*b6c0*/  BSSY B0, `(.L_x_563) ;  /* 0x0000005000007945 */ /* 0x000fe20003800000 */
[----:B------:R-:W-:-:S03]  /*b6d0*/  IMAD.MOV.U32 R92, RZ, RZ, RZ ;  /* 0x000000ffff5c7224 */ /* 0x000fc600078e00ff */
[----:B------:R-:W-:Y:S05]  /*b6e0*/  @P2 BRA `(.L_x_564) ;  /* 0x0000000000082947 */ /* 0x000fea0003800000 */
[----:B------:R-:W0:Y:S02]  /*b6f0*/  FENCE.VIEW.ASYNC.G ;  /* 0x00000000000073c6 */ /* 0x000e240000000100 */
[----:B0-----:R-:W-:Y:S06]  /*b700*/  BAR.ARV 0xc, 0x180 ;  /* 0x0306000000007b1d */ /* 0x001fec0000002000 */
.L_x_564:
[----:B------:R-:W-:Y:S05]  /*b710*/  BSYNC B0 ;  /* 0x0000000000007941 */ /* 0x000fea0003800000 */
.L_x_563:
[----:B------:R-:W2:Y:S01]  /*b720*/  LDL R0, [R1+0x10] ;  /* 0x0000100001007983 */ /* 0x000ea20000100800 */
[----:B------:R-:W-:Y:S01]  /*b730*/  BSSY B0, `(.L_x_565) ;  /* 0x0000021000007945 */ /* 0x000fe20003800000 */
[----:B--2---:R-:W-:-:S13]  /*b740*/  LOP3.LUT P0, RZ, R0, 0x4, RZ, 0xc0, !PT ;  /* 0x0000000400ff7812 */ /* 0x004fda000780c0ff */
[----:B------:R-:W-:Y:S05]  /*b750*/  @!P0 BRA `(.L_x_566) ;  /* 0x0000000000788947 */ /* 0x000fea0003800000 */
[----:B------:R-:W-:Y:S01]  /*b760*/  ISETP.NE.AND P0, PT, R232, RZ, PT ;  /* 0x000000ffe800720c */ /* 0x000fe20003f05270 */
[----:B------:R-:W-:-:S03]  /*b770*/  ULDC UR4, c[0x0][0x9f0] ;  /* 0x00027c0000047ab9 */ /* 0x000fc60000000800 */
[----:B------:R-:W-:-:S04]  /*b780*/  SEL R9, R232, UR4, P0 ;  /* 0x00000004e8097c07 */ /* 0x000fc80008000000 */
[-C--:B------:R-:W-:Y:S02]  /*b790*/  IABS R5, R9.reuse ;  /* 0x0000000900057213 */ /* 0x080fe40000000000 */
[----:B------:R-:W-:Y:S02]  /*b7a0*/  IADD3 R0, R144, -0x1, R9 ;  /* 0xffffffff90007810 */ /* 0x000fe40007ffe009 */
[----:B-1----:R-:W1:Y:S01]  /*b7b0*/  I2F.RP R4, R5 ;  /* 0x0000000500047306 */ /* 0x002e620000209400 */
[----:B------:R-:W-:-:S05]  /*b7c0*/  IABS R8, R9 ;  /* 0x0000000900087213 */ /* 0x000fca0000000000 */
[----:B------:R-:W-:Y:S02]  /*b7d0*/  IMAD.MOV R8, RZ, RZ, -R8 ;  /* 0x000000ffff087224 */ /* 0x000fe400078e0a08 */
[----:B-1----:R-:W1:Y:S02]  /*b7e0*/  MUFU.RCP R4, R4 ;  /* 0x0000000400047308 */ /* 0x002e640000001000 */
[----:B-1----:R-:W-:Y:S01]  /*b7f0*/  VIADD R2, R4, 0xffffffe ;  /* 0x0ffffffe04027836 */ /* 0x002fe20000000000 */
[----:B------:R-:W-:Y:S02]  /*b800*/  IABS R4, R0 ;  /* 0x0000000000047213 */ /* 0x000fe40000000000 */
[----:B------:R-:W-:-:S03]  /*b810*/  LOP3.LUT R0, R0, R9, RZ, 0x3c, !PT ;  /* 0x0000000900007212 */ /* 0x000fc600078e3cff */
[----:B------:R1:W2:Y:S01]  /*b820*/  F2I.FTZ.U32.TRUNC.NTZ R3, R2 ;  /* 0x0000000200037305 */ /* 0x0002a2000021f000 */
[----:B------:R-:W-:Y:S01]  /*b830*/  ISETP.GE.AND P2, PT, R0, RZ, PT ;  /* 0x000000ff0000720c */ /* 0x000fe20003f46270 */
[----:B-1----:R-:W-:Y:S02]  /*b840*/  IMAD.MOV.U32 R2, RZ, RZ, RZ ;  /* 0x000000ffff027224 */ /* 0x002fe400078e00ff */
[----:B--2---:R-:W-:-:S04]  /*b850*/  IMAD.MOV R6, RZ, RZ, -R3 ;  /* 0x000000ffff067224 */ /* 0x004fc800078e0a03 */
        /* <DEDUP_REMOVED lines=13> */
[----:B------:R-:W-:-:S07]  /*b930*/  IMAD.MOV.U32 R92, RZ, RZ, R3 ;  /* 0x000000ffff5c7224 */ /* 0x000fce00078e0003 */
.L_x_566:
[----:B------:R-:W-:Y:S05]  /*b940*/  BSYNC B0 ;  /* 0x0000000000007941 */ /* 0x000fea0003800000 */
.L_x_565:
[----:B------:R-:W2:Y:S01]  /*b950*/  LDL R0, [R1+0x74] ;  /* 0x0000740001007983 */ /* 0x000ea20000100800 */
[----:B------:R-:W-:Y:S02]  /*b960*/  PLOP3.LUT P0, PT, PT, PT, PT, 0x80, 0x0 ;  /* 0x000000000000781c */ /* 0x000fe40003f0f070 */
        /* <DEDUP_REMOVED lines=24> */
[----:B----4-:R-:W-:Y:S02]  /*baf0*/  CS2R R44, SRZ ;  /* 0x00000000002c7805 */ /* 0x010fe4000001ff00 */
[----:B------:R-:W-:Y:S02]  /*bb00*/  CS2R R102, SRZ ;  /* 0x0000000000667805 */ /* 0x000fe4000001ff00 */
[----:B---3--:R-:W-:Y:S02]  /*bb10*/  CS2R R40, SRZ ;  /* 0x0000000000287805 */ /* 0x008fe4000001ff00 */
[----:B------:R-:W-:Y:S02]  /*bb20*/  CS2R R104, SRZ ;  /* 0x0000000000687805 */ /* 0x000fe4000001ff00 */
[----:B0-----:R-:W-:-:S02]  /*bb30*/  CS2R R36, SRZ ;  /* 0x0000000000247805 */ /* 0x001fc4000001ff00 */
        /* <DEDUP_REMOVED lines=13> */
[----:B-1----:R-:W-:Y:S02]  /*bc10*/  CS2R R10, SRZ ;  /* 0x00000000000a7805 */ /* 0x002fe4000001ff00 */
        /* <DEDUP_REMOVED lines=22> */
[----:B--2---:R-:W-:-:S05]  /*bd80*/  IMAD R227, R0, R92, RZ ;  /* 0x0000005c00e37224 */ /* 0x004fca00078e02ff */
[----:B------:R-:W-:-:S04]  /*bd90*/  VIADDMNMX R92, R227, R92, R144, PT ;  /* 0x0000005ce35c7246 */ /* 0x000fc80003800190 */
[----:B------:R-:W-:-:S13]  /*bda0*/  ISETP.GT.AND P1, PT, R92, R227, PT ;  /* 0x000000e35c00720c */ /* 0x000fda0003f24270 */
[----:B------:R-:W-:Y:S05]  /*bdb0*/  @!P1 BRA `(.L_x_567) ;  /* 0x0000012800d09947 */ /* 0x000fea0003800000 */
[----:B------:R-:W2:Y:S01]  /*bdc0*/  LDL R0, [R1+0x14] ;  /* 0x0000140001007983 */ /* 0x000ea20000100800 */
[----:B------:R-:W0:Y:S02]  /*bdd0*/  S2R R28, SR_TID.X ;  /* 0x00000000001c7919 */ /* 0x000e240000002100 */
[----:B0-----:R-:W-:-:S05]  /*bde0*/  VIADD R28, R28, 0xffffff80 ;  /* 0xffffff801c1c7836 */ /* 0x001fca0000000000 */
[----:B------:R-:W-:Y:S02]  /*bdf0*/  SHF.R.S32.HI R29, RZ, 0x1f, R28 ;  /* 0x0000001fff1d7819 */ /* 0x000fe4000001141c */
[----:B--2---:R-:W-:Y:S02]  /*be00*/  R2UR UR4, R0 ;  /* 0x00000000000472ca */ /* 0x004fe400000e0000 */
[----:B------:R-:W-:-:S04]  /*be10*/  LEA.HI R0, R29, R28, RZ, 0x7 ;  /* 0x0000001c1d007211 */ /* 0x000fc800078f38ff */
[----:B------:R-:W-:-:S06]  /*be20*/  SHF.R.S32.HI R0, RZ, 0x7, R0 ;  /* 0x00000007ff007819 */ /* 0x000fcc0000011400 */
[----:B------:R-:W0:Y:S01]  /*be30*/  SHFL.IDX PT, R0, R0, RZ, 0x1f ;  /* 0x00001fff00007589 */ /* 0x000e2200000e0000 */
[----:B------:R-:W-:-:S06]  /*be40*/  ULOP3.LUT UP0, URZ, UR4, 0x9f, URZ, 0xc0, !UPT ;  /* 0x0000009f043f7892 */ /* 0x000fcc000f80c03f */
[----:B------:R-:W-:Y:S02]  /*be50*/  PLOP3.LUT P0, PT, PT, PT, UP0, 0x80, 0x0 ;  /* 0x000000000000781c */ /* 0x000fe40003f0f008 */
[----:B0-----:R-:W-:-:S04]  /*be60*/  LEA.HI R2, R0, R0, RZ, 0x1 ;  /* 0x0000000000027211 */ /* 0x001fc800078f08ff */
[----:B------:R-:W-:-:S05]  /*be70*/  LOP3.LUT R3, R2, 0x1e, RZ, 0xc0, !PT ;  /* 0x0000001e02037812 */ /* 0x000fca00078ec0ff */
[----:B------:R-:W-:-:S05]  /*be80*/  IMAD.IADD R3, R0, 0x1, -R3 ;  /* 0x0000000100037824 */ /* 0x000fca00078e0a03 */
[----:B------:R-:W-:-:S04]  /*be90*/  LEA R3, R3, UR4, 0xd ;  /* 0x0000000403037c11 */ /* 0x000fc8000f8e68ff */
[----:B------:R-:W-:-:S04]  /*bea0*/  SHF.R.U32.HI R2, RZ, 0x4, R3 ;  /* 0x00000004ff027819 */ /* 0x000fc80000011603 */
[----:B------:R-:W-:Y:S01]  /*beb0*/  LOP3.LUT R2, R2, 0x3fff, RZ, 0xc0, !PT ;  /* 0x00003fff02027812 */ /* 0x000fe200078ec0ff */
[----:B------:R-:W-:Y:S06]  /*bec0*/  @!P0 BRA `(.L_x_568) ;  /* 0x0000000000408947 */ /* 0x000fec0003800000 */
[----:B------:R-:W-:Y:S01]  /*bed0*/  MOV R14, 0x0 ;  /* 0x00000000000e7802 */ /* 0x000fe20000000f00 */
[----:B------:R-:W-:Y:S01]  /*bee0*/  ULDC.64 UR4, c[0x4][0xa8] ;  /* 0x01002a0000047ab9 */ /* 0x000fe20000000a00 */
[----:B------:R-:W-:Y:S01]  /*bef0*/  ULDC.64 UR6, c[0x4][0xb0] ;  /* 0x01002c0000067ab9 */ /* 0x000fe20000000a00 */
[----:B------:R-:W-:Y:S02]  /*bf00*/  IMAD.U32 R4, RZ, RZ, UR4 ;  /* 0x00000004ff047e24 */ /* 0x000fe4000f8e00ff */
        /* <DEDUP_REMOVED lines=12> */
.L_x_568:
[----:B------:R-:W-:Y:S02]  /*bfd0*/  ULDC UR4, c[0x0][0x3f4] ;  /* 0x0000fd0000047ab9 */ /* 0x000fe40000000800 */
[----:B------:R-:W-:-:S13]  /*bfe0*/  ISETP.LT.AND P0, PT, RZ, UR4, PT ;  /* 0x00000004ff007c0c */ /* 0x000fda000bf01270 */
[----:B------:R-:W-:Y:S05]  /*bff0*/  @P0 BRA `(.L_x_569) ;  /* 0x00000000003c0947 */ /* 0x000fea0003800000 */
[----:B------:R-:W-:-:S04]  /*c000*/  LEA.HI R0, R236, R236, RZ, 0x1 ;  /* 0x000000ecec007211 */ /* 0x000fc800078f08ff */
[----:B------:R-:W-:-:S05]  /*c010*/  LOP3.LUT R3, R0, 0xfffffffe, RZ, 0xc0, !PT ;  /* 0xfffffffe00037812 */ /* 0x000fca00078ec0ff */
[----:B------:R-:W-:-:S05]  /*c020*/  IMAD.IADD R3, R236, 0x1, -R3 ;  /* 0x00000001ec037824 */ /* 0x000fca00078e0a03 */
[----:B------:R-:W-:-:S04]  /*c030*/  SHF.L.U32 R3, R3, 0x1f, RZ ;  /* 0x0000001f03037819 */ /* 0x000fc800000006ff */
[----:B------:R0:W1:Y:S03]  /*c040*/  SYNCS.PHASECHK.TRANS64.TRYWAIT P0, [R18+URZ+0x38800], R3 ;  /* 0x03880003120075a7 */ /* 0x000066000800017f */
[----:B-1----:R-:W-:Y:S05]  /*c050*/  @!P0 NANOSLEEP.SYNCS 0x989680 ;  /* 0x009896800000895d */ /* 0x002fea0003900000 */
[----:B------:R-:W1:Y:S01]  /*c060*/  @!P0 SYNCS.PHASECHK.TRANS64 P0, [R18+URZ+0x38800], R3 ;  /* 0x03880003120085a7 */ /* 0x000e62000800007f */
[----:B------:R-:W-:Y:S04]  /*c070*/  BSSY B0, `(.L_x_570) ;  /* 0x0000006000007945 */ /* 0x000fe80003800000 */
[----:B-1----:R-:W-:Y:S05]  /*c080*/  @P0 BRA `(.L_x_571) ;  /* 0x0000000000100947 */ /* 0x002fea0003800000 */
.L_x_572:
[----:B-1----:R1:W2:Y:S02]  /*c090*/  SYNCS.PHASECHK.TRANS64.TRYWAIT P0, [R18+URZ+0x38800], R3 ;  /* 0x03880003120075a7 */ /* 0x0022a4000800017f */
[----:B--2---:R-:W-:Y:S05]  /*c0a0*/  @!P0 NANOSLEEP.SYNCS 0x989680 ;  /* 0x009896800000895d */ /* 0x004fea0003900000 */
[----:B------:R-:W2:Y:S02]  /*c0b0*/  @!P0 SYNCS.PHASECHK.TRANS64 P0, [R18+URZ+0x38800], R3 ;  /* 0x03880003120085a7 */ /* 0x000ea4000800007f */
[----:B--2---:R-:W-:Y:S05]  /*c0c0*/  @!P0 BRA `(.L_x_572) ;  /* 0xfffffffc00f08947 */ /* 0x004fea000383ffff */
.L_x_571:
[----:B------:R-:W-:Y:S05]  /*c0d0*/  BSYNC B0 ;  /* 0x0000000000007941 */ /* 0x000fea0003800000 */
.L_x_570:
[----:B------:R-:W-:Y:S05]  /*c0e0*/  BRA `(.L_x_573) ;  /* 0x0000007000747947 */ /* 0x000fea0003800000 */
.L_x_569:
[----:B------:R-:W2:Y:S01]  /*c0f0*/  LDL R0, [R1+0x14] ;  /* 0x0000140001007983 */ /* 0x000ea20000100800 */
[----:B------:R-:W-:Y:S01]  /*c100*/  ULDC.64 UR4, c[0x0][0x3f8] ;  /* 0x0000fe0000047ab9 */ /* 0x000fe20000000a00 */
[----:B------:R-:W-:Y:S01]  /*c110*/  ULDC.64 UR6, c[0x0][0x408] ;  /* 0x0001020000067ab9 */ /* 0x000fe20000000a00 */
[----:B-----5:R-:W-:Y:S01]  /*c120*/  IMAD.WIDE.U32 R4, R139, UR4, RZ ;  /* 0x000000048b047c25 */ /* 0x020fe2000f8e00ff */
[----:B--2---:R-:W-:Y:S02]  /*c130*/  R2UR UR8, R0 ;  /* 0x00000000000872ca */ /* 0x004fe400000e0000 */
[----:B------:R-:W-:-:S05]  /*c140*/  SHF.R.S32.HI R0, RZ, 0x1f, R139 ;  /* 0x0000001fff007819 */ /* 0x000fca000001148b */
[C---:B------:R-:W-:Y:S02]  /*c150*/  IMAD R6, R0.reuse, UR4, RZ ;  /* 0x0000000400067c24 */ /* 0x040fe4000f8e02ff */
[----:B------:R-:W-:Y:S02]  /*c160*/  IMAD R0, R0, UR6, RZ ;  /* 0x0000000600007c24 */ /* 0x000fe4000f8e02ff */
[C---:B------:R-:W-:Y:S01]  /*c170*/  IMAD R25, R139.reuse, UR5, R6 ;  /* 0x000000058b197c24 */ /* 0x040fe2000f8e0206 */
[----:B------:R-:W-:Y:S01]  /*c180*/  ULDC.64 UR4, c[0x0][0x3e8] ;  /* 0x0000fa0000047ab9 */ /* 0x000fe20000000a00 */
[----:B------:R-:W-:Y:S01]  /*c190*/  ULOP3.LUT UP0, URZ, UR8, 0x3ff, URZ, 0xc0, !UPT ;  /* 0x000003ff083f7892 */ /* 0x000fe2000f80c03f */
[C---:B------:R-:W-:Y:S01]  /*c1a0*/  IMAD R27, R139.reuse, UR7, R0 ;  /* 0x000000078b1b7c24 */ /* 0x040fe2000f8e0200 */
[----:B------:R-:W-:Y:S01]  /*c1b0*/  LEA R24, P0, R4, UR4, 0x1 ;  /* 0x0000000404187c11 */ /* 0x000fe2000f8008ff */
[----:B------:R-:W-:Y:S01]  /*c1c0*/  IMAD.WIDE.U32 R6, R139, UR6, RZ ;  /* 0x000000068b067c25 */ /* 0x000fe2000f8e00ff */
[----:B------:R-:W-:-:S02]  /*c1d0*/  ULDC.64 UR6, c[0x0][0x400] ;  /* 0x0001000000067ab9 */ /* 0x000fc40000000a00 */
[----:B------:R-:W-:Y:S01]  /*c1e0*/  PLOP3.LUT P2, PT, PT, PT, UP0, 0x80, 0x0 ;  /* 0x000000000000781c */ /* 0x000fe20003f4f008 */
[----:B------:R-:W-:Y:S01]  /*c1f0*/  IMAD.IADD R25, R25, 0x1, R5 ;  /* 0x0000000119197824 */ /* 0x000fe200078e0205 */
[----:B------:R-:W-:Y:S01]  /*c200*/  LEA R32, P1, R6, UR6, 0x1 ;  /* 0x0000000606207c11 */ /* 0x000fe2000f8208ff */
[----:B------:R-:W-:-:S03]  /*c210*/  IMAD.IADD R27, R27, 0x1, R7 ;  /* 0x000000011b1b7824 */ /* 0x000fc600078e0207 */
[----:B------:R-:W-:Y:S02]  /*c220*/  LEA.HI.X R25, R4, UR5, R25, 0x1, P0 ;  /* 0x0000000504197c11 */ /* 0x000fe400080f0c19 */
[----:B------:R-:W-:-:S05]  /*c230*/  LEA.HI.X R27, R6, UR7, R27, 0x1, P1 ;  /* 0x00000007061b7c11 */ /* 0x000fca00088f0c1b */
[----:B------:R-:W-:Y:S05]  /*c240*/  @!P2 BRA `(.L_x_574) ;  /* 0x000000000040a947 */ /* 0x000fea0003800000 */
        /* <DEDUP_REMOVED lines=16> */
.L_x_574:
[----:B------:R-:W-:Y:S01]  /*c350*/  ULDC.U8 UR4, c[0x0][0x410] ;  /* 0x0001040000047ab9 */ /* 0x000fe20000000000 */
[----:B------:R-:W-:Y:S01]  /*c360*/  BSSY B0, `(.L_x_575) ;  /* 0x00006ed000007945 */ /* 0x000fe20003800000 */
[----:B------:R-:W-:Y:S01]  /*c370*/  ISETP.NE.AND P0, PT, RZ, UR4, PT ;  /* 0x00000004ff007c0c */ /* 0x000fe2000bf05270 */
[----:B------:R-:W-:-:S12]  /*c380*/  IMAD R4, R141, 0x80, R213 ;  /* 0x000000808d047824 */ /* 0x000fd800078e02d5 */
[----:B------:R-:W-:Y:S05]  /*c390*/  @!P0 BRA `(.L_x_576) ;  /* 0x0000003400288947 */ /* 0x000fea0003800000 */
[----:B------:R-:W-:-:S03]  /*c3a0*/  UMOV UR4, 0xffffffff ;  /* 0xffffffff00047882 */ /* 0x000fc60000000000 */
[----:B------:R-:W-:Y:S05]  /*c3b0*/  BRA.DIV UR4, `(.L_x_577) ;  /* 0x00000202042c7947 */ /* 0x000fea000b800000 */
[----:B------:R0:W1:Y:S04]  /*c3c0*/  SHFL.IDX PT, R0, R25, RZ, 0x181f ;  /* 0x00181fff19007589 */ /* 0x00006800000e0000 */
[----:B------:R0:W2:Y:S04]  /*c3d0*/  SHFL.IDX PT, R3, R24, RZ, 0x181f ;  /* 0x00181fff18037589 */ /* 0x0000a800000e0000 */
[----:B------:R-:W3:Y:S04]  /*c3e0*/  SHFL.IDX PT, R27, R27, RZ, 0x181f ;  /* 0x00181fff1b1b7589 */ /* 0x000ee800000e0000 */
[----:B0-----:R-:W4:Y:S02]  /*c3f0*/  SHFL.IDX PT, R32, R32, RZ, 0x181f ;  /* 0x00181fff20207589 */ /* 0x001f2400000e0000 */
.L_x_863:
[----:B------:R-:W-:Y:S01]  /*c400*/  ULDC UR4, c[0x0][0x448] ;  /* 0x0001120000047ab9 */ /* 0x000fe20000000800 */
[----:B------:R-:W-:Y:S01]  /*c410*/  LEA.HI R5, R236, R236, RZ, 0x1 ;  /* 0x000000ecec057211 */ /* 0x000fe200078f08ff */
[----:B------:R-:W-:Y:S01]  /*c420*/  IMAD R33, R146, UR4, RZ ;  /* 0x0000000492217c24 */ /* 0x000fe2000f8e02ff */
[----:B------:R-:W-:Y:S01]  /*c430*/  BSSY B1, `(.L_x_578) ;  /* 0x000003f000017945 */ /* 0x000fe20003800000 */
[----:B------:R-:W-:Y:S02]  /*c440*/  CS2R R28, SRZ ;  /* 0x00000000001c7805 */ /* 0x000fe4000001ff00 */
[----:B------:R-:W-:Y:S02]  /*c450*/  LOP3.LUT R13, R5, 0xfffffffe, RZ, 0xc0, !PT ;  /* 0xfffffffe050d7812 */ /* 0x000fe400078ec0ff */
[----:B------:R-:W-:Y:S02]  /*c460*/  CS2R R8, SRZ ;  /* 0x0000000000087805 */ /* 0x000fe4000001ff00 */
[----:B------:R-:W-:Y:S01]  /*c470*/  ISETP.GE.AND P0, PT, R4, R33, PT ;  /* 0x000000210400720c */ /* 0x000fe20003f06270 */
[----:B------:R-:W-:Y:S01]  /*c480*/  IMAD R33, R141, -0x80, R33 ;  /* 0xffffff808d217824 */ /* 0x000fe200078e0221 */
[----:B------:R-:W-:Y:S01]  /*c490*/  CS2R R10, SRZ ;  /* 0x00000000000a7805 */ /* 0x000fe2000001ff00 */
[----:B------:R-:W-:Y:S01]  /*c4a0*/  IMAD.IADD R35, R236, 0x1, -R13 ;  /* 0x00000001ec237824 */ /* 0x000fe200078e0a0d */
[----:B------:R-:W-:-:S02]  /*c4b0*/  CS2R R14, SRZ ;  /* 0x00000000000e7805 */ /* 0x000fc4000001ff00 */
[----:B------:R-:W-:Y:S02]  /*c4c0*/  CS2R R30, SRZ ;  /* 0x00000000001e7805 */ /* 0x000fe4000001ff00 */
[----:B------:R-:W-:Y:S02]  /*c4d0*/  CS2R R4, SRZ ;  /* 0x0000000000047805 */ /* 0x000fe4000001ff00 */
[----:B------:R-:W-:Y:S02]  /*c4e0*/  CS2R R6, SRZ ;  /* 0x0000000000067805 */ /* 0x000fe4000001ff00 */
[----:B------:R-:W-:Y:S01]  /*c4f0*/  CS2R R12, SRZ ;  /* 0x00000000000c7805 */ /* 0x000fe2000001ff00 */
[----:B------:R-:W-:Y:S06]  /*c500*/  @P0 BRA `(.L_x_579) ;  /* 0x0000000000c40947 */ /* 0x000fec0003800000 */
[----:B------:R-:W-:Y:S01]  /*c510*/  ULDC UR4, c[0x0][0x3f4] ;  /* 0x0000fd0000047ab9 */ /* 0x000fe20000000800 */
[----:B------:R-:W-:Y:S01]  /*c520*/  SHF.R.S32.HI R4, RZ, 0x1f, R215 ;  /* 0x0000001fff047819 */ /* 0x000fe200000114d7 */
[C---:B------:R-:W-:Y:S01]  /*c530*/  IMAD.SHL.U32 R6, R215.reuse, 0x2, RZ ;  /* 0x00000002d7067824 */ /* 0x040fe200078e00ff */
[----:B------:R-:W-:Y:S01]  /*c540*/  ISETP.GE.AND P3, PT, R22, UR4, PT ;  /* 0x0000000416007c0c */ /* 0x000fe2000bf66270 */
[C---:B------:R-:W-:Y:S01]  /*c550*/  IMAD.SHL.U32 R20, R214.reuse, 0x2, RZ ;  /* 0x00000002d6147824 */ /* 0x040fe200078e00ff */
[C---:B------:R-:W-:Y:S02]  /*c560*/  ISETP.GE.AND P2, PT, R215.reuse, UR4, PT ;  /* 0x00000004d7007c0c */ /* 0x040fe4000bf46270 */
[----:B------:R-:W-:Y:S02]  /*c570*/  CS2R R14, SRZ ;  /* 0x00000000000e7805 */ /* 0x000fe4000001ff00 */
[----:B------:R-:W-:Y:S01]  /*c580*/  ISETP.GE.AND P1, PT, R214, UR4, PT ;  /* 0x00000004d6007c0c */ /* 0x000fe2000bf26270 */
[----:B------:R-:W-:Y:S01]  /*c590*/  IMAD.SHL.U32 R26, R216, 0x2, RZ ;  /* 0x00000002d81a7824 */ /* 0x000fe200078e00ff */
[----:B------:R-:W-:Y:S01]  /*c5a0*/  SHF.R.S32.HI R7, RZ, 0x1f, R216 ;  /* 0x0000001fff077819 */ /* 0x000fe200000114d8 */
[----:B------:R-:W-:Y:S01]  /*c5b0*/  ULDC.64 UR6, c[0x0][0x208] ;  /* 0x0000820000067ab9 */ /* 0x000fe20000000a00 */
[----:B------:R-:W-:-:S02]  /*c5c0*/  SHF.L.U64.HI R5, R215, 0x1, R4 ;  /* 0x00000001d7057819 */ /* 0x000fc40000010204 */
[----:B------:R-:W-:Y:S02]  /*c5d0*/  CS2R R12, SRZ ;  /* 0x00000000000c7805 */ /* 0x000fe4000001ff00 */
[----:B------:R-:W-:Y:S02]  /*c5e0*/  SHF.R.S32.HI R9, RZ, 0x1f, R214 ;  /* 0x0000001fff097819 */ /* 0x000fe400000114d6 */
[C---:B------:R-:W-:Y:S01]  /*c5f0*/  ISETP.GE.AND P0, PT, R216.reuse, UR4, PT ;  /* 0x00000004d8007c0c */ /* 0x040fe2000bf06270 */
[----:B----4-:R-:W-:Y:S01]  /*c600*/  @!P3 IMAD.MOV.U32 R10, RZ, RZ, R32 ;  /* 0x000000ffff0ab224 */ /* 0x010fe200078e0020 */
[----:B------:R-:W-:Y:S01]  /*c610*/  SHF.L.U64.HI R34, R216, 0x1, R7 ;  /* 0x00000001d8227819 */ /* 0x000fe20000010207 */
[----:B---3--:R-:W-:Y:S01]  /*c620*/  @!P3 IMAD.MOV.U32 R11, RZ, RZ, R27 ;  /* 0x000000ffff0bb224 */ /* 0x008fe200078e001b */
[-C--:B--2---:R-:W-:Y:S01]  /*c630*/  @!P2 IADD3 R8, P4, R3, R6.reuse, RZ ;  /* 0x000000060308a210 */ /* 0x084fe20007f9e0ff */
[----:B-1----:R-:W-:Y:S01]  /*c640*/  @!P3 IMAD.MOV.U32 R7, RZ, RZ, R0 ;  /* 0x000000ffff07b224 */ /* 0x002fe200078e0000 */
[----:B------:R-:W-:Y:S01]  /*c650*/  @!P2 IADD3 R4, P6, R32, R6, RZ ;  /* 0x000000062004a210 */ /* 0x000fe20007fde0ff */
[----:B------:R-:W-:Y:S01]  /*c660*/  @!P3 IMAD.MOV.U32 R6, RZ, RZ, R3 ;  /* 0x000000ffff06b224 */ /* 0x000fe200078e0003 */
[----:B------:R-:W-:Y:S01]  /*c670*/  SHF.L.U64.HI R21, R214, 0x1, R9 ;  /* 0x00000001d6157819 */ /* 0x000fe20000010209 */
[----:B------:R-:W-:Y:S01]  /*c680*/  @!P3 IMAD.WIDE R30, R22, 0x2, R10 ;  /* 0x00000002161eb825 */ /* 0x000fe200078e020a */
[----:B------:R-:W-:-:S02]  /*c690*/  CS2R R10, SRZ ;  /* 0x00000000000a7805 */ /* 0x000fc4000001ff00 */
[-C--:B------:R-:W-:Y:S01]  /*c6a0*/  @!P1 IADD3 R28, P5, R3, R20.reuse, RZ ;  /* 0x00000014031c9210 */ /* 0x080fe20007fbe0ff */
[----:B------:R-:W-:Y:S01]  /*c6b0*/  @!P2 IMAD.X R9, R0, 0x1, R5, P4 ;  /* 0x000000010009a824 */ /* 0x000fe200020e0605 */
[----:B------:R-:W-:Y:S01]  /*c6c0*/  @!P1 IADD3 R20, P4, R32, R20, RZ ;  /* 0x0000001420149210 */ /* 0x000fe20007f9e0ff */
[----:B------:R-:W-:Y:S01]  /*c6d0*/  @!P3 IMAD.WIDE R6, R22, 0x2, R6 ;  /* 0x000000021606b825 */ /* 0x000fe200078e0206 */
[----:B------:R0:W5:Y:S03]  /*c6e0*/  @!P3 LD.E.64 R12, desc[UR6][R30.64] ;  /* 0x000000061e0cb980 */ /* 0x000166000c101b00 */
[----:B------:R-:W-:Y:S01]  /*c6f0*/  @!P2 IMAD.X R5, R27, 0x1, R5, P6 ;  /* 0x000000011b05a824 */ /* 0x000fe200030e0605 */
[----:B------:R1:W5:Y:S01]  /*c700*/  @!P3 LD.E.64 R14, desc[UR6][R6.64] ;  /* 0x00000006060eb980 */ /* 0x000362000c101b00 */
[--C-:B------:R-:W-:Y:S01]  /*c710*/  @!P1 IMAD.X R29, R0, 0x1, R21.reuse, P5 ;  /* 0x00000001001d9824 */ /* 0x100fe200028e0615 */
[-C--:B------:R-:W-:Y:S01]  /*c720*/  @!P0 IADD3 R24, P6, R3, R26.reuse, RZ ;  /* 0x0000001a03188210 */ /* 0x080fe20007fde0ff */
[----:B------:R-:W-:Y:S01]  /*c730*/  @!P1 IMAD.X R21, R27, 0x1, R21, P4 ;  /* 0x000000011b159824 */ /* 0x000fe200020e0615 */
[----:B------:R2:W5:Y:S01]  /*c740*/  @!P2 LD.E.64 R10, desc[UR6][R8.64] ;  /* 0x00000006080aa980 */ /* 0x000562000c101b00 */
[----:B------:R-:W-:-:S02]  /*c750*/  @!P0 IADD3 R26, P5, R32, R26, RZ ;  /* 0x0000001a201a8210 */ /* 0x000fc40007fbe0ff */
[----:B0-----:R-:W-:Y:S01]  /*c760*/  CS2R R30, SRZ ;  /* 0x00000000001e7805 */ /* 0x001fe2000001ff00 */
[--C-:B------:R-:W-:Y:S01]  /*c770*/  @!P0 IMAD.X R25, R0, 0x1, R34.reuse, P6 ;  /* 0x0000000100198824 */ /* 0x100fe200030e0622 */
[----:B-1----:R-:W-:Y:S01]  /*c780*/  CS2R R6, SRZ ;  /* 0x0000000000067805 */ /* 0x002fe2000001ff00 */
[----:B------:R-:W-:Y:S01]  /*c790*/  @!P0 IMAD.X R27, R27, 0x1, R34, P5 ;  /* 0x000000011b1b8824 */ /* 0x000fe200028e0622 */
[----:B--2---:R-:W-:-:S04]  /*c7a0*/  CS2R R8, SRZ ;  /* 0x0000000000087805 */ /* 0x004fc8000001ff00 */
[----:B------:R0:W5:Y:S04]  /*c7b0*/  @!P2 LD.E.64 R6, desc[UR6][R4.64] ;  /* 0x000000060406a980 */ /* 0x000168000c101b00 */
[----:B------:R1:W5:Y:S04]  /*c7c0*/  @!P1 LD.E.64 R8, desc[UR6][R28.64] ;  /* 0x000000061c089980 */ /* 0x000368000c101b00 */
[----:B------:R2:W5:Y:S01]  /*c7d0*/  @!P0 LD.E.64 R30, desc[UR6][R26.64] ;  /* 0x000000061a1e8980 */ /* 0x000562000c101b00 */
[----:B0-----:R-:W-:Y:S02]  /*c7e0*/  CS2R R4, SRZ ;  /* 0x0000000000047805 */ /* 0x001fe4000001ff00 */
[----:B-1----:R-:W-:-:S04]  /*c7f0*/  CS2R R28, SRZ ;  /* 0x00000000001c7805 */ /* 0x002fc8000001ff00 */
[----:B------:R2:W5:Y:S04]  /*c800*/  @!P1 LD.E.64 R4, desc[UR6][R20.64] ;  /* 0x0000000614049980 */ /* 0x000568000c101b00 */
[----:B------:R2:W5:Y:S02]  /*c810*/  @!P0 LD.E.64 R28, desc[UR6][R24.64] ;  /* 0x00000006181c8980 */ /* 0x000564000c101b00 */
.L_x_579:
[----:B------:R-:W-:Y:S05]  /*c820*/  BSYNC B1 ;  /* 0x0000000000017941 */ /* 0x000fea0003800000 */
.L_x_578:
[----:B------:R-:W-:Y:S01]  /*c830*/  SHF.L.U32 R35, R35, 0x1f, RZ ;  /* 0x0000001f23237819 */ /* 0x000fe200000006ff */
[----:B--2--5:R-:W-:Y:S01]  /*c840*/  IMAD.MOV.U32 R24, RZ, RZ, R14 ;  /* 0x000000ffff187224 */ /* 0x024fe200078e000e */
[--C-:B------:R-:W-:Y:S01]  /*c850*/  SHF.R.U64 R45, R14, 0x10, R15.reuse ;  /* 0x000000100e2d7819 */ /* 0x100fe2000000120f */
[--C-:B------:R-:W-:Y:S01]  /*c860*/  IMAD.MOV.U32 R25, RZ, RZ, R15.reuse ;  /* 0x000000ffff197224 */ /* 0x100fe200078e000f */
[----:B------:R-:W0:Y:S01]  /*c870*/  SYNCS.PHASECHK.TRANS64.TRYWAIT P0, [R18+URZ+0x38800], R35 ;  /* 0x03880023120075a7 */ /* 0x000e22000800017f */
[----:B------:R-:W-:Y:S01]  /*c880*/  SHF.R.U32.HI R42, RZ, 0x10, R15 ;  /* 0x00000010ff2a7819 */ /* 0x000fe2000001160f */
[----:B------:R-:W-:Y:S01]  /*c890*/  IMAD.MOV.U32 R14, RZ, RZ, R10 ;  /* 0x000000ffff0e7224 */ /* 0x000fe200078e000a */
[--C-:B------:R-:W-:Y:S01]  /*c8a0*/  SHF.R.U64 R43, R10, 0x10, R11.reuse ;  /* 0x000000100a2b7819 */ /* 0x100fe2000000120b */
[--C-:B------:R-:W-:Y:S01]  /*c8b0*/  IMAD.MOV.U32 R15, RZ, RZ, R11.reuse ;  /* 0x000000ffff0f7224 */ /* 0x100fe200078e000b */
[----:B------:R-:W-:Y:S01]  /*c8c0*/  SHF.R.U32.HI R40, RZ, 0x10, R11 ;  /* 0x00000010ff287819 */ /* 0x000fe2000001160b */
[----:B------:R-:W-:Y:S01]  /*c8d0*/  IMAD.MOV.U32 R10, RZ, RZ, R8 ;  /* 0x000000ffff0a7224 */ /* 0x000fe200078e0008 */
[----:B------:R-:W-:Y:S01]  /*c8e0*/  SHF.R.U64 R39, R28, 0x10, R29 ;  /* 0x000000101c277819 */ /* 0x000fe2000000121d */
[----:B------:R-:W-:Y:S01]  /*c8f0*/  IMAD.MOV.U32 R11, RZ, RZ, R9 ;  /* 0x000000ffff0b7224 */ /* 0x000fe200078e0009 */
[----:B------:R-:W-:Y:S01]  /*c900*/  SHF.R.U32.HI R36, RZ, 0x10, R29 ;  /* 0x00000010ff247819 */ /* 0x000fe2000001161d */
[----:B-1----:R-:W-:Y:S01]  /*c910*/  IMAD.MOV.U32 R0, RZ, RZ, R28 ;  /* 0x000000ffff007224 */ /* 0x002fe200078e001c */
[----:B------:R-:W-:Y:S01]  /*c920*/  SHF.R.U64 R41, R8, 0x10, R9 ;  /* 0x0000001008297819 */ /* 0x000fe20000001209 */
[----:B------:R-:W-:Y:S01]  /*c930*/  IMAD.MOV.U32 R3, RZ, RZ, R29 ;  /* 0x000000ffff037224 */ /* 0x000fe200078e001d */
[----:B------:R-:W-:Y:S01]  /*c940*/  SHF.R.U32.HI R38, RZ, 0x10, R9 ;  /* 0x00000010ff267819 */ /* 0x000fe20000011609 */
[----:B------:R-:W-:Y:S01]  /*c950*/  IMAD.MOV.U32 R26, RZ, RZ, R12 ;  /* 0x000000ffff1a7224 */ /* 0x000fe200078e000c */
[--C-:B------:R-:W-:Y:S01]  /*c960*/  SHF.R.U64 R37, R12, 0x10, R13.reuse ;  /* 0x000000100c257819 */ /* 0x100fe2000000120d */
[--C-:B---3--:R-:W-:Y:S01]  /*c970*/  IMAD.MOV.U32 R27, RZ, RZ, R13.reuse ;  /* 0x000000ffff1b7224 */ /* 0x108fe200078e000d */
[----:B------:R-:W-:Y:S01]  /*c980*/  SHF.R.U32.HI R34, RZ, 0x10, R13 ;  /* 0x00000010ff227819 */ /* 0x000fe2000001160d */
[----:B------:R-:W-:Y:S01]  /*c990*/  IMAD.MOV.U32 R20, RZ, RZ, R6 ;  /* 0x000000ffff147224 */ /* 0x000fe200078e0006 */
[--C-:B------:R-:W-:Y:S01]  /*c9a0*/  SHF.R.U64 R29, R6, 0x10, R7.reuse ;  /* 0x00000010061d7819 */ /* 0x100fe20000001207 */
[--C-:B------:R-:W-:Y:S01]  /*c9b0*/  IMAD.MOV.U32 R21, RZ, RZ, R7.reuse ;  /* 0x000000ffff157224 */ /* 0x100fe200078e0007 */
[----:B----4-:R-:W-:Y:S01]  /*c9c0*/  SHF.R.U32.HI R32, RZ, 0x10, R7 ;  /* 0x00000010ff207819 */ /* 0x010fe20000011607 */
[----:B------:R-:W-:Y:S01]  /*c9d0*/  BSSY B1, `(.L_x_580) ;  /* 0x0000018000017945 */ /* 0x000fe20003800000 */
[----:B------:R-:W-:Y:S01]  /*c9e0*/  VIMNMX R28, R33, 0x80, PT ;  /* 0x00000080211c7848 */ /* 0x000fe20003fe0100 */
[----:B------:R-:W-:Y:S01]  /*c9f0*/  IMAD.MOV.U32 R12, RZ, RZ, R4 ;  /* 0x000000ffff0c7224 */ /* 0x000fe200078e0004 */
[--C-:B------:R-:W-:Y:S01]  /*ca00*/  SHF.R.U64 R7, R4, 0x10, R5.reuse ;  /* 0x0000001004077819 */ /* 0x100fe20000001205 */
[--C-:B------:R-:W-:Y:S01]  /*ca10*/  IMAD.MOV.U32 R13, RZ, RZ, R5.reuse ;  /* 0x000000ffff0d7224 */ /* 0x100fe200078e0005 */
[----:B------:R-:W-:Y:S01]  /*ca20*/  SHF.R.U32.HI R6, RZ, 0x10, R5 ;  /* 0x00000010ff067819 */ /* 0x000fe20000011605 */
[----:B------:R-:W-:Y:S01]  /*ca30*/  IMAD.MOV.U32 R8, RZ, RZ, R30 ;  /* 0x000000ffff087224 */ /* 0x000fe200078e001e */
[--C-:B------:R-:W-:Y:S01]  /*ca40*/  SHF.R.U64 R5, R30, 0x10, R31.reuse ;  /* 0x000000101e057819 */ /* 0x100fe2000000121f */
[--C-:B------:R-:W-:Y:S01]  /*ca50*/  IMAD.MOV.U32 R9, RZ, RZ, R31.reuse ;  /* 0x000000ffff097224 */ /* 0x100fe200078e001f */
[----:B------:R-:W-:-:S02]  /*ca60*/  SHF.R.U32.HI R4, RZ, 0x10, R31 ;  /* 0x00000010ff047819 */ /* 0x000fc4000001161f */
[----:B------:R-:W-:Y:S02]  /*ca70*/  PRMT R24, R24, 0x5410, R45 ;  /* 0x0000541018187816 */ /* 0x000fe4000000002d */
[----:B------:R-:W-:Y:S02]  /*ca80*/  PRMT R25, R25, 0x5410, R42 ;  /* 0x0000541019197816 */ /* 0x000fe4000000002a */
[----:B------:R-:W-:Y:S02]  /*ca90*/  PRMT R14, R14, 0x5410, R43 ;  /* 0x000054100e0e7816 */ /* 0x000fe4000000002b */
[----:B------:R-:W-:Y:S02]  /*caa0*/  PRMT R15, R15, 0x5410, R40 ;  /* 0x000054100f0f7816 */ /* 0x000fe40000000028 */
[----:B------:R-:W-:Y:S02]  /*cab0*/  PRMT R10, R10, 0x5410, R41 ;  /* 0x000054100a0a7816 */ /* 0x000fe40000000029 */
[----:B------:R-:W-:-:S02]  /*cac0*/  ISETP.GE.AND P1, PT, R213, R28, PT ;  /* 0x0000001cd500720c */ /* 0x000fc40003f26270 */
[----:B------:R-:W-:Y:S02]  /*cad0*/  PRMT R11, R11, 0x5410, R38 ;  /* 0x000054100b0b7816 */ /* 0x000fe40000000026 */
[----:B------:R-:W-:Y:S02]  /*cae0*/  PRMT R0, R0, 0x5410, R39 ;  /* 0x0000541000007816 */ /* 0x000fe40000000027 */
[----:B------:R-:W-:Y:S02]  /*caf0*/  PRMT R3, R3, 0x5410, R36 ;  /* 0x0000541003037816 */ /* 0x000fe40000000024 */
[----:B------:R-:W-:Y:S02]  /*cb00*/  PRMT R26, R26, 0x5410, R37 ;  /* 0x000054101a1a7816 */ /* 0x000fe40000000025 */
[----:B------:R-:W-:Y:S02]  /*cb10*/  PRMT R27, R27, 0x5410, R34 ;  /* 0x000054101b1b7816 */ /* 0x000fe40000000022 */
[----:B------:R-:W-:-:S02]  /*cb20*/  PRMT R20, R20, 0x5410, R29 ;  /* 0x0000541014147816 */ /* 0x000fc4000000001d */
[----:B------:R-:W-:Y:S01]  /*cb30*/  PRMT R21, R21, 0x5410, R32 ;  /* 0x0000541015157816 */ /* 0x000fe20000000020 */
[----:B0-----:R-:W-:Y:S06]  /*cb40*/  @!P0 BRA `(.L_x_581) ;  /* 0x000001f800bc8947 */ /* 0x001fec0003800000 */
.L_x_864:
[----:B------:R-:W-:Y:S05]  /*cb50*/  BSYNC B1 ;  /* 0x0000000000017941 */ /* 0x000fea0003800000 */
.L_x_580:
[----:B------:R-:W-:Y:S01]  /*cb60*/  BSSY B1, `(.L_x_582) ;  /* 0x00000b6000017945 */ /* 0x000fe20003800000 */
[----:B------:R-:W-:Y:S02]  /*cb70*/  PRMT R12, R12, 0x5410, R7 ;  /* 0x000054100c0c7816 */ /* 0x000fe40000000007 */
[----:B------:R-:W-:Y:S02]  /*cb80*/  PRMT R13, R13, 0x5410, R6 ;  /* 0x000054100d0d7816 */ /* 0x000fe40000000006 */
[----:B------:R-:W-:Y:S02]  /*cb90*/  PRMT R8, R8, 0x5410, R5 ;  /* 0x0000541008087816 */ /* 0x000fe40000000005 */
[----:B------:R-:W-:Y:S01]  /*cba0*/  PRMT R9, R9, 0x5410, R4 ;  /* 0x0000541009097816 */ /* 0x000fe20000000004 */
[----:B------:R-:W-:Y:S06]  /*cbb0*/  @P1 BRA `(.L_x_583) ;  /* 0x0000000800c01947 */ /* 0x000fec0003800000 */
[----:B------:R1:W5:Y:S01]  /*cbc0*/  LDL R42, [R1+0x14] ;  /* 0x00001400012a7983 */ /* 0x0003620000100800 */
[----:B------:R-:W2:Y:S01]  /*cbd0*/  LDC R5, c[0x0][0x3f4] ;  /* 0x0000fd00ff057b82 */ /* 0x000ea20000000800 */
[----:B------:R-:W-:Y:S01]  /*cbe0*/  BSSY B2, `(.L_x_584) ;  /* 0x000002e000027945 */ /* 0x000fe20003800000 */
[-C--:B--2---:R-:W-:Y:S02]  /*cbf0*/  ISETP.GE.AND P0, PT, R22, R5.reuse, PT ;  /* 0x000000051600720c */ /* 0x084fe40003f06270 */
[-C--:B------:R-:W-:Y:S02]  /*cc00*/  ISETP.GE.AND P1, PT, R215, R5.reuse, PT ;  /* 0x00000005d700720c */ /* 0x080fe40003f26270 */
[-C--:B------:R-:W-:Y:S02]  /*cc10*/  ISETP.GE.AND P2, PT, R214, R5.reuse, PT ;  /* 0x00000005d600720c */ /* 0x080fe40003f46270 */
[----:B------:R-:W-:-:S07]  /*cc20*/  ISETP.GE.AND P3, PT, R216, R5, PT ;  /* 0x00000005d800720c */ /* 0x000fce0003f66270 */
[----:B-1----:R-:W-:Y:S06]  /*cc30*/  @P0 BRA `(.L_x_585) ;  /* 0x0000000000a00947 */ /* 0x002fec0003800000 */
[----:B-----5:R-:W-:Y:S01]  /*cc40*/  R2UR UR4, R42 ;  /* 0x000000002a0472ca */ /* 0x020fe200000e0000 */
[----:B0-----:R-:W-:Y:S01]  /*cc50*/  IMAD.U32 R35, R26, 0x10000, RZ ;  /* 0x000100001a237824 */ /* 0x001fe200078e00ff */
[C---:B------:R-:W-:Y:S01]  /*cc60*/  LOP3.LUT R34, R24.reuse, 0xffff0000, RZ, 0xc0, !PT ;  /* 0xffff000018227812 */ /* 0x040fe200078ec0ff */
[----:B------:R-:W-:Y:S01]  /*cc70*/  IMAD.U32 R33, R24, 0x10000, RZ ;  /* 0x0001000018217824 */ /* 0x000fe200078e00ff */
[----:B------:R-:W-:-:S09]  /*cc80*/  LOP3.LUT R36, R26, 0xffff0000, RZ, 0xc0, !PT ;  /* 0xffff00001a247812 */ /* 0x000fd200078ec0ff */
[----:B------:R-:W-:-:S05]  /*cc90*/  LEA R41, R230, UR4, 0x1 ;  /* 0x00000004e6297c11 */ /* 0x000fca000f8e08ff */
[----:B------:R-:W0:Y:S02]  /*cca0*/  LDS.128 R4, [R41] ;  /* 0x0000000029047984 */ /* 0x000e240000000c00 */
[C---:B0-----:R-:W-:Y:S01]  /*ccb0*/  IMAD.U32 R29, R4.reuse, 0x10000, RZ ;  /* 0x00010000041d7824 */ /* 0x041fe200078e00ff */
[----:B------:R-:W-:Y:S01]  /*ccc0*/  LOP3.LUT R4, R4, 0xffff0000, RZ, 0xc0, !PT ;  /* 0xffff000004047812 */ /* 0x000fe200078ec0ff */
[C---:B------:R-:W-:Y:S01]  /*ccd0*/  IMAD.U32 R30, R5.reuse, 0x10000, RZ ;  /* 0x00010000051e7824 */ /* 0x040fe200078e00ff */
[----:B------:R-:W-:Y:S01]  /*cce0*/  LOP3.LUT R5, R5, 0xffff0000, RZ, 0xc0, !PT ;  /* 0xffff000005057812 */ /* 0x000fe200078ec0ff */
[C---:B------:R-:W-:Y:S01]  /*ccf0*/  IMAD.U32 R31, R6.reuse, 0x10000, RZ ;  /* 0x00010000061f7824 */ /* 0x040fe200078e00ff */
[----:B------:R-:W-:Y:S01]  /*cd00*/  LOP3.LUT R6, R6, 0xffff0000, RZ, 0xc0, !PT ;  /* 0xffff000006067812 */ /* 0x000fe200078ec0ff */
[C---:B------:R-:W-:Y:S01]  /*cd10*/  FMUL.FTZ R38, R4.reuse, R35 ;  /* 0x0000002304267220 */ /* 0x040fe20000410000 */
[----:B------:R-:W-:Y:S01]  /*cd20*/  FMUL.FTZ R4, R4, R33 ;  /* 0x0000002104047220 */ /* 0x000fe20000410000 */
[----:B------:R-:W-:-:S02]  /*cd30*/  IMAD.U32 R32, R7, 0x10000, RZ ;  /* 0x0001000007207824 */ /* 0x000fc400078e00ff */
[----:B------:R-:W-:Y:S01]  /*cd40*/  FMUL.FTZ R37, R5, R36 ;  /* 0x0000002405257220 */ /* 0x000fe20000410000 */
[----:B------:R-:W-:Y:S01]  /*cd50*/  FFMA.FTZ R38, R29, R33, -R38 ;  /* 0x000000211d267223 */ /* 0x000fe20000010826 */
[-C--:B------:R-:W-:Y:S01]  /*cd60*/  FMUL.FTZ R39, R5, R34.reuse ;  /* 0x0000002205277220 */ /* 0x080fe20000410000 */
[----:B------:R-:W-:Y:S01]  /*cd70*/  LOP3.LUT R7, R7, 0xffff0000, RZ, 0xc0, !PT ;  /* 0xffff000007077812 */ /* 0x000fe200078ec0ff */
[----:B------:R-:W-:Y:S01]  /*cd80*/  FFMA.FTZ R35, R29, R35, R4 ;  /* 0x000000231d237223 */ /* 0x000fe20000010004 */
[C---:B------:R-:W-:Y:S01]  /*cd90*/  LOP3.LUT R33, R27.reuse, 0xffff0000, RZ, 0xc0, !PT ;  /* 0xffff00001b217812 */ /* 0x040fe200078ec0ff */
[----:B------:R-:W-:Y:S01]  /*cda0*/  IMAD.U32 R29, R27, 0x10000, RZ ;  /* 0x000100001b1d7824 */ /* 0x000fe200078e00ff */
[C---:B------:R-:W-:Y:S01]  /*cdb0*/  LOP3.LUT R5, R25.reuse, 0xffff0000, RZ, 0xc0, !PT ;  /* 0xffff000019057812 */ /* 0x040fe200078ec0ff */
[----:B------:R-:W-:Y:S02]  /*cdc0*/  IMAD.U32 R4, R25, 0x10000, RZ ;  /* 0x0001000019047824 */ /* 0x000fe400078e00ff */
[C---:B------:R-:W-:Y:S01]  /*cdd0*/  FFMA.FTZ R37, R30.reuse, R34, -R37 ;  /* 0x000000221e257223 */ /* 0x040fe20000010825 */
[----:B------:R-:W-:Y:S01]  /*cde0*/  FFMA.FTZ R30, R30, R36, R39 ;  /* 0x000000241e1e7223 */ /* 0x000fe20000010027 */
[C---:B------:R-:W-:Y:S01]  /*cdf0*/  FMUL.FTZ R34, R6.reuse, R29 ;  /* 0x0000001d06227220 */ /* 0x040fe20000410000 */
[-C--:B------:R-:W-:Y:S01]  /*ce00*/  FMUL.FTZ R36, R6, R4.reuse ;  /* 0x0000000406247220 */ /* 0x080fe20000410000 */
[C---:B------:R-:W-:Y:S01]  /*ce10*/  FMUL.FTZ R39, R7.reuse, R33 ;  /* 0x0000002107277220 */ /* 0x040fe20000410000 */
        /* <DEDUP_REMOVED lines=8> */
[----:B------:R-:W-:-:S05]  /*cea0*/  F2FP.BF16.F32.PACK_AB R7, R40, R7 ;  /* 0x000000072807723e */ /* 0x000fca00000010ff */
[----:B------:R1:W-:Y:S02]  /*ceb0*/  STS.128 [R41], R4 ;  /* 0x0000000429007388 */ /* 0x0003e40000000c00 */
.L_x_585:
[----:B------:R-:W-:Y:S05]  /*cec0*/  BSYNC B2 ;  /* 0x0000000000027941 */ /* 0x000fea0003800000 */
.L_x_584:
[----:B------:R-:W-:Y:S04]  /*ced0*/  BSSY B2, `(.L_x_586) ;  /* 0x000002a000027945 */ /* 0x000fe80003800000 */
[----:B------:R-:W-:Y:S05]  /*cee0*/  @P1 BRA `(.L_x_587) ;  /* 0x0000000000a01947 */ /* 0x000fea0003800000 */
[----:B-----5:R-:W-:Y:S01]  /*cef0*/  R2UR UR4, R42 ;  /* 0x000000002a0472ca */ /* 0x020fe200000e0000 */
[----:B0-----:R-:W-:Y:S01]  /*cf00*/  IMAD.U32 R35, R20, 0x10000, RZ ;  /* 0x0001000014237824 */ /* 0x001fe200078e00ff */
[C---:B------:R-:W-:Y:S01]  /*cf10*/  LOP3.LUT R34, R14.reuse, 0xffff0000, RZ, 0xc0, !PT ;  /* 0xffff00000e227812 */ /* 0x040fe200078ec0ff */
[----:B------:R-:W-:Y:S01]  /*cf20*/  IMAD.U32 R33, R14, 0x10000, RZ ;  /* 0x000100000e217824 */ /* 0x000fe200078e00ff */
[----:B------:R-:W-:-:S09]  /*cf30*/  LOP3.LUT R36, R20, 0xffff0000, RZ, 0xc0, !PT ;  /* 0xffff000014247812 */ /* 0x000fd200078ec0ff */
[----:B-1----:R-:W-:-:S05]  /*cf40*/  LEA R41, R230, UR4, 0x1 ;  /* 0x00000004e6297c11 */ /* 0x002fca000f8e08ff */
[----:B------:R-:W0:Y:S02]  /*cf50*/  LDS.128 R4, [R41+0x4000] ;  /* 0x0040000029047984 */ /* 0x000e240000000c00 */
        /* <DEDUP_REMOVED lines=32> */
[----:B------:R2:W-:Y:S02]  /*d160*/  STS.128 [R41+0x4000], R4 ;  /* 0x0040000429007388 */ /* 0x0005e40000000c00 */
.L_x_587:
[----:B------:R-:W-:Y:S05]  /*d170*/  BSYNC B2 ;  /* 0x0000000000027941 */ /* 0x000fea0003800000 */
.L_x_586:
[----:B------:R-:W-:Y:S04]  /*d180*/  BSSY B2, `(.L_x_588) ;  /* 0x000002a000027945 */ /* 0x000fe80003800000 */
[----:B------:R-:W-:Y:S05]  /*d190*/  @P2 BRA `(.L_x_589) ;  /* 0x0000000000a02947 */ /* 0x000fea0003800000 */
[----:B-----5:R-:W-:Y:S01]  /*d1a0*/  R2UR UR4, R42 ;  /* 0x000000002a0472ca */ /* 0x020fe200000e0000 */
[----:B0-----:R-:W-:Y:S01]  /*d1b0*/  IMAD.U32 R35, R12, 0x10000, RZ ;  /* 0x000100000c237824 */ /* 0x001fe200078e00ff */
[C---:B------:R-:W-:Y:S01]  /*d1c0*/  LOP3.LUT R34, R10.reuse, 0xffff0000, RZ, 0xc0, !PT ;  /* 0xffff00000a227812 */ /* 0x040fe200078ec0ff */
[----:B------:R-:W-:Y:S01]  /*d1d0*/  IMAD.U32 R33, R10, 0x10000, RZ ;  /* 0x000100000a217824 */ /* 0x000fe200078e00ff */
[----:B------:R-:W-:-:S09]  /*d1e0*/  LOP3.LUT R36, R12, 0xffff0000, RZ, 0xc0, !PT ;  /* 0xffff00000c247812 */ /* 0x000fd200078ec0ff */
[----:B-12---:R-:W-:-:S05]  /*d1f0*/  LEA R41, R230, UR4, 0x1 ;  /* 0x00000004e6297c11 */ /* 0x006fca000f8e08ff */
        /* <DEDUP_REMOVED lines=34> */
.L_x_589:
[----:B------:R-:W-:Y:S05]  /*d420*/  BSYNC B2 ;  /* 0x0000000000027941 */ /* 0x000fea0003800000 */
.L_x_588:
[----:B------:R-:W-:Y:S05]  /*d430*/  @P3 BRA `(.L_x_583) ;  /* 0x0000000000a03947 */ /* 0x000fea0003800000 */
[----:B-----5:R-:W-:Y:S01]  /*d440*/  R2UR UR4, R42 ;  /* 0x000000002a0472ca */ /* 0x020fe200000e0000 */
[----:B0-----:R-:W-:Y:S01]  /*d450*/  IMAD.U32 R35, R8, 0x10000, RZ ;  /* 0x0001000008237824 */ /* 0x001fe200078e00ff */
[C---:B------:R-:W-:Y:S01]  /*d460*/  LOP3.LUT R34, R0.reuse, 0xffff0000, RZ, 0xc0, !PT ;  /* 0xffff000000227812 */ /* 0x040fe200078ec0ff */
[----:B------:R-:W-:Y:S01]  /*d470*/  IMAD.U32 R33, R0, 0x10000, RZ ;  /* 0x0001000000217824 */ /* 0x000fe200078e00ff */
[----:B------:R-:W-:-:S09]  /*d480*/  LOP3.LUT R36, R8, 0xffff0000, RZ, 0xc0, !PT ;  /* 0xffff000008247812 */ /* 0x000fd200078ec0ff */
[----:B-123--:R-:W-:-:S05]  /*d490*/  LEA R41, R230, UR4, 0x1 ;  /* 0x00000004e6297c11 */ /* 0x00efca000f8e08ff */
        /* <DEDUP_REMOVED lines=34> */
.L_x_583:
[----:B------:R-:W-:Y:S05]  /*d6c0*/  BSYNC B1 ;  /* 0x0000000000017941 */ /* 0x000fea0003800000 */
.L_x_582:
[----:B-1234-:R-:W-:Y:S01]  /*d6d0*/  VIADD R4, R213, 0x20 ;  /* 0x00000020d5047836 */ /* 0x01efe20000000000 */
[----:B------:R-:W-:Y:S04]  /*d6e0*/  BSSY B1, `(.L_x_590) ;  /* 0x00000b3000017945 */ /* 0x000fe80003800000 */
[----:B------:R-:W-:-:S13]  /*d6f0*/  ISETP.GE.AND P0, PT, R4, R28, PT ;  /* 0x0000001c0400720c */ /* 0x000fda0003f06270 */
[----:B------:R-:W-:Y:S05]  /*d700*/  @P0 BRA `(.L_x_591) ;  /* 0x0000000800c00947 */ /* 0x000fea0003800000 */
        /* <DEDUP_REMOVED lines=9> */
[C---:B------:R-:W-:Y:S01]  /*d7a0*/  IMAD.U32 R37, R26.reuse, 0x10000, RZ ;  /* 0x000100001a257824 */ /* 0x040fe200078e00ff */
[----:B------:R-:W-:Y:S01]  /*d7b0*/  LOP3.LUT R40, R26, 0xffff0000, RZ, 0xc0, !PT ;  /* 0xffff00001a287812 */ /* 0x000fe200078ec0ff */
[C---:B0-----:R-:W-:Y:S01]  /*d7c0*/  IMAD.U32 R35, R24.reuse, 0x10000, RZ ;  /* 0x0001000018237824 */ /* 0x041fe200078e00ff */
[----:B------:R-:W-:Y:S01]  /*d7d0*/  LOP3.LUT R38, R24, 0xffff0000, RZ, 0xc0, !PT ;  /* 0xffff000018267812 */ /* 0x000fe200078ec0ff */
[C---:B------:R-:W-:Y:S01]  /*d7e0*/  IMAD.U32 R39, R27.reuse, 0x10000, RZ ;  /* 0x000100001b277824 */ /* 0x040fe200078e00ff */
[----:B------:R-:W-:-:S07]  /*d7f0*/  LOP3.LUT R42, R27, 0xffff0000, RZ, 0xc0, !PT ;  /* 0xffff00001b2a7812 */ /* 0x000fce00078ec0ff */
[----:B------:R-:W-:-:S05]  /*d800*/  LEA R41, R230, UR4, 0x1 ;  /* 0x00000004e6297c11 */ /* 0x000fca000f8e08ff */
[----:B------:R-:W0:Y:S02]  /*d810*/  LDS.128 R4, [R41+0x1000] ;  /* 0x0010000029047984 */ /* 0x000e240000000c00 */
[C---:B0-----:R-:W-:Y:S01]  /*d820*/  IMAD.U32 R29, R4.reuse, 0x10000, RZ ;  /* 0x00010000041d7824 */ /* 0x041fe200078e00ff */
[----:B------:R-:W-:Y:S01]  /*d830*/  LOP3.LUT R4, R4, 0xffff0000, RZ, 0xc0, !PT ;  /* 0xffff000004047812 */ /* 0x000fe200078ec0ff */
[C---:B------:R-:W-:Y:S01]  /*d840*/  IMAD.U32 R30, R5.reuse, 0x10000, RZ ;  /* 0x00010000051e7824 */ /* 0x040fe200078e00ff */
[----:B------:R-:W-:Y:S01]  /*d850*/  LOP3.LUT R5, R5, 0xffff0000, RZ, 0xc0, !PT ;  /* 0xffff000005057812 */ /* 0x000fe200078ec0ff */
[C---:B------:R-:W-:Y:S01]  /*d860*/  IMAD.U32 R31, R6.reuse, 0x10000, RZ ;  /* 0x00010000061f7824 */ /* 0x040fe200078e00ff */
[----:B------:R-:W-:Y:S01]  /*d870*/  LOP3.LUT R6, R6, 0xffff0000, RZ, 0xc0, !PT ;  /* 0xffff000006067812 */ /* 0x000fe200078ec0ff */
[-C--:B------:R-:W-:Y:S01]  /*d880*/  FMUL.FTZ R34, R37, R4.reuse ;  /* 0x0000000425227220 */ /* 0x080fe20000410000 */
[----:B------:R-:W-:Y:S01]  /*d890*/  FMUL.FTZ R36, R35, R4 ;  /* 0x0000000423247220 */ /* 0x000fe20000410000 */
[----:B------:R-:W-:Y:S01]  /*d8a0*/  FMUL.FTZ R33, R40, R5 ;  /* 0x0000000528217220 */ /* 0x000fe20000410000 */
[----:B------:R-:W-:-:S02]  /*d8b0*/  IMAD.U32 R32, R7, 0x10000, RZ ;  /* 0x0001000007207824 */ /* 0x000fc400078e00ff */
[----:B------:R-:W-:Y:S01]  /*d8c0*/  FFMA.FTZ R4, R35, R29, -R34 ;  /* 0x0000001d23047223 */ /* 0x000fe20000010822 */
[C---:B------:R-:W-:Y:S01]  /*d8d0*/  FMUL.FTZ R35, R38.reuse, R5 ;  /* 0x0000000526237220 */ /* 0x040fe20000410000 */
[----:B------:R-:W-:Y:S01]  /*d8e0*/  LOP3.LUT R7, R7, 0xffff0000, RZ, 0xc0, !PT ;  /* 0xffff000007077812 */ /* 0x000fe200078ec0ff */
[-C--:B------:R-:W-:Y:S01]  /*d8f0*/  FFMA.FTZ R5, R38, R30.reuse, -R33 ;  /* 0x0000001e26057223 */ /* 0x080fe20000010821 */
[----:B------:R-:W-:Y:S01]  /*d900*/  FFMA.FTZ R29, R37, R29, R36 ;  /* 0x0000001d251d7223 */ /* 0x000fe20000010024 */
[C---:B------:R-:W-:Y:S01]  /*d910*/  LOP3.LUT R38, R25.reuse, 0xffff0000, RZ, 0xc0, !PT ;  /* 0xffff000019267812 */ /* 0x040fe200078ec0ff */
[----:B------:R-:W-:Y:S02]  /*d920*/  IMAD.U32 R37, R25, 0x10000, RZ ;  /* 0x0001000019257824 */ /* 0x000fe400078e00ff */
[----:B------:R-:W-:Y:S01]  /*d930*/  FFMA.FTZ R30, R40, R30, R35 ;  /* 0x0000001e281e7223 */ /* 0x000fe20000010023 */
[-C--:B------:R-:W-:Y:S01]  /*d940*/  FMUL.FTZ R34, R39, R6.reuse ;  /* 0x0000000627227220 */ /* 0x080fe20000410000 */
[-C--:B------:R-:W-:Y:S01]  /*d950*/  FMUL.FTZ R33, R42, R7.reuse ;  /* 0x000000072a217220 */ /* 0x080fe20000410000 */
[C---:B------:R-:W-:Y:S01]  /*d960*/  FMUL.FTZ R36, R37.reuse, R6 ;  /* 0x0000000625247220 */ /* 0x040fe20000410000 */
[C---:B------:R-:W-:Y:S01]  /*d970*/  FMUL.FTZ R35, R38.reuse, R7 ;  /* 0x0000000726237220 */ /* 0x040fe20000410000 */
[-C--:B------:R-:W-:Y:S01]  /*d980*/  FFMA.FTZ R6, R37, R31.reuse, -R34 ;  /* 0x0000001f25067223 */ /* 0x080fe20000010822 */
[-C--:B------:R-:W-:Y:S01]  /*d990*/  FFMA.FTZ R7, R38, R32.reuse, -R33 ;  /* 0x0000002026077223 */ /* 0x080fe20000010821 */
[----:B------:R-:W-:Y:S01]  /*d9a0*/  FFMA.FTZ R31, R39, R31, R36 ;  /* 0x0000001f271f7223 */ /* 0x000fe20000010024 */
[----:B------:R-:W-:Y:S01]  /*d9b0*/  FFMA.FTZ R32, R42, R32, R35 ;  /* 0x000000202a207223 */ /* 0x000fe20000010023 */
[----:B------:R-:W-:-:S02]  /*d9c0*/  F2FP.BF16.F32.PACK_AB R4, R29, R4 ;  /* 0x000000041d04723e */ /* 0x000fc400000010ff */
[----:B------:R-:W-:Y:S02]  /*d9d0*/  F2FP.BF16.F32.PACK_AB R5, R30, R5 ;  /* 0x000000051e05723e */ /* 0x000fe400000010ff */
[----:B------:R-:W-:Y:S02]  /*d9e0*/  F2FP.BF16.F32.PACK_AB R6, R31, R6 ;  /* 0x000000061f06723e */ /* 0x000fe400000010ff */
[----:B------:R-:W-:-:S05]  /*d9f0*/  F2FP.BF16.F32.PACK_AB R7, R32, R7 ;  /* 0x000000072007723e */ /* 0x000fca00000010ff */
[----:B------:R1:W-:Y:S02]  /*da00*/  STS.128 [R41+0x1000], R4 ;  /* 0x0010000429007388 */ /* 0x0003e40000000c00 */
.L_x_593:
[----:B------:R-:W-:Y:S05]  /*da10*/  BSYNC B2 ;  /* 0x0000000000027941 */ /* 0x000fea0003800000 */
.L_x_592:
[----:B------:R-:W-:Y:S04]  /*da20*/  BSSY B2, `(.L_x_594) ;  /* 0x000002a000027945 */ /* 0x000fe80003800000 */
[----:B------:R-:W-:Y:S05]  /*da30*/  @P1 BRA `(.L_x_595) ;  /* 0x0000000000a01947 */ /* 0x000fea0003800000 */
[----:B-----5:R-:W-:Y:S01]  /*da40*/  R2UR UR4, R43 ;  /* 0x000000002b0472ca */ /* 0x020fe200000e0000 */
[C---:B------:R-:W-:Y:S01]  /*da50*/  IMAD.U32 R37, R20.reuse, 0x10000, RZ ;  /* 0x0001000014257824 */ /* 0x040fe200078e00ff */
[----:B------:R-:W-:Y:S01]  /*da60*/  LOP3.LUT R40, R20, 0xffff0000, RZ, 0xc0, !PT ;  /* 0xffff000014287812 */ /* 0x000fe200078ec0ff */
[C---:B0-----:R-:W-:Y:S01]  /*da70*/  IMAD.U32 R35, R14.reuse, 0x10000, RZ ;  /* 0x000100000e237824 */ /* 0x041fe200078e00ff */
[----:B------:R-:W-:Y:S01]  /*da80*/  LOP3.LUT R38, R14, 0xffff0000, RZ, 0xc0, !PT ;  /* 0xffff00000e267812 */ /* 0x000fe200078ec0ff */
[C---:B------:R-:W-:Y:S01]  /*da90*/  IMAD.U32 R39, R21.reuse, 0x10000, RZ ;  /* 0x0001000015277824 */ /* 0x040fe200078e00ff */
[----:B------:R-:W-:-:S07]  /*daa0*/  LOP3.LUT R42, R21, 0xffff0000, RZ, 0xc0, !PT ;  /* 0xffff0000152a7812 */ /* 0x000fce00078ec0ff */
        /* <DEDUP_REMOVED lines=33> */
.L_x_595:
[----:B------:R-:W-:Y:S05]  /*dcc0*/  BSYNC B2 ;  /* 0x0000000000027941 */ /* 0x000fea0003800000 */
.L_x_594:
        /* <DEDUP_REMOVED lines=42> */
.L_x_597:
[----:B------:R-:W-:Y:S05]  /*df70*/  BSYNC B2 ;  /* 0x0000000000027941 */ /* 0x000fea0003800000 */
.L_x_596:
        /* <DEDUP_REMOVED lines=41> */
.L_x_591:
[----:B------:R-:W-:Y:S05]  /*e210*/  BSYNC B1 ;  /* 0x0000000000017941 */ /* 0x000fea0003800000 */
.L_x_590:
[----:B------:R-:W-:Y:S01]  /*e220*/  ISETP.GE.AND P0, PT, R237, R28, PT ;  /* 0x0000001ced00720c */ /* 0x000fe20003f06270 */
[----:B------:R-:W-:-:S12]  /*e230*/  BSSY B1, `(.L_x_598) ;  /* 0x00000b2000017945 */ /* 0x000fd80003800000 */
[----:B------:R-:W-:Y:S05]  /*e240*/  @P0 BRA `(.L_x_599) ;  /* 0x0000000800c00947 */ /* 0x000fea0003800000 */
[----:B-----5:R0:W5:Y:S01]  /*e250*/  LDL R43, [R1+0x14] ;  /* 0x00001400012b7983 */ /* 0x0201620000100800 */
[----:B-1234-:R-:W1:Y:S01]  /*e260*/  LDC R5, c[0x0][0x3f4] ;  /* 0x0000fd00ff057b82 */ /* 0x01ee620000000800 */
[----:B------:R-:W-:Y:S01]  /*e270*/  BSSY B2, `(.L_x_600) ;  /* 0x000002e000027945 */ /* 0x000fe20003800000 */
[-C--:B-1----:R-:W-:Y:S02]  /*e280*/  ISETP.GE.AND P0, PT, R22, R5.reuse, PT ;  /* 0x000000051600720c */ /* 0x082fe40003f06270 */
[-C--:B------:R-:W-:Y:S02]  /*e290*/  ISETP.GE.AND P1, PT, R215, R5.reuse, PT ;  /* 0x00000005d700720c */ /* 0x080fe40003f26270 */
[-C--:B------:R-:W-:Y:S02]  /*e2a0*/  ISETP.GE.AND P2, PT, R214, R5.reuse, PT ;  /* 0x00000005d600720c */ /* 0x080fe40003f46270 */
[----:B------:R-:W-:-:S07]  /*e2b0*/  ISETP.GE.AND P3, PT, R216, R5, PT ;  /* 0x00000005d800720c */ /* 0x000fce0003f66270 */
[----:B0-----:R-:W-:Y:S06]  /*e2c0*/  @P0 BRA `(.L_x_601) ;  /* 0x0000000000a00947 */ /* 0x001fec0003800000 */
[----:B-----5:R-:W-:Y:S01]  /*e2d0*/  R2UR UR4, R43 ;  /* 0x000000002b0472ca */ /* 0x020fe200000e0000 */
[C---:B------:R-:W-:Y:S01]  /*e2e0*/  IMAD.U32 R37, R26.reuse, 0x10000, RZ ;  /* 0x000100001a257824 */ /* 0x040fe200078e00ff */
[----:B------:R-:W-:Y:S01]  /*e2f0*/  LOP3.LUT R40, R26, 0xffff0000, RZ, 0xc0, !PT ;  /* 0xffff00001a287812 */ /* 0x000fe200078ec0ff */
[C---:B------:R-:W-:Y:S01]  /*e300*/  IMAD.U32 R35, R24.reuse, 0x10000, RZ ;  /* 0x0001000018237824 */ /* 0x040fe200078e00ff */
        /* <DEDUP_REMOVED lines=36> */
.L_x_601:
[----:B------:R-:W-:Y:S05]  /*e550*/  BSYNC B2 ;  /* 0x0000000000027941 */ /* 0x000fea0003800000 */
.L_x_600:
[----:B------:R-:W-:Y:S04]  /*e560*/  BSSY B2, `(.L_x_602) ;  /* 0x000002a000027945 */ /* 0x000fe80003800000 */
[----:B------:R-:W-:Y:S05]  /*e570*/  @P1 BRA `(.L_x_603) ;  /* 0x0000000000a01947 */ /* 0x000fea0003800000 */
[----:B-----5:R-:W-:Y:S01]  /*e580*/  R2UR UR4, R43 ;  /* 0x000000002b0472ca */ /* 0x020fe200000e0000 */
[C---:B------:R-:W-:Y:S01]  /*e590*/  IMAD.U32 R37, R20.reuse, 0x10000, RZ ;  /* 0x0001000014257824 */ /* 0x040fe200078e00ff */
[----:B------:R-:W-:Y:S01]  /*e5a0*/  LOP3.LUT R40, R20, 0xffff0000, RZ, 0xc0, !PT ;  /* 0xffff000014287812 */ /* 0x000fe200078ec0ff */
[C---:B------:R-:W-:Y:S01]  /*e5b0*/  IMAD.U32 R35, R14.reuse, 0x10000, RZ ;  /* 0x000100000e237824 */ /* 0x040fe200078e00ff */
[----:B------:R-:W-:Y:S01]  /*e5c0*/  LOP3.LUT R38, R14, 0xffff0000, RZ, 0xc0, !PT ;  /* 0xffff00000e267812 */ /* 0x000fe200078ec0ff */
[C---:B------:R-:W-:Y:S01]  /*e5d0*/  IMAD.U32 R39, R21.reuse, 0x10000, RZ ;  /* 0x0001000015277824 */ /* 0x040fe200078e00ff */
[----:B------:R-:W-:-:S07]  /*e5e0*/  LOP3.LUT R42, R21, 0xffff0000, RZ, 0xc0, !PT ;  /* 0xffff0000152a7812 */ /* 0x000fce00078ec0ff */
[----:B0-----:R-:W-:-:S05]  /*e5f0*/  LEA R41, R230, UR4, 0x1 ;  /* 0x00000004e6297c11 */ /* 0x001fca000f8e08ff */
        /* <DEDUP_REMOVED lines=32> */
.L_x_603:
[----:B------:R-:W-:Y:S05]  /*e800*/  BSYNC B2 ;  /* 0x0000000000027941 */ /* 0x000fea0003800000 */
.L_x_602:
        /* <DEDUP_REMOVED lines=9> */
[----:B01----:R-:W-:-:S05]  /*e8a0*/  LEA R41, R230, UR4, 0x1 ;  /* 0x00000004e6297c11 */ /* 0x003fca000f8e08ff */
        /* <DEDUP_REMOVED lines=32> */
.L_x_605:
[----:B------:R-:W-:Y:S05]  /*eab0*/  BSYNC B2 ;  /* 0x0000000000027941 */ /* 0x000fea0003800000 */
.L_x_604:
        /* <DEDUP_REMOVED lines=8> */
[----:B012---:R-:W-:-:S05]  /*eb40*/  LEA R41, R230, UR4, 0x1 ;  /* 0x00000004e6297c11 */ /* 0x007fca000f8e08ff */
        /* <DEDUP_REMOVED lines=32> */
.L_x_599:
[----:B------:R-:W-:Y:S05]  /*ed50*/  BSYNC B1 ;  /* 0x0000000000017941 */ /* 0x000fea0003800000 */
.L_x_598:
[----:B01234-:R-:W-:-:S05]  /*ed60*/  VIADD R5, R213, 0x60 ;  /* 0x00000060d5057836 */ /* 0x01ffca0000000000 */
[----:B------:R-:W-:-:S13]  /*ed70*/  ISETP.GE.AND P0, PT, R5, R28, PT ;  /* 0x0000001c0500720c */ /* 0x000fda0003f06270 */
[----:B------:R-:W-:Y:S05]  /*ed80*/  @P0 BRA `(.L_x_606) ;  /* 0x0000004400280947 */ /* 0x000fea0003800000 */
[----:B------:R-:W2:Y:S01]  /*ed90*/  LDL R4, [R1+0x14] ;  /* 0x0000140001047983 */ /* 0x000ea20000100800 */
[----:B------:R-:W0:Y:S01]  /*eda0*/  LDC R5, c[0x0][0x3f4] ;  /* 0x0000fd00ff057b82 */ /* 0x000e220000000800 */
[----:B------:R-:W-:Y:S01]  /*edb0*/  BSSY B1, `(.L_x_607) ;  /* 0x000002e000017945 */ /* 0x000fe20003800000 */
[-C--:B0-----:R-:W-:Y:S02]  /*edc0*/  ISETP.GE.AND P0, PT, R22, R5.reuse, PT ;  /* 0x000000051600720c */ /* 0x081fe40003f06270 */
[-C--:B------:R-:W-:Y:S02]  /*edd0*/  ISETP.GE.AND P1, PT, R215, R5.reuse, PT ;  /* 0x00000005d700720c */ /* 0x080fe40003f26270 */
[-C--:B------:R-:W-:Y:S02]  /*ede0*/  ISETP.GE.AND P2, PT, R214, R5.reuse, PT ;  /* 0x00000005d600720c */ /* 0x080fe40003f46270 */
[----:B------:R-:W-:Y:S02]  /*edf0*/  ISETP.GE.AND P3, PT, R216, R5, PT ;  /* 0x00000005d800720c */ /* 0x000fe40003f66270 */
[----:B--2---:R-:W-:-:S13]  /*ee00*/  R2UR UR4, R4 ;  /* 0x00000000040472ca */ /* 0x004fda00000e0000 */
[----:B------:R-:W-:Y:S01]  /*ee10*/  LEA R28, R230, UR4, 0x1 ;  /* 0x00000004e61c7c11 */ /* 0x000fe2000f8e08ff */
[----:B------:R-:W-:Y:S06]  /*ee20*/  @P0 BRA `(.L_x_608) ;  /* 0x0000000000980947 */ /* 0x000fec0003800000 */
[----:B------:R-:W0:Y:S01]  /*ee30*/  LDS.128 R4, [R28+0x3000] ;  /* 0x003000001c047984 */ /* 0x000e220000000c00 */
[C---:B------:R-:W-:Y:S01]  /*ee40*/  IMAD.U32 R35, R26.reuse, 0x10000, RZ ;  /* 0x000100001a237824 */ /* 0x040fe200078e00ff */
[----:B------:R-:W-:Y:S01]  /*ee50*/  LOP3.LUT R38, R26, 0xffff0000, RZ, 0xc0, !PT ;  /* 0xffff00001a267812 */ /* 0x000fe200078ec0ff */
[C---:B------:R-:W-:Y:S01]  /*ee60*/  IMAD.U32 R33, R24.reuse, 0x10000, RZ ;  /* 0x0001000018217824 */ /* 0x040fe200078e00ff */
[----:B------:R-:W-:Y:S02]  /*ee70*/  LOP3.LUT R36, R24, 0xffff0000, RZ, 0xc0, !PT ;  /* 0xffff000018247812 */ /* 0x000fe400078ec0ff */
[----:B------:R-:W-:Y:S01]  /*ee80*/  LOP3.LUT R40, R27, 0xffff0000, RZ, 0xc0, !PT ;  /* 0xffff00001b287812 */ /* 0x000fe200078ec0ff */
        /* <DEDUP_REMOVED lines=10> */
[-C--:B------:R-:W-:Y:S01]  /*ef30*/  FFMA.FTZ R4, R33, R29.reuse, -R32 ;  /* 0x0000001d21047223 */ /* 0x080fe20000010820 */
[----:B------:R-:W-:Y:S01]  /*ef40*/  FFMA.FTZ R29, R35, R29, R34 ;  /* 0x0000001d231d7223 */ /* 0x000fe20000010022 */
[----:B------:R-:W-:Y:S01]  /*ef50*/  FMUL.FTZ R33, R36, R5 ;  /* 0x0000000524217220 */ /* 0x000fe20000410000 */
[----:B------:R-:W-:Y:S01]  /*ef60*/  LOP3.LUT R6, R6, 0xffff0000, RZ, 0xc0, !PT ;  /* 0xffff000006067812 */ /* 0x000fe200078ec0ff */
[-C--:B------:R-:W-:Y:S01]  /*ef70*/  FFMA.FTZ R5, R36, R30.reuse, -R31 ;  /* 0x0000001e24057223 */ /* 0x080fe2000001081f */
[----:B------:R-:W-:Y:S01]  /*ef80*/  LOP3.LUT R34, R25, 0xffff0000, RZ, 0xc0, !PT ;  /* 0xffff000019227812 */ /* 0x000fe200078ec0ff */
[----:B------:R-:W-:Y:S02]  /*ef90*/  IMAD.U32 R36, R27, 0x10000, RZ ;  /* 0x000100001b247824 */ /* 0x000fe400078e00ff */
[----:B------:R-:W-:Y:S01]  /*efa0*/  FFMA.FTZ R30, R38, R30, R33 ;  /* 0x0000001e261e7223 */ /* 0x000fe20000010021 */
[----:B------:R-:W-:Y:S02]  /*efb0*/  IMAD.U32 R32, R25, 0x10000, RZ ;  /* 0x0001000019207824 */ /* 0x000fe400078e00ff */
[-C--:B------:R-:W-:Y:S01]  /*efc0*/  FMUL.FTZ R31, R40, R7.reuse ;  /* 0x00000007281f7220 */ /* 0x080fe20000410000 */
[-C--:B------:R-:W-:Y:S01]  /*efd0*/  FMUL.FTZ R25, R36, R6.reuse ;  /* 0x0000000624197220 */ /* 0x080fe20000410000 */
[----:B------:R-:W-:Y:S01]  /*efe0*/  FMUL.FTZ R33, R34, R7 ;  /* 0x0000000722217220 */ /* 0x000fe20000410000 */
[----:B------:R-:W-:Y:S01]  /*eff0*/  FMUL.FTZ R27, R32, R6 ;  /* 0x00000006201b7220 */ /* 0x000fe20000410000 */
[----:B------:R-:W-:Y:S01]  /*f000*/  FFMA.FTZ R7, R34, R26, -R31 ;  /* 0x0000001a22077223 */ /* 0x000fe2000001081f */
[----:B------:R-:W-:Y:S01]  /*f010*/  FFMA.FTZ R6, R32, R24, -R25 ;  /* 0x0000001820067223 */ /* 0x000fe20000010819 */
[----:B------:R-:W-:Y:S01]  /*f020*/  FFMA.FTZ R26, R40, R26, R33 ;  /* 0x0000001a281a7223 */ /* 0x000fe20000010021 */
[----:B------:R-:W-:Y:S01]  /*f030*/  FFMA.FTZ R27, R36, R24, R27 ;  /* 0x00000018241b7223 */ /* 0x000fe2000001001b */
[----:B------:R-:W-:-:S02]  /*f040*/  F2FP.BF16.F32.PACK_AB R4, R29, R4 ;  /* 0x000000041d04723e */ /* 0x000fc400000010ff */
[----:B------:R-:W-:Y:S02]  /*f050*/  F2FP.BF16.F32.PACK_AB R5, R30, R5 ;  /* 0x000000051e05723e */ /* 0x000fe400000010ff */
[----:B------:R-:W-:Y:S02]  /*f060*/  F2FP.BF16.F32.PACK_AB R6, R27, R6 ;  /* 0x000000061b06723e */ /* 0x000fe400000010ff */
[----:B------:R-:W-:-:S05]  /*f070*/  F2FP.BF16.F32.PACK_AB R7, R26, R7 ;  /* 0x000000071a07723e */ /* 0x000fca00000010ff */
[----:B------:R0:W-:Y:S02]  /*f080*/  STS.128 [R28+0x3000], R4 ;  /* 0x003000041c007388 */ /* 0x0001e40000000c00 */
.L_x_608:
[----:B------:R-:W-:Y:S05]  /*f090*/  BSYNC B1 ;  /* 0x0000000000017941 */ /* 0x000fea0003800000 */
.L_x_607:
[----:B------:R-:W-:Y:S04]  /*f0a0*/  BSSY B1, `(.L_x_609) ;  /* 0x0000028000017945 */ /* 0x000fe80003800000 */
[----:B------:R-:W-:Y:S05]  /*f0b0*/  @P1 BRA `(.L_x_610) ;  /* 0x0000000000981947 */ /* 0x000fea0003800000 */
[----:B0-----:R-:W0:Y:S01]  /*f0c0*/  LDS.128 R4, [R28+0x7000] ;  /* 0x007000001c047984 */ /* 0x001e220000000c00 */
[----:B------:R-:W-:Y:S01]  /*f0d0*/  IMAD.U32 R30, R14, 0x10000, RZ ;  /* 0x000100000e1e7824 */ /* 0x000fe200078e00ff */
[C---:B------:R-:W-:Y:S01]  /*f0e0*/  LOP3.LUT R33, R20.reuse, 0xffff0000, RZ, 0xc0, !PT ;  /* 0xffff000014217812 */ /* 0x040fe200078ec0ff */
[----:B------:R-:W-:Y:S01]  /*f0f0*/  IMAD.U32 R32, R20, 0x10000, RZ ;  /* 0x0001000014207824 */ /* 0x000fe200078e00ff */
        /* <DEDUP_REMOVED lines=14> */
[C---:B------:R-:W-:Y:S01]  /*f1e0*/  FMUL.FTZ R24, R31.reuse, R5 ;  /* 0x000000051f187220 */ /* 0x040fe20000410000 */
        /* <DEDUP_REMOVED lines=19> */
.L_x_610:
[----:B------:R-:W-:Y:S05]  /*f320*/  BSYNC B1 ;  /* 0x0000000000017941 */ /* 0x000fea0003800000 */
.L_x_609:
[----:B------:R-:W-:Y:S04]  /*f330*/  BSSY B1, `(.L_x_611) ;  /* 0x0000028000017945 */ /* 0x000fe80003800000 */
[----:B------:R-:W-:Y:S05]  /*f340*/  @P2 BRA `(.L_x_612) ;  /* 0x0000000000982947 */ /* 0x000fea0003800000 */
[----:B01----:R-:W0:Y:S01]  /*f350*/  LDS.128 R4, [R28+0xb000] ;  /* 0x00b000001c047984 */ /* 0x003e220000000c00 */
        /* <DEDUP_REMOVED lines=37> */
.L_x_612:
[----:B------:R-:W-:Y:S05]  /*f5b0*/  BSYNC B1 ;  /* 0x0000000000017941 */ /* 0x000fea0003800000 */
.L_x_611:
[----:B------:R-:W-:Y:S05]  /*f5c0*/  @P3 BRA `(.L_x_606) ;  /* 0x0000003c00183947 */ /* 0x000fea0003800000 */
[----:B012---:R-:W0:Y:S01]  /*f5d0*/  LDS.128 R4, [R28+0xf000] ;  /* 0x00f000001c047984 */ /* 0x007e220000000c00 */
        /* <DEDUP_REMOVED lines=36> */
[----:B------:R3:W-:Y:S01]  /*f820*/  STS.128 [R28+0xf000], R4 ;  /* 0x00f000041c007388 */ /* 0x0007e20000000c00 */
[----:B------:R-:W-:Y:S05]  /*f830*/  BRA `(.L_x_606) ;  /* 0x00000038007c7947 */ /* 0x000fea0003800000 */
.L_x_576:
[----:B------:R-:W-:-:S03]  /*f840*/  UMOV UR4, 0xffffffff ;  /* 0xffffffff00047882 */ /* 0x000fc60000000000 */
[----:B------:R-:W-:Y:S05]  /*f850*/  BRA.DIV UR4, `(.L_x_613) ;  /* 0x000001ce048c7947 */ /* 0x000fea000b800000 */
[----:B------:R0:W1:Y:S04]  /*f860*/  SHFL.IDX PT, R0, R25, RZ, 0x181f ;  /* 0x00181fff19007589 */ /* 0x00006800000e0000 */
[----:B------:R0:W2:Y:S04]  /*f870*/  SHFL.IDX PT, R3, R24, RZ, 0x181f ;  /* 0x00181fff18037589 */ /* 0x0000a800000e0000 */
[----:B------:R0:W3:Y:S04]  /*f880*/  SHFL.IDX PT, R33, R27, RZ, 0x181f ;  /* 0x00181fff1b217589 */ /* 0x0000e800000e0000 */
[----:B------:R-:W4:Y:S02]  /*f890*/  SHFL.IDX PT, R32, R32, RZ, 0x181f ;  /* 0x00181fff20207589 */ /* 0x000f2400000e0000 */
.L_x_870:
        /* <DEDUP_REMOVED lines=9> */
[----:B------:R-:W-:-:S02]  /*f930*/  CS2R R4, SRZ ;  /* 0x0000000000047805 */ /* 0x000fc4000001ff00 */
[----:B------:R-:W-:Y:S02]  /*f940*/  CS2R R10, SRZ ;  /* 0x00000000000a7805 */ /* 0x000fe4000001ff00 */
[----:B------:R-:W-:Y:S02]  /*f950*/  CS2R R12, SRZ ;  /* 0x00000000000c7805 */ /* 0x000fe4000001ff00 */
[----:B------:R-:W-:Y:S02]  /*f960*/  CS2R R14, SRZ ;  /* 0x00000000000e7805 */ /* 0x000fe4000001ff00 */
[----:B0-----:R-:W-:Y:S01]  /*f970*/  CS2R R24, SRZ ;  /* 0x0000000000187805 */ /* 0x001fe2000001ff00 */
[----:B------:R-:W-:Y:S01]  /*f980*/  IMAD.IADD R35, R236, 0x1, -R21 ;  /* 0x00000001ec237824 */ /* 0x000fe200078e0a15 */
[----:B------:R-:W-:Y:S01]  /*f990*/  CS2R R26, SRZ ;  /* 0x00000000001a7805 */ /* 0x000fe2000001ff00 */
[----:B------:R-:W-:Y:S06]  /*f9a0*/  @P0 BRA `(.L_x_615) ;  /* 0x0000000000780947 */ /* 0x000fec0003800000 */
[----:B------:R-:W-:Y:S01]  /*f9b0*/  ULDC UR4, c[0x0][0x3f4] ;  /* 0x0000fd0000047ab9 */ /* 0x000fe20000000800 */
[----:B------:R-:W-:Y:S01]  /*f9c0*/  SHF.R.S32.HI R5, RZ, 0x1f, R212 ;  /* 0x0000001fff057819 */ /* 0x000fe200000114d4 */
[----:B--2---:R-:W-:Y:S01]  /*f9d0*/  IMAD.MOV.U32 R4, RZ, RZ, R3 ;  /* 0x000000ffff047224 */ /* 0x004fe200078e0003 */
[----:B------:R-:W-:Y:S02]  /*f9e0*/  ISETP.GE.AND P2, PT, R16, UR4, PT ;  /* 0x0000000410007c0c */ /* 0x000fe4000bf46270 */
[----:B------:R-:W-:Y:S02]  /*f9f0*/  CS2R R24, SRZ ;  /* 0x0000000000187805 */ /* 0x000fe4000001ff00 */
[----:B------:R-:W-:Y:S02]  /*fa00*/  ISETP.GE.AND P3, PT, R212, UR4, PT ;  /* 0x00000004d4007c0c */ /* 0x000fe4000bf66270 */
[----:B------:R-:W-:Y:S02]  /*fa10*/  CS2R R26, SRZ ;  /* 0x00000000001a7805 */ /* 0x000fe4000001ff00 */
[----:B------:R-:W-:Y:S01]  /*fa20*/  LEA.HI R5, R5, R212, RZ, 0x3 ;  /* 0x000000d405057211 */ /* 0x000fe200078f18ff */
[----:B------:R-:W-:-:S03]  /*fa30*/  ULDC.64 UR6, c[0x0][0x208] ;  /* 0x0000820000067ab9 */ /* 0x000fc60000000a00 */
[----:B------:R-:W-:Y:S01]  /*fa40*/  SHF.R.S32.HI R7, RZ, 0x3, R5 ;  /* 0x00000003ff077819 */ /* 0x000fe20000011405 */
[----:B-1----:R-:W-:Y:S02]  /*fa50*/  IMAD.MOV.U32 R5, RZ, RZ, R0 ;  /* 0x000000ffff057224 */ /* 0x002fe400078e0000 */
[C---:B------:R-:W-:Y:S01]  /*fa60*/  @!P2 IMAD.SHL.U32 R30, R16.reuse, 0x2, RZ ;  /* 0x00000002101ea824 */ /* 0x040fe200078e00ff */
[----:B------:R-:W-:Y:S01]  /*fa70*/  @!P2 SHF.L.U64.HI R6, R16, 0x1, R17 ;  /* 0x000000011006a819 */ /* 0x000fe20000010211 */
[----:B------:R-:W-:-:S03]  /*fa80*/  @!P3 IMAD.SHL.U32 R7, R7, 0x8, RZ ;  /* 0x000000080707b824 */ /* 0x000fc600078e00ff */
[-C--:B------:R-:W-:Y:S01]  /*fa90*/  @!P2 IADD3 R20, P0, R3, R30.reuse, RZ ;  /* 0x0000001e0314a210 */ /* 0x080fe20007f1e0ff */
[----:B------:R-:W-:Y:S01]  /*faa0*/  @!P3 IMAD.WIDE R4, R7, 0x2, R4 ;  /* 0x000000020704b825 */ /* 0x000fe200078e0204 */
[----:B----4-:R-:W-:Y:S02]  /*fab0*/  @!P2 IADD3 R30, P1, R32, R30, RZ ;  /* 0x0000001e201ea210 */ /* 0x010fe40007f3e0ff */
[----:B------:R-:W-:Y:S02]  /*fac0*/  CS2R R8, SRZ ;  /* 0x0000000000087805 */ /* 0x000fe4000001ff00 */
[----:B------:R-:W-:Y:S01]  /*fad0*/  CS2R R10, SRZ ;  /* 0x00000000000a7805 */ /* 0x000fe2000001ff00 */
[--C-:B------:R-:W-:Y:S01]  /*fae0*/  @!P2 IMAD.X R21, R0, 0x1, R6.reuse, P0 ;  /* 0x000000010015a824 */ /* 0x100fe200000e0606 */
[----:B------:R0:W5:Y:S01]  /*faf0*/  @!P3 LD.E.128 R24, desc[UR6][R4.64] ;  /* 0x000000060418b980 */ /* 0x000162000c101d00 */
[----:B---3--:R-:W-:Y:S01]  /*fb00*/  @!P2 IMAD.X R31, R33, 0x1, R6, P1 ;  /* 0x00000001211fa824 */ /* 0x008fe200008e0606 */
[----:B------:R-:W-:Y:S01]  /*fb10*/  CS2R R12, SRZ ;  /* 0x00000000000c7805 */ /* 0x000fe2000001ff00 */
[----:B------:R-:W-:Y:S01]  /*fb20*/  @!P3 IMAD.WIDE R32, R7, 0x2, R32 ;  /* 0x000000020720b825 */ /* 0x000fe200078e0220 */
[----:B------:R-:W-:-:S02]  /*fb30*/  CS2R R14, SRZ ;  /* 0x00000000000e7805 */ /* 0x000fc4000001ff00 */
[----:B------:R-:W-:Y:S02]  /*fb40*/  CS2R R6, SRZ ;  /* 0x0000000000067805 */ /* 0x000fe4000001ff00 */
[----:B------:R1:W5:Y:S01]  /*fb50*/  @!P3 LD.E.128 R8, desc[UR6][R32.64] ;  /* 0x000000062008b980 */ /* 0x000362000c101d00 */
[----:B0-----:R-:W-:-:S03]  /*fb60*/  CS2R R4, SRZ ;  /* 0x0000000000047805 */ /* 0x001fc6000001ff00 */
[----:B------:R1:W5:Y:S04]  /*fb70*/  @!P2 LD.E.128 R12, desc[UR6][R20.64] ;  /* 0x00000006140ca980 */ /* 0x000368000c101d00 */
[----:B------:R1:W5:Y:S02]  /*fb80*/  @!P2 LD.E.128 R4, desc[UR6][R30.64] ;  /* 0x000000061e04a980 */ /* 0x000364000c101d00 */
.L_x_615:
[----:B------:R-:W-:Y:S05]  /*fb90*/  BSYNC B1 ;  /* 0x0000000000017941 */ /* 0x000fea0003800000 */
.L_x_614:
[----:B-1----:R-:W-:Y:S01]  /*fba0*/  SHF.L.U32 R21, R35, 0x1f, RZ ;  /* 0x0000001f23157819 */ /* 0x002fe200000006ff */
[----:B-----5:R-:W-:Y:S01]  /*fbb0*/  IMAD.MOV.U32 R0, RZ, RZ, R12 ;  /* 0x000000ffff007224 */ /* 0x020fe200078e000c */
[--C-:B------:R-:W-:Y:S01]  /*fbc0*/  SHF.R.U64 R51, R12, 0x10, R13.reuse ;  /* 0x000000100c337819 */ /* 0x100fe2000000120d */
[--C-:B--2---:R-:W-:Y:S01]  /*fbd0*/  IMAD.MOV.U32 R3, RZ, RZ, R13.reuse ;  /* 0x000000ffff037224 */ /* 0x104fe200078e000d */
[----:B------:R-:W0:Y:S01]  /*fbe0*/  SYNCS.PHASECHK.TRANS64.TRYWAIT P0, [R18+URZ+0x38800], R21 ;  /* 0x03880015120075a7 */ /* 0x000e22000800017f */
[----:B------:R-:W-:Y:S01]  /*fbf0*/  SHF.R.U32.HI R50, RZ, 0x10, R13 ;  /* 0x00000010ff327819 */ /* 0x000fe2000001160d */
[----:B------:R-:W-:Y:S01]  /*fc00*/  IMAD.MOV.U32 R12, RZ, RZ, R14 ;  /* 0x000000ffff0c7224 */ /* 0x000fe200078e000e */
[--C-:B------:R-:W-:Y:S01]  /*fc10*/  SHF.R.U64 R49, R14, 0x10, R15.reuse ;  /* 0x000000100e317819 */ /* 0x100fe2000000120f */
[--C-:B------:R-:W-:Y:S01]  /*fc20*/  IMAD.MOV.U32 R13, RZ, RZ, R15.reuse ;  /* 0x000000ffff0d7224 */ /* 0x100fe200078e000f */
        /* <DEDUP_REMOVED lines=13> */
[----:B----4-:R-:W-:Y:S01]  /*fd00*/  IMAD.MOV.U32 R32, RZ, RZ, R6 ;  /* 0x000000ffff207224 */ /* 0x010fe200078e0006 */
[--C-:B------:R-:W-:Y:S01]  /*fd10*/  SHF.R.U64 R41, R6, 0x10, R7.reuse ;  /* 0x0000001006297819 */ /* 0x100fe20000001207 */
[--C-:B---3--:R-:W-:Y:S01]  /*fd20*/  IMAD.MOV.U32 R33, RZ, RZ, R7.reuse ;  /* 0x000000ffff217224 */ /* 0x108fe200078e0007 */
[----:B------:R-:W-:Y:S01]  /*fd30*/  SHF.R.U32.HI R40, RZ, 0x10, R7 ;  /* 0x00000010ff287819 */ /* 0x000fe20000011607 */
[----:B------:R-:W-:Y:S01]  /*fd40*/  BSSY B1, `(.L_x_616) ;  /* 0x0000018000017945 */ /* 0x000fe20003800000 */
[----:B------:R-:W-:Y:S01]  /*fd50*/  VIMNMX R34, R34, 0x80, PT ;  /* 0x0000008022227848 */ /* 0x000fe20003fe0100 */
[----:B------:R-:W-:Y:S01]  /*fd60*/  IMAD.MOV.U32 R14, RZ, RZ, R8 ;  /* 0x000000ffff0e7224 */ /* 0x000fe200078e0008 */
[----:B------:R-:W-:Y:S01]  /*fd70*/  PRMT R24, R0, 0x5410, R51 ;  /* 0x0000541000187816 */ /* 0x000fe20000000033 */
[----:B------:R-:W-:Y:S01]  /*fd80*/  IMAD.MOV.U32 R15, RZ, RZ, R9 ;  /* 0x000000ffff0f7224 */ /* 0x000fe200078e0009 */
[----:B------:R-:W-:Y:S01]  /*fd90*/  PRMT R25, R3, 0x5410, R50 ;  /* 0x0000541003197816 */ /* 0x000fe20000000032 */
[----:B------:R-:W-:Y:S01]  /*fda0*/  IMAD.MOV.U32 R20, RZ, RZ, R10 ;  /* 0x000000ffff147224 */ /* 0x000fe200078e000a */
[----:B------:R-:W-:Y:S01]  /*fdb0*/  PRMT R26, R12, 0x5410, R49 ;  /* 0x000054100c1a7816 */ /* 0x000fe20000000031 */
[----:B------:R-:W-:Y:S01]  /*fdc0*/  IMAD.MOV.U32 R4, RZ, RZ, R11 ;  /* 0x000000ffff047224 */ /* 0x000fe200078e000b */
[----:B------:R-:W-:-:S02]  /*fdd0*/  PRMT R27, R13, 0x5410, R48 ;  /* 0x000054100d1b7816 */ /* 0x000fc40000000030 */
[--C-:B------:R-:W-:Y:S02]  /*fde0*/  SHF.R.U64 R39, R8, 0x10, R9.reuse ;  /* 0x0000001008277819 */ /* 0x100fe40000001209 */
[----:B------:R-:W-:Y:S02]  /*fdf0*/  SHF.R.U32.HI R6, RZ, 0x10, R9 ;  /* 0x00000010ff067819 */ /* 0x000fe40000011609 */
[--C-:B------:R-:W-:Y:S02]  /*fe00*/  SHF.R.U64 R7, R10, 0x10, R11.reuse ;  /* 0x000000100a077819 */ /* 0x100fe4000000120b */
[----:B------:R-:W-:Y:S02]  /*fe10*/  SHF.R.U32.HI R5, RZ, 0x10, R11 ;  /* 0x00000010ff057819 */ /* 0x000fe4000001160b */
        /* <DEDUP_REMOVED lines=10> */
.L_x_871:
[----:B------:R-:W-:Y:S05]  /*fec0*/  BSYNC B1 ;  /* 0x0000000000017941 */ /* 0x000fea0003800000 */
.L_x_616:
[----:B------:R-:W-:Y:S01]  /*fed0*/  BSSY B1, `(.L_x_618) ;  /* 0x00000ce000017945 */ /* 0x000fe20003800000 */
[----:B------:R-:W-:Y:S02]  /*fee0*/  PRMT R14, R14, 0x5410, R39 ;  /* 0x000054100e0e7816 */ /* 0x000fe40000000027 */
[----:B------:R-:W-:Y:S02]  /*fef0*/  PRMT R15, R15, 0x5410, R6 ;  /* 0x000054100f0f7816 */ /* 0x000fe40000000006 */
[----:B------:R-:W-:Y:S02]  /*ff00*/  PRMT R20, R20, 0x5410, R7 ;  /* 0x0000541014147816 */ /* 0x000fe40000000007 */
[----:B0-----:R-:W-:Y:S01]  /*ff10*/  PRMT R21, R4, 0x5410, R5 ;  /* 0x0000541004157816 */ /* 0x001fe20000000005 */
[----:B------:R-:W-:Y:S06]  /*ff20*/  @P1 BRA `(.L_x_619) ;  /* 0x0000000c00201947 */ /* 0x000fec0003800000 */
[----:B------:R0:W5:Y:S01]  /*ff30*/  LDL R56, [R1+0x14] ;  /* 0x0000140001387983 */ /* 0x0001620000100800 */
[----:B------:R-:W1:Y:S01]  /*ff40*/  LDC R35, c[0x0][0x3f4] ;  /* 0x0000fd00ff237b82 */ /* 0x000e620000000800 */
[----:B------:R-:W-:Y:S01]  /*ff50*/  BSSY B2, `(.L_x_620) ;  /* 0x0000061000027945 */ /* 0x000fe20003800000 */
[----:B------:R-:W-:Y:S01]  /*ff60*/  IMAD.SHL.U32 R54, R213, 0x40, RZ ;  /* 0x00000040d5367824 */ /* 0x000fe200078e00ff */
[-C--:B-1----:R-:W-:Y:S02]  /*ff70*/  ISETP.GE.AND P0, PT, R16, R35.reuse, PT ;  /* 0x000000231000720c */ /* 0x082fe40003f06270 */
[----:B------:R-:W-:-:S11]  /*ff80*/  ISETP.GE.AND P1, PT, R212, R35, PT ;  /* 0x00000023d400720c */ /* 0x000fd60003f26270 */
[----:B0-----:R-:W-:Y:S05]  /*ff90*/  @P0 BRA `(.L_x_621) ;  /* 0x0000000400700947 */ /* 0x001fea0003800000 */
[----:B------:R-:W-:Y:S01]  /*ffa0*/  LEA.HI R4, R29, R28, RZ, 0x3 ;  /* 0x0000001c1d047211 */ /* 0x000fe200078f18ff */
[----:B------:R-:W-:Y:S01]  /*ffb0*/  IMAD.U32 R49, R30, 0x10000, RZ ;  /* 0x000100001e317824 */ /* 0x000fe200078e00ff */
[----:B-----5:R-:W-:Y:S01]  /*ffc0*/  R2UR UR4, R56 ;  /* 0x00000000380472ca */ /* 0x020fe200000e0000 */
[----:B------:R-:W-:Y:S01]  /*ffd0*/  IMAD.U32 R47, R24, 0x10000, RZ ;  /* 0x00010000182f7824 */ /* 0x000fe200078e00ff */
[----:B------:R-:W-:Y:S02]  /*ffe0*/  LOP3.LUT R5, R4, 0xfffffff8, RZ, 0xc0, !PT ;  /* 0xfffffff804057812 */ /* 0x000fe400078ec0ff */
[----:B------:R-:W-:-:S03]  /*fff0*/  LOP3.LUT R51, R30, 0xffff0000, RZ, 0xc0, !PT ;  /* 0xffff00001e337812 */ /* 0x000fc600078ec0ff */
[----:B------:R-:W-:-:S05]  /*10000*/  IMAD.IADD R4, R28, 0x1, -R5 ;  /* 0x000000011c047824 */ /* 0x000fca00078e0a05 */
[----:B------:R-:W-:Y:S02]  /*10010*/  LEA.HI R4, R35, R4, RZ, 0x1d ;  /* 0x0000000423047211 */ /* 0x000fe400078fe8ff */
[----:B------:R-:W-:Y:S02]  /*10020*/  LEA R36, R230, UR4, 0x1 ;  /* 0x00000004e6247c11 */ /* 0x000fe4000f8e08ff */
[----:B------:R-:W-:Y:S01]  /*10030*/  SHF.R.S32.HI R7, RZ, 0x1f, R4 ;  /* 0x0000001fff077819 */ /* 0x000fe20000011404 */
[----:B------:R-:W-:-:S03]  /*10040*/  IMAD.SHL.U32 R5, R4, 0x8, RZ ;  /* 0x0000000804057824 */ /* 0x000fc600078e00ff */
[----:B------:R-:W-:Y:S02]  /*10050*/  LEA.HI R7, R7, R4, RZ, 0x3 ;  /* 0x0000000407077211 */ /* 0x000fe400078f18ff */
[----:B------:R-:W-:-:S03]  /*10060*/  LOP3.LUT R5, R5, 0x38, RZ, 0xc0, !PT ;  /* 0x0000003805057812 */ /* 0x000fc600078ec0ff */
[----:B------:R-:W-:Y:S01]  /*10070*/  IMAD.SHL.U32 R7, R7, 0x400, RZ ;  /* 0x0000040007077824 */ /* 0x000fe200078e00ff */
[----:B------:R-:W-:-:S04]  /*10080*/  LOP3.LUT R5, R5, 0x1c0, R54, 0xf8, !PT ;  /* 0x000001c005057812 */ /* 0x000fc800078ef836 */
[----:B------:R-:W-:Y:S02]  /*10090*/  LOP3.LUT R5, R5, R228, RZ, 0x3c, !PT ;  /* 0x000000e405057212 */ /* 0x000fe400078e3cff */
[----:B------:R-:W-:-:S04]  /*100a0*/  LOP3.LUT R4, R7, 0x7fffe000, RZ, 0xc0, !PT ;  /* 0x7fffe00007047812 */ /* 0x000fc800078ec0ff */
[----:B------:R-:W-:Y:S02]  /*100b0*/  IADD3 R37, R5, R4, R229 ;  /* 0x0000000405257210 */ /* 0x000fe40007ffe0e5 */
[----:B------:R-:W0:Y:S03]  /*100c0*/  LDS.128 R4, [R36] ;  /* 0x0000000024047984 */ /* 0x000e260000000c00 */
[----:B------:R-:W-:-:S05]  /*100d0*/  IMAD R37, R37, 0x2, R18 ;  /* 0x0000000225257824 */ /* 0x000fca00078e0212 */
[----:B------:R-:W1:Y:S01]  /*100e0*/  LDS.128 R8, [R37+0x14400] ;  /* 0x0144000025087984 */ /* 0x000e620000000c00 */
[C---:B0-----:R-:W-:Y:S01]  /*100f0*/  IMAD.U32 R38, R4.reuse, 0x10000, RZ ;  /* 0x0001000004267824 */ /* 0x041fe200078e00ff */
[----:B------:R-:W-:Y:S01]  /*10100*/  LOP3.LUT R4, R4, 0xffff0000, RZ, 0xc0, !PT ;  /* 0xffff000004047812 */ /* 0x000fe200078ec0ff */
[C---:B------:R-:W-:Y:S01]  /*10110*/  IMAD.U32 R39, R5.reuse, 0x10000, RZ ;  /* 0x0001000005277824 */ /* 0x040fe200078e00ff */
[----:B------:R-:W-:Y:S01]  /*10120*/  LOP3.LUT R5, R5, 0xffff0000, RZ, 0xc0, !PT ;  /* 0xffff000005057812 */ /* 0x000fe200078ec0ff */
[C---:B------:R-:W-:Y:S01]  /*10130*/  IMAD.U32 R40, R6.reuse, 0x10000, RZ ;  /* 0x0001000006287824 */ /* 0x040fe200078e00ff */
[----:B------:R-:W-:Y:S01]  /*10140*/  LOP3.LUT R6, R6, 0xffff0000, RZ, 0xc0, !PT ;  /* 0xffff000006067812 */ /* 0x000fe200078ec0ff */
[C---:B------:R-:W-:Y:S01]  /*10150*/  IMAD.U32 R41, R7.reuse, 0x10000, RZ ;  /* 0x0001000007297824 */ /* 0x040fe200078e00ff */
[----:B------:R-:W-:Y:S01]  /*10160*/  LOP3.LUT R7, R7, 0xffff0000, RZ, 0xc0, !PT ;  /* 0xffff000007077812 */ /* 0x000fe200078ec0ff */
[C---:B-1----:R-:W-:Y:S01]  /*10170*/  IMAD.U32 R42, R8.reuse, 0x10000, RZ ;  /* 0x00010000082a7824 */ /* 0x042fe200078e00ff */
[----:B------:R-:W-:Y:S01]  /*10180*/  LOP3.LUT R8, R8, 0xffff0000, RZ, 0xc0, !PT ;  /* 0xffff000008087812 */ /* 0x000fe200078ec0ff */
[C---:B------:R-:W-:Y:S01]  /*10190*/  IMAD.U32 R43, R9.reuse, 0x10000, RZ ;  /* 0x00010000092b7824 */ /* 0x040fe200078e00ff */
[----:B------:R-:W-:Y:S01]  /*101a0*/  LOP3.LUT R9, R9, 0xffff0000, RZ, 0xc0, !PT ;  /* 0xffff000009097812 */ /* 0x000fe200078ec0ff */
[C---:B------:R-:W-:Y:S01]  /*101b0*/  FMUL.FTZ R53, R42.reuse, R49 ;  /* 0x000000312a357220 */ /* 0x040fe20000410000 */
[----:B------:R-:W-:Y:S01]  /*101c0*/  FMUL.FTZ R55, R42, R47 ;  /* 0x0000002f2a377220 */ /* 0x000fe20000410000 */
[----:B------:R-:W-:Y:S01]  /*101d0*/  FMUL.FTZ R57, R8, R51 ;  /* 0x0000003308397220 */ /* 0x000fe20000410000 */
[----:B------:R-:W-:-:S02]  /*101e0*/  IMAD.U32 R42, R31, 0x10000, RZ ;  /* 0x000100001f2a7824 */ /* 0x000fc400078e00ff */
[----:B------:R-:W-:Y:S01]  /*101f0*/  FFMA.FTZ R53, R38, R47, -R53 ;  /* 0x0000002f26357223 */ /* 0x000fe20000010835 */
[----:B------:R-:W-:Y:S01]  /*10200*/  LOP3.LUT R47, R24, 0xffff0000, RZ, 0xc0, !PT ;  /* 0xffff0000182f7812 */ /* 0x000fe200078ec0ff */
[----:B------:R-:W-:Y:S01]  /*10210*/  FFMA.FTZ R55, R38, R49, R55 ;  /* 0x0000003126377223 */ /* 0x000fe20000010037 */
[----:B------:R-:W-:Y:S02]  /*10220*/  IMAD.U32 R38, R25, 0x10000, RZ ;  /* 0x0001000019267824 */ /* 0x000fe400078e00ff */
[----:B------:R-:W-:Y:S02]  /*10230*/  IMAD.U32 R44, R10, 0x10000, RZ ;  /* 0x000100000a2c7824 */ /* 0x000fe400078e00ff */
[-C--:B------:R-:W-:Y:S01]  /*10240*/  FMUL.FTZ R49, R8, R47.reuse ;  /* 0x0000002f08317220 */ /* 0x080fe20000410000 */
[----:B------:R-:W-:Y:S01]  /*10250*/  FFMA.FTZ R46, R4, R47, -R57 ;  /* 0x0000002f042e7223 */ /* 0x000fe20000010839 */
[----:B------:R-:W-:Y:S01]  /*10260*/  FMUL.FTZ R8, R43, R42 ;  /* 0x0000002a2b087220 */ /* 0x000fe20000410000 */
[----:B------:R-:W-:-:S02]  /*10270*/  IMAD.U32 R47, R32, 0x10000, RZ ;  /* 0x00010000202f7824 */ /* 0x000fc400078e00ff */
[-C--:B------:R-:W-:Y:S01]  /*10280*/  FMUL.FTZ R57, R43, R38.reuse ;  /* 0x000000262b397220 */ /* 0x080fe20000410000 */
[----:B------:R-:W-:Y:S01]  /*10290*/  FFMA.FTZ R48, R4, R51, R49 ;  /* 0x0000003304307223 */ /* 0x000fe20000010031 */
[----:B------:R-:W-:Y:S01]  /*102a0*/  LOP3.LUT R10, R10, 0xffff0000, RZ, 0xc0, !PT ;  /* 0xffff00000a0a7812 */ /* 0x000fe200078ec0ff */
[C---:B------:R-:W-:Y:S01]  /*102b0*/  FFMA.FTZ R50, R39.reuse, R38, -R8 ;  /* 0x0000002627327223 */ /* 0x040fe20000010808 */
[----:B------:R-:W-:Y:S02]  /*102c0*/  IMAD.U32 R43, R26, 0x10000, RZ ;  /* 0x000100001a2b7824 */ /* 0x000fe400078e00ff */
[----:B------:R-:W-:Y:S01]  /*102d0*/  FFMA.FTZ R57, R39, R42, R57 ;  /* 0x0000002a27397223 */ /* 0x000fe20000010039 */
[----:B------:R-:W-:Y:S01]  /*102e0*/  FMUL.FTZ R51, R44, R47 ;  /* 0x0000002f2c337220 */ /* 0x000fe20000410000 */
[----:B------:R-:W-:Y:S01]  /*102f0*/  LOP3.LUT R49, R32, 0xffff0000, RZ, 0xc0, !PT ;  /* 0xffff000020317812 */ /* 0x000fe200078ec0ff */
[----:B------:R-:W-:Y:S01]  /*10300*/  IMAD.U32 R45, R11, 0x10000, RZ ;  /* 0x000100000b2d7824 */ /* 0x000fe200078e00ff */
[----:B------:R-:W-:Y:S01]  /*10310*/  LOP3.LUT R39, R26, 0xffff0000, RZ, 0xc0, !PT ;  /* 0xffff00001a277812 */ /* 0x000fe200078ec0ff */
[----:B------:R-:W-:-:S02]  /*10320*/  IMAD.U32 R38, R33, 0x10000, RZ ;  /* 0x0001000021267824 */ /* 0x000fc400078e00ff */
[-C--:B------:R-:W-:Y:S01]  /*10330*/  FMUL.FTZ R59, R44, R43.reuse ;  /* 0x0000002b2c3b7220 */ /* 0x080fe20000410000 */
[----:B------:R-:W-:Y:S01]  /*10340*/  FFMA.FTZ R51, R40, R43, -R51 ;  /* 0x0000002b28337223 */ /* 0x000fe20000010833 */
[C---:B------:R-:W-:Y:S01]  /*10350*/  FMUL.FTZ R43, R10.reuse, R49 ;  /* 0x000000310a2b7220 */ /* 0x040fe20000410000 */
[----:B------:R-:W-:Y:S02]  /*10360*/  IMAD.U32 R4, R27, 0x10000, RZ ;  /* 0x000100001b047824 */ /* 0x000fe400078e00ff */
[----:B------:R-:W-:Y:S01]  /*10370*/  FMUL.FTZ R10, R10, R39 ;  /* 0x000000270a0a7220 */ /* 0x000fe20000410000 */
[----:B------:R-:W-:Y:S01]  /*10380*/  FMUL.FTZ R8, R45, R38 ;  /* 0x000000262d087220 */ /* 0x000fe20000410000 */
[----:B------:R-:W-:Y:S01]  /*10390*/  FFMA.FTZ R59, R40, R47, R59 ;  /* 0x0000002f283b7223 */ /* 0x000fe2000001003b */
[C---:B------:R-:W-:Y:S01]  /*103a0*/  FFMA.FTZ R40, R6.reuse, R39, -R43 ;  /* 0x0000002706287223 */ /* 0x040fe2000001082b */
[----:B------:R-:W-:Y:S01]  /*103b0*/  FFMA.FTZ R42, R6, R49, R10 ;  /* 0x00000031062a7223 */ /* 0x000fe2000001000a */
[-C--:B------:R-:W-:Y:S01]  /*103c0*/  FFMA.FTZ R43, R41, R4.reuse, -R8 ;  /* 0x00000004292b7223 */ /* 0x080fe20000010808 */
[----:B------:R-:W-:Y:S01]  /*103d0*/  LOP3.LUT R11, R11, 0xffff0000, RZ, 0xc0, !PT ;  /* 0xffff00000b0b7812 */ /* 0x000fe200078ec0ff */
[----:B------:R-:W-:Y:S01]  /*103e0*/  FMUL.FTZ R44, R45, R4 ;  /* 0x000000042d2c7220 */ /* 0x000fe20000410000 */
[----:B------:R-:W-:-:S02]  /*103f0*/  LOP3.LUT R8, R31, 0xffff0000, RZ, 0xc0, !PT ;  /* 0xffff00001f087812 */ /* 0x000fc400078ec0ff */
[----:B------:R-:W-:Y:S01]  /*10400*/  LOP3.LUT R10, R33, 0xffff0000, RZ, 0xc0, !PT ;  /* 0xffff0000210a7812 */ /* 0x000fe200078ec0ff */
[----:B------:R-:W-:Y:S01]  /*10410*/  FFMA.FTZ R44, R41, R38, R44 ;  /* 0x00000026292c7223 */ /* 0x000fe2000001002c */
[----:B------:R-:W-:Y:S01]  /*10420*/  LOP3.LUT R4, R25, 0xffff0000, RZ, 0xc0, !PT ;  /* 0xffff000019047812 */ /* 0x000fe200078ec0ff */
[----:B------:R-:W-:Y:S01]  /*10430*/  FMUL.FTZ R38, R9, R8 ;  /* 0x0000000809267220 */ /* 0x000fe20000410000 */
[----:B------:R-:W-:Y:S01]  /*10440*/  LOP3.LUT R6, R27, 0xffff0000, RZ, 0xc0, !PT ;  /* 0xffff00001b067812 */ /* 0x000fe200078ec0ff */
[----:B------:R-:W-:Y:S02]  /*10450*/  FMUL.FTZ R52, R11, R10 ;  /* 0x0000000a0b347220 */ /* 0x000fe40000410000 */
[-C--:B------:R-:W-:Y:S01]  /*10460*/  FMUL.FTZ R39, R9, R4.reuse ;  /* 0x0000000409277220 */ /* 0x080fe20000410000 */
[----:B------:R-:W-:Y:S01]  /*10470*/  FFMA.FTZ R9, R5, R4, -R38 ;  /* 0x0000000405097223 */ /* 0x000fe20000010826 */
[-C--:B------:R-:W-:Y:S01]  /*10480*/  FMUL.FTZ R11, R11, R6.reuse ;  /* 0x000000060b0b7220 */ /* 0x080fe20000410000 */
[----:B------:R-:W-:Y:S01]  /*10490*/  FFMA.FTZ R52, R7, R6, -R52 ;  /* 0x0000000607347223 */ /* 0x000fe20000010834 */
[----:B------:R-:W-:Y:S01]  /*104a0*/  FFMA.FTZ R38, R5, R8, R39 ;  /* 0x0000000805267223 */ /* 0x000fe20000010027 */
[----:B------:R-:W-:Y:S01]  /*104b0*/  F2FP.BF16.F32.PACK_AB R6, R40, R51 ;  /* 0x000000332806723e */ /* 0x000fe200000010ff */
[----:B------:R-:W-:Y:S01]  /*104c0*/  FFMA.FTZ R11, R7, R10, R11 ;  /* 0x0000000a070b7223 */ /* 0x000fe2000001000b */
[----:B------:R-:W-:-:S02]  /*104d0*/  F2FP.BF16.F32.PACK_AB R4, R46, R53 ;  /* 0x000000352e04723e */ /* 0x000fc400000010ff */
[----:B------:R-:W-:Y:S02]  /*104e0*/  F2FP.BF16.F32.PACK_AB R5, R9, R50 ;  /* 0x000000320905723e */ /* 0x000fe400000010ff */
[----:B------:R-:W-:Y:S02]  /*104f0*/  F2FP.BF16.F32.PACK_AB R7, R52, R43 ;  /* 0x0000002b3407723e */ /* 0x000fe400000010ff */
[----:B------:R-:W-:Y:S02]  /*10500*/  F2FP.BF16.F32.PACK_AB R10, R42, R59 ;  /* 0x0000003b2a0a723e */ /* 0x000fe400000010ff */
[----:B------:R-:W-:Y:S01]  /*10510*/  F2FP.BF16.F32.PACK_AB R8, R48, R55 ;  /* 0x000000373008723e */ /* 0x000fe200000010ff */
[----:B------:R0:W-:Y:S01]  /*10520*/  STS.128 [R36], R4 ;  /* 0x0000000424007388 */ /* 0x0001e20000000c00 */
[----:B------:R-:W-:Y:S02]  /*10530*/  F2FP.BF16.F32.PACK_AB R9, R38, R57 ;  /* 0x000000392609723e */ /* 0x000fe400000010ff */
[----:B------:R-:W-:-:S05]  /*10540*/  F2FP.BF16.F32.PACK_AB R11, R11, R44 ;  /* 0x0000002c0b0b723e */ /* 0x000fca00000010ff */
[----:B------:R0:W-:Y:S02]  /*10550*/  STS.128 [R37+0x14400], R8 ;  /* 0x0144000825007388 */ /* 0x0001e40000000c00 */
.L_x_621:
[----:B------:R-:W-:Y:S05]  /*10560*/  BSYNC B2 ;  /* 0x0000000000027941 */ /* 0x000fea0003800000 */
.L_x_620:
[----:B------:R-:W-:Y:S05]  /*10570*/  @P1 BRA `(.L_x_619) ;  /* 0x00000004008c1947 */ /* 0x000fea0003800000 */
[----:B0-----:R-:W-:Y:S01]  /*10580*/  SHF.R.S32.HI R5, RZ, 0x1f, R212 ;  /* 0x0000001fff057819 */ /* 0x001fe200000114d4 */
[----:B------:R-:W-:Y:S01]  /*10590*/  IMAD.U32 R48, R14, 0x10000, RZ ;  /* 0x000100000e307824 */ /* 0x000fe200078e00ff */
[----:B-----5:R-:W-:Y:S01]  /*105a0*/  R2UR UR4, R56 ;  /* 0x00000000380472ca */ /* 0x020fe200000e0000 */
[----:B------:R-:W-:Y:S01]  /*105b0*/  IMAD.U32 R46, R0, 0x10000, RZ ;  /* 0x00010000002e7824 */ /* 0x000fe200078e00ff */
[CC--:B------:R-:W-:Y:S02]  /*105c0*/  LEA.HI R4, R5.reuse, R212.reuse, RZ, 0x3 ;  /* 0x000000d405047211 */ /* 0x0c0fe400078f18ff */
[----:B------:R-:W-:Y:S02]  /*105d0*/  LEA.HI R5, R5, R212, RZ, 0x6 ;  /* 0x000000d405057211 */ /* 0x000fe400078f30ff */
[----:B------:R-:W-:Y:S02]  /*105e0*/  SHF.R.S32.HI R6, RZ, 0x3, R4 ;  /* 0x00000003ff067819 */ /* 0x000fe40000011404 */
[----:B------:R-:W-:Y:S01]  /*105f0*/  LOP3.LUT R4, R4, 0x38, RZ, 0xc0, !PT ;  /* 0x0000003804047812 */ /* 0x000fe200078ec0ff */
[----:B------:R-:W-:Y:S01]  /*10600*/  IMAD.SHL.U32 R7, R5, 0x80, RZ ;  /* 0x0000008005077824 */ /* 0x000fe200078e00ff */
[----:B------:R-:W-:-:S02]  /*10610*/  LEA.HI R35, R35, R6, RZ, 0x1d ;  /* 0x0000000623237211 */ /* 0x000fc400078fe8ff */
[----:B------:R-:W-:Y:S02]  /*10620*/  LOP3.LUT R5, R4, 0x1c0, R54, 0xf8, !PT ;  /* 0x000001c004057812 */ /* 0x000fe400078ef836 */
[----:B------:R-:W-:Y:S01]  /*10630*/  SHF.R.S32.HI R6, RZ, 0x1f, R35 ;  /* 0x0000001fff067819 */ /* 0x000fe20000011423 */
[----:B------:R-:W-:Y:S01]  /*10640*/  IMAD.SHL.U32 R4, R35, 0x8, RZ ;  /* 0x0000000823047824 */ /* 0x000fe200078e00ff */
[----:B------:R-:W-:Y:S02]  /*10650*/  LOP3.LUT R8, R7, 0xffffe000, RZ, 0xc0, !PT ;  /* 0xffffe00007087812 */ /* 0x000fe400078ec0ff */
[----:B------:R-:W-:Y:S02]  /*10660*/  LEA.HI R6, R6, R35, RZ, 0x3 ;  /* 0x0000002306067211 */ /* 0x000fe400078f18ff */
[----:B------:R-:W-:Y:S02]  /*10670*/  LOP3.LUT R5, R5, R228, RZ, 0x3c, !PT ;  /* 0x000000e405057212 */ /* 0x000fe400078e3cff */
[----:B------:R-:W-:Y:S01]  /*10680*/  LOP3.LUT R4, R4, 0x38, RZ, 0xc0, !PT ;  /* 0x0000003804047812 */ /* 0x000fe200078ec0ff */
[----:B------:R-:W-:Y:S01]  /*10690*/  IMAD.SHL.U32 R6, R6, 0x400, RZ ;  /* 0x0000040006067824 */ /* 0x000fe200078e00ff */
[----:B------:R-:W-:-:S02]  /*106a0*/  IADD3 R8, R5, R8, R229 ;  /* 0x0000000805087210 */ /* 0x000fc40007ffe0e5 */
[----:B------:R-:W-:Y:S02]  /*106b0*/  LOP3.LUT R5, R4, 0x1c0, R54, 0xf8, !PT ;  /* 0x000001c004057812 */ /* 0x000fe400078ef836 */
[----:B------:R-:W-:Y:S02]  /*106c0*/  LOP3.LUT R6, R6, 0x7fffe000, RZ, 0xc0, !PT ;  /* 0x7fffe00006067812 */ /* 0x000fe400078ec0ff */
[----:B------:R-:W-:Y:S02]  /*106d0*/  LOP3.LUT R5, R5, R228, RZ, 0x3c, !PT ;  /* 0x000000e405057212 */ /* 0x000fe400078e3cff */
[----:B------:R-:W-:Y:S02]  /*106e0*/  LEA R35, R8, UR4, 0x1 ;  /* 0x0000000408237c11 */ /* 0x000fe4000f8e08ff */
[----:B------:R-:W-:Y:S02]  /*106f0*/  IADD3 R9, R5, R6, R229 ;  /* 0x0000000605097210 */ /* 0x000fe40007ffe0e5 */
[----:B------:R-:W-:Y:S01]  /*10700*/  LOP3.LUT R45, R14, 0xffff0000, RZ, 0xc0, !PT ;  /* 0xffff00000e2d7812 */ /* 0x000fe200078ec0ff */
[----:B------:R-:W0:Y:S02]  /*10710*/  LDS.128 R4, [R35] ;  /* 0x0000000023047984 */ /* 0x000e240000000c00 */
        /* <DEDUP_REMOVED lines=15> */
[-C--:B------:R-:W-:Y:S01]  /*10810*/  FMUL.FTZ R52, R41, R46.reuse ;  /* 0x0000002e29347220 */ /* 0x080fe20000410000 */
[----:B------:R-:W-:Y:S01]  /*10820*/  LOP3.LUT R41, R0, 0xffff0000, RZ, 0xc0, !PT ;  /* 0xffff000000297812 */ /* 0x000fe200078ec0ff */
[----:B------:R-:W-:Y:S01]  /*10830*/  FMUL.FTZ R47, R8, R45 ;  /* 0x0000002d082f7220 */ /* 0x000fe20000410000 */
[----:B------:R-:W-:Y:S01]  /*10840*/  FFMA.FTZ R49, R37, R46, -R50 ;  /* 0x0000002e25317223 */ /* 0x000fe20000010832 */
[----:B------:R-:W-:-:S02]  /*10850*/  IMAD.U32 R50, R20, 0x10000, RZ ;  /* 0x0001000014327824 */ /* 0x000fc400078e00ff */
[----:B------:R-:W-:Y:S01]  /*10860*/  FFMA.FTZ R52, R37, R48, R52 ;  /* 0x0000003025347223 */ /* 0x000fe20000010034 */
[----:B------:R-:W-:Y:S02]  /*10870*/  IMAD.U32 R46, R12, 0x10000, RZ ;  /* 0x000100000c2e7824 */ /* 0x000fe400078e00ff */
[-C--:B------:R-:W-:Y:S01]  /*10880*/  FMUL.FTZ R37, R8, R41.reuse ;  /* 0x0000002908257220 */ /* 0x080fe20000410000 */
[----:B------:R-:W-:Y:S01]  /*10890*/  FFMA.FTZ R48, R4, R41, -R47 ;  /* 0x0000002904307223 */ /* 0x000fe2000001082f */
[C---:B------:R-:W-:Y:S01]  /*108a0*/  FMUL.FTZ R8, R43.reuse, R50 ;  /* 0x000000322b087220 */ /* 0x040fe20000410000 */
[----:B------:R-:W-:Y:S01]  /*108b0*/  LOP3.LUT R47, R20, 0xffff0000, RZ, 0xc0, !PT ;  /* 0xffff0000142f7812 */ /* 0x000fe200078ec0ff */
[-C--:B------:R-:W-:Y:S01]  /*108c0*/  FMUL.FTZ R43, R43, R46.reuse ;  /* 0x0000002e2b2b7220 */ /* 0x080fe20000410000 */
[----:B------:R-:W-:Y:S01]  /*108d0*/  LOP3.LUT R41, R12, 0xffff0000, RZ, 0xc0, !PT ;  /* 0xffff00000c297812 */ /* 0x000fe200078ec0ff */
[----:B------:R-:W-:Y:S01]  /*108e0*/  FFMA.FTZ R46, R39, R46, -R8 ;  /* 0x0000002e272e7223 */ /* 0x000fe20000010808 */
[----:B------:R-:W-:-:S02]  /*108f0*/  IMAD.U32 R42, R9, 0x10000, RZ ;  /* 0x00010000092a7824 */ /* 0x000fc400078e00ff */
[----:B------:R-:W-:Y:S01]  /*10900*/  FFMA.FTZ R50, R39, R50, R43 ;  /* 0x0000003227327223 */ /* 0x000fe2000001002b */
[----:B------:R-:W-:Y:S01]  /*10910*/  FMUL.FTZ R39, R10, R47 ;  /* 0x0000002f0a277220 */ /* 0x000fe20000410000 */
[----:B------:R-:W-:Y:S02]  /*10920*/  IMAD.U32 R43, R15, 0x10000, RZ ;  /* 0x000100000f2b7824 */ /* 0x000fe400078e00ff */
[----:B------:R-:W-:Y:S01]  /*10930*/  FFMA.FTZ R45, R4, R45, R37 ;  /* 0x0000002d042d7223 */ /* 0x000fe20000010025 */
[----:B------:R-:W-:Y:S02]  /*10940*/  IMAD.U32 R37, R3, 0x10000, RZ ;  /* 0x0001000003257824 */ /* 0x000fe400078e00ff */
[-C--:B------:R-:W-:Y:S01]  /*10950*/  FMUL.FTZ R55, R10, R41.reuse ;  /* 0x000000290a377220 */ /* 0x080fe20000410000 */
[----:B------:R-:W-:Y:S01]  /*10960*/  FFMA.FTZ R53, R6, R41, -R39 ;  /* 0x0000002906357223 */ /* 0x000fe20000010827 */
[----:B------:R-:W-:Y:S01]  /*10970*/  FMUL.FTZ R51, R42, R43 ;  /* 0x0000002b2a337220 */ /* 0x000fe20000410000 */
[----:B------:R-:W-:-:S02]  /*10980*/  IMAD.U32 R44, R11, 0x10000, RZ ;  /* 0x000100000b2c7824 */ /* 0x000fc400078e00ff */
[----:B------:R-:W-:Y:S01]  /*10990*/  FMUL.FTZ R42, R42, R37 ;  /* 0x000000252a2a7220 */ /* 0x000fe20000410000 */
[----:B------:R-:W-:Y:S02]  /*109a0*/  IMAD.U32 R41, R21, 0x10000, RZ ;  /* 0x0001000015297824 */ /* 0x000fe400078e00ff */
[----:B------:R-:W-:Y:S01]  /*109b0*/  FFMA.FTZ R55, R6, R47, R55 ;  /* 0x0000002f06377223 */ /* 0x000fe20000010037 */
[----:B------:R-:W-:Y:S02]  /*109c0*/  IMAD.U32 R39, R13, 0x10000, RZ ;  /* 0x000100000d277824 */ /* 0x000fe400078e00ff */
[----:B------:R-:W-:Y:S01]  /*109d0*/  FFMA.FTZ R51, R38, R37, -R51 ;  /* 0x0000002526337223 */ /* 0x000fe20000010833 */
[----:B------:R-:W-:Y:S01]  /*109e0*/  LOP3.LUT R9, R9, 0xffff0000, RZ, 0xc0, !PT ;  /* 0xffff000009097812 */ /* 0x000fe200078ec0ff */
[C---:B------:R-:W-:Y:S01]  /*109f0*/  FMUL.FTZ R47, R44.reuse, R41 ;  /* 0x000000292c2f7220 */ /* 0x040fe20000410000 */
[----:B------:R-:W-:Y:S01]  /*10a00*/  LOP3.LUT R11, R11, 0xffff0000, RZ, 0xc0, !PT ;  /* 0xffff00000b0b7812 */ /* 0x000fe200078ec0ff */
[----:B------:R-:W-:Y:S01]  /*10a10*/  FMUL.FTZ R37, R44, R39 ;  /* 0x000000272c257220 */ /* 0x000fe20000410000 */
[----:B------:R-:W-:Y:S01]  /*10a20*/  LOP3.LUT R8, R15, 0xffff0000, RZ, 0xc0, !PT ;  /* 0xffff00000f087812 */ /* 0x000fe200078ec0ff */
[----:B------:R-:W-:Y:S01]  /*10a30*/  FFMA.FTZ R42, R38, R43, R42 ;  /* 0x0000002b262a7223 */ /* 0x000fe2000001002a */
[----:B------:R-:W-:Y:S01]  /*10a40*/  LOP3.LUT R10, R21, 0xffff0000, RZ, 0xc0, !PT ;  /* 0xffff0000150a7812 */ /* 0x000fe200078ec0ff */
[C---:B------:R-:W-:Y:S01]  /*10a50*/  FFMA.FTZ R47, R40.reuse, R39, -R47 ;  /* 0x00000027282f7223 */ /* 0x040fe2000001082f */
[----:B------:R-:W-:Y:S01]  /*10a60*/  LOP3.LUT R4, R3, 0xffff0000, RZ, 0xc0, !PT ;  /* 0xffff000003047812 */ /* 0x000fe200078ec0ff */
[----:B------:R-:W-:Y:S01]  /*10a70*/  FFMA.FTZ R37, R40, R41, R37 ;  /* 0x0000002928257223 */ /* 0x000fe20000010025 */
[----:B------:R-:W-:Y:S01]  /*10a80*/  LOP3.LUT R6, R13, 0xffff0000, RZ, 0xc0, !PT ;  /* 0xffff00000d067812 */ /* 0x000fe200078ec0ff */
[----:B------:R-:W-:Y:S01]  /*10a90*/  FMUL.FTZ R38, R9, R8 ;  /* 0x0000000809267220 */ /* 0x000fe20000410000 */
[----:B------:R-:W-:Y:S01]  /*10aa0*/  FMUL.FTZ R40, R11, R10 ;  /* 0x0000000a0b287220 */ /* 0x000fe20000410000 */
[----:B------:R-:W-:-:S02]  /*10ab0*/  FMUL.FTZ R9, R9, R4 ;  /* 0x0000000409097220 */ /* 0x000fc40000410000 */
[----:B------:R-:W-:Y:S01]  /*10ac0*/  FMUL.FTZ R11, R11, R6 ;  /* 0x000000060b0b7220 */ /* 0x000fe20000410000 */
[----:B------:R-:W-:Y:S01]  /*10ad0*/  FFMA.FTZ R38, R5, R4, -R38 ;  /* 0x0000000405267223 */ /* 0x000fe20000010826 */
[----:B------:R-:W-:Y:S01]  /*10ae0*/  FFMA.FTZ R40, R7, R6, -R40 ;  /* 0x0000000607287223 */ /* 0x000fe20000010828 */
[----:B------:R-:W-:Y:S01]  /*10af0*/  FFMA.FTZ R9, R5, R8, R9 ;  /* 0x0000000805097223 */ /* 0x000fe20000010009 */
[----:B------:R-:W-:Y:S01]  /*10b00*/  FFMA.FTZ R44, R7, R10, R11 ;  /* 0x0000000a072c7223 */ /* 0x000fe2000001000b */
[----:B------:R-:W-:Y:S02]  /*10b10*/  F2FP.BF16.F32.PACK_AB R4, R48, R49 ;  /* 0x000000313004723e */ /* 0x000fe400000010ff */
[----:B------:R-:W-:Y:S02]  /*10b20*/  F2FP.BF16.F32.PACK_AB R6, R53, R46 ;  /* 0x0000002e3506723e */ /* 0x000fe400000010ff */
[----:B------:R-:W-:Y:S02]  /*10b30*/  F2FP.BF16.F32.PACK_AB R5, R38, R51 ;  /* 0x000000332605723e */ /* 0x000fe400000010ff */
[----:B------:R-:W-:-:S02]  /*10b40*/  F2FP.BF16.F32.PACK_AB R7, R40, R47 ;  /* 0x0000002f2807723e */ /* 0x000fc400000010ff */
[----:B------:R-:W-:Y:S02]  /*10b50*/  F2FP.BF16.F32.PACK_AB R8, R45, R52 ;  /* 0x000000342d08723e */ /* 0x000fe400000010ff */
[----:B------:R-:W-:Y:S01]  /*10b60*/  F2FP.BF16.F32.PACK_AB R10, R55, R50 ;  /* 0x00000032370a723e */ /* 0x000fe200000010ff */
[----:B------:R1:W-:Y:S01]  /*10b70*/  STS.128 [R35], R4 ;  /* 0x0000000423007388 */ /* 0x0003e20000000c00 */
[----:B------:R-:W-:Y:S02]  /*10b80*/  F2FP.BF16.F32.PACK_AB R9, R9, R42 ;  /* 0x0000002a0909723e */ /* 0x000fe400000010ff */
[----:B------:R-:W-:-:S05]  /*10b90*/  F2FP.BF16.F32.PACK_AB R11, R44, R37 ;  /* 0x000000252c0b723e */ /* 0x000fca00000010ff */
[----:B------:R1:W-:Y:S02]  /*10ba0*/  STS.128 [R36+0x14400], R8 ;  /* 0x0144000824007388 */ /* 0x0003e40000000c00 */
.L_x_619:
[----:B------:R-:W-:Y:S05]  /*10bb0*/  BSYNC B1 ;  /* 0x0000000000017941 */ /* 0x000fea0003800000 */
.L_x_618:
[----:B01----:R-:W-:Y:S01]  /*10bc0*/  VIADD R4, R213, 0x20 ;  /* 0x00000020d5047836 */ /* 0x003fe20000000000 */
[----:B------:R-:W-:Y:S04]  /*10bd0*/  BSSY B1, `(.L_x_622) ;  /* 0x00000ca000017945 */ /* 0x000fe80003800000 */
[----:B------:R-:W-:-:S13]  /*10be0*/  ISETP.GE.AND P0, PT, R4, R34, PT ;  /* 0x000000220400720c */ /* 0x000fda0003f06270 */
[----:B------:R-:W-:Y:S05]  /*10bf0*/  @P0 BRA `(.L_x_623) ;  /* 0x0000000c001c0947 */ /* 0x000fea0003800000 */
[----:B-----5:R0:W5:Y:S01]  /*10c00*/  LDL R56, [R1+0x14] ;  /* 0x0000140001387983 */ /* 0x0201620000100800 */
[----:B------:R-:W1:Y:S01]  /*10c10*/  LDC R35, c[0x0][0x3f4] ;  /* 0x0000fd00ff237b82 */ /* 0x000e620000000800 */
[----:B------:R-:W-:Y:S01]  /*10c20*/  BSSY B2, `(.L_x_624) ;  /* 0x0000062000027945 */ /* 0x000fe20003800000 */
[----:B------:R-:W-:Y:S02]  /*10c30*/  SHF.R.U32.HI R54, RZ, 0x3, R223 ;  /* 0x00000003ff367819 */ /* 0x000fe400000116df */
[-C--:B-1----:R-:W-:Y:S02]  /*10c40*/  ISETP.GE.AND P0, PT, R16, R35.reuse, PT ;  /* 0x000000231000720c */ /* 0x082fe40003f06270 */
[----:B------:R-:W-:-:S11]  /*10c50*/  ISETP.GE.AND P1, PT, R212, R35, PT ;  /* 0x00000023d400720c */ /* 0x000fd60003f26270 */
[----:B0-----:R-:W-:Y:S05]  /*10c60*/  @P0 BRA `(.L_x_625) ;  /* 0x0000000400740947 */ /* 0x001fea0003800000 */
[----:B------:R-:W-:Y:S01]  /*10c70*/  LEA.HI R4, R29, R28, RZ, 0x3 ;  /* 0x0000001c1d047211 */ /* 0x000fe200078f18ff */
[----:B------:R-:W-:Y:S01]  /*10c80*/  IMAD.U32 R48, R30, 0x10000, RZ ;  /* 0x000100001e307824 */ /* 0x000fe200078e00ff */
[----:B-----5:R-:W-:Y:S01]  /*10c90*/  R2UR UR4, R56 ;  /* 0x00000000380472ca */ /* 0x020fe200000e0000 */
[----:B------:R-:W-:Y:S01]  /*10ca0*/  IMAD.U32 R46, R24, 0x10000, RZ ;  /* 0x00010000182e7824 */ /* 0x000fe200078e00ff */
[----:B------:R-:W-:Y:S01]  /*10cb0*/  LOP3.LUT R5, R4, 0xfffffff8, RZ, 0xc0, !PT ;  /* 0xfffffff804057812 */ /* 0x000fe200078ec0ff */
[----:B------:R-:W-:Y:S01]  /*10cc0*/  IMAD.U32 R57, R31, 0x10000, RZ ;  /* 0x000100001f397824 */ /* 0x000fe200078e00ff */
[----:B------:R-:W-:Y:S01]  /*10cd0*/  LOP3.LUT R7, R223, 0x38, R16, 0xf8, !PT ;  /* 0x00000038df077812 */ /* 0x000fe200078ef810 */
[----:B------:R-:W-:Y:S01]  /*10ce0*/  IMAD.U32 R55, R25, 0x10000, RZ ;  /* 0x0001000019377824 */ /* 0x000fe200078e00ff */
[----:B------:R-:W-:Y:S01]  /*10cf0*/  LOP3.LUT R50, R30, 0xffff0000, RZ, 0xc0, !PT ;  /* 0xffff00001e327812 */ /* 0x000fe200078ec0ff */
[----:B------:R-:W-:Y:S01]  /*10d00*/  IMAD.IADD R4, R28, 0x1, -R5 ;  /* 0x000000011c047824 */ /* 0x000fe200078e0a05 */
[----:B------:R-:W-:Y:S01]  /*10d10*/  LOP3.LUT R7, R226, R7, R54, 0xf6, !PT ;  /* 0x00000007e2077212 */ /* 0x000fe200078ef636 */
[----:B------:R-:W-:Y:S01]  /*10d20*/  IMAD.U32 R52, R32, 0x10000, RZ ;  /* 0x0001000020347824 */ /* 0x000fe200078e00ff */
[----:B------:R-:W-:-:S02]  /*10d30*/  LOP3.LUT R59, R33, 0xffff0000, RZ, 0xc0, !PT ;  /* 0xffff0000213b7812 */ /* 0x000fc400078ec0ff */
[----:B------:R-:W-:Y:S02]  /*10d40*/  LEA.HI R4, R35, R4, RZ, 0x1d ;  /* 0x0000000423047211 */ /* 0x000fe400078fe8ff */
[----:B------:R-:W-:Y:S02]  /*10d50*/  LEA R36, R7, UR4, 0x1 ;  /* 0x0000000407247c11 */ /* 0x000fe4000f8e08ff */
[----:B------:R-:W-:Y:S01]  /*10d60*/  SHF.R.S32.HI R5, RZ, 0x1f, R4 ;  /* 0x0000001fff057819 */ /* 0x000fe20000011404 */
[----:B------:R-:W-:-:S03]  /*10d70*/  IMAD.SHL.U32 R6, R4, 0x8, RZ ;  /* 0x0000000804067824 */ /* 0x000fc600078e00ff */
[----:B------:R-:W-:Y:S02]  /*10d80*/  LEA.HI R5, R5, R4, RZ, 0x3 ;  /* 0x0000000405057211 */ /* 0x000fe400078f18ff */
[----:B------:R-:W-:-:S03]  /*10d90*/  LOP3.LUT R4, R223, 0x38, R6, 0xf8, !PT ;  /* 0x00000038df047812 */ /* 0x000fc600078ef806 */
[----:B------:R-:W-:Y:S01]  /*10da0*/  IMAD.SHL.U32 R6, R5, 0x400, RZ ;  /* 0x0000040005067824 */ /* 0x000fe200078e00ff */
[----:B------:R-:W-:-:S04]  /*10db0*/  LOP3.LUT R5, R4, R54, RZ, 0x3c, !PT ;  /* 0x0000003604057212 */ /* 0x000fc800078e3cff */
        /* <DEDUP_REMOVED lines=17> */
[-C--:B------:R-:W-:Y:S01]  /*10ed0*/  FMUL.FTZ R47, R48, R42.reuse ;  /* 0x0000002a302f7220 */ /* 0x080fe20000410000 */
[----:B------:R-:W-:Y:S01]  /*10ee0*/  FMUL.FTZ R49, R46, R42 ;  /* 0x0000002a2e317220 */ /* 0x000fe20000410000 */
[----:B------:R-:W-:Y:S01]  /*10ef0*/  LOP3.LUT R42, R24, 0xffff0000, RZ, 0xc0, !PT ;  /* 0xffff0000182a7812 */ /* 0x000fe200078ec0ff */
[----:B------:R-:W-:Y:S01]  /*10f00*/  FMUL.FTZ R51, R50, R8 ;  /* 0x0000000832337220 */ /* 0x000fe20000410000 */
[----:B------:R-:W-:Y:S01]  /*10f10*/  FFMA.FTZ R47, R46, R38, -R47 ;  /* 0x000000262e2f7223 */ /* 0x000fe2000001082f */
[----:B------:R-:W-:Y:S01]  /*10f20*/  FMUL.FTZ R46, R55, R43 ;  /* 0x0000002b372e7220 */ /* 0x000fe20000410000 */
[----:B------:R-:W-:-:S02]  /*10f30*/  IMAD.U32 R44, R10, 0x10000, RZ ;  /* 0x000100000a2c7824 */ /* 0x000fc400078e00ff */
[C---:B------:R-:W-:Y:S01]  /*10f40*/  FMUL.FTZ R53, R42.reuse, R8 ;  /* 0x000000082a357220 */ /* 0x040fe20000410000 */
[----:B------:R-:W-:Y:S01]  /*10f50*/  FFMA.FTZ R8, R42, R4, -R51 ;  /* 0x000000042a087223 */ /* 0x000fe20000010833 */
[----:B------:R-:W-:Y:S01]  /*10f60*/  FMUL.FTZ R42, R57, R43 ;  /* 0x0000002b392a7220 */ /* 0x000fe20000410000 */
[----:B------:R-:W-:Y:S01]  /*10f70*/  FFMA.FTZ R49, R48, R38, R49 ;  /* 0x0000002630317223 */ /* 0x000fe20000010031 */
[----:B------:R-:W-:Y:S01]  /*10f80*/  FFMA.FTZ R38, R50, R4, R53 ;  /* 0x0000000432267223 */ /* 0x000fe20000010035 */
[----:B------:R-:W-:Y:S01]  /*10f90*/  LOP3.LUT R10, R10, 0xffff0000, RZ, 0xc0, !PT ;  /* 0xffff00000a0a7812 */ /* 0x000fe200078ec0ff */
[-C--:B------:R-:W-:Y:S01]  /*10fa0*/  FFMA.FTZ R42, R55, R39.reuse, -R42 ;  /* 0x00000027372a7223 */ /* 0x080fe2000001082a */
[C---:B------:R-:W-:Y:S02]  /*10fb0*/  IMAD.U32 R4, R26.reuse, 0x10000, RZ ;  /* 0x000100001a047824 */ /* 0x040fe400078e00ff */
[----:B------:R-:W-:Y:S01]  /*10fc0*/  FFMA.FTZ R46, R57, R39, R46 ;  /* 0x00000027392e7223 */ /* 0x000fe2000001002e */
[----:B------:R-:W-:Y:S01]  /*10fd0*/  LOP3.LUT R48, R26, 0xffff0000, RZ, 0xc0, !PT ;  /* 0xffff00001a307812 */ /* 0x000fe200078ec0ff */
[----:B------:R-:W-:Y:S01]  /*10fe0*/  FMUL.FTZ R39, R52, R44 ;  /* 0x0000002c34277220 */ /* 0x000fe20000410000 */
[----:B------:R-:W-:Y:S01]  /*10ff0*/  LOP3.LUT R50, R32, 0xffff0000, RZ, 0xc0, !PT ;  /* 0xffff000020327812 */ /* 0x000fe200078ec0ff */
[----:B------:R-:W-:-:S02]  /*11000*/  IMAD.U32 R45, R11, 0x10000, RZ ;  /* 0x000100000b2d7824 */ /* 0x000fc400078e00ff */
[C---:B------:R-:W-:Y:S01]  /*11010*/  FMUL.FTZ R43, R4.reuse, R44 ;  /* 0x0000002c042b7220 */ /* 0x040fe20000410000 */
[----:B------:R-:W-:Y:S02]  /*11020*/  IMAD.U32 R57, R33, 0x10000, RZ ;  /* 0x0001000021397824 */ /* 0x000fe400078e00ff */
[----:B------:R-:W-:Y:S01]  /*11030*/  FFMA.FTZ R39, R4, R40, -R39 ;  /* 0x0000002804277223 */ /* 0x000fe20000010827 */
[-C--:B------:R-:W-:Y:S01]  /*11040*/  FMUL.FTZ R51, R50, R10.reuse ;  /* 0x0000000a32337220 */ /* 0x080fe20000410000 */
[----:B------:R-:W-:Y:S01]  /*11050*/  FMUL.FTZ R53, R48, R10 ;  /* 0x0000000a30357220 */ /* 0x000fe20000410000 */
[----:B------:R-:W-:Y:S02]  /*11060*/  IMAD.U32 R55, R27, 0x10000, RZ ;  /* 0x000100001b377824 */ /* 0x000fe400078e00ff */
[-C--:B------:R-:W-:Y:S01]  /*11070*/  FMUL.FTZ R4, R57, R45.reuse ;  /* 0x0000002d39047220 */ /* 0x080fe20000410000 */
[----:B------:R-:W-:Y:S01]  /*11080*/  FFMA.FTZ R10, R52, R40, R43 ;  /* 0x00000028340a7223 */ /* 0x000fe2000001002b */
[-C--:B------:R-:W-:Y:S01]  /*11090*/  FFMA.FTZ R40, R48, R6.reuse, -R51 ;  /* 0x0000000630287223 */ /* 0x080fe20000010833 */
[----:B------:R-:W-:Y:S01]  /*110a0*/  FFMA.FTZ R53, R50, R6, R53 ;  /* 0x0000000632357223 */ /* 0x000fe20000010035 */
[C---:B------:R-:W-:Y:S01]  /*110b0*/  FMUL.FTZ R6, R55.reuse, R45 ;  /* 0x0000002d37067220 */ /* 0x040fe20000410000 */
[----:B------:R-:W-:Y:S01]  /*110c0*/  FFMA.FTZ R43, R55, R41, -R4 ;  /* 0x00000029372b7223 */ /* 0x000fe20000010804 */
[----:B------:R-:W-:-:S02]  /*110d0*/  LOP3.LUT R55, R31, 0xffff0000, RZ, 0xc0, !PT ;  /* 0xffff00001f377812 */ /* 0x000fc400078ec0ff */
[----:B------:R-:W-:Y:S01]  /*110e0*/  LOP3.LUT R11, R11, 0xffff0000, RZ, 0xc0, !PT ;  /* 0xffff00000b0b7812 */ /* 0x000fe200078ec0ff */
[----:B------:R-:W-:Y:S01]  /*110f0*/  FFMA.FTZ R41, R57, R41, R6 ;  /* 0x0000002939297223 */ /* 0x000fe20000010006 */
[----:B------:R-:W-:Y:S01]  /*11100*/  LOP3.LUT R45, R25, 0xffff0000, RZ, 0xc0, !PT ;  /* 0xffff0000192d7812 */ /* 0x000fe200078ec0ff */
[----:B------:R-:W-:Y:S01]  /*11110*/  FMUL.FTZ R4, R55, R9 ;  /* 0x0000000937047220 */ /* 0x000fe20000410000 */
[----:B------:R-:W-:Y:S01]  /*11120*/  LOP3.LUT R51, R27, 0xffff0000, RZ, 0xc0, !PT ;  /* 0xffff00001b337812 */ /* 0x000fe200078ec0ff */
[----:B------:R-:W-:Y:S01]  /*11130*/  FMUL.FTZ R44, R59, R11 ;  /* 0x0000000b3b2c7220 */ /* 0x000fe20000410000 */
[----:B------:R-:W-:Y:S01]  /*11140*/  F2FP.BF16.F32.PACK_AB R10, R53, R10 ;  /* 0x0000000a350a723e */ /* 0x000fe200000010ff */
[C---:B------:R-:W-:Y:S01]  /*11150*/  FMUL.FTZ R6, R45.reuse, R9 ;  /* 0x000000092d067220 */ /* 0x040fe20000410000 */
[----:B------:R-:W-:Y:S01]  /*11160*/  FFMA.FTZ R9, R45, R5, -R4 ;  /* 0x000000052d097223 */ /* 0x000fe20000010804 */
[C---:B------:R-:W-:Y:S01]  /*11170*/  FMUL.FTZ R48, R51.reuse, R11 ;  /* 0x0000000b33307220 */ /* 0x040fe20000410000 */
        /* <DEDUP_REMOVED lines=8> */
[----:B------:R-:W-:Y:S02]  /*11200*/  F2FP.BF16.F32.PACK_AB R8, R38, R49 ;  /* 0x000000312608723e */ /* 0x000fe400000010ff */
[----:B------:R-:W-:Y:S01]  /*11210*/  F2FP.BF16.F32.PACK_AB R11, R48, R41 ;  /* 0x00000029300b723e */ /* 0x000fe200000010ff */
[----:B------:R0:W-:Y:S04]  /*11220*/  STS.128 [R36], R4 ;  /* 0x0000000424007388 */ /* 0x0001e80000000c00 */
[----:B------:R0:W-:Y:S02]  /*11230*/  STS.128 [R37+0x14400], R8 ;  /* 0x0144000825007388 */ /* 0x0001e40000000c00 */
.L_x_625:
[----:B------:R-:W-:Y:S05]  /*11240*/  BSYNC B2 ;  /* 0x0000000000027941 */ /* 0x000fea0003800000 */
.L_x_624:
[----:B------:R-:W-:Y:S05]  /*11250*/  @P1 BRA `(.L_x_623) ;  /* 0x0000000400841947 */ /* 0x000fea0003800000 */
[----:B0-----:R-:W-:Y:S01]  /*11260*/  SHF.R.S32.HI R5, RZ, 0x1f, R212 ;  /* 0x0000001fff057819 */ /* 0x001fe200000114d4 */
[----:B------:R-:W-:Y:S01]  /*11270*/  IMAD.U32 R47, R14, 0x10000, RZ ;  /* 0x000100000e2f7824 */ /* 0x000fe200078e00ff */
[----:B-----5:R-:W-:Y:S01]  /*11280*/  R2UR UR4, R56 ;  /* 0x00000000380472ca */ /* 0x020fe200000e0000 */
[----:B------:R-:W-:Y:S01]  /*11290*/  IMAD.U32 R45, R0, 0x10000, RZ ;  /* 0x00010000002d7824 */ /* 0x000fe200078e00ff */
[CC--:B------:R-:W-:Y:S01]  /*112a0*/  LEA.HI R4, R5.reuse, R212.reuse, RZ, 0x3 ;  /* 0x000000d405047211 */ /* 0x0c0fe200078f18ff */
[----:B------:R-:W-:Y:S01]  /*112b0*/  IMAD.U32 R49, R20, 0x10000, RZ ;  /* 0x0001000014317824 */ /* 0x000fe200078e00ff */
[----:B------:R-:W-:Y:S01]  /*112c0*/  LEA.HI R5, R5, R212, RZ, 0x6 ;  /* 0x000000d405057211 */ /* 0x000fe200078f30ff */
[----:B------:R-:W-:Y:S01]  /*112d0*/  IMAD.U32 R56, R21, 0x10000, RZ ;  /* 0x0001000015387824 */ /* 0x000fe200078e00ff */
[--C-:B------:R-:W-:Y:S02]  /*112e0*/  SHF.R.S32.HI R6, RZ, 0x3, R4.reuse ;  /* 0x00000003ff067819 */ /* 0x100fe40000011404 */
[----:B------:R-:W-:Y:S01]  /*112f0*/  LOP3.LUT R4, R223, 0x38, R4, 0xf8, !PT ;  /* 0x00000038df047812 */ /* 0x000fe200078ef804 */
[----:B------:R-:W-:Y:S01]  /*11300*/  IMAD.SHL.U32 R5, R5, 0x80, RZ ;  /* 0x0000008005057824 */ /* 0x000fe200078e00ff */
[----:B------:R-:W-:-:S02]  /*11310*/  LEA.HI R35, R35, R6, RZ, 0x1d ;  /* 0x0000000623237211 */ /* 0x000fc400078fe8ff */
[----:B------:R-:W-:Y:S02]  /*11320*/  LOP3.LUT R7, R4, R54, RZ, 0x3c, !PT ;  /* 0x0000003604077212 */ /* 0x000fe400078e3cff */
[----:B------:R-:W-:Y:S01]  /*11330*/  SHF.R.S32.HI R6, RZ, 0x1f, R35 ;  /* 0x0000001fff067819 */ /* 0x000fe20000011423 */
[----:B------:R-:W-:Y:S01]  /*11340*/  IMAD.SHL.U32 R4, R35, 0x8, RZ ;  /* 0x0000000823047824 */ /* 0x000fe200078e00ff */
[----:B------:R-:W-:Y:S02]  /*11350*/  LOP3.LUT R5, R5, 0xffffe000, RZ, 0xc0, !PT ;  /* 0xffffe00005057812 */ /* 0x000fe400078ec0ff */
[----:B------:R-:W-:Y:S02]  /*11360*/  LEA.HI R6, R6, R35, RZ, 0x3 ;  /* 0x0000002306067211 */ /* 0x000fe400078f18ff */
[----:B------:R-:W-:Y:S02]  /*11370*/  IADD3 R5, R7, R5, R226 ;  /* 0x0000000507057210 */ /* 0x000fe40007ffe0e2 */
[----:B------:R-:W-:Y:S01]  /*11380*/  LOP3.LUT R4, R223, 0x38, R4, 0xf8, !PT ;  /* 0x00000038df047812 */ /* 0x000fe200078ef804 */
[----:B------:R-:W-:Y:S01]  /*11390*/  IMAD.SHL.U32 R6, R6, 0x400, RZ ;  /* 0x0000040006067824 */ /* 0x000fe200078e00ff */
[----:B------:R-:W-:-:S02]  /*113a0*/  LEA R35, R5, UR4, 0x1 ;  /* 0x0000000405237c11 */ /* 0x000fc4000f8e08ff */
[----:B------:R-:W-:Y:S02]  /*113b0*/  LOP3.LUT R5, R4, R54, RZ, 0x3c, !PT ;  /* 0x0000003604057212 */ /* 0x000fe400078e3cff */
[----:B------:R-:W-:Y:S02]  /*113c0*/  LOP3.LUT R6, R6, 0x7fffe000, RZ, 0xc0, !PT ;  /* 0x7fffe00006067812 */ /* 0x000fe400078ec0ff */
[----:B------:R-:W-:Y:S02]  /*113d0*/  LOP3.LUT R52, R14, 0xffff0000, RZ, 0xc0, !PT ;  /* 0xffff00000e347812 */ /* 0x000fe400078ec0ff */
[----:B------:R-:W-:Y:S02]  /*113e0*/  IADD3 R9, R5, R6, R226 ;  /* 0x0000000605097210 */ /* 0x000fe40007ffe0e2 */
[----:B------:R-:W0:Y:S01]  /*113f0*/  LDS.128 R4, [R35] ;  /* 0x0000000023047984 */ /* 0x000e220000000c00 */
[----:B------:R-:W-:Y:S02]  /*11400*/  LOP3.LUT R50, R0, 0xffff0000, RZ, 0xc0, !PT ;  /* 0xffff000000327812 */ /* 0x000fe400078ec0ff */
[----:B------:R-:W-:Y:S01]  /*11410*/  IMAD R36, R9, 0x2, R18 ;  /* 0x0000000209247824 */ /* 0x000fe200078e0212 */
[----:B------:R-:W-:-:S02]  /*11420*/  LOP3.LUT R54, R20, 0xffff0000, RZ, 0xc0, !PT ;  /* 0xffff000014367812 */ /* 0x000fc400078ec0ff */
[----:B------:R-:W-:Y:S02]  /*11430*/  LOP3.LUT R57, R15, 0xffff0000, RZ, 0xc0, !PT ;  /* 0xffff00000f397812 */ /* 0x000fe400078ec0ff */
[----:B------:R-:W1:Y:S01]  /*11440*/  LDS.128 R8, [R36+0x14400] ;  /* 0x0144000024087984 */ /* 0x000e620000000c00 */
[----:B------:R-:W-:Y:S02]  /*11450*/  LOP3.LUT R59, R21, 0xffff0000, RZ, 0xc0, !PT ;  /* 0xffff0000153b7812 */ /* 0x000fe400078ec0ff */
        /* <DEDUP_REMOVED lines=20> */
[----:B------:R-:W-:Y:S02]  /*115a0*/  IMAD.U32 R45, R12, 0x10000, RZ ;  /* 0x000100000c2d7824 */ /* 0x000fe400078e00ff */
[C---:B------:R-:W-:Y:S01]  /*115b0*/  FMUL.FTZ R37, R50.reuse, R8 ;  /* 0x0000000832257220 */ /* 0x040fe20000410000 */
[-C--:B------:R-:W-:Y:S01]  /*115c0*/  FMUL.FTZ R8, R49, R43.reuse ;  /* 0x0000002b31087220 */ /* 0x080fe20000410000 */
[-C--:B------:R-:W-:Y:S01]  /*115d0*/  FFMA.FTZ R41, R50, R4.reuse, -R41 ;  /* 0x0000000432297223 */ /* 0x080fe20000010829 */
[C---:B------:R-:W-:Y:S01]  /*115e0*/  FMUL.FTZ R50, R45.reuse, R43 ;  /* 0x0000002b2d327220 */ /* 0x040fe20000410000 */
[----:B------:R-:W-:Y:S01]  /*115f0*/  FFMA.FTZ R37, R52, R4, R37 ;  /* 0x0000000434257223 */ /* 0x000fe20000010025 */
[-C--:B------:R-:W-:Y:S01]  /*11600*/  FFMA.FTZ R45, R45, R39.reuse, -R8 ;  /* 0x000000272d2d7223 */ /* 0x080fe20000010808 */
[----:B------:R-:W-:Y:S01]  /*11610*/  LOP3.LUT R8, R12, 0xffff0000, RZ, 0xc0, !PT ;  /* 0xffff00000c087812 */ /* 0x000fe200078ec0ff */
[----:B------:R-:W-:Y:S01]  /*11620*/  FFMA.FTZ R50, R49, R39, R50 ;  /* 0x0000002731327223 */ /* 0x000fe20000010032 */
[----:B------:R-:W-:Y:S01]  /*11630*/  FMUL.FTZ R39, R54, R10 ;  /* 0x0000000a36277220 */ /* 0x000fe20000410000 */
[----:B------:R-:W-:Y:S01]  /*11640*/  IMAD.U32 R44, R11, 0x10000, RZ ;  /* 0x000100000b2c7824 */ /* 0x000fe200078e00ff */
[----:B------:R-:W-:Y:S01]  /*11650*/  LOP3.LUT R9, R9, 0xffff0000, RZ, 0xc0, !PT ;  /* 0xffff000009097812 */ /* 0x000fe200078ec0ff */
[----:B------:R-:W-:-:S02]  /*11660*/  IMAD.U32 R52, R15, 0x10000, RZ ;  /* 0x000100000f347824 */ /* 0x000fc400078e00ff */
[C---:B------:R-:W-:Y:S01]  /*11670*/  FMUL.FTZ R47, R8.reuse, R10 ;  /* 0x0000000a082f7220 */ /* 0x040fe20000410000 */
[----:B------:R-:W-:Y:S01]  /*11680*/  FFMA.FTZ R10, R8, R6, -R39 ;  /* 0x00000006080a7223 */ /* 0x000fe20000010827 */
[----:B------:R-:W-:Y:S01]  /*11690*/  LOP3.LUT R11, R11, 0xffff0000, RZ, 0xc0, !PT ;  /* 0xffff00000b0b7812 */ /* 0x000fe200078ec0ff */
[----:B------:R-:W-:Y:S02]  /*116a0*/  IMAD.U32 R4, R3, 0x10000, RZ ;  /* 0x0001000003047824 */ /* 0x000fe400078e00ff */
[----:B------:R-:W-:Y:S01]  /*116b0*/  FMUL.FTZ R39, R52, R42 ;  /* 0x0000002a34277220 */ /* 0x000fe20000410000 */
[----:B------:R-:W-:Y:S02]  /*116c0*/  IMAD.U32 R8, R13, 0x10000, RZ ;  /* 0x000100000d087824 */ /* 0x000fe400078e00ff */
[----:B------:R-:W-:Y:S01]  /*116d0*/  FMUL.FTZ R49, R56, R44 ;  /* 0x0000002c38317220 */ /* 0x000fe20000410000 */
[C---:B------:R-:W-:Y:S01]  /*116e0*/  FMUL.FTZ R43, R4.reuse, R42 ;  /* 0x0000002a042b7220 */ /* 0x040fe20000410000 */
[----:B------:R-:W-:Y:S01]  /*116f0*/  FFMA.FTZ R39, R4, R38, -R39 ;  /* 0x0000002604277223 */ /* 0x000fe20000010827 */
[C---:B------:R-:W-:Y:S01]  /*11700*/  FMUL.FTZ R51, R8.reuse, R44 ;  /* 0x0000002c08337220 */ /* 0x040fe20000410000 */
[----:B------:R-:W-:Y:S01]  /*11710*/  FFMA.FTZ R49, R8, R40, -R49 ;  /* 0x0000002808317223 */ /* 0x000fe20000010831 */
[----:B------:R-:W-:Y:S01]  /*11720*/  FFMA.FTZ R47, R54, R6, R47 ;  /* 0x00000006362f7223 */ /* 0x000fe2000001002f */
[----:B------:R-:W-:Y:S01]  /*11730*/  FMUL.FTZ R4, R57, R9 ;  /* 0x0000000939047220 */ /* 0x000fe20000410000 */
[----:B------:R-:W-:Y:S01]  /*11740*/  FMUL.FTZ R8, R59, R11 ;  /* 0x0000000b3b087220 */ /* 0x000fe20000410000 */
[----:B------:R-:W-:Y:S01]  /*11750*/  FMUL.FTZ R6, R53, R9 ;  /* 0x0000000935067220 */ /* 0x000fe20000410000 */
[----:B------:R-:W-:Y:S01]  /*11760*/  FMUL.FTZ R44, R55, R11 ;  /* 0x0000000b372c7220 */ /* 0x000fe20000410000 */
[----:B------:R-:W-:Y:S01]  /*11770*/  FFMA.FTZ R43, R52, R38, R43 ;  /* 0x00000026342b7223 */ /* 0x000fe2000001002b */
[----:B------:R-:W-:Y:S01]  /*11780*/  FFMA.FTZ R51, R56, R40, R51 ;  /* 0x0000002838337223 */ /* 0x000fe20000010033 */
[----:B------:R-:W-:Y:S01]  /*11790*/  FFMA.FTZ R38, R53, R5, -R4 ;  /* 0x0000000535267223 */ /* 0x000fe20000010804 */
[----:B------:R-:W-:Y:S01]  /*117a0*/  FFMA.FTZ R42, R55, R7, -R8 ;  /* 0x00000007372a7223 */ /* 0x000fe20000010808 */
[----:B------:R-:W-:Y:S01]  /*117b0*/  FFMA.FTZ R40, R57, R5, R6 ;  /* 0x0000000539287223 */ /* 0x000fe20000010006 */
[----:B------:R-:W-:Y:S01]  /*117c0*/  FFMA.FTZ R44, R59, R7, R44 ;  /* 0x000000073b2c7223 */ /* 0x000fe2000001002c */
[----:B------:R-:W-:-:S02]  /*117d0*/  F2FP.BF16.F32.PACK_AB R4, R41, R46 ;  /* 0x0000002e2904723e */ /* 0x000fc400000010ff */
[----:B------:R-:W-:Y:S02]  /*117e0*/  F2FP.BF16.F32.PACK_AB R6, R10, R45 ;  /* 0x0000002d0a06723e */ /* 0x000fe400000010ff */
[----:B------:R-:W-:Y:S02]  /*117f0*/  F2FP.BF16.F32.PACK_AB R5, R38, R39 ;  /* 0x000000272605723e */ /* 0x000fe400000010ff */
[----:B------:R-:W-:Y:S02]  /*11800*/  F2FP.BF16.F32.PACK_AB R7, R42, R49 ;  /* 0x000000312a07723e */ /* 0x000fe400000010ff */
[----:B------:R-:W-:Y:S02]  /*11810*/  F2FP.BF16.F32.PACK_AB R8, R37, R48 ;  /* 0x000000302508723e */ /* 0x000fe400000010ff */
[----:B------:R-:W-:Y:S01]  /*11820*/  F2FP.BF16.F32.PACK_AB R10, R47, R50 ;  /* 0x000000322f0a723e */ /* 0x000fe200000010ff */
[----:B------:R1:W-:Y:S01]  /*11830*/  STS.128 [R35], R4 ;  /* 0x0000000423007388 */ /* 0x0003e20000000c00 */
[----:B------:R-:W-:-:S02]  /*11840*/  F2FP.BF16.F32.PACK_AB R9, R40, R43 ;  /* 0x0000002b2809723e */ /* 0x000fc400000010ff */
[----:B------:R-:W-:-:S05]  /*11850*/  F2FP.BF16.F32.PACK_AB R11, R44, R51 ;  /* 0x000000332c0b723e */ /* 0x000fca00000010ff */
[----:B------:R1:W-:Y:S02]  /*11860*/  STS.128 [R36+0x14400], R8 ;  /* 0x0144000824007388 */ /* 0x0003e40000000c00 */
.L_x_623:
[----:B------:R-:W-:Y:S05]  /*11870*/  BSYNC B1 ;  /* 0x0000000000017941 */ /* 0x000fea0003800000 */
.L_x_622:
[----:B------:R-:W-:Y:S01]  /*11880*/  ISETP.GE.AND P0, PT, R237, R34, PT ;  /* 0x00000022ed00720c */ /* 0x000fe20003f06270 */
[----:B------:R-:W-:-:S12]  /*11890*/  BSSY B1, `(.L_x_626) ;  /* 0x00000c9000017945 */ /* 0x000fd80003800000 */
[----:B------:R-:W-:Y:S05]  /*118a0*/  @P0 BRA `(.L_x_627) ;  /* 0x0000000c001c0947 */ /* 0x000fea0003800000 */
[----:B-----5:R2:W5:Y:S01]  /*118b0*/  LDL R56, [R1+0x14] ;  /* 0x0000140001387983 */ /* 0x0205620000100800 */
[----:B-1----:R-:W1:Y:S01]  /*118c0*/  LDC R35, c[0x0][0x3f4] ;  /* 0x0000fd00ff237b82 */ /* 0x002e620000000800 */
[----:B------:R-:W-:Y:S01]  /*118d0*/  BSSY B2, `(.L_x_628) ;  /* 0x0000062000027945 */ /* 0x000fe20003800000 */
[----:B------:R-:W-:Y:S02]  /*118e0*/  SHF.R.U32.HI R54, RZ, 0x3, R222 ;  /* 0x00000003ff367819 */ /* 0x000fe400000116de */
[-C--:B-1----:R-:W-:Y:S02]  /*118f0*/  ISETP.GE.AND P0, PT, R16, R35.reuse, PT ;  /* 0x000000231000720c */ /* 0x082fe40003f06270 */
[----:B------:R-:W-:-:S11]  /*11900*/  ISETP.GE.AND P1, PT, R212, R35, PT ;  /* 0x00000023d400720c */ /* 0x000fd60003f26270 */
[----:B--2---:R-:W-:Y:S05]  /*11910*/  @P0 BRA `(.L_x_629) ;  /* 0x0000000400740947 */ /* 0x004fea0003800000 */
[----:B0-----:R-:W-:Y:S01]  /*11920*/  LEA.HI R4, R29, R28, RZ, 0x3 ;  /* 0x0000001c1d047211 */ /* 0x001fe200078f18ff */
        /* <DEDUP_REMOVED lines=92> */
.L_x_629:
[----:B------:R-:W-:Y:S05]  /*11ef0*/  BSYNC B2 ;  /* 0x0000000000027941 */ /* 0x000fea0003800000 */
.L_x_628:
[----:B------:R-:W-:Y:S05]  /*11f00*/  @P1 BRA `(.L_x_627) ;  /* 0x0000000400841947 */ /* 0x000fea0003800000 */
[----:B01----:R-:W-:Y:S01]  /*11f10*/  SHF.R.S32.HI R5, RZ, 0x1f, R212 ;  /* 0x0000001fff057819 */ /* 0x003fe200000114d4 */
        /* <DEDUP_REMOVED lines=12> */
[----:B------:R-:W-:Y:S02]  /*11fe0*/  SHF.R.S32.HI R4, RZ, 0x1f, R35 ;  /* 0x0000001fff047819 */ /* 0x000fe40000011423 */
[----:B------:R-:W-:Y:S01]  /*11ff0*/  LOP3.LUT R6, R5, 0xffffe000, RZ, 0xc0, !PT ;  /* 0xffffe00005067812 */ /* 0x000fe200078ec0ff */
[----:B------:R-:W-:Y:S01]  /*12000*/  IMAD.SHL.U32 R5, R35, 0x8, RZ ;  /* 0x0000000823057824 */ /* 0x000fe200078e00ff */
        /* <DEDUP_REMOVED lines=81> */
.L_x_627:
[----:B------:R-:W-:Y:S05]  /*12520*/  BSYNC B1 ;  /* 0x0000000000017941 */ /* 0x000fea0003800000 */
.L_x_626:
[----:B012---:R-:W-:-:S05]  /*12530*/  VIADD R5, R213, 0x60 ;  /* 0x00000060d5057836 */ /* 0x007fca0000000000 */
[----:B------:R-:W-:-:S13]  /*12540*/  ISETP.GE.AND P0, PT, R5, R34, PT ;  /* 0x000000220500720c */ /* 0x000fda0003f06270 */
[----:B------:R-:W-:Y:S05]  /*12550*/  @P0 BRA `(.L_x_606) ;  /* 0x0000000c00340947 */ /* 0x000fea0003800000 */
[----:B------:R0:W5:Y:S01]  /*12560*/  LDL R52, [R1+0x14] ;  /* 0x0000140001347983 */ /* 0x0001620000100800 */
[----:B------:R-:W1:Y:S01]  /*12570*/  LDC R37, c[0x0][0x3f4] ;  /* 0x0000fd00ff257b82 */ /* 0x000e620000000800 */
[----:B------:R-:W-:Y:S01]  /*12580*/  SHF.R.S32.HI R4, RZ, 0x1f, R5 ;  /* 0x0000001fff047819 */ /* 0x000fe20000011405 */
[----:B------:R-:W-:Y:S01]  /*12590*/  IMAD.SHL.U32 R39, R5, 0x40, RZ ;  /* 0x0000004005277824 */ /* 0x000fe200078e00ff */
[----:B------:R-:W-:Y:S02]  /*125a0*/  BSSY B1, `(.L_x_630) ;  /* 0x0000066000017945 */ /* 0x000fe40003800000 */
[----:B------:R-:W-:Y:S02]  /*125b0*/  LEA.HI R4, R4, R5, RZ, 0x3 ;  /* 0x0000000504047211 */ /* 0x000fe400078f18ff */
[----:B------:R-:W-:-:S03]  /*125c0*/  LOP3.LUT R39, R39, 0x1c0, RZ, 0xc0, !PT ;  /* 0x000001c027277812 */ /* 0x000fc600078ec0ff */
[----:B------:R-:W-:Y:S01]  /*125d0*/  IMAD.SHL.U32 R4, R4, 0x40, RZ ;  /* 0x0000004004047824 */ /* 0x000fe200078e00ff */
[----:B------:R-:W-:-:S04]  /*125e0*/  SHF.R.U32.HI R35, RZ, 0x3, R39 ;  /* 0x00000003ff237819 */ /* 0x000fc80000011627 */
[----:B------:R-:W-:Y:S02]  /*125f0*/  LOP3.LUT R34, R4, 0xfffffe00, RZ, 0xc0, !PT ;  /* 0xfffffe0004227812 */ /* 0x000fe400078ec0ff */
        /* <DEDUP_REMOVED lines=19> */
[----:B------:R-:W-:Y:S01]  /*12730*/  IMAD.SHL.U32 R6, R4, 0x8, RZ ;  /* 0x0000000804067824 */ /* 0x000fe200078e00ff */
[----:B------:R-:W-:Y:S02]  /*12740*/  LOP3.LUT R33, R33, 0xffff0000, RZ, 0xc0, !PT ;  /* 0xffff000021217812 */ /* 0x000fe400078ec0ff */
[----:B------:R-:W-:Y:S02]  /*12750*/  LEA.HI R5, R5, R4, RZ, 0x3 ;  /* 0x0000000405057211 */ /* 0x000fe400078f18ff */
[----:B------:R-:W-:-:S02]  /*12760*/  LOP3.LUT R4, R39, 0x38, R6, 0xf8, !PT ;  /* 0x0000003827047812 */ /* 0x000fc400078ef806 */
[----:B------:R-:W-:Y:S01]  /*12770*/  LOP3.LUT R25, R25, 0xffff0000, RZ, 0xc0, !PT ;  /* 0xffff000019197812 */ /* 0x000fe200078ec0ff */
[----:B------:R-:W-:Y:S01]  /*12780*/  IMAD.SHL.U32 R6, R5, 0x400, RZ ;  /* 0x0000040005067824 */ /* 0x000fe200078e00ff */
[----:B------:R-:W-:Y:S02]  /*12790*/  LOP3.LUT R5, R4, R35, RZ, 0x3c, !PT ;  /* 0x0000002304057212 */ /* 0x000fe400078e3cff */
[----:B------:R-:W-:Y:S02]  /*127a0*/  LOP3.LUT R27, R27, 0xffff0000, RZ, 0xc0, !PT ;  /* 0xffff00001b1b7812 */ /* 0x000fe400078ec0ff */
        /* <DEDUP_REMOVED lines=21> */
[----:B------:R-:W-:Y:S01]  /*12900*/  FMUL.FTZ R53, R24, R8 ;  /* 0x0000000818357220 */ /* 0x000fe20000410000 */
[----:B------:R-:W-:Y:S02]  /*12910*/  IMAD.U32 R44, R10, 0x10000, RZ ;  /* 0x000100000a2c7824 */ /* 0x000fe400078e00ff */
[-C--:B------:R-:W-:Y:S01]  /*12920*/  FFMA.FTZ R8, R24, R4.reuse, -R51 ;  /* 0x0000000418087223 */ /* 0x080fe20000010833 */
[-C--:B------:R-:W-:Y:S01]  /*12930*/  FMUL.FTZ R51, R42, R43.reuse ;  /* 0x0000002b2a337220 */ /* 0x080fe20000410000 */
[----:B------:R-:W-:Y:S01]  /*12940*/  FFMA.FTZ R24, R50, R4, R53 ;  /* 0x0000000432187223 */ /* 0x000fe20000010035 */
[-C--:B------:R-:W-:Y:S01]  /*12950*/  FFMA.FTZ R47, R46, R36.reuse, -R47 ;  /* 0x000000242e2f7223 */ /* 0x080fe2000001082f */
[----:B------:R-:W-:Y:S01]  /*12960*/  FFMA.FTZ R49, R48, R36, R49 ;  /* 0x0000002430317223 */ /* 0x000fe20000010031 */
[C---:B------:R-:W-:Y:S01]  /*12970*/  FMUL.FTZ R43, R30.reuse, R43 ;  /* 0x0000002b1e2b7220 */ /* 0x040fe20000410000 */
[----:B------:R-:W-:Y:S01]  /*12980*/  FFMA.FTZ R51, R30, R38, -R51 ;  /* 0x000000261e337223 */ /* 0x000fe20000010833 */
[----:B------:R-:W-:Y:S01]  /*12990*/  IMAD.U32 R4, R26, 0x10000, RZ ;  /* 0x000100001a047824 */ /* 0x000fe200078e00ff */
[----:B------:R-:W-:Y:S01]  /*129a0*/  LOP3.LUT R10, R10, 0xffff0000, RZ, 0xc0, !PT ;  /* 0xffff00000a0a7812 */ /* 0x000fe200078ec0ff */
[----:B------:R-:W-:Y:S01]  /*129b0*/  IMAD.U32 R36, R32, 0x10000, RZ ;  /* 0x0001000020247824 */ /* 0x000fe200078e00ff */
[----:B------:R-:W-:Y:S01]  /*129c0*/  LOP3.LUT R26, R26, 0xffff0000, RZ, 0xc0, !PT ;  /* 0xffff00001a1a7812 */ /* 0x000fe200078ec0ff */
[C---:B------:R-:W-:Y:S01]  /*129d0*/  IMAD.U32 R45, R11.reuse, 0x10000, RZ ;  /* 0x000100000b2d7824 */ /* 0x040fe200078e00ff */
[----:B------:R-:W-:Y:S01]  /*129e0*/  LOP3.LUT R30, R32, 0xffff0000, RZ, 0xc0, !PT ;  /* 0xffff0000201e7812 */ /* 0x000fe200078ec0ff */
[-C--:B------:R-:W-:Y:S01]  /*129f0*/  FMUL.FTZ R53, R36, R44.reuse ;  /* 0x0000002c24357220 */ /* 0x080fe20000410000 */
[----:B------:R-:W-:Y:S01]  /*12a00*/  FMUL.FTZ R55, R4, R44 ;  /* 0x0000002c04377220 */ /* 0x000fe20000410000 */
[-C--:B------:R-:W-:Y:S01]  /*12a10*/  FMUL.FTZ R59, R26, R10.reuse ;  /* 0x0000000a1a3b7220 */ /* 0x080fe20000410000 */
[----:B------:R-:W-:Y:S01]  /*12a20*/  LOP3.LUT R11, R11, 0xffff0000, RZ, 0xc0, !PT ;  /* 0xffff00000b0b7812 */ /* 0x000fe200078ec0ff */
[----:B------:R-:W-:Y:S01]  /*12a30*/  FMUL.FTZ R57, R30, R10 ;  /* 0x0000000a1e397220 */ /* 0x000fe20000410000 */
[----:B------:R-:W-:Y:S01]  /*12a40*/  FFMA.FTZ R53, R4, R40, -R53 ;  /* 0x0000002804357223 */ /* 0x000fe20000010835 */
[-C--:B------:R-:W-:Y:S01]  /*12a50*/  FMUL.FTZ R4, R63, R45.reuse ;  /* 0x0000002d3f047220 */ /* 0x080fe20000410000 */
[-C--:B------:R-:W-:Y:S01]  /*12a60*/  FFMA.FTZ R59, R30, R6.reuse, R59 ;  /* 0x000000061e3b7223 */ /* 0x080fe2000001003b */
[----:B------:R-:W-:Y:S01]  /*12a70*/  FFMA.FTZ R32, R26, R6, -R57 ;  /* 0x000000061a207223 */ /* 0x000fe20000010839 */
[----:B------:R-:W-:Y:S01]  /*12a80*/  LOP3.LUT R31, R31, 0xffff0000, RZ, 0xc0, !PT ;  /* 0xffff00001f1f7812 */ /* 0x000fe200078ec0ff */
[C---:B------:R-:W-:Y:S01]  /*12a90*/  FMUL.FTZ R6, R61.reuse, R45 ;  /* 0x0000002d3d067220 */ /* 0x040fe20000410000 */
[----:B------:R-:W-:Y:S01]  /*12aa0*/  FFMA.FTZ R10, R36, R40, R55 ;  /* 0x00000028240a7223 */ /* 0x000fe20000010037 */
[----:B------:R-:W-:Y:S01]  /*12ab0*/  FFMA.FTZ R43, R42, R38, R43 ;  /* 0x000000262a2b7223 */ /* 0x000fe2000001002b */
[-C--:B------:R-:W-:Y:S01]  /*12ac0*/  FFMA.FTZ R36, R61, R41.reuse, -R4 ;  /* 0x000000293d247223 */ /* 0x080fe20000010804 */
[----:B------:R-:W-:Y:S01]  /*12ad0*/  FFMA.FTZ R41, R63, R41, R6 ;  /* 0x000000293f297223 */ /* 0x000fe20000010006 */
[----:B------:R-:W-:Y:S01]  /*12ae0*/  FMUL.FTZ R4, R31, R9 ;  /* 0x000000091f047220 */ /* 0x000fe20000410000 */
[----:B------:R-:W-:Y:S01]  /*12af0*/  FMUL.FTZ R38, R33, R11 ;  /* 0x0000000b21267220 */ /* 0x000fe20000410000 */
        /* <DEDUP_REMOVED lines=16> */
.L_x_631:
[----:B------:R-:W-:Y:S05]  /*12c00*/  BSYNC B1 ;  /* 0x0000000000017941 */ /* 0x000fea0003800000 */
.L_x_630:
[----:B------:R-:W-:Y:S05]  /*12c10*/  @P1 BRA `(.L_x_606) ;  /* 0x0000000400841947 */ /* 0x000fea0003800000 */
[----:B0-----:R-:W-:Y:S01]  /*12c20*/  SHF.R.S32.HI R5, RZ, 0x1f, R212 ;  /* 0x0000001fff057819 */ /* 0x001fe200000114d4 */
[----:B------:R-:W-:Y:S01]  /*12c30*/  IMAD.U32 R32, R0, 0x10000, RZ ;  /* 0x0001000000207824 */ /* 0x000fe200078e00ff */
[----:B-----5:R-:W-:Y:S01]  /*12c40*/  R2UR UR4, R52 ;  /* 0x00000000340472ca */ /* 0x020fe200000e0000 */
[----:B------:R-:W-:Y:S01]  /*12c50*/  IMAD.U32 R49, R15, 0x10000, RZ ;  /* 0x000100000f317824 */ /* 0x000fe200078e00ff */
[-C--:B------:R-:W-:Y:S01]  /*12c60*/  LEA.HI R4, R5, R212.reuse, RZ, 0x3 ;  /* 0x000000d405047211 */ /* 0x080fe200078f18ff */
        /* <DEDUP_REMOVED lines=12> */
[----:B------:R-:W-:Y:S02]  /*12d30*/  LOP3.LUT R4, R39, 0x38, R4, 0xf8, !PT ;  /* 0x0000003827047812 */ /* 0x000fe400078ef804 */
[----:B------:R-:W-:Y:S01]  /*12d40*/  IADD3 R5, R7, R5, R34 ;  /* 0x0000000507057210 */ /* 0x000fe20007ffe022 */
[----:B------:R-:W-:Y:S01]  /*12d50*/  IMAD.SHL.U32 R6, R6, 0x400, RZ ;  /* 0x0000040006067824 */ /* 0x000fe200078e00ff */
[----:B------:R-:W-:-:S02]  /*12d60*/  LOP3.LUT R35, R4, R35, RZ, 0x3c, !PT ;  /* 0x0000002304237212 */ /* 0x000fc400078e3cff */
[----:B------:R-:W-:Y:S02]  /*12d70*/  LEA R38, R5, UR4, 0x1 ;  /* 0x0000000405267c11 */ /* 0x000fe4000f8e08ff */
[----:B------:R-:W-:Y:S02]  /*12d80*/  LOP3.LUT R6, R6, 0x7fffe000, RZ, 0xc0, !PT ;  /* 0x7fffe00006067812 */ /* 0x000fe400078ec0ff */
[----:B------:R-:W-:Y:S02]  /*12d90*/  LOP3.LUT R0, R0, 0xffff0000, RZ, 0xc0, !PT ;  /* 0xffff000000007812 */ /* 0x000fe400078ec0ff */
[----:B------:R-:W-:Y:S01]  /*12da0*/  IADD3 R35, R35, R6, R34 ;  /* 0x0000000623237210 */ /* 0x000fe20007ffe022 */
[C---:B------:R-:W-:Y:S01]  /*12db0*/  IMAD.U32 R34, R14.reuse, 0x10000, RZ ;  /* 0x000100000e227824 */ /* 0x040fe200078e00ff */
[----:B------:R-:W0:Y:S01]  /*12dc0*/  LDS.128 R4, [R38] ;  /* 0x0000000026047984 */ /* 0x000e220000000c00 */
[----:B------:R-:W-:Y:S01]  /*12dd0*/  LOP3.LUT R36, R14, 0xffff0000, RZ, 0xc0, !PT ;  /* 0xffff00000e247812 */ /* 0x000fe200078ec0ff */
[C---:B------:R-:W-:Y:S01]  /*12de0*/  IMAD.U32 R14, R12.reuse, 0x10000, RZ ;  /* 0x000100000c0e7824 */ /* 0x040fe200078e00ff */
[----:B------:R-:W-:Y:S01]  /*12df0*/  LOP3.LUT R12, R12, 0xffff0000, RZ, 0xc0, !PT ;  /* 0xffff00000c0c7812 */ /* 0x000fe200078ec0ff */
[----:B------:R-:W-:Y:S01]  /*12e00*/  IMAD R35, R35, 0x2, R18 ;  /* 0x0000000223237824 */ /* 0x000fe200078e0212 */
[----:B------:R-:W-:-:S02]  /*12e10*/  LOP3.LUT R15, R15, 0xffff0000, RZ, 0xc0, !PT ;  /* 0xffff00000f0f7812 */ /* 0x000fc400078ec0ff */
[----:B------:R-:W-:Y:S02]  /*12e20*/  LOP3.LUT R21, R21, 0xffff0000, RZ, 0xc0, !PT ;  /* 0xffff000015157812 */ /* 0x000fe400078ec0ff */
[----:B------:R-:W1:Y:S01]  /*12e30*/  LDS.128 R8, [R35+0x14400] ;  /* 0x0144000023087984 */ /* 0x000e620000000c00 */
        /* <DEDUP_REMOVED lines=15> */
[-C--:B------:R-:W-:Y:S01]  /*12f30*/  FMUL.FTZ R41, R0, R8.reuse ;  /* 0x0000000800297220 */ /* 0x080fe20000410000 */
[----:B------:R-:W-:Y:S01]  /*12f40*/  FMUL.FTZ R39, R36, R8 ;  /* 0x0000000824277220 */ /* 0x000fe20000410000 */
[-C--:B------:R-:W-:Y:S01]  /*12f50*/  FFMA.FTZ R33, R32, R24.reuse, -R33 ;  /* 0x0000001820217223 */ /* 0x080fe20000010821 */
[----:B------:R-:W-:Y:S01]  /*12f60*/  FFMA.FTZ R37, R34, R24, R37 ;  /* 0x0000001822257223 */ /* 0x000fe20000010025 */
[----:B------:R-:W-:Y:S01]  /*12f70*/  LOP3.LUT R24, R20, 0xffff0000, RZ, 0xc0, !PT ;  /* 0xffff000014187812 */ /* 0x000fe200078ec0ff */
[----:B------:R-:W-:Y:S01]  /*12f80*/  FFMA.FTZ R8, R36, R4, R41 ;  /* 0x0000000424087223 */ /* 0x000fe20000010029 */
[----:B------:R-:W-:-:S02]  /*12f90*/  IMAD.U32 R29, R9, 0x10000, RZ ;  /* 0x00010000091d7824 */ /* 0x000fc400078e00ff */
[----:B------:R-:W-:Y:S01]  /*12fa0*/  FFMA.FTZ R0, R0, R4, -R39 ;  /* 0x0000000400007223 */ /* 0x000fe20000010827 */
[----:B------:R-:W-:Y:S02]  /*12fb0*/  IMAD.U32 R28, R20, 0x10000, RZ ;  /* 0x00010000141c7824 */ /* 0x000fe400078e00ff */
[-C--:B------:R-:W-:Y:S01]  /*12fc0*/  FMUL.FTZ R41, R24, R10.reuse ;  /* 0x0000000a18297220 */ /* 0x080fe20000410000 */
[C---:B------:R-:W-:Y:S01]  /*12fd0*/  FMUL.FTZ R45, R12.reuse, R10 ;  /* 0x0000000a0c2d7220 */ /* 0x040fe20000410000 */
[----:B------:R-:W-:Y:S02]  /*12fe0*/  IMAD.U32 R31, R11, 0x10000, RZ ;  /* 0x000100000b1f7824 */ /* 0x000fe400078e00ff */
[----:B------:R-:W-:Y:S01]  /*12ff0*/  FMUL.FTZ R4, R49, R29 ;  /* 0x0000001d31047220 */ /* 0x000fe20000410000 */
[----:B------:R-:W-:Y:S01]  /*13000*/  FFMA.FTZ R20, R12, R6, -R41 ;  /* 0x000000060c147223 */ /* 0x000fe20000010829 */
[----:B------:R-:W-:Y:S02]  /*13010*/  IMAD.U32 R41, R13, 0x10000, RZ ;  /* 0x000100000d297824 */ /* 0x000fe400078e00ff */
[-C--:B------:R-:W-:Y:S01]  /*13020*/  FMUL.FTZ R39, R28, R30.reuse ;  /* 0x0000001e1c277220 */ /* 0x080fe20000410000 */
[----:B------:R-:W-:Y:S01]  /*13030*/  FMUL.FTZ R43, R14, R30 ;  /* 0x0000001e0e2b7220 */ /* 0x000fe20000410000 */
[----:B------:R-:W-:Y:S01]  /*13040*/  FFMA.FTZ R24, R24, R6, R45 ;  /* 0x0000000618187223 */ /* 0x000fe2000001002d */
[----:B------:R-:W-:Y:S01]  /*13050*/  FMUL.FTZ R6, R51, R31 ;  /* 0x0000001f33067220 */ /* 0x000fe20000410000 */
[----:B------:R-:W-:Y:S01]  /*13060*/  FFMA.FTZ R12, R47, R25, -R4 ;  /* 0x000000192f0c7223 */ /* 0x000fe20000010804 */
[----:B------:R-:W-:Y:S01]  /*13070*/  LOP3.LUT R9, R9, 0xffff0000, RZ, 0xc0, !PT ;  /* 0xffff000009097812 */ /* 0x000fe200078ec0ff */
[----:B------:R-:W-:Y:S01]  /*13080*/  FMUL.FTZ R10, R47, R29 ;  /* 0x0000001d2f0a7220 */ /* 0x000fe20000410000 */
[----:B------:R-:W-:Y:S01]  /*13090*/  LOP3.LUT R11, R11, 0xffff0000, RZ, 0xc0, !PT ;  /* 0xffff00000b0b7812 */ /* 0x000fe200078ec0ff */
[----:B------:R-:W-:Y:S01]  /*130a0*/  FMUL.FTZ R4, R41, R31 ;  /* 0x0000001f29047220 */ /* 0x000fe20000410000 */
[----:B------:R-:W-:Y:S01]  /*130b0*/  LOP3.LUT R13, R13, 0xffff0000, RZ, 0xc0, !PT ;  /* 0xffff00000d0d7812 */ /* 0x000fe200078ec0ff */
[-C--:B------:R-:W-:Y:S01]  /*130c0*/  FFMA.FTZ R39, R14, R26.reuse, -R39 ;  /* 0x0000001a0e277223 */ /* 0x080fe20000010827 */
[----:B------:R-:W-:Y:S01]  /*130d0*/  FFMA.FTZ R43, R28, R26, R43 ;  /* 0x0000001a1c2b7223 */ /* 0x000fe2000001002b */
[----:B------:R-:W-:Y:S01]  /*130e0*/  FFMA.FTZ R26, R41, R27, -R6 ;  /* 0x0000001b291a7223 */ /* 0x000fe20000010806 */
[----:B------:R-:W-:Y:S01]  /*130f0*/  FFMA.FTZ R25, R49, R25, R10 ;  /* 0x0000001931197223 */ /* 0x000fe2000001000a */
        /* <DEDUP_REMOVED lines=19> */
.L_x_606:
[----:B------:R-:W-:Y:S05]  /*13230*/  BSYNC B0 ;  /* 0x0000000000007941 */ /* 0x000fea0003800000 */
.L_x_575:
[----:B------:R-:W-:Y:S01]  /*13240*/  @!PT LDS RZ, [RZ] ;  /* 0x00000000fffff984 */ /* 0x000fe20000000800 */
[----:B------:R-:W-:Y:S01]  /*13250*/  @!PT LDS RZ, [RZ] ;  /* 0x00000000fffff984 */ /* 0x000fe20000000800 */
[----:B------:R-:W-:Y:S01]  /*13260*/  @!PT LDS RZ, [RZ] ;  /* 0x00000000fffff984 */ /* 0x000fe20000000800 */
[----:B------:R-:W-:Y:S01]  /*13270*/  @!PT LDS RZ, [RZ] ;  /* 0x00000000fffff984 */ /* 0x000fe20000000800 */
[----:B------:R4:W-:Y:S06]  /*13280*/  MEMBAR.ALL.CTA ;  /* 0x0000000000007992 */ /* 0x0009ec0000008000 */
[----:B----4-:R-:W4:Y:S01]  /*13290*/  FENCE.VIEW.ASYNC.S ;  /* 0x00000000000073c6 */ /* 0x010f220000000000 */
[----:B------:R-:W-:Y:S05]  /*132a0*/  WARPSYNC.ALL ;  /* 0x0000000000007948 */ /* 0x000fea0003800000 */
[----:B----4-:R-:W-:Y:S06]  /*132b0*/  BAR.SYNC.DEFER_BLOCKING 0xd, 0x100 ;  /* 0x0344000000007b1d */ /* 0x010fec0000010000 */
.L_x_573:
[----:B------:R-:W-:-:S06]  /*132c0*/  ULOP3.LUT UR4, UR60, 0x1, URZ, 0xfc, !UPT ;  /* 0x000000013c047892 */ /* 0x000fcc000f8efc3f */
[----:B------:R-:W-:-:S05]  /*132d0*/  IMAD.U32 R0, RZ, RZ, UR4 ;  /* 0x00000004ff007e24 */ /* 0x000fca000f8e00ff */
[----:B------:R-:W-:-:S13]  /*132e0*/  ISETP.NE.AND P0, PT, R0, 0x3, PT ;  /* 0x000000030000780c */ /* 0x000fda0003f05270 */
[----:B------:R-:W-:Y:S05]  /*132f0*/  @!P0 BRA `(.L_x_632) ;  /* 0x0000000000048947 */ /* 0x000fea0003800000 */
[----:B------:R-:W-:Y:S01]  /*13300*/  BPT.TRAP 0x1 ;  /* 0x000000040000795c */ /* 0x000fe20000300000 */
.L_x_632:
[----:B------:R-:W-:Y:S01]  /*13310*/  IMAD R0, R220, 0x8, R18 ;  /* 0x00000008dc007824 */ /* 0x000fe200078e0212 */
[----:B01----:R-:W-:-:S04]  /*13320*/  SHF.L.U32 R3, R221, 0x1f, RZ ;  /* 0x0000001fdd037819 */ /* 0x003fc800000006ff */
[----:B------:R0:W1:Y:S01]  /*13330*/  SYNCS.PHASECHK.TRANS64.TRYWAIT P2, [R0+URZ+0x38830], R3 ;  /* 0x03883003000075a7 */ /* 0x000062000804017f */
[----:B------:R-:W-:Y:S05]  /*13340*/  @!P0 BRA `(.L_x_633) ;  /* 0x0000000000048947 */ /* 0x000fea0003800000 */
[----:B------:R-:W-:Y:S01]  /*13350*/  BPT.TRAP 0x1 ;  /* 0x000000040000795c */ /* 0x000fe20000300000 */
.L_x_633:
[----:B--23--:R-:W2:Y:S01]  /*13360*/  S2R R4, SR_TID.X ;  /* 0x0000000000047919 */ /* 0x00cea20000002100 */
[----:B------:R-:W-:Y:S01]  /*13370*/  IMAD.MOV.U32 R151, RZ, RZ, RZ ;  /* 0x000000ffff977224 */ /* 0x000fe200078e00ff */
[----:B--2---:R-:W-:-:S04]  /*13380*/  LOP3.LUT R4, R4, 0x7f, RZ, 0xc0, !PT ;  /* 0x0000007f04047812 */ /* 0x004fc800078ec0ff */
[----:B------:R-:W-:Y:S01]  /*13390*/  ISETP.NE.AND P1, PT, R4, RZ, PT ;  /* 0x000000ff0400720c */ /* 0x000fe20003f25270 */
[----:B-1----:R-:W-:-:S12]  /*133a0*/  @P2 BRA `(.L_x_634) ;  /* 0x0000000000082947 */ /* 0x002fd80003800000 */
[----:B------:R-:W1:Y:S02]  /*133b0*/  SYNCS.PHASECHK.TRANS64.TRYWAIT P2, [R0+URZ+0x38830], R3 ;  /* 0x03883003000075a7 */ /* 0x000e64000804017f */
[----:B-1----:R-:W-:Y:S05]  /*133c0*/  @!P2 BRA `(.L_x_635) ;  /* 0x000001940038a947 */ /* 0x002fea0003800000 */
.L_x_634:
[----:B------:R-:W-:Y:S05]  /*133d0*/  WARPSYNC.ALL ;  /* 0x0000000000007948 */ /* 0x000fea0003800000 */
[----:B01----:R-:W-:Y:S01]  /*133e0*/  VIADD R3, R18, 0x24400 ;  /* 0x0002440012037836 */ /* 0x003fe20000000000 */
[----:B------:R-:W-:Y:S01]  /*133f0*/  R2UR UR20, R2 ;  /* 0x00000000021472ca */ /* 0x000fe200000e0000 */
[----:B-----5:R-:W-:Y:S01]  /*13400*/  WARPGROUP.ARRIVE ;  /* 0x00000000000079c5 */ /* 0x020fe20000000000 */
[----:B------:R-:W-:Y:S01]  /*13410*/  UMOV UR5, 0x40000040 ;  /* 0x4000004000057882 */ /* 0x000fe20000000000 */
[----:B------:R-:W-:Y:S01]  /*13420*/  IMAD.MOV.U32 R5, RZ, RZ, 0x40000040 ;  /* 0x40000040ff057424 */ /* 0x000fe200078e00ff */
[----:B------:R-:W-:Y:S01]  /*13430*/  SHF.R.U32.HI R3, RZ, 0x4, R3 ;  /* 0x00000004ff037819 */ /* 0x000fe20000011603 */
[----:B------:R-:W-:Y:S01]  /*13440*/  UMOV UR17, UR5 ;  /* 0x0000000500117c82 */ /* 0x000fe20008000000 */
[----:B------:R-:W-:Y:S01]  /*13450*/  IMAD.U32 R13, RZ, RZ, UR5 ;  /* 0x00000005ff0d7e24 */ /* 0x000fe2000f8e00ff */
[----:B------:R-:W-:Y:S01]  /*13460*/  UMOV UR9, UR17 ;  /* 0x0000001100097c82 */ /* 0x000fe20008000000 */
[----:B------:R-:W-:Y:S01]  /*13470*/  LOP3.LUT R3, R3, 0x3fff, RZ, 0xc0, !PT ;  /* 0x00003fff03037812 */ /* 0x000fe200078ec0ff */
[----:B------:R-:W-:Y:S01]  /*13480*/  IMAD.MOV.U32 R7, RZ, RZ, 0x40000040 ;  /* 0x40000040ff077424 */ /* 0x000fe200078e00ff */
[----:B------:R-:W-:Y:S01]  /*13490*/  UMOV UR13, UR17 ;  /* 0x00000011000d7c82 */ /* 0x000fe20008000000 */
[----:B------:R-:W-:Y:S01]  /*134a0*/  IMAD.MOV.U32 R9, RZ, RZ, 0x40000040 ;  /* 0x40000040ff097424 */ /* 0x000fe200078e00ff */
[----:B------:R-:W-:Y:S01]  /*134b0*/  LOP3.LUT R224, R3, 0x10000, RZ, 0xfc, !PT ;  /* 0x0001000003e07812 */ /* 0x000fe200078efcff */
[----:B------:R-:W-:Y:S01]  /*134c0*/  IMAD.MOV.U32 R3, RZ, RZ, 0x40000040 ;  /* 0x40000040ff037424 */ /* 0x000fe200078e00ff */
[----:B------:R-:W-:Y:S01]  /*134d0*/  ULOP3.LUT UR20, UR20, 0x10000, URZ, 0xfc, !UPT ;  /* 0x0001000014147892 */ /* 0x000fe2000f8efc3f */
[----:B------:R-:W-:Y:S01]  /*134e0*/  R2UR UR11, R7 ;  /* 0x00000000070b72ca */ /* 0x000fe200000e0000 */
[----:B------:R-:W-:Y:S01]  /*134f0*/  IMAD.MOV.U32 R7, RZ, RZ, 0x40000040 ;  /* 0x40000040ff077424 */ /* 0x000fe200078e00ff */
[----:B------:R-:W-:Y:S01]  /*13500*/  R2UR UR27, R9 ;  /* 0x00000000091b72ca */ /* 0x000fe200000e0000 */
[----:B------:R-:W-:Y:S01]  /*13510*/  IMAD R2, R220, 0xa00, R224 ;  /* 0x00000a00dc027824 */ /* 0x000fe200078e02e0 */
[----:B------:R-:W-:Y:S01]  /*13520*/  R2UR UR7, R3 ;  /* 0x00000000030772ca */ /* 0x000fe200000e0000 */
[----:B------:R-:W-:Y:S01]  /*13530*/  UMOV UR25, 0x40000040 ;  /* 0x4000004000197882 */ /* 0x000fe20000000000 */
[----:B------:R-:W-:Y:S01]  /*13540*/  UMOV UR4, UR20 ;  /* 0x0000001400047c82 */ /* 0x000fe20008000000 */
[C---:B------:R-:W-:Y:S01]  /*13550*/  VIADD R4, R2.reuse, 0x80 ;  /* 0x0000008002047836 */ /* 0x040fe20000000000 */
[C---:B------:R-:W-:Y:S01]  /*13560*/  R2UR UR6, R2.reuse ;  /* 0x00000000020672ca */ /* 0x040fe200000e0000 */
[----:B------:R-:W-:Y:S01]  /*13570*/  UMOV UR16, UR4 ;  /* 0x0000000400107c82 */ /* 0x000fe20008000000 */
[----:B------:R-:W-:Y:S01]  /*13580*/  IMAD.U32 R12, RZ, RZ, UR4 ;  /* 0x00000004ff0c7e24 */ /* 0x000fe2000f8e00ff */
[----:B------:R-:W-:Y:S01]  /*13590*/  UMOV UR8, UR16 ;  /* 0x0000001000087c82 */ /* 0x000fe20008000000 */
[C---:B------:R-:W-:Y:S01]  /*135a0*/  VIADD R6, R2.reuse, 0x100 ;  /* 0x0000010002067836 */ /* 0x040fe20000000000 */
[----:B------:R-:W-:Y:S01]  /*135b0*/  UMOV UR12, UR16 ;  /* 0x00000010000c7c82 */ /* 0x000fe20008000000 */
[----:B------:R-:W-:Y:S01]  /*135c0*/  R2UR UR19, R7 ;  /* 0x00000000071372ca */ /* 0x000fe200000e0000 */
[----:B------:R-:W-:Y:S01]  /*135d0*/  VIADD R8, R2, 0x2 ;  /* 0x0000000202087836 */ /* 0x000fe20000000000 */
[----:B------:R0:W-:Y:S01]  /*135e0*/  STL.64 [R1+0x58], R12 ;  /* 0x0000580c01007387 */ /* 0x0001e20000100a00 */
[----:B------:R-:W-:Y:S01]  /*135f0*/  R2UR UR10, R6 ;  /* 0x00000000060a72ca */ /* 0x000fe200000e0000 */
[----:B------:R-:W-:Y:S01]  /*13600*/  VIADD R6, R2, 0x200 ;  /* 0x0000020002067836 */ /* 0x000fe20000000000 */
[----:B------:R-:W-:Y:S01]  /*13610*/  P2R R10, PR, RZ, 0x1 ;  /* 0x00000001ff0a7803 */ /* 0x000fe20000000000 */
[----:B------:R-:W-:Y:S01]  /*13620*/  IMAD.MOV.U32 R7, RZ, RZ, 0x40000040 ;  /* 0x40000040ff077424 */ /* 0x000fe200078e00ff */
[----:B------:R-:W-:Y:S01]  /*13630*/  HGMMA.64x16x16.F32.BF16 R56, gdesc[UR4], RZ, !UPT, gsb0 ;  /* 0x00200000043879f0 */ /* 0x000fe2000c0018ff */
[----:B------:R-:W-:Y:S01]  /*13640*/  R2UR UR6, R4 ;  /* 0x00000000040672ca */ /* 0x000fe200000e0000 */
[----:B------:R-:W-:Y:S01]  /*13650*/  UMOV UR4, UR16 ;  /* 0x0000001000047c82 */ /* 0x000fe20008000000 */
[----:B------:R-:W-:Y:S01]  /*13660*/  R2UR UR7, R5 ;  /* 0x00000000050772ca */ /* 0x000fe200000e0000 */
[----:B------:R-:W-:Y:S01]  /*13670*/  UMOV UR5, UR17 ;  /* 0x0000001100057c82 */ /* 0x000fe20008000000 */
[----:B------:R-:W-:Y:S01]  /*13680*/  VIADD R4, R2, 0x180 ;  /* 0x0000018002047836 */ /* 0x000fe20000000000 */
[----:B------:R-:W-:Y:S01]  /*13690*/  R2UR UR18, R6 ;  /* 0x00000000061272ca */ /* 0x000fe200000e0000 */
[----:B------:R-:W-:Y:S01]  /*136a0*/  IMAD.MOV.U32 R5, RZ, RZ, 0x40000040 ;  /* 0x40000040ff057424 */ /* 0x000fe200078e00ff */
[----:B------:R-:W-:Y:S01]  /*136b0*/  R2UR UR26, R8 ;  /* 0x00000000081a72ca */ /* 0x000fe200000e0000 */
[----:B------:R-:W-:Y:S01]  /*136c0*/  VIADD R6, R2, 0x102 ;  /* 0x0000010202067836 */ /* 0x000fe20000000000 */
[----:B------:R-:W-:Y:S01]  /*136d0*/  R2UR UR14, R4 ;  /* 0x00000000040e72ca */ /* 0x000fe200000e0000 */
[----:B------:R-:W-:Y:S01]  /*136e0*/  VIADD R4, R2, 0x82 ;  /* 0x0000008202047836 */ /* 0x000fe20000000000 */
[----:B------:R-:W-:Y:S01]  /*136f0*/  R2UR UR15, R5 ;  /* 0x00000000050f72ca */ /* 0x000fe200000e0000 */
[----:B------:R-:W-:-:S02]  /*13700*/  IMAD.MOV.U32 R5, RZ, RZ, 0x40000040 ;  /* 0x40000040ff057424 */ /* 0x000fc400078e00ff */
[----:B------:R-:W-:Y:S02]  /*13710*/  VIADD R8, R2, 0x4 ;  /* 0x0000000402087836 */ /* 0x000fe40000000000 */
[----:B------:R-:W-:Y:S02]  /*13720*/  IMAD.MOV.U32 R9, RZ, RZ, 0x40000040 ;  /* 0x40000040ff097424 */ /* 0x000fe400078e00ff */
[----:B0-----:R-:W-:Y:S01]  /*13730*/  IMAD.U32 R13, RZ, RZ, UR25 ;  /* 0x00000019ff0d7e24 */ /* 0x001fe2000f8e00ff */
[----:B------:R-:W-:Y:S02]  /*13740*/  WARPGROUP.DEPBAR.LE gsb0, 0x0 ;  /* 0x00008000000079c5 */ /* 0x000fe40000010000 */
[----:B------:R-:W-:-:S06]  /*13750*/  WARPGROUP.ARRIVE ;  /* 0x00000000000079c5 */ /* 0x000fcc0000000000 */
[----:B------:R-:W-:Y:S01]  /*13760*/  HGMMA.64x16x16.F32.BF16 R48, gdesc[UR4], RZ, !UPT, gsb0 ;  /* 0x00200000043079f0 */ /* 0x000fe2000c0018ff */
[----:B------:R-:W-:-:S07]  /*13770*/  UIADD3 UR4, UR20, 0x2, URZ ;  /* 0x0000000214047890 */ /* 0x000fce000fffe03f */
[----:B------:R-:W-:Y:S02]  /*13780*/  UMOV UR24, UR4 ;  /* 0x0000000400187c82 */ /* 0x000fe40008000000 */
[----:B------:R-:W-:-:S05]  /*13790*/  IMAD.U32 R12, RZ, RZ, UR24 ;  /* 0x00000018ff0c7e24 */ /* 0x000fca000f8e00ff */
[----:B------:R0:W-:Y:S01]  /*137a0*/  STL.64 [R1+0x50], R12 ;  /* 0x0000500c01007387 */ /* 0x0001e20000100a00 */
[----:B------:R-:W-:Y:S02]  /*137b0*/  WARPGROUP.DEPBAR.LE gsb0, 0x0 ;  /* 0x00008000000079c5 */ /* 0x000fe40000010000 */
[----:B------:R-:W-:-:S06]  /*137c0*/  WARPGROUP.ARRIVE ;  /* 0x00000000000079c5 */ /* 0x000fcc0000000000 */
[----:B------:R-:W-:Y:S01]  /*137d0*/  HGMMA.64x16x16.F32.BF16 R40, gdesc[UR8], RZ, !UPT, gsb0 ;  /* 0x00200000082879f0 */ /* 0x000fe2000c0018ff */
[----:B------:R-:W-:Y:S01]  /*137e0*/  UMOV UR8, UR24 ;  /* 0x0000001800087c82 */ /* 0x000fe20008000000 */
[----:B------:R-:W-:Y:S01]  /*137f0*/  UMOV UR9, UR25 ;  /* 0x0000001900097c82 */ /* 0x000fe20008000000 */
[----:B------:R-:W-:Y:S01]  /*13800*/  UMOV UR4, UR8 ;  /* 0x0000000800047c82 */ /* 0x000fe20008000000 */
[----:B------:R-:W-:Y:S01]  /*13810*/  UMOV UR5, UR9 ;  /* 0x0000000900057c82 */ /* 0x000fe20008000000 */
[----:B------:R-:W-:Y:S02]  /*13820*/  WARPGROUP.DEPBAR.LE gsb0, 0x0 ;  /* 0x00008000000079c5 */ /* 0x000fe40000010000 */
[----:B------:R-:W-:-:S06]  /*13830*/  WARPGROUP.ARRIVE ;  /* 0x00000000000079c5 */ /* 0x000fcc0000000000 */
[----:B------:R-:W-:Y:S01]  /*13840*/  HGMMA.64x16x16.F32.BF16 R32, gdesc[UR12], RZ, !UPT, gsb0 ;  /* 0x002000000c2079f0 */ /* 0x000fe2000c0018ff */
[----:B------:R-:W-:Y:S01]  /*13850*/  R2UR UR14, R4 ;  /* 0x00000000040e72ca */ /* 0x000fe200000e0000 */
[----:B------:R-:W-:Y:S01]  /*13860*/  UMOV UR12, UR8 ;  /* 0x00000008000c7c82 */ /* 0x000fe20008000000 */
[----:B------:R-:W-:Y:S01]  /*13870*/  R2UR UR15, R5 ;  /* 0x00000000050f72ca */ /* 0x000fe200000e0000 */
[----:B------:R-:W-:Y:S01]  /*13880*/  UMOV UR13, UR9 ;  /* 0x00000009000d7c82 */ /* 0x000fe20008000000 */
[----:B------:R-:W-:Y:S02]  /*13890*/  VIADD R4, R2, 0x182 ;  /* 0x0000018202047836 */ /* 0x000fe40000000000 */
[----:B------:R-:W-:-:S03]  /*138a0*/  IMAD.MOV.U32 R5, RZ, RZ, 0x40000040 ;  /* 0x40000040ff057424 */ /* 0x000fc600078e00ff */
[----:B------:R-:W-:Y:S01]  /*138b0*/  R2UR UR6, R4 ;  /* 0x00000000040672ca */ /* 0x000fe200000e0000 */
[----:B------:R-:W-:Y:S01]  /*138c0*/  VIADD R4, R2, 0x84 ;  /* 0x0000008402047836 */ /* 0x000fe20000000000 */
[----:B------:R-:W-:Y:S01]  /*138d0*/  R2UR UR7, R5 ;  /* 0x00000000050772ca */ /* 0x000fe200000e0000 */
[----:B------:R-:W-:Y:S01]  /*138e0*/  IMAD.MOV.U32 R5, RZ, RZ, 0x40000040 ;  /* 0x40000040ff057424 */ /* 0x000fe200078e00ff */
        /* <DEDUP_REMOVED lines=15> */
[----:B------:R-:W-:Y:S01]  /*139e0*/  HGMMA.64x16x16.F32.BF16 R56, gdesc[UR24], R56, gsb0 ;  /* 0x00200000183879f0 */ /* 0x000fe20008001838 */
[----:B------:R-:W-:Y:S01]  /*139f0*/  R2UR UR26, R8 ;  /* 0x00000000081a72ca */ /* 0x000fe200000e0000 */
[----:B------:R-:W-:Y:S01]  /*13a00*/  UMOV UR25, 0x40000040 ;  /* 0x4000004000197882 */ /* 0x000fe20000000000 */
[----:B------:R-:W-:Y:S01]  /*13a10*/  R2UR UR27, R9 ;  /* 0x00000000091b72ca */ /* 0x000fe200000e0000 */
[----:B------:R-:W-:Y:S02]  /*13a20*/  VIADD R8, R2, 0x6 ;  /* 0x0000000602087836 */ /* 0x000fe40000000000 */
[----:B------:R-:W-:Y:S02]  /*13a30*/  IMAD.MOV.U32 R9, RZ, RZ, 0x40000040 ;  /* 0x40000040ff097424 */ /* 0x000fe400078e00ff */
[----:B0-----:R-:W-:Y:S01]  /*13a40*/  IMAD.U32 R13, RZ, RZ, UR25 ;  /* 0x00000019ff0d7e24 */ /* 0x001fe2000f8e00ff */
[----:B------:R-:W-:Y:S02]  /*13a50*/  WARPGROUP.DEPBAR.LE gsb0, 0x0 ;  /* 0x00008000000079c5 */ /* 0x000fe40000010000 */
[----:B------:R-:W-:-:S06]  /*13a60*/  WARPGROUP.ARRIVE ;  /* 0x00000000000079c5 */ /* 0x000fcc0000000000 */
[----:B------:R-:W-:Y:S01]  /*13a70*/  HGMMA.64x16x16.F32.BF16 R48, gdesc[UR12], R48, gsb0 ;  /* 0x002000000c3079f0 */ /* 0x000fe20008001830 */
[----:B------:R-:W-:-:S07]  /*13a80*/  UIADD3 UR12, UR20, 0x4, URZ ;  /* 0x00000004140c7890 */ /* 0x000fce000fffe03f */
[----:B------:R-:W-:Y:S02]  /*13a90*/  UMOV UR24, UR12 ;  /* 0x0000000c00187c82 */ /* 0x000fe40008000000 */
[----:B------:R-:W-:-:S05]  /*13aa0*/  IMAD.U32 R12, RZ, RZ, UR24 ;  /* 0x00000018ff0c7e24 */ /* 0x000fca000f8e00ff */
[----:B------:R0:W-:Y:S01]  /*13ab0*/  STL.64 [R1+0x48], R12 ;  /* 0x0000480c01007387 */ /* 0x0001e20000100a00 */
[----:B------:R-:W-:Y:S02]  /*13ac0*/  WARPGROUP.DEPBAR.LE gsb0, 0x0 ;  /* 0x00008000000079c5 */ /* 0x000fe40000010000 */
[----:B------:R-:W-:-:S06]  /*13ad0*/  WARPGROUP.ARRIVE ;  /* 0x00000000000079c5 */ /* 0x000fcc0000000000 */
[----:B------:R-:W-:Y:S01]  /*13ae0*/  HGMMA.64x16x16.F32.BF16 R40, gdesc[UR16], R40, gsb0 ;  /* 0x00200000102879f0 */ /* 0x000fe20008001828 */
[----:B------:R-:W-:Y:S01]  /*13af0*/  UMOV UR16, UR24 ;  /* 0x0000001800107c82 */ /* 0x000fe20008000000 */
[----:B------:R-:W-:Y:S01]  /*13b00*/  UMOV UR17, UR25 ;  /* 0x0000001900117c82 */ /* 0x000fe20008000000 */
[----:B------:R-:W-:Y:S01]  /*13b10*/  UMOV UR12, UR16 ;  /* 0x00000010000c7c82 */ /* 0x000fe20008000000 */
[----:B------:R-:W-:Y:S01]  /*13b20*/  UMOV UR13, UR17 ;  /* 0x00000011000d7c82 */ /* 0x000fe20008000000 */
[----:B------:R-:W-:Y:S02]  /*13b30*/  WARPGROUP.DEPBAR.LE gsb0, 0x0 ;  /* 0x00008000000079c5 */ /* 0x000fe40000010000 */
[----:B------:R-:W-:-:S06]  /*13b40*/  WARPGROUP.ARRIVE ;  /* 0x00000000000079c5 */ /* 0x000fcc0000000000 */
[----:B------:R-:W-:Y:S01]  /*13b50*/  HGMMA.64x16x16.F32.BF16 R32, gdesc[UR4], R32, gsb0 ;  /* 0x00200000042079f0 */ /* 0x000fe20008001820 */
        /* <DEDUP_REMOVED lines=35> */
[----:B------:R-:W-:Y:S01]  /*13d90*/  UIADD3 UR4, UR20, 0x6, URZ ;  /* 0x0000000614047890 */ /* 0x000fe2000fffe03f */
[----:B------:R-:W-:Y:S01]  /*13da0*/  R2UR UR6, R4 ;  /* 0x00000000040672ca */ /* 0x000fe200000e0000 */
[----:B------:R-:W-:Y:S01]  /*13db0*/  VIADD R4, R2, 0x186 ;  /* 0x0000018602047836 */ /* 0x000fe20000000000 */
[----:B------:R-:W-:Y:S01]  /*13dc0*/  R2UR UR7, R5 ;  /* 0x00000000050772ca */ /* 0x000fe200000e0000 */
[----:B------:R-:W-:-:S03]  /*13dd0*/  IMAD.MOV.U32 R5, RZ, RZ, 0x40000040 ;  /* 0x40000040ff057424 */ /* 0x000fc600078e00ff */
[----:B------:R-:W-:Y:S02]  /*13de0*/  UMOV UR24, UR4 ;  /* 0x0000000400187c82 */ /* 0x000fe40008000000 */
[----:B------:R-:W-:-:S05]  /*13df0*/  IMAD.U32 R12, RZ, RZ, UR24 ;  /* 0x00000018ff0c7e24 */ /* 0x000fca000f8e00ff */
[----:B------:R0:W-:Y:S01]  /*13e00*/  STL.64 [R1+0x40], R12 ;  /* 0x0000400c01007387 */ /* 0x0001e20000100a00 */
[----:B------:R-:W-:Y:S02]  /*13e10*/  WARPGROUP.DEPBAR.LE gsb0, 0x0 ;  /* 0x00008000000079c5 */ /* 0x000fe40000010000 */
[----:B------:R-:W-:-:S06]  /*13e20*/  WARPGROUP.ARRIVE ;  /* 0x00000000000079c5 */ /* 0x000fcc0000000000 */
[----:B------:R-:W-:Y:S01]  /*13e30*/  HGMMA.64x16x16.F32.BF16 R40, gdesc[UR8], R40, gsb0 ;  /* 0x00200000082879f0 */ /* 0x000fe20008001828 */
        /* <DEDUP_REMOVED lines=14> */
[----:B------:R-:W-:Y:S01]  /*13f20*/  UMOV UR16, UR24 ;  /* 0x0000001800107c82 */ /* 0x000fe20008000000 */
[----:B------:R-:W-:Y:S01]  /*13f30*/  UMOV UR17, UR25 ;  /* 0x0000001900117c82 */ /* 0x000fe20008000000 */
[----:B------:R-:W-:Y:S01]  /*13f40*/  UMOV UR4, UR16 ;  /* 0x0000001000047c82 */ /* 0x000fe20008000000 */
[----:B------:R-:W-:Y:S01]  /*13f50*/  UMOV UR5, UR17 ;  /* 0x0000001100057c82 */ /* 0x000fe20008000000 */
[----:B------:R-:W-:Y:S01]  /*13f60*/  UMOV UR8, UR16 ;  /* 0x0000001000087c82 */ /* 0x000fe20008000000 */
[----:B------:R-:W-:Y:S01]  /*13f70*/  UMOV UR9, UR17 ;  /* 0x0000001100097c82 */ /* 0x000fe20008000000 */
[----:B------:R-:W-:Y:S01]  /*13f80*/  UMOV UR12, UR16 ;  /* 0x00000010000c7c82 */ /* 0x000fe20008000000 */
[----:B------:R-:W-:Y:S01]  /*13f90*/  UMOV UR13, UR17 ;  /* 0x00000011000d7c82 */ /* 0x000fe20008000000 */
[----:B------:R-:W-:Y:S01]  /*13fa0*/  R2UR UR18, R6 ;  /* 0x00000000061272ca */ /* 0x000fe200000e0000 */
[----:B------:R-:W-:Y:S01]  /*13fb0*/  VIADD R6, R2, 0x380 ;  /* 0x0000038002067836 */ /* 0x000fe20000000000 */
[----:B------:R-:W-:Y:S01]  /*13fc0*/  R2UR UR19, R7 ;  /* 0x00000000071372ca */ /* 0x000fe200000e0000 */
[----:B------:R-:W-:Y:S01]  /*13fd0*/  IMAD.MOV.U32 R7, RZ, RZ, 0x40000040 ;  /* 0x40000040ff077424 */ /* 0x000fe200078e00ff */
[----:B------:R-:W-:-:S02]  /*13fe0*/  WARPGROUP.DEPBAR.LE gsb0, 0x0 ;  /* 0x00008000000079c5 */ /* 0x000fc40000010000 */
        /* <DEDUP_REMOVED lines=263> */
[----:B------:R-:W-:Y:S01]  /*15060*/  UIADD3 UR4, UR20, 0x802, URZ ;  /* 0x0000080214047890 */ /* 0x000fe2000fffe03f */
[----:B------:R-:W-:Y:S02]  /*15070*/  R2UR UR6, R4 ;  /* 0x00000000040672ca */ /* 0x000fe400000e0000 */
[----:B------:R-:W-:-:S04]  /*15080*/  R2UR UR7, R5 ;  /* 0x00000000050772ca */ /* 0x000fc800000e0000 */
[----:B------:R-:W-:Y:S02]  /*15090*/  UMOV UR24, UR4 ;  /* 0x0000000400187c82 */ /* 0x000fe40008000000 */
[----:B------:R-:W-:Y:S01]  /*150a0*/  IMAD.U32 R12, RZ, RZ, UR24 ;  /* 0x00000018ff0c7e24 */ /* 0x000fe2000f8e00ff */
[----:B------:R-:W-:Y:S02]  /*150b0*/  WARPGROUP.DEPBAR.LE gsb0, 0x0 ;  /* 0x00008000000079c5 */ /* 0x000fe40000010000 */
[----:B------:R-:W-:Y:S01]  /*150c0*/  WARPGROUP.ARRIVE ;  /* 0x00000000000079c5 */ /* 0x000fe20000000000 */
[----:B------:R-:W-:Y:S01]  /*150d0*/  VIADD R4, R2, 0x584 ;  /* 0x0000058402047836 */ /* 0x000fe20000000000 */
[----:B------:R-:W-:Y:S01]  /*150e0*/  UIADD3 UR52, UR20, 0x806, URZ ;  /* 0x0000080614347890 */ /* 0x000fe2000fffe03f */
[----:B------:R-:W-:Y:S01]  /*150f0*/  IMAD.MOV.U32 R5, RZ, RZ, 0x40000040 ;  /* 0x40000040ff057424 */ /* 0x000fe200078e00ff */
[----:B------:R-:W-:Y:S01]  /*15100*/  UMOV UR53, 0x40000040 ;  /* 0x4000004000357882 */ /* 0x000fe20000000000 */
[----:B------:R-:W-:Y:S01]  /*15110*/  UIADD3 UR48, UR20, 0xc00, URZ ;  /* 0x00000c0014307890 */ /* 0x000fe2000fffe03f */
[----:B------:R-:W-:Y:S01]  /*15120*/  HGMMA.64x16x16.F32.BF16 R32, gdesc[UR8], R32, gsb0 ;  /* 0x00200000082079f0 */ /* 0x000fe20008001820 */
[----:B------:R-:W-:Y:S01]  /*15130*/  UMOV UR8, UR24 ;  /* 0x0000001800087c82 */ /* 0x000fe20008000000 */
[----:B------:R-:W-:Y:S01]  /*15140*/  UMOV UR9, UR25 ;  /* 0x0000001900097c82 */ /* 0x000fe20008000000 */
[----:B------:R-:W-:Y:S01]  /*15150*/  UMOV UR16, UR8 ;  /* 0x0000000800107c82 */ /* 0x000fe20008000000 */
[----:B------:R-:W-:Y:S01]  /*15160*/  UMOV UR17, UR9 ;  /* 0x0000000900117c82 */ /* 0x000fe20008000000 */
[----:B------:R-:W-:Y:S01]  /*15170*/  UMOV UR4, UR8 ;  /* 0x0000000800047c82 */ /* 0x000fe20008000000 */
[----:B------:R-:W-:Y:S01]  /*15180*/  UMOV UR5, UR9 ;  /* 0x0000000900057c82 */ /* 0x000fe20008000000 */
[----:B------:R-:W-:Y:S01]  /*15190*/  UMOV UR49, 0x40000040 ;  /* 0x4000004000317882 */ /* 0x000fe20000000000 */
[----:B------:R-:W-:Y:S01]  /*151a0*/  UIADD3 UR44, UR20, 0xc02, URZ ;  /* 0x00000c02142c7890 */ /* 0x000fe2000fffe03f */
[----:B------:R0:W-:Y:S01]  /*151b0*/  STL.64 [R1+0x8], R12 ;  /* 0x0000080c01007387 */ /* 0x0001e20000100a00 */
[----:B------:R-:W-:Y:S01]  /*151c0*/  UMOV UR45, 0x40000040 ;  /* 0x40000040002d7882 */ /* 0x000fe20000000000 */
[----:B------:R-:W-:Y:S01]  /*151d0*/  UIADD3 UR40, UR20, 0xc04, URZ ;  /* 0x00000c0414287890 */ /* 0x000fe2000fffe03f */
[----:B------:R-:W-:Y:S01]  /*151e0*/  UMOV UR41, 0x40000040 ;  /* 0x4000004000297882 */ /* 0x000fe20000000000 */
[----:B------:R-:W2:Y:S01]  /*151f0*/  LDL R64, [R1+0x78] ;  /* 0x0000780001407983 */ /* 0x000ea20000100800 */
        /* <DEDUP_REMOVED lines=9> */
[----:B------:R-:W-:Y:S02]  /*15290*/  R2UR UR10, R6 ;  /* 0x00000000060a72ca */ /* 0x000fe400000e0000 */
[----:B------:R-:W-:Y:S01]  /*152a0*/  R2UR UR11, R7 ;  /* 0x00000000070b72ca */ /* 0x000fe200000e0000 */
[----:B------:R-:W-:Y:S02]  /*152b0*/  WARPGROUP.DEPBAR.LE gsb0, 0x0 ;  /* 0x00008000000079c5 */ /* 0x000fe40000010000 */
[----:B------:R-:W-:-:S06]  /*152c0*/  WARPGROUP.ARRIVE ;  /* 0x00000000000079c5 */ /* 0x000fcc0000000000 */
[----:B------:R-:W-:Y:S01]  /*152d0*/  HGMMA.64x16x16.F32.BF16 R56, gdesc[UR24], R56, gsb0 ;  /* 0x00200000183879f0 */ /* 0x000fe20008001838 */
[----:B------:R-:W-:Y:S01]  /*152e0*/  R2UR UR26, R8 ;  /* 0x00000000081a72ca */ /* 0x000fe200000e0000 */
[----:B------:R-:W-:Y:S01]  /*152f0*/  UMOV UR25, 0x40000040 ;  /* 0x4000004000197882 */ /* 0x000fe20000000000 */
[----:B------:R-:W-:Y:S01]  /*15300*/  R2UR UR27, R9 ;  /* 0x00000000091b72ca */ /* 0x000fe200000e0000 */
[----:B------:R-:W-:Y:S02]  /*15310*/  WARPGROUP.DEPBAR.LE gsb0, 0x0 ;  /* 0x00008000000079c5 */ /* 0x000fe40000010000 */
[----:B------:R-:W-:Y:S01]  /*15320*/  WARPGROUP.ARRIVE ;  /* 0x00000000000079c5 */ /* 0x000fe20000000000 */
[C---:B------:R-:W-:Y:S02]  /*15330*/  VIADD R6, R2.reuse, 0x604 ;  /* 0x0000060402067836 */ /* 0x040fe40000000000 */
[----:B------:R-:W-:Y:S02]  /*15340*/  IMAD.MOV.U32 R7, RZ, RZ, 0x40000040 ;  /* 0x40000040ff077424 */ /* 0x000fe400078e00ff */
[----:B------:R-:W-:Y:S01]  /*15350*/  VIADD R8, R2, 0x506 ;  /* 0x0000050602087836 */ /* 0x000fe20000000000 */
[----:B------:R-:W-:Y:S01]  /*15360*/  HGMMA.64x16x16.F32.BF16 R48, gdesc[UR16], R48, gsb0 ;  /* 0x00200000103079f0 */ /* 0x000fe20008001830 */
[----:B------:R-:W-:Y:S01]  /*15370*/  UIADD3 UR36, UR20, 0xc06, URZ ;  /* 0x00000c0614247890 */ /* 0x000fe2000fffe03f */
[----:B------:R-:W-:Y:S01]  /*15380*/  UMOV UR37, 0x40000040 ;  /* 0x4000004000257882 */ /* 0x000fe20000000000 */
[----:B------:R-:W-:-:S02]  /*15390*/  IMAD.MOV.U32 R3, RZ, RZ, 0x40000040 ;  /* 0x40000040ff037424 */ /* 0x000fc400078e00ff */
[----:B0-----:R-:W-:Y:S01]  /*153a0*/  IMAD.U32 R13, RZ, RZ, UR25 ;  /* 0x00000019ff0d7e24 */ /* 0x001fe2000f8e00ff */
[----:B------:R-:W-:Y:S02]  /*153b0*/  WARPGROUP.DEPBAR.LE gsb0, 0x0 ;  /* 0x00008000000079c5 */ /* 0x000fe40000010000 */
[----:B------:R-:W-:-:S06]  /*153c0*/  WARPGROUP.ARRIVE ;  /* 0x00000000000079c5 */ /* 0x000fcc0000000000 */
[----:B------:R-:W-:Y:S01]  /*153d0*/  HGMMA.64x16x16.F32.BF16 R40, gdesc[UR12], R40, gsb0 ;  /* 0x002000000c2879f0 */ /* 0x000fe20008001828 */
[----:B------:R-:W-:-:S07]  /*153e0*/  UIADD3 UR12, UR20, 0x804, URZ ;  /* 0x00000804140c7890 */ /* 0x000fce000fffe03f */
[----:B------:R-:W-:Y:S01]  /*153f0*/  UMOV UR24, UR12 ;  /* 0x0000000c00187c82 */ /* 0x000fe20008000000 */
[----:B------:R-:W-:Y:S01]  /*15400*/  R2UR UR18, R4 ;  /* 0x00000000041272ca */ /* 0x000fe200000e0000 */
[----:B------:R-:W-:Y:S02]  /*15410*/  WARPGROUP.DEPBAR.LE gsb0, 0x0 ;  /* 0x00008000000079c5 */ /* 0x000fe40000010000 */
[----:B------:R-:W-:Y:S01]  /*15420*/  WARPGROUP.ARRIVE ;  /* 0x00000000000079c5 */ /* 0x000fe20000000000 */
[----:B------:R-:W-:Y:S01]  /*15430*/  R2UR UR19, R5 ;  /* 0x00000000051372ca */ /* 0x000fe200000e0000 */
[----:B------:R-:W-:Y:S01]  /*15440*/  IMAD.MOV.U32 R9, RZ, RZ, 0x40000040 ;  /* 0x40000040ff097424 */ /* 0x000fe200078e00ff */
[----:B------:R-:W-:Y:S01]  /*15450*/  R2UR UR14, R6 ;  /* 0x00000000060e72ca */ /* 0x000fe200000e0000 */
[----:B------:R-:W-:Y:S02]  /*15460*/  IMAD.U32 R12, RZ, RZ, UR24 ;  /* 0x00000018ff0c7e24 */ /* 0x000fe4000f8e00ff */
[----:B------:R-:W-:Y:S03]  /*15470*/  HGMMA.64x16x16.F32.BF16 R32, gdesc[UR4], R32, gsb0 ;  /* 0x00200000042079f0 */ /* 0x000fe60008001820 */
[----:B------:R-:W-:-:S02]  /*15480*/  WARPGROUP.DEPBAR.LE gsb0, 0x0 ;  /* 0x00008000000079c5 */ /* 0x000fc40000010000 */
        /* <DEDUP_REMOVED lines=14> */
[----:B------:R-:W-:Y:S01]  /*15570*/  UMOV UR13, UR5 ;  /* 0x00000005000d7c82 */ /* 0x000fe20008000000 */
[----:B------:R-:W-:Y:S01]  /*15580*/  VIADD R4, R2, 0x684 ;  /* 0x0000068402047836 */ /* 0x000fe20000000000 */
[----:B------:R-:W-:Y:S02]  /*15590*/  WARPGROUP.DEPBAR.LE gsb0, 0x0 ;  /* 0x00008000000079c5 */ /* 0x000fe40000010000 */
[----:B------:R-:W-:-:S07]  /*155a0*/  WARPGROUP.ARRIVE ;  /* 0x00000000000079c5 */ /* 0x000fce0000000000 */
[----:B------:R-:W-:Y:S01]  /*155b0*/  HGMMA.64x16x16.F32.BF16 R40, gdesc[UR12], R40, gsb0 ;  /* 0x002000000c2879f0 */ /* 0x000fe20008001828 */
[----:B------:R-:W-:Y:S01]  /*155c0*/  IMAD.MOV.U32 R5, RZ, RZ, 0x40000040 ;  /* 0x40000040ff057424 */ /* 0x000fe200078e00ff */
[----:B------:R-:W-:-:S04]  /*155d0*/  R2UR UR10, R4 ;  /* 0x00000000040a72ca */ /* 0x000fc800000e0000 */
[----:B------:R-:W-:Y:S01]  /*155e0*/  R2UR UR11, R5 ;  /* 0x00000000050b72ca */ /* 0x000fe200000e0000 */
[----:B------:R-:W-:Y:S01]  /*155f0*/  UMOV UR8, UR4 ;  /* 0x0000000400087c82 */ /* 0x000fe20008000000 */
[----:B------:R-:W-:Y:S01]  /*15600*/  UMOV UR9, UR5 ;  /* 0x0000000500097c82 */ /* 0x000fe20008000000 */
[----:B------:R-:W-:Y:S02]  /*15610*/  WARPGROUP.DEPBAR.LE gsb0, 0x0 ;  /* 0x00008000000079c5 */ /* 0x000fe40000010000 */
[----:B------:R-:W-:-:S08]  /*15620*/  WARPGROUP.ARRIVE ;  /* 0x00000000000079c5 */ /* 0x000fd00000000000 */
[----:B------:R-:W-:Y:S01]  /*15630*/  HGMMA.64x16x16.F32.BF16 R32, gdesc[UR8], R32, gsb0 ;  /* 0x00200000082079f0 */ /* 0x000fe20008001820 */
[----:B------:R-:W-:Y:S02]  /*15640*/  VIADD R6, R2, 0x704 ;  /* 0x0000070402067836 */ /* 0x000fe40000000000 */
[----:B------:R-:W-:-:S03]  /*15650*/  IMAD.MOV.U32 R7, RZ, RZ, 0x40000040 ;  /* 0x40000040ff077424 */ /* 0x000fc600078e00ff */
[----:B------:R-:W-:Y:S02]  /*15660*/  R2UR UR6, R6 ;  /* 0x00000000060672ca */ /* 0x000fe400000e0000 */
[----:B------:R-:W-:Y:S01]  /*15670*/  R2UR UR7, R7 ;  /* 0x00000000070772ca */ /* 0x000fe200000e0000 */
[----:B------:R-:W-:Y:S02]  /*15680*/  WARPGROUP.DEPBAR.LE gsb0, 0x0 ;  /* 0x00008000000079c5 */ /* 0x000fe40000010000 */
[----:B------:R-:W-:-:S10]  /*15690*/  WARPGROUP.ARRIVE ;  /* 0x00000000000079c5 */ /* 0x000fd40000000000 */
[----:B------:R-:W-:Y:S01]  /*156a0*/  HGMMA.64x16x16.F32.BF16 R24, gdesc[UR4], R24, gsb0 ;  /* 0x00200000041879f0 */ /* 0x000fe20008001818 */
[----:B------:R-:W-:Y:S02]  /*156b0*/  R2UR UR54, R8 ;  /* 0x00000000083672ca */ /* 0x000fe400000e0000 */
[----:B------:R-:W-:Y:S01]  /*156c0*/  R2UR UR55, R9 ;  /* 0x00000000093772ca */ /* 0x000fe200000e0000 */
[----:B------:R-:W-:Y:S01]  /*156d0*/  VIADD R4, R2, 0x586 ;  /* 0x0000058602047836 */ /* 0x000fe20000000000 */
[----:B------:R-:W-:Y:S02]  /*156e0*/  WARPGROUP.DEPBAR.LE gsb0, 0x0 ;  /* 0x00008000000079c5 */ /* 0x000fe40000010000 */
[----:B------:R-:W-:-:S09]  /*156f0*/  WARPGROUP.ARRIVE ;  /* 0x00000000000079c5 */ /* 0x000fd20000000000 */
        /* <DEDUP_REMOVED lines=156> */
[C---:B------:R-:W-:Y:S01]  /*160c0*/  VIADD R6, R2.reuse, 0x984 ;  /* 0x0000098402067836 */ /* 0x040fe20000000000 */
[----:B------:R-:W-:Y:S01]  /*160d0*/  UMOV UR4, UR40 ;  /* 0x0000002800047c82 */ /* 0x000fe20008000000 */
[----:B------:R-:W-:Y:S01]  /*160e0*/  IMAD.MOV.U32 R7, RZ, RZ, 0x40000040 ;  /* 0x40000040ff077424 */ /* 0x000fe200078e00ff */
[----:B------:R-:W-:Y:S01]  /*160f0*/  UMOV UR5, UR41 ;  /* 0x0000002900057c82 */ /* 0x000fe20008000000 */
[----:B------:R-:W-:Y:S01]  /*16100*/  VIADD R8, R2, 0x786 ;  /* 0x0000078602087836 */ /* 0x000fe20000000000 */
[----:B------:R-:W-:Y:S01]  /*16110*/  R2UR UR6, R6 ;  /* 0x00000000060672ca */ /* 0x000fe200000e0000 */
[----:B------:R-:W-:Y:S01]  /*16120*/  IMAD.MOV.U32 R9, RZ, RZ, 0x40000040 ;  /* 0x40000040ff097424 */ /* 0x000fe200078e00ff */
[----:B------:R-:W-:Y:S01]  /*16130*/  R2UR UR7, R7 ;  /* 0x00000000070772ca */ /* 0x000fe200000e0000 */
[----:B------:R-:W-:Y:S01]  /*16140*/  VIADD R4, R2, 0x806 ;  /* 0x0000080602047836 */ /* 0x000fe20000000000 */
[----:B------:R-:W-:Y:S01]  /*16150*/  ULDC UR8, c[0x0][0x9d8] ;  /* 0x0002760000087ab9 */ /* 0x000fe20000000800 */
[----:B------:R-:W-:-:S02]  /*16160*/  WARPGROUP.DEPBAR.LE gsb0, 0x0 ;  /* 0x00008000000079c5 */ /* 0x000fc40000010000 */
[----:B------:R-:W-:-:S08]  /*16170*/  WARPGROUP.ARRIVE ;  /* 0x00000000000079c5 */ /* 0x000fd00000000000 */
[----:B------:R-:W-:Y:S01]  /*16180*/  HGMMA.64x16x16.F32.BF16 R24, gdesc[UR4], R24, gsb0 ;  /* 0x00200000041879f0 */ /* 0x000fe20008001818 */
[----:B------:R-:W-:Y:S02]  /*16190*/  R2UR UR38, R8 ;  /* 0x00000000082672ca */ /* 0x000fe400000e0000 */
[----:B------:R-:W-:Y:S01]  /*161a0*/  R2UR UR39, R9 ;  /* 0x00000000092772ca */ /* 0x000fe200000e0000 */
[----:B------:R-:W-:Y:S01]  /*161b0*/  IMAD.MOV.U32 R5, RZ, RZ, 0x40000040 ;  /* 0x40000040ff057424 */ /* 0x000fe200078e00ff */
[----:B------:R-:W-:Y:S02]  /*161c0*/  WARPGROUP.DEPBAR.LE gsb0, 0x0 ;  /* 0x00008000000079c5 */ /* 0x000fe40000010000 */
[----:B------:R-:W-:-:S09]  /*161d0*/  WARPGROUP.ARRIVE ;  /* 0x00000000000079c5 */ /* 0x000fd20000000000 */
[----:B------:R-:W-:Y:S01]  /*161e0*/  HGMMA.64x16x16.F32.BF16 R56, gdesc[UR36], R56, gsb0 ;  /* 0x00200000243879f0 */ /* 0x000fe20008001838 */
[----:B------:R-:W-:Y:S02]  /*161f0*/  R2UR UR6, R4 ;  /* 0x00000000040672ca */ /* 0x000fe400000e0000 */
[----:B------:R-:W-:Y:S01]  /*16200*/  R2UR UR7, R5 ;  /* 0x00000000050772ca */ /* 0x000fe200000e0000 */
[----:B------:R-:W-:Y:S01]  /*16210*/  UMOV UR4, UR36 ;  /* 0x0000002400047c82 */ /* 0x000fe20008000000 */
[----:B------:R-:W-:Y:S01]  /*16220*/  UMOV UR5, UR37 ;  /* 0x0000002500057c82 */ /* 0x000fe20008000000 */
[----:B--2---:R-:W-:Y:S01]  /*16230*/  IADD3 R147, R147, 0x50, -R64 ;  /* 0x0000005093937810 */ /* 0x004fe20007ffe840 */
[----:B------:R0:W-:Y:S01]  /*16240*/  STL.64 [R1], R12 ;  /* 0x0000000c01007387 */ /* 0x0001e20000100a00 */
[----:B------:R-:W-:Y:S01]  /*16250*/  @!P1 VIADD R0, R0, 0x38840 ;  /* 0x0003884000009836 */ /* 0x000fe20000000000 */
[----:B------:R-:W-:Y:S01]  /*16260*/  ULDC UR39, c[0x0][0x9d8] ;  /* 0x0002760000277ab9 */ /* 0x000fe20000000800 */
[----:B------:R-:W-:Y:S01]  /*16270*/  ULDC UR38, c[0x0][0x988] ;  /* 0x0002620000267ab9 */ /* 0x000fe20000000800 */
[----:B------:R-:W-:-:S02]  /*16280*/  WARPGROUP.DEPBAR.LE gsb0, 0x0 ;  /* 0x00008000000079c5 */ /* 0x000fc40000010000 */
[----:B------:R-:W-:-:S06]  /*16290*/  WARPGROUP.ARRIVE ;  /* 0x00000000000079c5 */ /* 0x000fcc0000000000 */
        /* <DEDUP_REMOVED lines=19> */
[----:B------:R-:W-:Y:S01]  /*163d0*/  VIADD R2, R2, 0x986 ;  /* 0x0000098602027836 */ /* 0x000fe20000000000 */
[----:B------:R-:W-:-:S04]  /*163e0*/  R2UR UR7, R3 ;  /* 0x00000000030772ca */ /* 0x000fc800000e0000 */
[----:B------:R-:W-:Y:S01]  /*163f0*/  R2UR UR6, R2 ;  /* 0x00000000020672ca */ /* 0x000fe200000e0000 */
[----:B------:R-:W-:Y:S01]  /*16400*/  FMUL.FTZ R6, R56, UR8 ;  /* 0x0000000838067c20 */ /* 0x000fe20008410000 */
[----:B------:R-:W-:Y:S01]  /*16410*/  FMUL.FTZ R7, R57, UR8 ;  /* 0x0000000839077c20 */ /* 0x000fe20008410000 */
[----:B------:R-:W-:Y:S01]  /*16420*/  FMUL.FTZ R8, R60, UR8 ;  /* 0x000000083c087c20 */ /* 0x000fe20008410000 */
[----:B------:R-:W-:Y:S01]  /*16430*/  UMOV UR4, UR36 ;  /* 0x0000002400047c82 */ /* 0x000fe20008000000 */
[----:B------:R-:W-:Y:S02]  /*16440*/  UMOV UR5, UR37 ;  /* 0x0000002500057c82 */ /* 0x000fe40008000000 */
[----:B------:R-:W1:Y:S01]  /*16450*/  MUFU.TANH R6, R6 ;  /* 0x0000000600067308 */ /* 0x000e620000002400 */
[----:B------:R-:W-:Y:S01]  /*16460*/  FMUL.FTZ R11, R61, UR8 ;  /* 0x000000083d0b7c20 */ /* 0x000fe20008410000 */
[----:B0-----:R-:W-:-:S06]  /*16470*/  FMUL.FTZ R13, R58, UR8 ;  /* 0x000000083a0d7c20 */ /* 0x001fcc0008410000 */
[----:B------:R-:W-:Y:S01]  /*16480*/  MUFU.TANH R7, R7 ;  /* 0x0000000700077308 */ /* 0x000fe20000002400 */
[----:B------:R-:W-:Y:S01]  /*16490*/  FMUL.FTZ R14, R48, UR8 ;  /* 0x00000008300e7c20 */ /* 0x000fe20008410000 */
[----:B------:R-:W-:-:S06]  /*164a0*/  IMAD R2, R92, -0x50, R147 ;  /* 0xffffffb05c027824 */ /* 0x000fcc00078e0293 */
[----:B------:R-:W-:Y:S01]  /*164b0*/  MUFU.TANH R8, R8 ;  /* 0x0000000800087308 */ /* 0x000fe20000002400 */
[----:B------:R-:W-:Y:S01]  /*164c0*/  FMUL.FTZ R9, R59, UR8 ;  /* 0x000000083b097c20 */ /* 0x000fe20008410000 */
[----:B------:R-:W-:Y:S01]  /*164d0*/  FMUL.FTZ R12, R49, UR8 ;  /* 0x00000008310c7c20 */ /* 0x000fe20008410000 */
[----:B------:R-:W-:-:S05]  /*164e0*/  FMUL.FTZ R4, R42, UR8 ;  /* 0x000000082a047c20 */ /* 0x000fca0008410000 */
[----:B------:R-:W0:Y:S01]  /*164f0*/  MUFU.TANH R11, R11 ;  /* 0x0000000b000b7308 */ /* 0x000e220000002400 */
[----:B------:R-:W-:Y:S02]  /*16500*/  WARPGROUP.DEPBAR.LE gsb0, 0x0 ;  /* 0x00008000000079c5 */ /* 0x000fe40000010000 */
[----:B------:R-:W-:-:S06]  /*16510*/  WARPGROUP.ARRIVE ;  /* 0x00000000000079c5 */ /* 0x000fcc0000000000 */
[----:B------:R-:W-:Y:S01]  /*16520*/  HGMMA.64x16x16.F32.BF16 R24, gdesc[UR4], R24, gsb0 ;  /* 0x00200000041879f0 */ /* 0x000fe20008001818 */
[----:B------:R-:W-:Y:S01]  /*16530*/  MUFU.TANH R13, R13 ;  /* 0x0000000d000d7308 */ /* 0x000fe20000002400 */
[----:B------:R-:W-:Y:S01]  /*16540*/  FMUL.FTZ R62, R62, UR8 ;  /* 0x000000083e3e7c20 */ /* 0x000fe20008410000 */
[----:B------:R-:W-:Y:S01]  /*16550*/  FMUL.FTZ R54, R54, UR8 ;  /* 0x0000000836367c20 */ /* 0x000fe20008410000 */
[----:B------:R-:W-:Y:S01]  /*16560*/  ISETP.GT.AND P6, PT, R2, RZ, PT ;  /* 0x000000ff0200720c */ /* 0x000fe20003fc4270 */
[----:B------:R-:W-:Y:S01]  /*16570*/  FMUL.FTZ R20, R52, UR8 ;  /* 0x0000000834147c20 */ /* 0x000fe20008410000 */
[----:B------:R-:W-:-:S03]  /*16580*/  ISETP.GT.AND P5, PT, R2, 0x1, PT ;  /* 0x000000010200780c */ /* 0x000fc60003fa4270 */
[----:B------:R-:W2:Y:S01]  /*16590*/  MUFU.TANH R14, R14 ;  /* 0x0000000e000e7308 */ /* 0x000ea20000002400 */
[----:B------:R-:W-:Y:S01]  /*165a0*/  FMUL.FTZ R48, R40, UR8 ;  /* 0x0000000828307c20 */ /* 0x000fe20008410000 */
[----:B------:R-:W-:Y:S01]  /*165b0*/  FMUL.FTZ R43, R43, UR8 ;  /* 0x000000082b2b7c20 */ /* 0x000fe20008410000 */
[----:B------:R-:W-:Y:S01]  /*165c0*/  FMUL.FTZ R40, R41, UR8 ;  /* 0x0000000829287c20 */ /* 0x000fe20008410000 */
[----:B------:R-:W-:Y:S01]  /*165d0*/  ISETP.GT.AND P4, PT, R2, 0x8, PT ;  /* 0x000000080200780c */ /* 0x000fe20003f84270 */
[----:B------:R-:W-:Y:S01]  /*165e0*/  FMUL.FTZ R63, R63, UR8 ;  /* 0x000000083f3f7c20 */ /* 0x000fe20008410000 */
[----:B-1----:R-:W-:Y:S02]  /*165f0*/  FSEL R41, R6, -INF , P6 ;  /* 0xff80000006297808 */ /* 0x002fe40003000000 */
[----:B------:R-:W1:Y:S01]  /*16600*/  MUFU.TANH R9, R9 ;  /* 0x0000000900097308 */ /* 0x000e620000002400 */
[----:B------:R-:W-:Y:S01]  /*16610*/  FMUL.FTZ R5, R53, UR8 ;  /* 0x0000000835057c20 */ /* 0x000fe20008410000 */
[----:B------:R-:W-:Y:S01]  /*16620*/  FMUL.FTZ R50, R50, UR8 ;  /* 0x0000000832327c20 */ /* 0x000fe20008410000 */
[----:B------:R-:W-:-:S05]  /*16630*/  ISETP.GT.AND P2, PT, R2, 0x9, PT ;  /* 0x000000090200780c */ /* 0x000fca0003f44270 */
[----:B------:R-:W3:Y:S01]  /*16640*/  MUFU.TANH R12, R12 ;  /* 0x0000000c000c7308 */ /* 0x000ee20000002400 */
[----:B------:R-:W-:Y:S01]  /*16650*/  FMUL.FTZ R3, R46, UR8 ;  /* 0x000000082e037c20 */ /* 0x000fe20008410000 */
[----:B------:R-:W-:Y:S01]  /*16660*/  FMUL.FTZ R51, R51, UR8 ;  /* 0x0000000833337c20 */ /* 0x000fe20008410000 */
[----:B------:R-:W-:Y:S01]  /*16670*/  ISETP.GT.AND P3, PT, R2, 0x10, PT ;  /* 0x000000100200780c */ /* 0x000fe20003f64270 */
[----:B------:R-:W-:Y:S01]  /*16680*/  FMUL.FTZ R42, R44, UR8 ;  /* 0x000000082c2a7c20 */ /* 0x000fe20008410000 */
[----:B------:R-:W-:Y:S01]  /*16690*/  FMUL.FTZ R55, R55, UR8 ;  /* 0x0000000837377c20 */ /* 0x000fe20008410000 */
[----:B------:R-:W-:Y:S01]  /*166a0*/  FMUL.FTZ R32, R32, UR8 ;  /* 0x0000000820207c20 */ /* 0x000fe20008410000 */
[----:B------:R-:W-:Y:S01]  /*166b0*/  FMUL.FTZ R33, R33, UR8 ;  /* 0x0000000821217c20 */ /* 0x000fe20008410000 */
[----:B------:R4:W-:Y:S01]  /*166c0*/  MUFU.TANH R52, R4 ;  /* 0x0000000400347308 */ /* 0x0009e20000002400 */
[----:B0-----:R-:W-:Y:S01]  /*166d0*/  FSEL R49, R11, -INF , P2 ;  /* 0xff8000000b317808 */ /* 0x001fe20001000000 */
[----:B------:R-:W-:Y:S01]  /*166e0*/  FMUL.FTZ R36, R36, UR8 ;  /* 0x0000000824247c20 */ /* 0x000fe20008410000 */
[----:B------:R-:W-:Y:S01]  /*166f0*/  FMUL.FTZ R37, R37, UR8 ;  /* 0x0000000825257c20 */ /* 0x000fe20008410000 */
[----:B------:R-:W-:Y:S01]  /*16700*/  FMUL.FTZ R34, R34, UR8 ;  /* 0x0000000822227c20 */ /* 0x000fe20008410000 */
[----:B------:R-:W-:Y:S01]  /*16710*/  FMUL.FTZ R35, R35, UR8 ;  /* 0x0000000823237c20 */ /* 0x000fe20008410000 */
[----:B------:R-:W-:Y:S01]  /*16720*/  FMUL.FTZ R38, R38, UR8 ;  /* 0x0000000826267c20 */ /* 0x000fe20008410000 */
[----:B------:R-:W-:Y:S01]  /*16730*/  FMUL.FTZ R39, R39, UR8 ;  /* 0x0000000827277c20 */ /* 0x000fe20008410000 */
[----:B------:R-:W-:Y:S01]  /*16740*/  MUFU.TANH R15, R54 ;  /* 0x00000036000f7308 */ /* 0x000fe20000002400 */
[----:B----4-:R-:W-:Y:S01]  /*16750*/  FSEL R4, R7, -INF , P5 ;  /* 0xff80000007047808 */ /* 0x010fe20002800000 */
[----:B------:R-:W-:-:S06]  /*16760*/  ULDC UR4, c[0x0][0x988] ;  /* 0x0002620000047ab9 */ /* 0x000fcc0000000800 */
[----:B------:R-:W0:Y:S08]  /*16770*/  MUFU.TANH R62, R62 ;  /* 0x0000003e003e7308 */ /* 0x000e300000002400 */
[----:B------:R4:W-:Y:S08]  /*16780*/  MUFU.TANH R54, R43 ;  /* 0x0000002b00367308 */ /* 0x0009f00000002400 */
[----:B------:R-:W-:Y:S01]  /*16790*/  MUFU.TANH R20, R20 ;  /* 0x0000001400147308 */ /* 0x000fe20000002400 */
[----:B----4-:R-:W-:-:S02]  /*167a0*/  FSEL R43, R8, -INF , P4 ;  /* 0xff800000082b7808 */ /* 0x010fc40002000000 */
[----:B------:R-:W-:-:S05]  /*167b0*/  FMNMX.FTZ R8, R41, R4, !PT ;  /* 0x0000000429087209 */ /* 0x000fca0007810000 */
[----:B------:R-:W4:Y:S01]  /*167c0*/  MUFU.TANH R63, R63 ;  /* 0x0000003f003f7308 */ /* 0x000f220000002400 */
[----:B------:R-:W-:Y:S01]  /*167d0*/  FMNMX.FTZ R8, R43, R8, !PT ;  /* 0x000000082b087209 */ /* 0x000fe20007810000 */
[----:B------:R-:W-:Y:S01]  /*167e0*/  FMUL.FTZ R44, R45, UR8 ;  /* 0x000000082d2c7c20 */ /* 0x000fe20008410000 */
[----:B--2---:R-:W-:-:S05]  /*167f0*/  FSEL R45, R14, -INF , P3 ;  /* 0xff8000000e2d7808 */ /* 0x004fca0001800000 */
[----:B------:R-:W2:Y:S01]  /*16800*/  MUFU.TANH R5, R5 ;  /* 0x0000000500057308 */ /* 0x000ea20000002400 */
[----:B------:R-:W-:Y:S02]  /*16810*/  FMNMX.FTZ R8, R49, R8, !PT ;  /* 0x0000000831087209 */ /* 0x000fe40007810000 */
[----:B-1----:R-:W-:-:S05]  /*16820*/  FSEL R6, R9, -INF , P5 ;  /* 0xff80000009067808 */ /* 0x002fca0002800000 */
[----:B------:R-:W1:Y:S01]  /*16830*/  MUFU.TANH R50, R50 ;  /* 0x0000003200327308 */ /* 0x000e620000002400 */
[----:B------:R-:W-:-:S07]  /*16840*/  ISETP.GT.AND P5, PT, R2, 0x18, PT ;  /* 0x000000180200780c */ /* 0x000fce0003fa4270 */
[----:B------:R3:W-:Y:S01]  /*16850*/  MUFU.TANH R56, R3 ;  /* 0x0000000300387308 */ /* 0x0007e20000002400 */
[----:B------:R-:W-:-:S07]  /*16860*/  FMNMX.FTZ R8, R45, R8, !PT ;  /* 0x000000082d087209 */ /* 0x000fce0007810000 */
[----:B------:R-:W1:Y:S01]  /*16870*/  MUFU.TANH R48, R48 ;  /* 0x0000003000307308 */ /* 0x000e620000002400 */
[----:B---3--:R-:W-:Y:S02]  /*16880*/  FSEL R3, R13, -INF , P6 ;  /* 0xff8000000d037808 */ /* 0x008fe40003000000 */
[----:B------:R-:W-:-:S05]  /*16890*/  ISETP.GT.AND P6, PT, R2, 0x11, PT ;  /* 0x000000110200780c */ /* 0x000fca0003fc4270 */
[----:B------:R-:W3:Y:S01]  /*168a0*/  MUFU.TANH R51, R51 ;  /* 0x0000003300337308 */ /* 0x000ee20000002400 */
[----:B------:R-:W-:Y:S02]  /*168b0*/  FSEL R53, R12, -INF , P6 ;  /* 0xff8000000c357808 */ /* 0x000fe40003000000 */
[----:B0-----:R-:W-:-:S05]  /*168c0*/  FSEL R7, R62, -INF , P4 ;  /* 0xff8000003e077808 */ /* 0x001fca0002000000 */
[----:B------:R-:W0:Y:S01]  /*168d0*/  MUFU.TANH R40, R40 ;  /* 0x0000002800287308 */ /* 0x000e220000002400 */
[----:B------:R-:W-:Y:S02]  /*168e0*/  ISETP.GT.AND P4, PT, R2, 0x19, PT ;  /* 0x000000190200780c */ /* 0x000fe40003f84270 */
[----:B------:R-:W-:-:S05]  /*168f0*/  FMNMX.FTZ R8, R53, R8, !PT ;  /* 0x0000000835087209 */ /* 0x000fca0007810000 */
[----:B------:R2:W-:Y:S01]  /*16900*/  MUFU.TANH R21, R55 ;  /* 0x0000003700157308 */ /* 0x0005e20000002400 */
[----:B----4-:R-:W-:Y:S02]  /*16910*/  FSEL R9, R63, -INF , P2 ;  /* 0xff8000003f097808 */ /* 0x010fe40001000000 */
[----:B------:R-:W-:-:S05]  /*16920*/  ISETP.GT.AND P2, PT, R2, 0x20, PT ;  /* 0x000000200200780c */ /* 0x000fca0003f44270 */
[----:B------:R-:W4:Y:S01]  /*16930*/  MUFU.TANH R42, R42 ;  /* 0x0000002a002a7308 */ /* 0x000f220000002400 */
[----:B--2---:R-:W-:Y:S02]  /*16940*/  FSEL R55, R20, -INF , P5 ;  /* 0xff80000014377808 */ /* 0x004fe40002800000 */
[----:B------:R-:W-:Y:S02]  /*16950*/  FSEL R57, R5, -INF , P4 ;  /* 0xff80000005397808 */ /* 0x000fe40002000000 */
[----:B------:R-:W-:-:S03]  /*16960*/  FMNMX.FTZ R8, R55, R8, !PT ;  /* 0x0000000837087209 */ /* 0x000fc60007810000 */
[----:B------:R-:W2:Y:S01]  /*16970*/  MUFU.TANH R44, R44 ;  /* 0x0000002c002c7308 */ /* 0x000ea20000002400 */
[----:B-1----:R-:W-:Y:S02]  /*16980*/  FSEL R11, R50, -INF , P3 ;  /* 0xff800000320b7808 */ /* 0x002fe40001800000 */
[----:B------:R-:W-:Y:S02]  /*16990*/  ISETP.GT.AND P3, PT, R2, 0x21, PT ;  /* 0x000000210200780c */ /* 0x000fe40003f64270 */
[----:B------:R-:W-:Y:S02]  /*169a0*/  FSEL R59, R48, -INF , P2 ;  /* 0xff800000303b7808 */ /* 0x000fe40001000000 */
[----:B------:R-:W-:Y:S01]  /*169b0*/  FMNMX.FTZ R8, R57, R8, !PT ;  /* 0x0000000839087209 */ /* 0x000fe20007810000 */
[----:B------:R-:W1:Y:S01]  /*169c0*/  MUFU.TANH R32, R32 ;  /* 0x0000002000207308 */ /* 0x000e620000002400 */
[----:B---3--:R-:W-:Y:S01]  /*169d0*/  FSEL R13, R51, -INF , P6 ;  /* 0xff800000330d7808 */ /* 0x008fe20003000000 */
[----:B------:R-:W-:Y:S01]  /*169e0*/  FMUL.FTZ R46, R47, UR8 ;  /* 0x000000082f2e7c20 */ /* 0x000fe20008410000 */
[----:B------:R-:W-:-:S02]  /*169f0*/  ISETP.GT.AND P6, PT, R2, 0x28, PT ;  /* 0x000000280200780c */ /* 0x000fc40003fc4270 */
[----:B0-----:R-:W-:Y:S02]  /*16a00*/  FSEL R61, R40, -INF , P3 ;  /* 0xff800000283d7808 */ /* 0x001fe40001800000 */
[----:B------:R-:W-:Y:S01]  /*16a10*/  FMNMX.FTZ R8, R59, R8, !PT ;  /* 0x000000083b087209 */ /* 0x000fe20007810000 */
[----:B------:R0:W3:Y:S01]  /*16a20*/  MUFU.TANH R69, R33 ;  /* 0x0000002100457308 */ /* 0x0000e20000002400 */
[----:B------:R-:W-:Y:S01]  /*16a30*/  FSEL R15, R15, -INF , P5 ;  /* 0xff8000000f0f7808 */ /* 0x000fe20002800000 */
[----:B------:R-:W-:Y:S02]  /*16a40*/  WARPGROUP.DEPBAR.LE gsb0, 0x0 ;  /* 0x00008000000079c5 */ /* 0x000fe40000010000 */
[----:B------:R-:W-:Y:S01]  /*16a50*/  ISETP.GT.AND P5, PT, R2, 0x29, PT ;  /* 0x000000290200780c */ /* 0x000fe20003fa4270 */
[----:B------:R-:W-:Y:S01]  /*16a60*/  FMUL.FTZ R24, R24, UR8 ;  /* 0x0000000818187c20 */ /* 0x000fe20008410000 */
[----:B----4-:R-:W-:Y:S02]  /*16a70*/  FSEL R63, R42, -INF , P6 ;  /* 0xff8000002a3f7808 */ /* 0x010fe40003000000 */
[----:B------:R-:W4:Y:S01]  /*16a80*/  MUFU.TANH R36, R36 ;  /* 0x0000002400247308 */ /* 0x000f220000002400 */
[----:B------:R-:W-:-:S02]  /*16a90*/  FMNMX.FTZ R8, R61, R8, !PT ;  /* 0x000000083d087209 */ /* 0x000fc40007810000 */
[----:B------:R-:W-:Y:S01]  /*16aa0*/  FSEL R21, R21, -INF , P4 ;  /* 0xff80000015157808 */ /* 0x000fe20002000000 */
[----:B------:R-:W-:Y:S01]  /*16ab0*/  FMUL.FTZ R5, R25, UR8 ;  /* 0x0000000819057c20 */ /* 0x000fe20008410000 */
[----:B------:R-:W-:-:S03]  /*16ac0*/  ISETP.GT.AND P4, PT, R2, 0x30, PT ;  /* 0x000000300200780c */ /* 0x000fc60003f84270 */
[----:B------:R-:W4:Y:S01]  /*16ad0*/  MUFU.TANH R46, R46 ;  /* 0x0000002e002e7308 */ /* 0x000f220000002400 */
[----:B--2---:R-:W-:Y:S02]  /*16ae0*/  FSEL R65, R44, -INF , P5 ;  /* 0xff8000002c417808 */ /* 0x004fe40002800000 */
[----:B------:R-:W-:-:S05]  /*16af0*/  FMNMX.FTZ R8, R63, R8, !PT ;  /* 0x000000083f087209 */ /* 0x000fca0007810000 */
[----:B------:R-:W2:Y:S01]  /*16b00*/  MUFU.TANH R37, R37 ;  /* 0x0000002500257308 */ /* 0x000ea20000002400 */
[----:B-1----:R-:W-:Y:S01]  /*16b10*/  FSEL R67, R32, -INF , P4 ;  /* 0xff80000020437808 */ /* 0x002fe20002000000 */
[----:B------:R-:W-:Y:S01]  /*16b20*/  FMUL.FTZ R28, R28, UR8 ;  /* 0x000000081c1c7c20 */ /* 0x000fe20008410000 */
[----:B------:R-:W-:-:S05]  /*16b30*/  FMNMX.FTZ R8, R65, R8, !PT ;  /* 0x0000000841087209 */ /* 0x000fca0007810000 */
[----:B------:R-:W1:Y:S01]  /*16b40*/  MUFU.TANH R34, R34 ;  /* 0x0000002200227308 */ /* 0x000e620000002400 */
[----:B0-----:R-:W-:-:S07]  /*16b50*/  FSEL R33, R52, -INF , P2 ;  /* 0xff80000034217808 */ /* 0x001fce0001000000 */
[----:B------:R0:W-:Y:S01]  /*16b60*/  MUFU.TANH R47, R35 ;  /* 0x00000023002f7308 */ /* 0x0001e20000002400 */
[----:B------:R-:W-:Y:S02]  /*16b70*/  ISETP.GT.AND P2, PT, R2, 0x38, PT ;  /* 0x000000380200780c */ /* 0x000fe40003f44270 */
[----:B------:R-:W-:-:S05]  /*16b80*/  FMNMX.FTZ R12, R67, R8, !PT ;  /* 0x00000008430c7209 */ /* 0x000fca0007810000 */
[----:B------:R-:W1:Y:S01]  /*16b90*/  MUFU.TANH R24, R24 ;  /* 0x0000001800187308 */ /* 0x000e620000002400 */
[----:B0-----:R-:W-:Y:S02]  /*16ba0*/  FSEL R35, R54, -INF , P3 ;  /* 0xff80000036237808 */ /* 0x001fe40001800000 */
[----:B------:R-:W-:Y:S01]  /*16bb0*/  ISETP.GT.AND P3, PT, R2, 0x31, PT ;  /* 0x000000310200780c */ /* 0x000fe20003f64270 */
[----:B------:R-:W-:-:S03]  /*16bc0*/  FMUL.FTZ R8, R29, UR8 ;  /* 0x000000081d087c20 */ /* 0x000fc60008410000 */
[----:B---3--:R-:W-:Y:S01]  /*16bd0*/  FSEL R69, R69, -INF , P3 ;  /* 0xff80000045457808 */ /* 0x008fe20001800000 */
[----:B------:R-:W0:Y:S01]  /*16be0*/  MUFU.TANH R5, R5 ;  /* 0x0000000500057308 */ /* 0x000e220000002400 */
[----:B------:R-:W-:Y:S02]  /*16bf0*/  FSEL R25, R56, -INF , P6 ;  /* 0xff80000038197808 */ /* 0x000fe40003000000 */
[----:B------:R-:W-:Y:S02]  /*16c00*/  ISETP.GT.AND P6, PT, R2, 0x39, PT ;  /* 0x000000390200780c */ /* 0x000fe40003fc4270 */
[----:B----4-:R-:W-:-:S03]  /*16c10*/  FSEL R71, R36, -INF , P2 ;  /* 0xff80000024477808 */ /* 0x010fc60001000000 */
[----:B------:R-:W3:Y:S01]  /*16c20*/  MUFU.TANH R38, R38 ;  /* 0x0000002600267308 */ /* 0x000ee20000002400 */
[----:B------:R-:W-:Y:S02]  /*16c30*/  FMNMX.FTZ R12, R69, R12, !PT ;  /* 0x0000000c450c7209 */ /* 0x000fe40007810000 */
[----:B------:R-:W-:-:S05]  /*16c40*/  FSEL R29, R46, -INF , P5 ;  /* 0xff8000002e1d7808 */ /* 0x000fca0002800000 */
[----:B------:R-:W4:Y:S01]  /*16c50*/  MUFU.TANH R28, R28 ;  /* 0x0000001c001c7308 */ /* 0x000f220000002400 */
[----:B------:R-:W-:Y:S02]  /*16c60*/  ISETP.GT.AND P5, PT, R2, 0x40, PT ;  /* 0x000000400200780c */ /* 0x000fe40003fa4270 */
[----:B--2---:R-:W-:Y:S02]  /*16c70*/  FSEL R73, R37, -INF , P6 ;  /* 0xff80000025497808 */ /* 0x004fe40003000000 */
[----:B------:R-:W-:-:S03]  /*16c80*/  FMNMX.FTZ R12, R71, R12, !PT ;  /* 0x0000000c470c7209 */ /* 0x000fc60007810000 */
[----:B------:R-:W2:Y:S01]  /*16c90*/  MUFU.TANH R8, R8 ;  /* 0x0000000800087308 */ /* 0x000ea20000002400 */
[----:B-1----:R-:W-:Y:S02]  /*16ca0*/  FSEL R37, R34, -INF , P4 ;  /* 0xff80000022257808 */ /* 0x002fe40002000000 */
[----:B------:R-:W-:Y:S02]  /*16cb0*/  ISETP.GT.AND P4, PT, R2, 0x41, PT ;  /* 0x000000410200780c */ /* 0x000fe40003f84270 */
[----:B------:R-:W-:Y:S02]  /*16cc0*/  FSEL R75, R24, -INF , P5 ;  /* 0xff800000184b7808 */ /* 0x000fe40002800000 */
[----:B------:R-:W-:Y:S02]  /*16cd0*/  FMNMX.FTZ R12, R73, R12, !PT ;  /* 0x0000000c490c7209 */ /* 0x000fe40007810000 */
[----:B------:R-:W-:Y:S02]  /*16ce0*/  FSEL R47, R47, -INF , P3 ;  /* 0xff8000002f2f7808 */ /* 0x000fe40001800000 */
[----:B------:R-:W-:-:S02]  /*16cf0*/  ISETP.GT.AND P3, PT, R2, 0x48, PT ;  /* 0x000000480200780c */ /* 0x000fc40003f64270 */
[----:B0-----:R-:W-:Y:S02]  /*16d00*/  FSEL R77, R5, -INF , P4 ;  /* 0xff800000054d7808 */ /* 0x001fe40002000000 */
[----:B------:R-:W-:Y:S02]  /*16d10*/  FMNMX.FTZ R12, R75, R12, !PT ;  /* 0x0000000c4b0c7209 */ /* 0x000fe40007810000 */
[----:B---3--:R-:W-:Y:S02]  /*16d20*/  FSEL R51, R38, -INF , P2 ;  /* 0xff80000026337808 */ /* 0x008fe40001000000 */
[----:B------:R-:W-:Y:S02]  /*16d30*/  ISETP.GT.AND P2, PT, R2, 0x49, PT ;  /* 0x000000490200780c */ /* 0x000fe40003f44270 */
[----:B----4-:R-:W-:Y:S02]  /*16d40*/  FSEL R79, R28, -INF , P3 ;  /* 0xff8000001c4f7808 */ /* 0x010fe40001800000 */
[----:B------:R-:W-:-:S02]  /*16d50*/  FMNMX.FTZ R12, R77, R12, !PT ;  /* 0x0000000c4d0c7209 */ /* 0x000fc40007810000 */
[----:B--2---:R-:W-:Y:S02]  /*16d60*/  FSEL R81, R8, -INF , P2 ;  /* 0xff80000008517808 */ /* 0x004fe40001000000 */
[----:B------:R-:W-:-:S04]  /*16d70*/  FMNMX.FTZ R12, R79, R12, !PT ;  /* 0x0000000c4f0c7209 */ /* 0x000fc80007810000 */
[----:B------:R-:W-:-:S05]  /*16d80*/  FMNMX.FTZ R12, R81, R12, !PT ;  /* 0x0000000c510c7209 */ /* 0x000fca0007810000 */
[----:B------:R-:W0:Y:S02]  /*16d90*/  SHFL.BFLY PT, R5, R12, 0x2, 0x1f ;  /* 0x0c401f000c057f89 */ /* 0x000e2400000e0000 */
[----:B0-----:R-:W-:-:S05]  /*16da0*/  FMNMX.FTZ R14, R12, R5, !PT ;  /* 0x000000050c0e7209 */ /* 0x001fca0007810000 */
[----:B------:R-:W0:Y:S01]  /*16db0*/  SHFL.BFLY PT, R5, R14, 0x1, 0x1f ;  /* 0x0c201f000e057f89 */ /* 0x000e2200000e0000 */
[----:B------:R-:W-:-:S04]  /*16dc0*/  FMNMX.FTZ R12, R3, R6, !PT ;  /* 0x00000006030c7209 */ /* 0x000fc80007810000 */
[----:B------:R-:W-:-:S04]  /*16dd0*/  FMNMX.FTZ R12, R7, R12, !PT ;  /* 0x0000000c070c7209 */ /* 0x000fc80007810000 */
[----:B------:R-:W-:-:S04]  /*16de0*/  FMNMX.FTZ R12, R9, R12, !PT ;  /* 0x0000000c090c7209 */ /* 0x000fc80007810000 */
[----:B------:R-:W-:Y:S02]  /*16df0*/  FMNMX.FTZ R12, R11, R12, !PT ;  /* 0x0000000c0b0c7209 */ /* 0x000fe40007810000 */
[----:B0-----:R-:W-:Y:S02]  /*16e00*/  FMNMX.FTZ R5, R14, R5, !PT ;  /* 0x000000050e057209 */ /* 0x001fe40007810000 */
[----:B------:R-:W-:-:S04]  /*16e10*/  FMNMX.FTZ R14, R13, R12, !PT ;  /* 0x0000000c0d0e7209 */ /* 0x000fc80007810000 */
[----:B------:R-:W-:-:S04]  /*16e20*/  FMNMX.FTZ R14, R15, R14, !PT ;  /* 0x0000000e0f0e7209 */ /* 0x000fc80007810000 */
[----:B------:R-:W-:-:S04]  /*16e30*/  FMNMX.FTZ R14, R21, R14, !PT ;  /* 0x0000000e150e7209 */ /* 0x000fc80007810000 */
[----:B------:R-:W-:Y:S01]  /*16e40*/  FMNMX.FTZ R14, R33, R14, !PT ;  /* 0x0000000e210e7209 */ /* 0x000fe20007810000 */
[----:B------:R-:W-:Y:S02]  /*16e50*/  IMAD.U32 R2, RZ, RZ, UR4 ;  /* 0x00000004ff027e24 */ /* 0x000fe4000f8e00ff */
[----:B------:R-:W-:Y:S01]  /*16e60*/  FMUL.FTZ R26, R26, UR8 ;  /* 0x000000081a1a7c20 */ /* 0x000fe20008410000 */
[----:B------:R-:W-:Y:S01]  /*16e70*/  FMNMX.FTZ R14, R35, R14, !PT ;  /* 0x0000000e230e7209 */ /* 0x000fe20007810000 */
[----:B------:R-:W0:Y:S01]  /*16e80*/  MUFU.TANH R39, R39 ;  /* 0x0000002700277308 */ /* 0x000e220000002400 */
[C---:B------:R-:W-:Y:S01]  /*16e90*/  FMUL.FTZ R8, R5.reuse, R2 ;  /* 0x0000000205087220 */ /* 0x040fe20000410000 */
[----:B------:R-:W-:Y:S02]  /*16ea0*/  FSETP.NEU.FTZ.AND P0, PT, R5, -INF , PT ;  /* 0xff8000000500780b */ /* 0x000fe40003f1d000 */
[----:B------:R-:W-:Y:S01]  /*16eb0*/  FMNMX.FTZ R14, R25, R14, !PT ;  /* 0x0000000e190e7209 */ /* 0x000fe20007810000 */
[----:B------:R-:W-:Y:S01]  /*16ec0*/  FMUL.FTZ R27, R27, UR8 ;  /* 0x000000081b1b7c20 */ /* 0x000fe20008410000 */
[----:B------:R-:W-:-:S02]  /*16ed0*/  FSEL R8, R8, RZ, P0 ;  /* 0x000000ff08087208 */ /* 0x000fc40000000000 */
[----:B------:R-:W1:Y:S01]  /*16ee0*/  MUFU.TANH R26, R26 ;  /* 0x0000001a001a7308 */ /* 0x000e620000002400 */
[----:B------:R-:W-:Y:S01]  /*16ef0*/  FMNMX.FTZ R14, R29, R14, !PT ;  /* 0x0000000e1d0e7209 */ /* 0x000fe20007810000 */
[----:B------:R-:W-:Y:S01]  /*16f00*/  FMUL.FTZ R30, R30, UR8 ;  /* 0x000000081e1e7c20 */ /* 0x000fe20008410000 */
[----:B------:R-:W-:Y:S02]  /*16f10*/  ISETP.NE.AND P0, PT, R10, RZ, PT ;  /* 0x000000ff0a00720c */ /* 0x000fe40003f05270 */
[----:B------:R-:W-:-:S03]  /*16f20*/  FMNMX.FTZ R14, R37, R14, !PT ;  /* 0x0000000e250e7209 */ /* 0x000fc60007810000 */
[----:B------:R-:W2:Y:S01]  /*16f30*/  MUFU.TANH R10, R27 ;  /* 0x0000001b000a7308 */ /* 0x000ea20000002400 */
[----:B------:R-:W-:Y:S01]  /*16f40*/  FMUL.FTZ R31, R31, UR8 ;  /* 0x000000081f1f7c20 */ /* 0x000fe20008410000 */
[----:B------:R-:W-:-:S06]  /*16f50*/  FMNMX.FTZ R14, R47, R14, !PT ;  /* 0x0000000e2f0e7209 */ /* 0x000fcc0007810000 */
[----:B------:R-:W3:Y:S01]  /*16f60*/  MUFU.TANH R30, R30 ;  /* 0x0000001e001e7308 */ /* 0x000ee20000002400 */
[----:B0-----:R-:W-:Y:S02]  /*16f70*/  FSEL R39, R39, -INF , P6 ;  /* 0xff80000027277808 */ /* 0x001fe40003000000 */
[----:B------:R-:W-:Y:S01]  /*16f80*/  FMNMX.FTZ R14, R51, R14, !PT ;  /* 0x0000000e330e7209 */ /* 0x000fe20007810000 */
[----:B------:R-:W-:-:S04]  /*16f90*/  FFMA.FTZ R208, R41, R2, -R8 ;  /* 0x0000000229d07223 */ /* 0x000fc80000010808 */
[----:B------:R0:W4:Y:S01]  /*16fa0*/  MUFU.TANH R12, R31 ;  /* 0x0000001f000c7308 */ /* 0x0001220000002400 */
[----:B-1----:R-:W-:Y:S02]  /*16fb0*/  FSEL R41, R26, -INF , P5 ;  /* 0xff8000001a297808 */ /* 0x002fe40002800000 */
[----:B------:R-:W-:Y:S01]  /*16fc0*/  FMNMX.FTZ R14, R39, R14, !PT ;  /* 0x0000000e270e7209 */ /* 0x000fe20007810000 */
[--C-:B------:R-:W-:Y:S01]  /*16fd0*/  FFMA.FTZ R210, R43, R2, -R8.reuse ;  /* 0x000000022bd27223 */ /* 0x100fe20000010808 */
[----:B--2---:R-:W-:Y:S02]  /*16fe0*/  FSEL R43, R10, -INF , P4 ;  /* 0xff8000000a2b7808 */ /* 0x004fe40002000000 */
[----:B------:R-:W-:Y:S01]  /*16ff0*/  FMNMX.FTZ R14, R41, R14, !PT ;  /* 0x0000000e290e7209 */ /* 0x000fe20007810000 */
[--C-:B------:R-:W-:Y:S01]  /*17000*/  FFMA.FTZ R204, R45, R2, -R8.reuse ;  /* 0x000000022dcc7223 */ /* 0x100fe20000010808 */
[----:B---3--:R-:W-:Y:S02]  /*17010*/  FSEL R45, R30, -INF , P3 ;  /* 0xff8000001e2d7808 */ /* 0x008fe40001800000 */
[----:B------:R-:W-:Y:S01]  /*17020*/  FMNMX.FTZ R14, R43, R14, !PT ;  /* 0x0000000e2b0e7209 */ /* 0x000fe20007810000 */
[-CC-:B0-----:R-:W-:Y:S01]  /*17030*/  FFMA.FTZ R31, R49, R2.reuse, -R8.reuse ;  /* 0x00000002311f7223 */ /* 0x181fe20000010808 */
[----:B------:R-:W-:-:S02]  /*17040*/  FFMA.FTZ R49, R53, R2, -R8 ;  /* 0x0000000235317223 */ /* 0x000fc40000010808 */
[----:B------:R-:W-:Y:S02]  /*17050*/  FMNMX.FTZ R14, R45, R14, !PT ;  /* 0x0000000e2d0e7209 */ /* 0x000fe40007810000 */
[----:B----4-:R-:W-:-:S04]  /*17060*/  FSEL R53, R12, -INF , P2 ;  /* 0xff8000000c357808 */ /* 0x010fc80001000000 */
[----:B------:R-:W-:-:S05]  /*17070*/  FMNMX.FTZ R14, R53, R14, !PT ;  /* 0x0000000e350e7209 */ /* 0x000fca0007810000 */
[----:B------:R-:W0:Y:S01]  /*17080*/  SHFL.BFLY PT, R83, R14, 0x2, 0x1f ;  /* 0x0c401f000e537f89 */ /* 0x000e2200000e0000 */
[----:B------:R-:W-:Y:S01]  /*17090*/  FFMA.FTZ R27, R4, R2, -R8 ;  /* 0x00000002041b7223 */ /* 0x000fe20000010808 */
[----:B0-----:R-:W-:-:S05]  /*170a0*/  FMNMX.FTZ R83, R14, R83, !PT ;  /* 0x000000530e537209 */ /* 0x001fca0007810000 */
[----:B------:R-:W0:Y:S01]  /*170b0*/  SHFL.BFLY PT, R4, R83, 0x1, 0x1f ;  /* 0x0c201f0053047f89 */ /* 0x000e2200000e0000 */
[----:B------:R-:W-:Y:S01]  /*170c0*/  MUFU.EX2 R208, R208 ;  /* 0x000000d000d07308 */ /* 0x000fe20000000800 */
[----:B------:R-:W-:-:S07]  /*170d0*/  FFMA.FTZ R206, R55, R2, -R8 ;  /* 0x0000000237ce7223 */ /* 0x000fce0000010808 */
[----:B------:R-:W1:Y:S01]  /*170e0*/  MUFU.EX2 R27, R27 ;  /* 0x0000001b001b7308 */ /* 0x000e620000000800 */
[----:B0-----:R-:W-:-:S04]  /*170f0*/  FMNMX.FTZ R4, R83, R4, !PT ;  /* 0x0000000453047209 */ /* 0x001fc80007810000 */
[C---:B------:R-:W-:Y:S01]  /*17100*/  FSETP.NEU.FTZ.AND P2, PT, R4.reuse, -INF , PT ;  /* 0xff8000000400780b */ /* 0x040fe20003f5d000 */
[----:B------:R-:W-:-:S05]  /*17110*/  FMUL.FTZ R14, R4, R2 ;  /* 0x00000002040e7220 */ /* 0x000fca0000410000 */
[----:B------:R-:W-:Y:S01]  /*17120*/  FSEL R14, R14, RZ, P2 ;  /* 0x000000ff0e0e7208 */ /* 0x000fe20001000000 */
[----:B------:R-:W0:Y:S04]  /*17130*/  MUFU.EX2 R210, R210 ;  /* 0x000000d200d27308 */ /* 0x000e280000000800 */
[-CC-:B------:R-:W-:Y:S01]  /*17140*/  FFMA.FTZ R209, R3, R2.reuse, -R14.reuse ;  /* 0x0000000203d17223 */ /* 0x180fe2000001080e */
[-CC-:B------:R-:W-:Y:S01]  /*17150*/  FFMA.FTZ R6, R6, R2.reuse, -R14.reuse ;  /* 0x0000000206067223 */ /* 0x180fe2000001080e */
[-C--:B------:R-:W-:Y:S01]  /*17160*/  FFMA.FTZ R211, R7, R2.reuse, -R14 ;  /* 0x0000000207d37223 */ /* 0x080fe2000001080e */
[-CC-:B------:R-:W-:Y:S01]  /*17170*/  FFMA.FTZ R55, R57, R2.reuse, -R8.reuse ;  /* 0x0000000239377223 */ /* 0x180fe20000010808 */
[----:B------:R-:W2:Y:S01]  /*17180*/  MUFU.EX2 R31, R31 ;  /* 0x0000001f001f7308 */ /* 0x000ea20000000800 */
[-CC-:B------:R-:W-:Y:S01]  /*17190*/  FFMA.FTZ R200, R59, R2.reuse, -R8.reuse ;  /* 0x000000023bc87223 */ /* 0x180fe20000010808 */
[-CC-:B------:R-:W-:Y:S01]  /*171a0*/  FFMA.FTZ R57, R61, R2.reuse, -R8.reuse ;  /* 0x000000023d397223 */ /* 0x180fe20000010808 */
[-CC-:B------:R-:W-:Y:S01]  /*171b0*/  FFMA.FTZ R202, R63, R2.reuse, -R8.reuse ;  /* 0x000000023fca7223 */ /* 0x180fe20000010808 */
[-CC-:B------:R-:W-:Y:S01]  /*171c0*/  FFMA.FTZ R59, R65, R2.reuse, -R8.reuse ;  /* 0x00000002413b7223 */ /* 0x180fe20000010808 */
        /* <DEDUP_REMOVED lines=8> */
[-C--:B------:R-:W-:Y:S01]  /*17250*/  FFMA.FTZ R67, R81, R2.reuse, -R8 ;  /* 0x0000000251437223 */ /* 0x080fe20000010808 */
[----:B------:R-:W-:-:S02]  /*17260*/  FFMA.FTZ R8, R9, R2, -R14 ;  /* 0x0000000209087223 */ /* 0x000fc4000001080e */
[----:B------:R-:W3:Y:S01]  /*17270*/  MUFU.EX2 R6, R6 ;  /* 0x0000000600067308 */ /* 0x000ee20000000800 */
[----:B------:R-:W-:Y:S01]  /*17280*/  FFMA.FTZ R205, R11, R2, -R14 ;  /* 0x000000020bcd7223 */ /* 0x000fe2000001080e */
[----:B-1----:R-:W-:-:S06]  /*17290*/  FADD.FTZ R3, R208, R27 ;  /* 0x0000001bd0037221 */ /* 0x002fcc0000010000 */
[----:B------:R-:W1:Y:S01]  /*172a0*/  MUFU.EX2 R204, R204 ;  /* 0x000000cc00cc7308 */ /* 0x000e620000000800 */
[----:B------:R-:W-:-:S07]  /*172b0*/  FFMA.FTZ R10, R13, R2, -R14 ;  /* 0x000000020d0a7223 */ /* 0x000fce000001080e */
[----:B------:R-:W4:Y:S01]  /*172c0*/  MUFU.EX2 R211, R211 ;  /* 0x000000d300d37308 */ /* 0x000f220000000800 */
[----:B0-----:R-:W-:-:S07]  /*172d0*/  FADD.FTZ R26, R210, R3 ;  /* 0x00000003d21a7221 */ /* 0x001fce0000010000 */
[----:B------:R-:W0:Y:S01]  /*172e0*/  MUFU.EX2 R49, R49 ;  /* 0x0000003100317308 */ /* 0x000e220000000800 */
[----:B------:R-:W-:-:S07]  /*172f0*/  FFMA.FTZ R207, R15, R2, -R14 ;  /* 0x000000020fcf7223 */ /* 0x000fce000001080e */
[----:B------:R-:W0:Y:S01]  /*17300*/  MUFU.EX2 R8, R8 ;  /* 0x0000000800087308 */ /* 0x000e220000000800 */
[----:B--2---:R-:W-:Y:S01]  /*17310*/  FADD.FTZ R3, R31, R26 ;  /* 0x0000001a1f037221 */ /* 0x004fe20000010000 */
[----:B---3--:R-:W-:-:S06]  /*17320*/  FADD.FTZ R28, R209, R6 ;  /* 0x00000006d11c7221 */ /* 0x008fcc0000010000 */
[----:B------:R-:W2:Y:S01]  /*17330*/  MUFU.EX2 R206, R206 ;  /* 0x000000ce00ce7308 */ /* 0x000ea20000000800 */
[----:B------:R-:W-:-:S07]  /*17340*/  FFMA.FTZ R12, R21, R2, -R14 ;  /* 0x00000002150c7223 */ /* 0x000fce000001080e */
[----:B------:R-:W3:Y:S01]  /*17350*/  MUFU.EX2 R205, R205 ;  /* 0x000000cd00cd7308 */ /* 0x000ee20000000800 */
[----:B-1----:R-:W-:Y:S01]  /*17360*/  FADD.FTZ R26, R204, R3 ;  /* 0x00000003cc1a7221 */ /* 0x002fe20000010000 */
[----:B----4-:R-:W-:-:S06]  /*17370*/  FADD.FTZ R3, R211, R28 ;  /* 0x0000001cd3037221 */ /* 0x010fcc0000010000 */
[----:B------:R-:W1:Y:S01]  /*17380*/  MUFU.EX2 R55, R55 ;  /* 0x0000003700377308 */ /* 0x000e620000000800 */
[----:B------:R-:W-:-:S07]  /*17390*/  FFMA.FTZ R201, R33, R2, -R14 ;  /* 0x0000000221c97223 */ /* 0x000fce000001080e */
[----:B------:R-:W4:Y:S01]  /*173a0*/  MUFU.EX2 R10, R10 ;  /* 0x0000000a000a7308 */ /* 0x000f220000000800 */
[----:B0-----:R-:W-:Y:S01]  /*173b0*/  FADD.FTZ R7, R49, R26 ;  /* 0x0000001a31077221 */ /* 0x001fe20000010000 */
[----:B------:R-:W-:-:S06]  /*173c0*/  FADD.FTZ R28, R8, R3 ;  /* 0x00000003081c7221 */ /* 0x000fcc0000010000 */
        /* <DEDUP_REMOVED lines=31> */
[----:B------:R-:W-:-:S07]  /*175c0*/  @!P1 PRMT R0, RZ, 0x654, R0 ;  /* 0x00000654ff009816 */ /* 0x000fce0000000000 */
[----:B------:R-:W0:Y:S01]  /*175d0*/  MUFU.EX2 R197, R197 ;  /* 0x000000c500c57308 */ /* 0x000e220000000800 */
[----:B------:R-:W-:Y:S01]  /*175e0*/  FFMA.FTZ R39, R39, R2, -R14 ;  /* 0x0000000227277223 */ /* 0x000fe2000001080e */
[----:B--2---:R-:W-:-:S06]  /*175f0*/  FADD.FTZ R30, R196, R7 ;  /* 0x00000007c41e7221 */ /* 0x004fcc0000010000 */
[----:B------:R-:W2:Y:S01]  /*17600*/  MUFU.EX2 R63, R63 ;  /* 0x0000003f003f7308 */ /* 0x000ea20000000800 */
[----:B---3--:R-:W-:Y:S01]  /*17610*/  FADD.FTZ R3, R203, R28 ;  /* 0x0000001ccb037221 */ /* 0x008fe20000010000 */
[----:B------:R-:W-:Y:S01]  /*17620*/  FFMA.FTZ R41, R41, R2, -R14 ;  /* 0x0000000229297223 */ /* 0x000fe2000001080e */
[----:B------:R3:W-:Y:S05]  /*17630*/  @!P1 SYNCS.ARRIVE.TRANS64.RED.A1T0 RZ, [R0+URZ], RZ ;  /* 0x000000ff00ff99a7 */ /* 0x0007ea000810043f */
[----:B------:R-:W2:Y:S01]  /*17640*/  MUFU.EX2 R26, R26 ;  /* 0x0000001a001a7308 */ /* 0x000ea20000000800 */
[----:B-1----:R-:W-:Y:S01]  /*17650*/  FADD.FTZ R7, R61, R30 ;  /* 0x0000001e3d077221 */ /* 0x002fe20000010000 */
[----:B----4-:R-:W-:-:S06]  /*17660*/  FADD.FTZ R28, R24, R3 ;  /* 0x00000003181c7221 */ /* 0x010fcc0000010000 */
[----:B------:R-:W1:Y:S08]  /*17670*/  MUFU.EX2 R192, R192 ;  /* 0x000000c000c07308 */ /* 0x000e700000000800 */
[----:B------:R-:W4:Y:S01]  /*17680*/  MUFU.EX2 R199, R199 ;  /* 0x000000c700c77308 */ /* 0x000f220000000800 */
[----:B------:R-:W-:Y:S01]  /*17690*/  FFMA.FTZ R43, R43, R2, -R14 ;  /* 0x000000022b2b7223 */ /* 0x000fe2000001080e */
[----:B0-----:R-:W-:-:S06]  /*176a0*/  FADD.FTZ R30, R198, R7 ;  /* 0x00000007c61e7221 */ /* 0x001fcc0000010000 */
[----:B------:R-:W0:Y:S01]  /*176b0*/  MUFU.EX2 R65, R65 ;  /* 0x0000004100417308 */ /* 0x000e220000000800 */
[----:B------:R-:W-:Y:S01]  /*176c0*/  FADD.FTZ R3, R197, R28 ;  /* 0x0000001cc5037221 */ /* 0x000fe20000010000 */
[----:B------:R-:W-:-:S06]  /*176d0*/  FFMA.FTZ R45, R45, R2, -R14 ;  /* 0x000000022d2d7223 */ /* 0x000fcc000001080e */
[----:B---3--:R-:W3:Y:S01]  /*176e0*/  MUFU.EX2 R0, R39 ;  /* 0x0000002700007308 */ /* 0x008ee20000000800 */
[----:B------:R-:W-:Y:S01]  /*176f0*/  FFMA.FTZ R53, R53, R2, -R14 ;  /* 0x0000000235357223 */ /* 0x000fe2000001080e */
[----:B--2---:R-:W-:Y:S01]  /*17700*/  FADD.FTZ R7, R63, R30 ;  /* 0x0000001e3f077221 */ /* 0x004fe20000010000 */
[----:B------:R-:W-:-:S05]  /*17710*/  FADD.FTZ R28, R26, R3 ;  /* 0x000000031a1c7221 */ /* 0x000fca0000010000 */
[----:B------:R-:W2:Y:S01]  /*17720*/  MUFU.EX2 R41, R41 ;  /* 0x0000002900297308 */ /* 0x000ea20000000800 */
[----:B-1----:R-:W-:Y:S01]  /*17730*/  FADD.FTZ R30, R192, R7 ;  /* 0x00000007c01e7221 */ /* 0x002fe20000010000 */
[----:B----4-:R-:W-:-:S06]  /*17740*/  FADD.FTZ R3, R199, R28 ;  /* 0x0000001cc7037221 */ /* 0x010fcc0000010000 */
[----:B------:R-:W1:Y:S01]  /*17750*/  MUFU.EX2 R14, R43 ;  /* 0x0000002b000e7308 */ /* 0x000e620000000800 */
[----:B0-----:R-:W-:Y:S01]  /*17760*/  FADD.FTZ R7, R65, R30 ;  /* 0x0000001e41077221 */ /* 0x001fe20000010000 */
[----:B---3--:R-:W-:-:S06]  /*17770*/  FADD.FTZ R30, R0, R3 ;  /* 0x00000003001e7221 */ /* 0x008fcc0000010000 */
[----:B------:R-:W0:Y:S01]  /*17780*/  MUFU.EX2 R45, R45 ;  /* 0x0000002d002d7308 */ /* 0x000e220000000800 */
[----:B--2---:R-:W-:Y:S01]  /*17790*/  FADD.FTZ R3, R41, R30 ;  /* 0x0000001e29037221 */ /* 0x004fe20000010000 */
[----:B------:R-:W-:-:S03]  /*177a0*/  F2FP.BF16.F32.PACK_AB R209, R6, R209 ;  /* 0x000000d106d1723e */ /* 0x000fc600000010ff */
[----:B-1----:R-:W-:-:S03]  /*177b0*/  FADD.FTZ R6, R14, R3 ;  /* 0x000000030e067221 */ /* 0x002fc60000010000 */
[----:B------:R-:W1:Y:S01]  /*177c0*/  MUFU.EX2 R194, R194 ;  /* 0x000000c200c27308 */ /* 0x000e620000000800 */
[----:B0-----:R-:W-:Y:S01]  /*177d0*/  FADD.FTZ R3, R45, R6 ;  /* 0x000000062d037221 */ /* 0x001fe20000010000 */
[----:B------:R-:W-:-:S06]  /*177e0*/  VIADD R6, R92, 0xfffffffe ;  /* 0xfffffffe5c067836 */ /* 0x000fcc0000000000 */
[----:B------:R-:W0:Y:S01]  /*177f0*/  MUFU.EX2 R67, R67 ;  /* 0x0000004300437308 */ /* 0x000e220000000800 */
[----:B------:R-:W-:-:S07]  /*17800*/  ISETP.GE.AND P2, PT, R6, R227, PT ;  /* 0x000000e30600720c */ /* 0x000fce0003f46270 */
[----:B------:R-:W2:Y:S01]  /*17810*/  MUFU.EX2 R28, R53 ;  /* 0x00000035001c7308 */ /* 0x000ea20000000800 */
[----:B-1----:R-:W-:Y:S01]  /*17820*/  FADD.FTZ R32, R194, R7 ;  /* 0x00000007c2207221 */ /* 0x002fe20000010000 */
[----:B------:R-:W-:Y:S01]  /*17830*/  BSSY B0, `(.L_x_636) ;  /* 0x00005b3000007945 */ /* 0x000fe20003800000 */
[----:B------:R-:W-:Y:S01]  /*17840*/  F2FP.BF16.F32.PACK_AB R201, R20, R201 ;  /* 0x000000c914c9723e */ /* 0x000fe200000010ff */
[--C-:B------:R-:W-:Y:S01]  /*17850*/  IMAD.MOV.U32 R150, RZ, RZ, R151.reuse ;  /* 0x000000ffff967224 */ /* 0x100fe200078e0097 */
[----:B------:R-:W-:Y:S01]  /*17860*/  F2FP.BF16.F32.PACK_AB R208, R27, R208 ;  /* 0x000000d01bd0723e */ /* 0x000fe200000010ff */
[--C-:B------:R-:W-:Y:S01]  /*17870*/  IMAD.MOV.U32 R149, RZ, RZ, R151.reuse ;  /* 0x000000ffff957224 */ /* 0x100fe200078e0097 */
[----:B------:R-:W-:Y:S01]  /*17880*/  F2FP.BF16.F32.PACK_AB R210, R31, R210 ;  /* 0x000000d21fd2723e */ /* 0x000fe200000010ff */
[--C-:B------:R-:W-:Y:S01]  /*17890*/  IMAD.MOV.U32 R148, RZ, RZ, R151.reuse ;  /* 0x000000ffff947224 */ /* 0x100fe200078e0097 */
[----:B------:R-:W-:Y:S01]  /*178a0*/  F2FP.BF16.F32.PACK_AB R204, R49, R204 ;  /* 0x000000cc31cc723e */ /* 0x000fe200000010ff */
[----:B0-----:R-:W-:Y:S01]  /*178b0*/  FADD.FTZ R21, R67, R32 ;  /* 0x0000002043157221 */ /* 0x001fe20000010000 */
[----:B------:R-:W-:Y:S01]  /*178c0*/  F2FP.BF16.F32.PACK_AB R206, R55, R206 ;  /* 0x000000ce37ce723e */ /* 0x000fe200000010ff */
[--C-:B------:R-:W-:Y:S01]  /*178d0*/  IMAD.MOV.U32 R147, RZ, RZ, R151.reuse ;  /* 0x000000ffff937224 */ /* 0x100fe200078e0097 */
[----:B------:R-:W-:Y:S01]  /*178e0*/  F2FP.BF16.F32.PACK_AB R200, R57, R200 ;  /* 0x000000c839c8723e */ /* 0x000fe200000010ff */
[--C-:B------:R-:W-:Y:S01]  /*178f0*/  IMAD.MOV.U32 R146, RZ, RZ, R151.reuse ;  /* 0x000000ffff927224 */ /* 0x100fe200078e0097 */
[----:B------:R-:W-:Y:S01]  /*17900*/  F2FP.BF16.F32.PACK_AB R202, R59, R202 ;  /* 0x000000ca3bca723e */ /* 0x000fe200000010ff */
[----:B------:R-:W-:Y:S01]  /*17910*/  IMAD.MOV.U32 R145, RZ, RZ, R151 ;  /* 0x000000ffff917224 */ /* 0x000fe200078e0097 */
[----:B------:R-:W-:Y:S01]  /*17920*/  F2FP.BF16.F32.PACK_AB R196, R61, R196 ;  /* 0x000000c43dc4723e */ /* 0x000fe200000010ff */
[----:B--2---:R-:W-:Y:S01]  /*17930*/  FADD.FTZ R20, R28, R3 ;  /* 0x000000031c147221 */ /* 0x004fe20000010000 */
[----:B------:R-:W-:Y:S01]  /*17940*/  F2FP.BF16.F32.PACK_AB R198, R63, R198 ;  /* 0x000000c63fc6723e */ /* 0x000fe200000010ff */
[----:B------:R-:W-:Y:S01]  /*17950*/  IMAD.MOV.U32 R3, RZ, RZ, 0x3f800000 ;  /* 0x3f800000ff037424 */ /* 0x000fe200078e00ff */
[----:B------:R-:W-:Y:S01]  /*17960*/  F2FP.BF16.F32.PACK_AB R192, R65, R192 ;  /* 0x000000c041c0723e */ /* 0x000fe200000010ff */
[--C-:B------:R-:W-:Y:S01]  /*17970*/  IMAD.MOV.U32 R144, RZ, RZ, R151.reuse ;  /* 0x000000ffff907224 */ /* 0x100fe200078e0097 */
[----:B------:R-:W-:Y:S01]  /*17980*/  F2FP.BF16.F32.PACK_AB R194, R67, R194 ;  /* 0x000000c243c2723e */ /* 0x000fe200000010ff */
[--C-:B------:R-:W-:Y:S01]  /*17990*/  IMAD.MOV.U32 R143, RZ, RZ, R151.reuse ;  /* 0x000000ffff8f7224 */ /* 0x100fe200078e0097 */
[----:B------:R-:W-:Y:S01]  /*179a0*/  F2FP.BF16.F32.PACK_AB R203, R24, R203 ;  /* 0x000000cb18cb723e */ /* 0x000fe200000010ff */
[--C-:B------:R-:W-:Y:S01]  /*179b0*/  IMAD.MOV.U32 R142, RZ, RZ, R151.reuse ;  /* 0x000000ffff8e7224 */ /* 0x100fe200078e0097 */
[----:B------:R-:W-:Y:S01]  /*179c0*/  F2FP.BF16.F32.PACK_AB R197, R26, R197 ;  /* 0x000000c51ac5723e */ /* 0x000fe200000010ff */
[--C-:B------:R-:W-:Y:S01]  /*179d0*/  IMAD.MOV.U32 R141, RZ, RZ, R151.reuse ;  /* 0x000000ffff8d7224 */ /* 0x100fe200078e0097 */
        /* <DEDUP_REMOVED lines=123> */
[----:B------:R-:W-:Y:S01]  /*18190*/  IMAD.MOV.U32 R24, RZ, RZ, R151 ;  /* 0x000000ffff187224 */ /* 0x000fe200078e0097 */
[----:B------:R-:W-:Y:S06]  /*181a0*/  @!P2 BRA `(.L_x_637) ;  /* 0x00000050006ca947 */ /* 0x000fec0003800000 */
[----:B------:R-:W-:Y:S01]  /*181b0*/  IMAD.MOV.U32 R7, RZ, RZ, R4 ;  /* 0x000000ffff077224 */ /* 0x000fe200078e0004 */
        /* <DEDUP_REMOVED lines=67> */
[----:B------:R-:W-:-:S07]  /*185f0*/  CS2R R24, SRZ ;  /* 0x0000000000187805 */ /* 0x000fce000001ff00 */
.L_x_648:
[----:B------:R-:W-:-:S05]  /*18600*/  VIADD R2, R10, 0x1 ;  /* 0x000000010a027836 */ /* 0x000fca0000000000 */
[----:B------:R-:W-:-:S04]  /*18610*/  ISETP.NE.AND P2, PT, R2, 0x2, PT ;  /* 0x000000020200780c */ /* 0x000fc80003f45270 */
[----:B------:R-:W-:Y:S02]  /*18620*/  SEL R2, R2, RZ, P2 ;  /* 0x000000ff02027207 */ /* 0x000fe40001000000 */
[----:B------:R-:W-:-:S03]  /*18630*/  SEL R221, RZ, 0x1, P2 ;  /* 0x00000001ffdd7807 */ /* 0x000fc60001000000 */
[----:B------:R-:W-:Y:S01]  /*18640*/  IMAD.MOV.U32 R220, RZ, RZ, R2 ;  /* 0x000000ffffdc7224 */ /* 0x000fe200078e0002 */
[----:B------:R-:W-:Y:S01]  /*18650*/  LOP3.LUT R221, R9, R221, RZ, 0x3c, !PT ;  /* 0x000000dd09dd7212 */ /* 0x000fe200078e3cff */
[----:B------:R-:W-:Y:S06]  /*18660*/  @!P0 BRA `(.L_x_638) ;  /* 0x0000000000048947 */ /* 0x000fec0003800000 */
[----:B------:R-:W-:Y:S01]  /*18670*/  BPT.TRAP 0x1 ;  /* 0x000000040000795c */ /* 0x000fe20000300000 */
.L_x_638:
[----:B------:R-:W-:Y:S01]  /*18680*/  IMAD R11, R2, 0x8, R18 ;  /* 0x00000008020b7824 */ /* 0x000fe200078e0212 */
[----:B------:R-:W-:-:S04]  /*18690*/  SHF.L.U32 R4, R221, 0x1f, RZ ;  /* 0x0000001fdd047819 */ /* 0x000fc800000006ff */
[----:B------:R0:W1:Y:S01]  /*186a0*/  SYNCS.PHASECHK.TRANS64.TRYWAIT P2, [R11+URZ+0x38830], R4 ;  /* 0x038830040b0075a7 */ /* 0x000062000804017f */
[----:B------:R-:W-:Y:S05]  /*186b0*/  @!P0 BRA `(.L_x_639) ;  /* 0x0000000000048947 */ /* 0x000fea0003800000 */
[----:B------:R-:W-:Y:S01]  /*186c0*/  BPT.TRAP 0x1 ;  /* 0x000000040000795c */ /* 0x000fe20000300000 */
.L_x_639:
[----:B------:R-:W-:Y:S01]  /*186d0*/  IMAD R2, R220, 0xa00, R224 ;  /* 0x00000a00dc027824 */ /* 0x000fe200078e02e0 */
[----:B------:R-:W-:Y:S03]  /*186e0*/  BSSY B1, `(.L_x_640) ;  /* 0x0000006000017945 */ /* 0x000fe60003800000 */
[C---:B------:R-:W-:Y:S02]  /*186f0*/  VIADD R12, R2.reuse, 0x80 ;  /* 0x00000080020c7836 */ /* 0x040fe40000000000 */
[----:B------:R-:W-:Y:S01]  /*18700*/  VIADD R14, R2, 0x100 ;  /* 0x00000100020e7836 */ /* 0x000fe20000000000 */
[----:B-1----:R-:W-:Y:S06]  /*18710*/  @P2 BRA `(.L_x_641) ;  /* 0x0000000000082947 */ /* 0x002fec0003800000 */
[----:B------:R-:W1:Y:S02]  /*18720*/  SYNCS.PHASECHK.TRANS64.TRYWAIT P2, [R11+URZ+0x38830], R4 ;  /* 0x038830040b0075a7 */ /* 0x000e64000804017f */
[----:B-1----:R-:W-:Y:S05]  /*18730*/  @!P2 BRA `(.L_x_642) ;  /* 0x000001400070a947 */ /* 0x002fea0003800000 */
.L_x_641:
[----:B------:R-:W-:Y:S05]  /*18740*/  BSYNC B1 ;  /* 0x0000000000017941 */ /* 0x000fea0003800000 */
.L_x_640:
[----:B------:R-:W2:Y:S04]  /*18750*/  LDL.64 R152, [R1+0x50] ;  /* 0x0000500001987983 */ /* 0x000ea80000100a00 */
[----:B------:R-:W3:Y:S01]  /*18760*/  LDL.64 R154, [R1+0x58] ;  /* 0x00005800019a7983 */ /* 0x000ee20000100a00 */
[----:B01----:R-:W-:Y:S02]  /*18770*/  IMAD.MOV.U32 R4, RZ, RZ, R2 ;  /* 0x000000ffff047224 */ /* 0x003fe400078e0002 */
[----:B------:R-:W-:-:S03]  /*18780*/  IMAD.MOV.U32 R5, RZ, RZ, 0x40000040 ;  /* 0x40000040ff057424 */ /* 0x000fc600078e00ff */
[----:B------:R-:W-:Y:S02]  /*18790*/  R2UR UR14, R4 ;  /* 0x00000000040e72ca */ /* 0x000fe400000e0000 */
[----:B------:R-:W-:Y:S01]  /*187a0*/  R2UR UR15, R5 ;  /* 0x00000000050f72ca */ /* 0x000fe200000e0000 */
[----:B------:R-:W-:Y:S01]  /*187b0*/  WARPGROUP.ARRIVE ;  /* 0x00000000000079c5 */ /* 0x000fe20000000000 */
[----:B------:R-:W-:Y:S01]  /*187c0*/  IMAD.MOV.U32 R13, RZ, RZ, 0x40000040 ;  /* 0x40000040ff0d7424 */ /* 0x000fe200078e00ff */
[----:B------:R-:W-:-:S04]  /*187d0*/  R2UR UR10, R12 ;  /* 0x000000000c0a72ca */ /* 0x000fc800000e0000 */
[----:B------:R-:W-:Y:S01]  /*187e0*/  R2UR UR11, R13 ;  /* 0x000000000d0b72ca */ /* 0x000fe200000e0000 */
[----:B------:R-:W-:Y:S01]  /*187f0*/  IMAD.MOV.U32 R15, RZ, RZ, 0x40000040 ;  /* 0x40000040ff0f7424 */ /* 0x000fe200078e00ff */
[----:B------:R-:W-:-:S04]  /*18800*/  R2UR UR6, R14 ;  /* 0x000000000e0672ca */ /* 0x000fc800000e0000 */
[----:B------:R-:W-:Y:S01]  /*18810*/  R2UR UR7, R15 ;  /* 0x000000000f0772ca */ /* 0x000fe200000e0000 */
[----:B------:R-:W-:Y:S01]  /*18820*/  VIADD R4, R2, 0x180 ;  /* 0x0000018002047836 */ /* 0x000fe20000000000 */
[----:B------:R-:W-:-:S04]  /*18830*/  R2UR UR23, R5 ;  /* 0x00000000051772ca */ /* 0x000fc800000e0000 */
[----:B------:R-:W-:Y:S02]  /*18840*/  R2UR UR22, R4 ;  /* 0x00000000041672ca */ /* 0x000fe400000e0000 */
[----:B--2---:R-:W-:Y:S02]  /*18850*/  R2UR UR30, R152 ;  /* 0x00000000981e72ca */ /* 0x004fe400000e0000 */
[----:B------:R-:W-:Y:S02]  /*18860*/  R2UR UR31, R153 ;  /* 0x00000000991f72ca */ /* 0x000fe400000e0000 */
[----:B------:R-:W2:Y:S01]  /*18870*/  LDL.64 R152, [R1+0x48] ;  /* 0x0000480001987983 */ /* 0x000ea20000100a00 */
[----:B---3--:R-:W-:Y:S02]  /*18880*/  R2UR UR16, R154 ;  /* 0x000000009a1072ca */ /* 0x008fe400000e0000 */
[----:B------:R-:W-:-:S11]  /*18890*/  R2UR UR17, R155 ;  /* 0x000000009b1172ca */ /* 0x000fd600000e0000 */
[----:B------:R-:W-:Y:S02]  /*188a0*/  UMOV UR12, UR16 ;  /* 0x00000010000c7c82 */ /* 0x000fe40008000000 */
[----:B------:R-:W-:Y:S02]  /*188b0*/  UMOV UR13, UR17 ;  /* 0x00000011000d7c82 */ /* 0x000fe40008000000 */
[----:B------:R-:W-:Y:S01]  /*188c0*/  HGMMA.64x16x16.F32.BF16 R184, gdesc[UR12], RZ, !UPT, gsb0 ;  /* 0x002000000cb879f0 */ /* 0x000fe2000c0018ff */
[----:B------:R-:W-:Y:S01]  /*188d0*/  UMOV UR8, UR16 ;  /* 0x0000001000087c82 */ /* 0x000fe20008000000 */
[----:B------:R-:W-:Y:S01]  /*188e0*/  UMOV UR9, UR17 ;  /* 0x0000001100097c82 */ /* 0x000fe20008000000 */
[----:B------:R-:W-:Y:S02]  /*188f0*/  WARPGROUP.DEPBAR.LE gsb0, 0x0 ;  /* 0x00008000000079c5 */ /* 0x000fe40000010000 */
[----:B------:R-:W-:-:S06]  /*18900*/  WARPGROUP.ARRIVE ;  /* 0x00000000000079c5 */ /* 0x000fcc0000000000 */
        /* <DEDUP_REMOVED lines=8> */
[----:B------:R-:W-:Y:S01]  /*18990*/  VIADD R12, R2, 0x200 ;  /* 0x00000200020c7836 */ /* 0x000fe20000000000 */
[----:B------:R-:W-:Y:S02]  /*189a0*/  WARPGROUP.DEPBAR.LE gsb0, 0x0 ;  /* 0x00008000000079c5 */ /* 0x000fe40000010000 */
[----:B------:R-:W-:-:S06]  /*189b0*/  WARPGROUP.ARRIVE ;  /* 0x00000000000079c5 */ /* 0x000fcc0000000000 */
[----:B------:R-:W-:Y:S01]  /*189c0*/  HGMMA.64x16x16.F32.BF16 R160, gdesc[UR20], RZ, !UPT, gsb0 ;  /* 0x0020000014a079f0 */ /* 0x000fe2000c0018ff */
[----:B------:R-:W-:Y:S02]  /*189d0*/  R2UR UR18, R12 ;  /* 0x000000000c1272ca */ /* 0x000fe400000e0000 */
[----:B------:R-:W-:Y:S01]  /*189e0*/  R2UR UR19, R13 ;  /* 0x000000000d1372ca */ /* 0x000fe200000e0000 */
[----:B------:R-:W-:Y:S01]  /*189f0*/  VIADD R4, R2, 0x2 ;  /* 0x0000000202047836 */ /* 0x000fe20000000000 */
[----:B------:R-:W-:Y:S02]  /*18a00*/  WARPGROUP.DEPBAR.LE gsb0, 0x0 ;  /* 0x00008000000079c5 */ /* 0x000fe40000010000 */
[----:B------:R-:W-:Y:S01]  /*18a10*/  IMAD.MOV.U32 R5, RZ, RZ, 0x40000040 ;  /* 0x40000040ff057424 */ /* 0x000fe200078e00ff */
[----:B--2---:R-:W-:Y:S02]  /*18a20*/  R2UR UR28, R152 ;  /* 0x00000000981c72ca */ /* 0x004fe400000e0000 */
[----:B------:R-:W-:-:S02]  /*18a30*/  R2UR UR29, R153 ;  /* 0x00000000991d72ca */ /* 0x000fc400000e0000 */
[----:B------:R-:W-:-:S06]  /*18a40*/  WARPGROUP.ARRIVE ;  /* 0x00000000000079c5 */ /* 0x000fcc0000000000 */
[----:B------:R-:W-:Y:S01]  /*18a50*/  HGMMA.64x16x16.F32.BF16 R152, gdesc[UR16], RZ, !UPT, gsb0 ;  /* 0x00200000109879f0 */ /* 0x000fe2000c0018ff */
        /* <DEDUP_REMOVED lines=13> */
[----:B------:R-:W-:Y:S02]  /*18b30*/  VIADD R14, R2, 0x102 ;  /* 0x00000102020e7836 */ /* 0x000fe40000000000 */
[----:B------:R-:W-:Y:S01]  /*18b40*/  IMAD.MOV.U32 R15, RZ, RZ, 0x40000040 ;  /* 0x40000040ff0f7424 */ /* 0x000fe200078e00ff */
[----:B------:R-:W-:Y:S01]  /*18b50*/  UMOV UR8, UR30 ;  /* 0x0000001e00087c82 */ /* 0x000fe20008000000 */
[----:B------:R-:W-:Y:S01]  /*18b60*/  UMOV UR9, UR31 ;  /* 0x0000001f00097c82 */ /* 0x000fe20008000000 */
[----:B------:R-:W-:-:S02]  /*18b70*/  WARPGROUP.DEPBAR.LE gsb0, 0x0 ;  /* 0x00008000000079c5 */ /* 0x000fc40000010000 */
[----:B------:R-:W-:Y:S01]  /*18b80*/  WARPGROUP.ARRIVE ;  /* 0x00000000000079c5 */ /* 0x000fe20000000000 */
[----:B------:R-:W-:Y:S02]  /*18b90*/  VIADD R4, R2, 0x182 ;  /* 0x0000018202047836 */ /* 0x000fe40000000000 */
[----:B------:R-:W-:Y:S01]  /*18ba0*/  IMAD.MOV.U32 R5, RZ, RZ, 0x40000040 ;  /* 0x40000040ff057424 */ /* 0x000fe200078e00ff */
[----:B------:R-:W-:Y:S01]  /*18bb0*/  UMOV UR4, UR30 ;  /* 0x0000001e00047c82 */ /* 0x000fe20008000000 */
[----:B------:R-:W-:Y:S01]  /*18bc0*/  UMOV UR5, UR31 ;  /* 0x0000001f00057c82 */ /* 0x000fe20008000000 */
[----:B------:R-:W-:Y:S01]  /*18bd0*/  HGMMA.64x16x16.F32.BF16 R176, gdesc[UR24], R176, gsb0 ;  /* 0x0020000018b079f0 */ /* 0x000fe200080018b0 */
[----:B------:R-:W-:Y:S01]  /*18be0*/  R2UR UR10, R14 ;  /* 0x000000000e0a72ca */ /* 0x000fe200000e0000 */
[----:B------:R-:W-:Y:S01]  /*18bf0*/  UMOV UR20, UR30 ;  /* 0x0000001e00147c82 */ /* 0x000fe20008000000 */
[----:B------:R-:W-:Y:S01]  /*18c00*/  R2UR UR11, R15 ;  /* 0x000000000f0b72ca */ /* 0x000fe200000e0000 */
[----:B------:R-:W-:Y:S01]  /*18c10*/  UMOV UR21, UR31 ;  /* 0x0000001f00157c82 */ /* 0x000fe20008000000 */
[----:B------:R-:W-:Y:S01]  /*18c20*/  R2UR UR6, R4 ;  /* 0x00000000040672ca */ /* 0x000fe200000e0000 */
[----:B------:R-:W-:Y:S01]  /*18c30*/  UMOV UR16, UR28 ;  /* 0x0000001c00107c82 */ /* 0x000fe20008000000 */
[----:B------:R-:W-:Y:S01]  /*18c40*/  UMOV UR17, UR29 ;  /* 0x0000001d00117c82 */ /* 0x000fe20008000000 */
[----:B------:R-:W-:Y:S01]  /*18c50*/  UMOV UR12, UR28 ;  /* 0x0000001c000c7c82 */ /* 0x000fe20008000000 */
[----:B------:R-:W-:Y:S01]  /*18c60*/  UMOV UR13, UR29 ;  /* 0x0000001d000d7c82 */ /* 0x000fe20008000000 */
[----:B------:R-:W2:Y:S01]  /*18c70*/  LDL.64 R12, [R1+0x38] ;  /* 0x00003800010c7983 */ /* 0x000ea20000100a00 */
[----:B------:R-:W-:-:S02]  /*18c80*/  WARPGROUP.DEPBAR.LE gsb0, 0x0 ;  /* 0x00008000000079c5 */ /* 0x000fc40000010000 */
[----:B------:R-:W-:Y:S01]  /*18c90*/  WARPGROUP.ARRIVE ;  /* 0x00000000000079c5 */ /* 0x000fe20000000000 */
[----:B------:R-:W-:Y:S01]  /*18ca0*/  R2UR UR7, R5 ;  /* 0x00000000050772ca */ /* 0x000fe200000e0000 */
[----:B------:R-:W3:Y:S04]  /*18cb0*/  LDL.64 R14, [R1+0x40] ;  /* 0x00004000010e7983 */ /* 0x000ee80000100a00 */
[----:B------:R-:W-:Y:S01]  /*18cc0*/  HGMMA.64x16x16.F32.BF16 R168, gdesc[UR8], R168, gsb0 ;  /* 0x0020000008a879f0 */ /* 0x000fe200080018a8 */
[----:B------:R-:W-:Y:S02]  /*18cd0*/  VIADD R4, R2, 0x202 ;  /* 0x0000020202047836 */ /* 0x000fe40000000000 */
[----:B------:R-:W-:Y:S01]  /*18ce0*/  IMAD.MOV.U32 R5, RZ, RZ, 0x40000040 ;  /* 0x40000040ff057424 */ /* 0x000fe200078e00ff */
[----:B------:R-:W-:-:S02]  /*18cf0*/  WARPGROUP.DEPBAR.LE gsb0, 0x0 ;  /* 0x00008000000079c5 */ /* 0x000fc40000010000 */
[----:B------:R-:W-:-:S06]  /*18d00*/  WARPGROUP.ARRIVE ;  /* 0x00000000000079c5 */ /* 0x000fcc0000000000 */
        /* <DEDUP_REMOVED lines=48> */
[----:B------:R-:W-:Y:S01]  /*19010*/  IMAD.MOV.U32 R5, RZ, RZ, 0x40000040 ;  /* 0x40000040ff057424 */ /* 0x000fe200078e00ff */
[----:B---3--:R-:W-:Y:S02]  /*19020*/  R2UR UR30, R14 ;  /* 0x000000000e1e72ca */ /* 0x008fe400000e0000 */
[----:B------:R-:W-:Y:S02]  /*19030*/  R2UR UR31, R15 ;  /* 0x000000000f1f72ca */ /* 0x000fe400000e0000 */
[----:B------:R-:W-:Y:S01]  /*19040*/  R2UR UR22, R4 ;  /* 0x00000000041672ca */ /* 0x000fe200000e0000 */
[----:B------:R-:W3:Y:S01]  /*19050*/  LDL.64 R14, [R1+0x30] ;  /* 0x00003000010e7983 */ /* 0x000ee20000100a00 */
[----:B------:R-:W-:-:S07]  /*19060*/  R2UR UR23, R5 ;  /* 0x00000000051772ca */ /* 0x000fce00000e0000 */
[----:B------:R-:W-:Y:S02]  /*19070*/  UMOV UR20, UR30 ;  /* 0x0000001e00147c82 */ /* 0x000fe40008000000 */
[----:B------:R-:W-:Y:S01]  /*19080*/  UMOV UR21, UR31 ;  /* 0x0000001f00157c82 */ /* 0x000fe20008000000 */
[----:B------:R-:W-:Y:S02]  /*19090*/  WARPGROUP.DEPBAR.LE gsb0, 0x0 ;  /* 0x00008000000079c5 */ /* 0x000fe40000010000 */
        /* <DEDUP_REMOVED lines=40> */
[----:B--2---:R-:W-:Y:S02]  /*19320*/  R2UR UR28, R12 ;  /* 0x000000000c1c72ca */ /* 0x004fe400000e0000 */
[----:B------:R-:W-:Y:S02]  /*19330*/  R2UR UR29, R13 ;  /* 0x000000000d1d72ca */ /* 0x000fe400000e0000 */
[----:B------:R-:W-:Y:S01]  /*19340*/  R2UR UR26, R4 ;  /* 0x00000000041a72ca */ /* 0x000fe200000e0000 */
[----:B------:R-:W2:Y:S01]  /*19350*/  LDL.64 R12, [R1+0x28] ;  /* 0x00002800010c7983 */ /* 0x000ea20000100a00 */
        /* <DEDUP_REMOVED lines=191> */
[----:B------:R-:W2:Y:S01]  /*19f50*/  LDL.64 R12, [R1] ;  /* 0x00000000010c7983 */ /* 0x000ea20000100a00 */
        /* <DEDUP_REMOVED lines=46> */
[----:B------:R-:W-:Y:S02]  /*1a240*/  R2UR UR14, R4 ;  /* 0x00000000040e72ca */ /* 0x000fe400000e0000 */
        /* <DEDUP_REMOVED lines=445> */
.L_x_643:
[----:B------:R-:W-:Y:S01]  /*1be20*/  SHF.L.U32 R0, R9, 0x1f, RZ ;  /* 0x0000001f09007819 */ /* 0x000fe200000006ff */
[----:B------:R-:W-:-:S04]  /*1be30*/  IMAD R9, R10, 0x8, R18 ;  /* 0x000000080a097824 */ /* 0x000fc800078e0212 */
[----:B------:R0:W1:Y:S01]  /*1be40*/  SYNCS.PHASECHK.TRANS64.TRYWAIT P2, [R9+URZ+0x38850], R0 ;  /* 0x03885000090075a7 */ /* 0x000062000804017f */
[----:B------:R-:W-:Y:S05]  /*1be50*/  @!P0 BRA `(.L_x_644) ;  /* 0x0000000000048947 */ /* 0x000fea0003800000 */
[----:B------:R-:W-:Y:S01]  /*1be60*/  BPT.TRAP 0x1 ;  /* 0x000000040000795c */ /* 0x000fe20000300000 */
.L_x_644:
[----:B------:R-:W-:Y:S04]  /*1be70*/  BSSY B1, `(.L_x_645) ;  /* 0x0000004000017945 */ /* 0x000fe80003800000 */
[----:B-1----:R-:W-:Y:S05]  /*1be80*/  @P2 BRA `(.L_x_646) ;  /* 0x0000000000082947 */ /* 0x002fea0003800000 */
[----:B------:R-:W1:Y:S02]  /*1be90*/  SYNCS.PHASECHK.TRANS64.TRYWAIT P2, [R9+URZ+0x38850], R0 ;  /* 0x03885000090075a7 */ /* 0x000e64000804017f */
[----:B-1----:R-:W-:Y:S05]  /*1bea0*/  @!P2 BRA `(.L_x_647) ;  /* 0x0000010800a8a947 */ /* 0x002fea0003800000 */
.L_x_646:
[----:B------:R-:W-:Y:S05]  /*1beb0*/  BSYNC B1 ;  /* 0x0000000000017941 */ /* 0x000fea0003800000 */
.L_x_645:
[----:B01----:R-:W-:Y:S01]  /*1bec0*/  VIADD R0, R18, 0x400 ;  /* 0x0000040012007836 */ /* 0x003fe20000000000 */
[----:B------:R-:W-:Y:S01]  /*1bed0*/  WARPGROUP.ARRIVE ;  /* 0x00000000000079c5 */ /* 0x000fe20000000000 */
[----:B------:R-:W-:Y:S02]  /*1bee0*/  IMAD.MOV.U32 R3, RZ, RZ, 0x40000040 ;  /* 0x40000040ff037424 */ /* 0x000fe400078e00ff */
[----:B------:R-:W-:Y:S01]  /*1bef0*/  FMUL.FTZ R14, R188, UR39 ;  /* 0x00000027bc0e7c20 */ /* 0x000fe20008410000 */
[----:B------:R-:W-:Y:S01]  /*1bf00*/  IMAD.MOV.U32 R5, RZ, RZ, 0x40000040 ;  /* 0x40000040ff057424 */ /* 0x000fe200078e00ff */
[----:B------:R-:W-:Y:S01]  /*1bf10*/  SHF.R.U32.HI R0, RZ, 0x4, R0 ;  /* 0x00000004ff007819 */ /* 0x000fe20000011600 */
[----:B------:R-:W-:Y:S01]  /*1bf20*/  FMUL.FTZ R15, R189, UR39 ;  /* 0x00000027bd0f7c20 */ /* 0x000fe20008410000 */
[----:B------:R-:W-:Y:S01]  /*1bf30*/  R2UR UR7, R3 ;  /* 0x00000000030772ca */ /* 0x000fe200000e0000 */
[----:B------:R-:W-:Y:S01]  /*1bf40*/  FMUL.FTZ R177, R177, UR39 ;  /* 0x00000027b1b17c20 */ /* 0x000fe20008410000 */
[----:B------:R-:W-:Y:S01]  /*1bf50*/  LOP3.LUT R0, R0, 0x3fff, RZ, 0xc0, !PT ;  /* 0x00003fff00007812 */ /* 0x000fe200078ec0ff */
[----:B------:R-:W-:Y:S01]  /*1bf60*/  MUFU.TANH R14, R14 ;  /* 0x0000000e000e7308 */ /* 0x000fe20000002400 */
[----:B------:R-:W-:Y:S01]  /*1bf70*/  FMUL.FTZ R180, R180, UR39 ;  /* 0x00000027b4b47c20 */ /* 0x000fe20008410000 */
[----:B------:R-:W-:Y:S01]  /*1bf80*/  FMUL.FTZ R181, R181, UR39 ;  /* 0x00000027b5b57c20 */ /* 0x000fe20008410000 */
[----:B------:R-:W-:Y:S01]  /*1bf90*/  LOP3.LUT R0, R0, 0x2800000, RZ, 0xfc, !PT ;  /* 0x0280000000007812 */ /* 0x000fe200078efcff */
[----:B------:R-:W-:Y:S01]  /*1bfa0*/  FMUL.FTZ R168, R168, UR39 ;  /* 0x00000027a8a87c20 */ /* 0x000fe20008410000 */
[----:B------:R-:W-:Y:S01]  /*1bfb0*/  FMUL.FTZ R169, R169, UR39 ;  /* 0x00000027a9a97c20 */ /* 0x000fe20008410000 */
[----:B------:R-:W-:Y:S01]  /*1bfc0*/  FMUL.FTZ R172, R172, UR39 ;  /* 0x00000027acac7c20 */ /* 0x000fe20008410000 */
[----:B------:R-:W-:Y:S01]  /*1bfd0*/  FMUL.FTZ R173, R173, UR39 ;  /* 0x00000027adad7c20 */ /* 0x000fe20008410000 */
[----:B------:R-:W-:-:S02]  /*1bfe0*/  IMAD R2, R10, 0xa00, R0 ;  /* 0x00000a000a027824 */ /* 0x000fc400078e0200 */
[----:B------:R-:W-:Y:S01]  /*1bff0*/  FMUL.FTZ R0, R184, UR39 ;  /* 0x00000027b8007c20 */ /* 0x000fe20008410000 */
[----:B------:R-:W-:Y:S01]  /*1c000*/  MUFU.TANH R15, R15 ;  /* 0x0000000f000f7308 */ /* 0x000fe20000002400 */
[----:B------:R-:W-:Y:S01]  /*1c010*/  FMUL.FTZ R160, R160, UR39 ;  /* 0x00000027a0a07c20 */ /* 0x000fe20008410000 */
[C---:B------:R-:W-:Y:S01]  /*1c020*/  VIADD R4, R2.reuse, 0x80 ;  /* 0x0000008002047836 */ /* 0x040fe20000000000 */
[----:B------:R-:W-:Y:S01]  /*1c030*/  R2UR UR6, R2 ;  /* 0x00000000020672ca */ /* 0x000fe200000e0000 */
[----:B------:R-:W-:Y:S01]  /*1c040*/  FMUL.FTZ R161, R161, UR39 ;  /* 0x00000027a1a17c20 */ /* 0x000fe20008410000 */
[----:B------:R-:W-:Y:S01]  /*1c050*/  FMUL.FTZ R164, R164, UR39 ;  /* 0x00000027a4a47c20 */ /* 0x000fe20008410000 */
[----:B------:R-:W-:Y:S01]  /*1c060*/  FMUL.FTZ R165, R165, UR39 ;  /* 0x00000027a5a57c20 */ /* 0x000fe20008410000 */
[----:B------:R-:W-:Y:S01]  /*1c070*/  FMUL.FTZ R152, R152, UR39 ;  /* 0x0000002798987c20 */ /* 0x000fe20008410000 */
[----:B------:R-:W0:Y:S01]  /*1c080*/  MUFU.TANH R0, R0 ;  /* 0x0000000000007308 */ /* 0x000e220000002400 */
[----:B------:R-:W-:Y:S01]  /*1c090*/  FMUL.FTZ R157, R157, UR39 ;  /* 0x000000279d9d7c20 */ /* 0x000fe20008410000 */
[----:B------:R-:W-:-:S02]  /*1c0a0*/  IMAD.MOV.U32 R3, RZ, RZ, 0x40000040 ;  /* 0x40000040ff037424 */ /* 0x000fc400078e00ff */
[----:B------:R-:W-:Y:S01]  /*1c0b0*/  FMUL.FTZ R10, R186, UR39 ;  /* 0x00000027ba0a7c20 */ /* 0x000fe20008410000 */
[----:B------:R-:W-:Y:S01]  /*1c0c0*/  FMUL.FTZ R12, R187, UR39 ;  /* 0x00000027bb0c7c20 */ /* 0x000fe20008410000 */
[----:B------:R-:W-:Y:S01]  /*1c0d0*/  FMUL.FTZ R13, R190, UR39 ;  /* 0x00000027be0d7c20 */ /* 0x000fe20008410000 */
[----:B------:R-:W-:Y:S01]  /*1c0e0*/  FMUL.FTZ R184, R191, UR39 ;  /* 0x00000027bfb87c20 */ /* 0x000fe20008410000 */
[----:B------:R-:W-:Y:S01]  /*1c0f0*/  FMUL.FTZ R170, R170, UR39 ;  /* 0x00000027aaaa7c20 */ /* 0x000fe20008410000 */
[----:B------:R-:W-:Y:S01]  /*1c100*/  HGMMA.64x256x16.F32.BF16 R24, R208, gdesc[UR4].tnspB, R24, gsb0 ;  /* 0x43e00004d0187df0 */ /* 0x000fe20008001818 */
[----:B------:R-:W-:Y:S01]  /*1c110*/  R2UR UR6, R4 ;  /* 0x00000000040672ca */ /* 0x000fe200000e0000 */
[----:B------:R-:W-:Y:S01]  /*1c120*/  VIADD R4, R2, 0x100 ;  /* 0x0000010002047836 */ /* 0x000fe20000000000 */
[----:B------:R-:W-:Y:S01]  /*1c130*/  R2UR UR7, R5 ;  /* 0x00000000050772ca */ /* 0x000fe200000e0000 */
[----:B------:R-:W-:Y:S01]  /*1c140*/  IMAD.MOV.U32 R5, RZ, RZ, 0x40000040 ;  /* 0x40000040ff057424 */ /* 0x000fe200078e00ff */
        /* <DEDUP_REMOVED lines=10> */
[----:B------:R-:W-:Y:S01]  /*1c1f0*/  FMUL.FTZ R155, R155, UR39 ;  /* 0x000000279b9b7c20 */ /* 0x000fe20008410000 */
[----:B------:R-:W-:Y:S01]  /*1c200*/  FMUL.FTZ R158, R158, UR39 ;  /* 0x000000279e9e7c20 */ /* 0x000fe20008410000 */
[----:B------:R-:W-:Y:S01]  /*1c210*/  FMUL.FTZ R159, R159, UR39 ;  /* 0x000000279f9f7c20 */ /* 0x000fe20008410000 */
[----:B------:R-:W-:Y:S01]  /*1c220*/  @!P1 VIADD R11, R11, 0x38840 ;  /* 0x000388400b0b9836 */ /* 0x000fe20000000000 */
[C---:B------:R-:W-:Y:S01]  /*1c230*/  ISETP.GT.AND P2, PT, R6.reuse, R227, PT ;  /* 0x000000e30600720c */ /* 0x040fe20003f44270 */
[----:B------:R-:W-:Y:S01]  /*1c240*/  @!P1 VIADD R9, R9, 0x38860 ;  /* 0x0003886009099836 */ /* 0x000fe20000000000 */
[----:B------:R-:W-:Y:S01]  /*1c250*/  MUFU.TANH R181, R181 ;  /* 0x000000b500b57308 */ /* 0x000fe20000002400 */
[----:B------:R-:W-:-:S03]  /*1c260*/  VIADD R6, R6, 0xffffffff ;  /* 0xffffffff06067836 */ /* 0x000fc60000000000 */
[----:B------:R-:W-:-:S04]  /*1c270*/  @!P1 PRMT R9, RZ, 0x654, R9 ;  /* 0x00000654ff099816 */ /* 0x000fc80000000009 */
        /* <DEDUP_REMOVED lines=27> */
[----:B------:R-:W-:-:S06]  /*1c430*/  WARPGROUP.ARRIVE ;  /* 0x00000000000079c5 */ /* 0x000fcc0000000000 */
        /* <DEDUP_REMOVED lines=10> */
[----:B------:R-:W-:Y:S01]  /*1c4e0*/  R2UR UR6, R4 ;  /* 0x00000000040672ca */ /* 0x000fe200000e0000 */
[----:B------:R-:W-:Y:S01]  /*1c4f0*/  FMUL.FTZ R4, R185, UR39 ;  /* 0x00000027b9047c20 */ /* 0x000fe20008410000 */
[----:B------:R-:W-:Y:S01]  /*1c500*/  R2UR UR7, R5 ;  /* 0x00000000050772ca */ /* 0x000fe200000e0000 */
[----:B------:R-:W-:Y:S01]  /*1c510*/  FMUL.FTZ R185, R176, UR39 ;  /* 0x00000027b0b97c20 */ /* 0x000fe20008410000 */
[----:B------:R-:W-:Y:S01]  /*1c520*/  FMUL.FTZ R176, R178, UR39 ;  /* 0x00000027b2b07c20 */ /* 0x000fe20008410000 */
[----:B------:R-:W-:Y:S01]  /*1c530*/  FMUL.FTZ R178, R179, UR39 ;  /* 0x00000027b3b27c20 */ /* 0x000fe20008410000 */
[----:B------:R-:W-:Y:S01]  /*1c540*/  FMUL.FTZ R179, R182, UR39 ;  /* 0x00000027b6b37c20 */ /* 0x000fe20008410000 */
[----:B------:R-:W1:Y:S01]  /*1c550*/  MUFU.TANH R4, R4 ;  /* 0x0000000400047308 */ /* 0x000e620000002400 */
[----:B------:R-:W-:Y:S01]  /*1c560*/  FMUL.FTZ R182, R153, UR39 ;  /* 0x0000002799b67c20 */ /* 0x000fe20008410000 */
[----:B------:R-:W-:Y:S01]  /*1c570*/  FMUL.FTZ R153, R156, UR39 ;  /* 0x000000279c997c20 */ /* 0x000fe20008410000 */
[----:B------:R-:W-:-:S05]  /*1c580*/  FMUL.FTZ R156, R183, UR39 ;  /* 0x00000027b79c7c20 */ /* 0x000fca0008410000 */
[----:B------:R-:W2:Y:S08]  /*1c590*/  MUFU.TANH R185, R185 ;  /* 0x000000b900b97308 */ /* 0x000eb00000002400 */
[----:B------:R-:W3:Y:S08]  /*1c5a0*/  MUFU.TANH R182, R182 ;  /* 0x000000b600b67308 */ /* 0x000ef00000002400 */
[----:B------:R-:W4:Y:S08]  /*1c5b0*/  MUFU.TANH R153, R153 ;  /* 0x0000009900997308 */ /* 0x000f300000002400 */
[----:B------:R-:W5:Y:S08]  /*1c5c0*/  MUFU.TANH R176, R176 ;  /* 0x000000b000b07308 */ /* 0x000f700000002400 */
[----:B------:R-:W5:Y:S08]  /*1c5d0*/  MUFU.TANH R178, R178 ;  /* 0x000000b200b27308 */ /* 0x000f700000002400 */
[----:B------:R-:W5:Y:S08]  /*1c5e0*/  MUFU.TANH R179, R179 ;  /* 0x000000b300b37308 */ /* 0x000f700000002400 */
[----:B------:R-:W5:Y:S01]  /*1c5f0*/  MUFU.TANH R156, R156 ;  /* 0x0000009c009c7308 */ /* 0x000f620000002400 */
[----:B------:R-:W-:-:S02]  /*1c600*/  WARPGROUP.DEPBAR.LE gsb0, 0x0 ;  /* 0x00008000000079c5 */ /* 0x000fc40000010000 */
[----:B------:R-:W-:-:S06]  /*1c610*/  WARPGROUP.ARRIVE ;  /* 0x00000000000079c5 */ /* 0x000fcc0000000000 */
[----:B------:R-:W-:Y:S01]  /*1c620*/  HGMMA.64x256x16.F32.BF16 R24, R196, gdesc[UR4].tnspB, R24, gsb0 ;  /* 0x43e00004c4187df0 */ /* 0x000fe20008001818 */
[----:B------:R-:W-:Y:S02]  /*1c630*/  R2UR UR6, R2 ;  /* 0x00000000020672ca */ /* 0x000fe400000e0000 */
[----:B0-----:R-:W-:Y:S02]  /*1c640*/  FMNMX.FTZ R2, R0, R8, !PT ;  /* 0x0000000800027209 */ /* 0x001fe40007810000 */
[----:B------:R-:W-:Y:S02]  /*1c650*/  R2UR UR7, R3 ;  /* 0x00000000030772ca */ /* 0x000fe400000e0000 */
[----:B-1----:R-:W-:Y:S02]  /*1c660*/  FMNMX.FTZ R2, R4, R2, !PT ;  /* 0x0000000204027209 */ /* 0x002fe40007810000 */
[----:B------:R-:W-:Y:S02]  /*1c670*/  FMNMX.FTZ R3, R10, R7, !PT ;  /* 0x000000070a037209 */ /* 0x000fe40007810000 */
[----:B------:R-:W-:-:S02]  /*1c680*/  FMNMX.FTZ R2, R14, R2, !PT ;  /* 0x000000020e027209 */ /* 0x000fc40007810000 */
[----:B------:R-:W-:Y:S02]  /*1c690*/  FMNMX.FTZ R3, R12, R3, !PT ;  /* 0x000000030c037209 */ /* 0x000fe40007810000 */
[----:B------:R-:W-:Y:S02]  /*1c6a0*/  FMNMX.FTZ R2, R15, R2, !PT ;  /* 0x000000020f027209 */ /* 0x000fe40007810000 */
[----:B------:R-:W-:Y:S02]  /*1c6b0*/  FMNMX.FTZ R3, R13, R3, !PT ;  /* 0x000000030d037209 */ /* 0x000fe40007810000 */
[----:B--2---:R-:W-:-:S04]  /*1c6c0*/  FMNMX.FTZ R2, R185, R2, !PT ;  /* 0x00000002b9027209 */ /* 0x004fc80007810000 */
[----:B------:R-:W-:-:S04]  /*1c6d0*/  FMNMX.FTZ R2, R177, R2, !PT ;  /* 0x00000002b1027209 */ /* 0x000fc80007810000 */
        /* <DEDUP_REMOVED lines=11> */
[----:B---3--:R-:W-:-:S04]  /*1c790*/  FMNMX.FTZ R2, R182, R2, !PT ;  /* 0x00000002b6027209 */ /* 0x008fc80007810000 */
[----:B----4-:R-:W-:-:S04]  /*1c7a0*/  FMNMX.FTZ R2, R153, R2, !PT ;  /* 0x0000000299027209 */ /* 0x010fc80007810000 */
[----:B------:R-:W-:-:S05]  /*1c7b0*/  FMNMX.FTZ R5, R157, R2, !PT ;  /* 0x000000029d057209 */ /* 0x000fca0007810000 */
[----:B------:R-:W0:Y:S02]  /*1c7c0*/  SHFL.BFLY PT, R2, R5, 0x2, 0x1f ;  /* 0x0c401f0005027f89 */ /* 0x000e2400000e0000 */
[----:B0-----:R-:W-:-:S05]  /*1c7d0*/  FMNMX.FTZ R5, R5, R2, !PT ;  /* 0x0000000205057209 */ /* 0x001fca0007810000 */
[----:B------:R-:W0:Y:S02]  /*1c7e0*/  SHFL.BFLY PT, R2, R5, 0x1, 0x1f ;  /* 0x0c201f0005027f89 */ /* 0x000e2400000e0000 */
[----:B0-----:R-:W-:Y:S01]  /*1c7f0*/  FMNMX.FTZ R5, R5, R2, !PT ;  /* 0x0000000205057209 */ /* 0x001fe20007810000 */
[----:B------:R-:W-:-:S04]  /*1c800*/  IMAD.U32 R2, RZ, RZ, UR38 ;  /* 0x00000026ff027e24 */ /* 0x000fc8000f8e00ff */
[----:B------:R-:W-:-:S04]  /*1c810*/  FADD.FTZ R8, -R5, R8 ;  /* 0x0000000805087221 */ /* 0x000fc80000010100 */
[----:B------:R-:W-:Y:S01]  /*1c820*/  FMUL.FTZ R183, R8, R2 ;  /* 0x0000000208b77220 */ /* 0x000fe20000410000 */
[----:B------:R-:W-:-:S03]  /*1c830*/  FMNMX.FTZ R8, R184, R3, !PT ;  /* 0x00000003b8087209 */ /* 0x000fc60007810000 */
[----:B------:R0:W-:Y:S01]  /*1c840*/  MUFU.EX2 R3, R183 ;  /* 0x000000b700037308 */ /* 0x0001e20000000800 */
[----:B-----5:R-:W-:-:S04]  /*1c850*/  FMNMX.FTZ R8, R176, R8, !PT ;  /* 0x00000008b0087209 */ /* 0x020fc80007810000 */
[----:B------:R-:W-:Y:S01]  /*1c860*/  FMNMX.FTZ R8, R178, R8, !PT ;  /* 0x00000008b2087209 */ /* 0x000fe20007810000 */
[----:B0-----:R-:W-:-:S04]  /*1c870*/  FMUL.FTZ R183, R5, R2 ;  /* 0x0000000205b77220 */ /* 0x001fc80000410000 */
        /* <DEDUP_REMOVED lines=14> */
[----:B------:R-:W0:Y:S01]  /*1c960*/  MUFU.EX2 R208, R208 ;  /* 0x000000d000d07308 */ /* 0x000e220000000800 */
[-CC-:B------:R-:W-:Y:S01]  /*1c970*/  FFMA.FTZ R200, R168, R2.reuse, -R183.reuse ;  /* 0x00000002a8c87223 */ /* 0x180fe200000108b7 */
[--C-:B------:R-:W-:Y:S01]  /*1c980*/  FFMA.FTZ R168, R169, R2, -R183.reuse ;  /* 0x00000002a9a87223 */ /* 0x100fe200000108b7 */
[----:B------:R-:W-:Y:S01]  /*1c990*/  FMNMX.FTZ R0, R174, R0, !PT ;  /* 0x00000000ae007209 */ /* 0x000fe20007810000 */
[-CC-:B------:R-:W-:Y:S01]  /*1c9a0*/  FFMA.FTZ R202, R172, R2.reuse, -R183.reuse ;  /* 0x00000002acca7223 */ /* 0x180fe200000108b7 */
[----:B------:R-:W-:-:S02]  /*1c9b0*/  FFMA.FTZ R169, R173, R2, -R183 ;  /* 0x00000002ada97223 */ /* 0x000fc400000108b7 */
[----:B------:R-:W-:Y:S01]  /*1c9c0*/  FMNMX.FTZ R0, R175, R0, !PT ;  /* 0x00000000af007209 */ /* 0x000fe20007810000 */
[----:B------:R-:W1:Y:S03]  /*1c9d0*/  MUFU.EX2 R210, R210 ;  /* 0x000000d200d27308 */ /* 0x000e660000000800 */
[----:B------:R-:W-:-:S04]  /*1c9e0*/  FMNMX.FTZ R0, R162, R0, !PT ;  /* 0x00000000a2007209 */ /* 0x000fc80007810000 */
[----:B------:R-:W-:Y:S01]  /*1c9f0*/  FMNMX.FTZ R0, R163, R0, !PT ;  /* 0x00000000a3007209 */ /* 0x000fe20007810000 */
[----:B------:R-:W2:Y:S01]  /*1ca00*/  MUFU.EX2 R186, R186 ;  /* 0x000000ba00ba7308 */ /* 0x000ea20000000800 */
[----:B0-----:R-:W-:Y:S01]  /*1ca10*/  FFMA.FTZ R21, R3, R21, R208 ;  /* 0x0000001503157223 */ /* 0x001fe200000100d0 */
[----:B------:R-:W-:Y:S02]  /*1ca20*/  F2FP.BF16.F32.PACK_AB R208, R8, R208 ;  /* 0x000000d008d0723e */ /* 0x000fe400000010ff */
[----:B------:R-:W-:Y:S01]  /*1ca30*/  FMNMX.FTZ R0, R166, R0, !PT ;  /* 0x00000000a6007209 */ /* 0x000fe20007810000 */
[----:B------:R-:W-:Y:S01]  /*1ca40*/  FADD.FTZ R21, R8, R21 ;  /* 0x0000001508157221 */ /* 0x000fe20000010000 */
[----:B------:R-:W-:Y:S02]  /*1ca50*/  IMAD.MOV.U32 R8, RZ, RZ, R5 ;  /* 0x000000ffff087224 */ /* 0x000fe400078e0005 */
[----:B------:R-:W-:Y:S01]  /*1ca60*/  FMNMX.FTZ R0, R167, R0, !PT ;  /* 0x00000000a7007209 */ /* 0x000fe20007810000 */
[----:B------:R-:W-:Y:S01]  /*1ca70*/  MUFU.EX2 R204, R204 ;  /* 0x000000cc00cc7308 */ /* 0x000fe20000000800 */
[----:B-1----:R-:W-:-:S02]  /*1ca80*/  FADD.FTZ R21, R210, R21 ;  /* 0x00000015d2157221 */ /* 0x002fc40000010000 */
[----:B------:R-:W-:-:S04]  /*1ca90*/  FMNMX.FTZ R0, R154, R0, !PT ;  /* 0x000000009a007209 */ /* 0x000fc80007810000 */
[----:B------:R-:W-:Y:S01]  /*1caa0*/  FMNMX.FTZ R0, R155, R0, !PT ;  /* 0x000000009b007209 */ /* 0x000fe20007810000 */
[----:B------:R-:W-:Y:S01]  /*1cab0*/  MUFU.EX2 R14, R14 ;  /* 0x0000000e000e7308 */ /* 0x000fe20000000800 */
[----:B--2---:R-:W-:Y:S02]  /*1cac0*/  F2FP.BF16.F32.PACK_AB R210, R186, R210 ;  /* 0x000000d2bad2723e */ /* 0x004fe400000010ff */
[----:B------:R-:W-:-:S04]  /*1cad0*/  FMNMX.FTZ R0, R158, R0, !PT ;  /* 0x000000009e007209 */ /* 0x000fc80007810000 */
[----:B------:R-:W-:Y:S01]  /*1cae0*/  FMNMX.FTZ R0, R159, R0, !PT ;  /* 0x000000009f007209 */ /* 0x000fe20007810000 */
[----:B------:R-:W-:Y:S04]  /*1caf0*/  MUFU.EX2 R206, R206 ;  /* 0x000000ce00ce7308 */ /* 0x000fe80000000800 */
[----:B------:R-:W0:Y:S04]  /*1cb00*/  SHFL.BFLY PT, R4, R0, 0x2, 0x1f ;  /* 0x0c401f0000047f89 */ /* 0x000e2800000e0000 */
[----:B------:R-:W-:Y:S08]  /*1cb10*/  MUFU.EX2 R15, R15 ;  /* 0x0000000f000f7308 */ /* 0x000ff00000000800 */
[----:B------:R-:W-:Y:S08]  /*1cb20*/  MUFU.EX2 R200, R200 ;  /* 0x000000c800c87308 */ /* 0x000ff00000000800 */
[----:B------:R-:W-:Y:S01]  /*1cb30*/  MUFU.EX2 R168, R168 ;  /* 0x000000a800a87308 */ /* 0x000fe20000000800 */
[----:B0-----:R-:W-:-:S07]  /*1cb40*/  FMNMX.FTZ R0, R0, R4, !PT ;  /* 0x0000000400007209 */ /* 0x001fce0007810000 */
[----:B------:R-:W-:Y:S01]  /*1cb50*/  MUFU.EX2 R202, R202 ;  /* 0x000000ca00ca7308 */ /* 0x000fe20000000800 */
[----:B------:R-:W0:Y:S07]  /*1cb60*/  SHFL.BFLY PT, R4, R0, 0x1, 0x1f ;  /* 0x0c201f0000047f89 */ /* 0x000e2e00000e0000 */
[----:B------:R-:W-:Y:S01]  /*1cb70*/  MUFU.EX2 R169, R169 ;  /* 0x000000a900a97308 */ /* 0x000fe20000000800 */
[----:B------:R-:W-:Y:S02]  /*1cb80*/  WARPGROUP.DEPBAR.LE gsb0, 0x0 ;  /* 0x00008000000079c5 */ /* 0x000fe40000010000 */
[----:B------:R-:W-:Y:S01]  /*1cb90*/  WARPGROUP.ARRIVE ;  /* 0x00000000000079c5 */ /* 0x000fe20000000000 */
[-CC-:B------:R-:W-:Y:S01]  /*1cba0*/  FFMA.FTZ R196, R160, R2.reuse, -R183.reuse ;  /* 0x00000002a0c47223 */ /* 0x180fe200000108b7 */
[--C-:B------:R-:W-:Y:S01]  /*1cbb0*/  FFMA.FTZ R160, R161, R2, -R183.reuse ;  /* 0x00000002a1a07223 */ /* 0x100fe200000108b7 */
[----:B0-----:R-:W-:Y:S01]  /*1cbc0*/  FMNMX.FTZ R4, R0, R4, !PT ;  /* 0x0000000400047209 */ /* 0x001fe20007810000 */
[-CC-:B------:R-:W-:Y:S01]  /*1cbd0*/  FFMA.FTZ R198, R164, R2.reuse, -R183.reuse ;  /* 0x00000002a4c67223 */ /* 0x180fe200000108b7 */
[----:B------:R-:W-:Y:S01]  /*1cbe0*/  FFMA.FTZ R161, R165, R2, -R183 ;  /* 0x00000002a5a17223 */ /* 0x000fe200000108b7 */
[----:B------:R-:W-:Y:S01]  /*1cbf0*/  HGMMA.64x256x16.F32.BF16 R24, R192, gdesc[UR4].tnspB, R24, gsb0 ;  /* 0x43e00004c0187df0 */ /* 0x000fe20008001818 */
[----:B------:R-:W-:Y:S01]  /*1cc00*/  MUFU.EX2 R196, R196 ;  /* 0x000000c400c47308 */ /* 0x000fe20000000800 */
[----:B------:R-:W-:-:S04]  /*1cc10*/  FADD.FTZ R0, -R4, R7 ;  /* 0x0000000704007221 */ /* 0x000fc80000010100 */
[----:B------:R-:W-:-:S03]  /*1cc20*/  FMUL.FTZ R0, R0, R2 ;  /* 0x0000000200007220 */ /* 0x000fc60000410000 */
[----:B------:R0:W-:Y:S08]  /*1cc30*/  MUFU.EX2 R7, R157 ;  /* 0x0000009d00077308 */ /* 0x0001f00000000800 */
[----:B------:R-:W-:Y:S08]  /*1cc40*/  MUFU.EX2 R0, R0 ;  /* 0x0000000000007308 */ /* 0x000ff00000000800 */
[----:B------:R-:W-:Y:S08]  /*1cc50*/  MUFU.EX2 R160, R160 ;  /* 0x000000a000a07308 */ /* 0x000ff00000000800 */
[----:B------:R-:W-:Y:S08]  /*1cc60*/  MUFU.EX2 R198, R198 ;  /* 0x000000c600c67308 */ /* 0x000ff00000000800 */
[----:B------:R-:W-:Y:S01]  /*1cc70*/  MUFU.EX2 R161, R161 ;  /* 0x000000a100a17308 */ /* 0x000fe20000000800 */
[----:B------:R-:W-:-:S02]  /*1cc80*/  WARPGROUP.DEPBAR.LE gsb0, 0x0 ;  /* 0x00008000000079c5 */ /* 0x000fc40000010000 */
[-CC-:B------:R-:W-:Y:S01]  /*1cc90*/  FFMA.FTZ R194, R153, R2.reuse, -R183.reuse ;  /* 0x0000000299c27223 */ /* 0x180fe200000108b7 */
[-C--:B------:R-:W-:Y:S01]  /*1cca0*/  FMUL.FTZ R153, R4, R2.reuse ;  /* 0x0000000204997220 */ /* 0x080fe20000410000 */
[-CC-:B------:R-:W-:Y:S01]  /*1ccb0*/  FFMA.FTZ R192, R152, R2.reuse, -R183.reuse ;  /* 0x0000000298c07223 */ /* 0x180fe200000108b7 */
[-C--:B------:R-:W-:Y:S02]  /*1ccc0*/  FFMA.FTZ R152, R182, R2.reuse, -R183 ;  /* 0x00000002b6987223 */ /* 0x080fe400000108b7 */
[-CC-:B------:R-:W-:Y:S01]  /*1ccd0*/  FFMA.FTZ R209, R10, R2.reuse, -R153.reuse ;  /* 0x000000020ad17223 */ /* 0x180fe20000010899 */
[-CC-:B------:R-:W-:Y:S01]  /*1cce0*/  FFMA.FTZ R10, R12, R2.reuse, -R153.reuse ;  /* 0x000000020c0a7223 */ /* 0x180fe20000010899 */
[-CC-:B------:R-:W-:Y:S01]  /*1ccf0*/  FFMA.FTZ R211, R13, R2.reuse, -R153.reuse ;  /* 0x000000020dd37223 */ /* 0x180fe20000010899 */
[-CC-:B------:R-:W-:Y:S01]  /*1cd00*/  FFMA.FTZ R13, R184, R2.reuse, -R153.reuse ;  /* 0x00000002b80d7223 */ /* 0x180fe20000010899 */
[-CC-:B------:R-:W-:Y:S01]  /*1cd10*/  FFMA.FTZ R205, R176, R2.reuse, -R153.reuse ;  /* 0x00000002b0cd7223 */ /* 0x180fe20000010899 */
[-CC-:B0-----:R-:W-:Y:S01]  /*1cd20*/  FFMA.FTZ R157, R178, R2.reuse, -R153.reuse ;  /* 0x00000002b29d7223 */ /* 0x181fe20000010899 */
[----:B------:R-:W0:Y:S01]  /*1cd30*/  MUFU.EX2 R209, R209 ;  /* 0x000000d100d17308 */ /* 0x000e220000000800 */
[-CC-:B------:R-:W-:Y:S01]  /*1cd40*/  FFMA.FTZ R207, R179, R2.reuse, -R153.reuse ;  /* 0x00000002b3cf7223 */ /* 0x180fe20000010899 */
[-CC-:B------:R-:W-:Y:S01]  /*1cd50*/  FFMA.FTZ R197, R162, R2.reuse, -R153.reuse ;  /* 0x00000002a2c57223 */ /* 0x180fe20000010899 */
[-C--:B------:R-:W-:Y:S01]  /*1cd60*/  FFMA.FTZ R12, R156, R2.reuse, -R153 ;  /* 0x000000029c0c7223 */ /* 0x080fe20000010899 */
[----:B------:R-:W-:Y:S01]  /*1cd70*/  @!P1 PRMT R156, RZ, 0x654, R11 ;  /* 0x00000654ff9c9816 */ /* 0x000fe2000000000b */
[-CC-:B------:R-:W-:Y:S01]  /*1cd80*/  FFMA.FTZ R201, R170, R2.reuse, -R153.reuse ;  /* 0x00000002aac97223 */ /* 0x180fe20000010899 */
[-CC-:B------:R-:W-:Y:S01]  /*1cd90*/  FFMA.FTZ R171, R171, R2.reuse, -R153.reuse ;  /* 0x00000002abab7223 */ /* 0x180fe20000010899 */
[-CC-:B------:R-:W-:Y:S01]  /*1cda0*/  FFMA.FTZ R193, R154, R2.reuse, -R153.reuse ;  /* 0x000000029ac17223 */ /* 0x180fe20000010899 */
[----:B------:R-:W1:Y:S01]  /*1cdb0*/  MUFU.EX2 R10, R10 ;  /* 0x0000000a000a7308 */ /* 0x000e620000000800 */
[----:B------:R2:W-:Y:S01]  /*1cdc0*/  @!P1 SYNCS.ARRIVE.TRANS64.RED.A1T0 RZ, [R156+URZ], RZ ;  /* 0x000000ff9cff99a7 */ /* 0x0005e2000810043f */
[-CC-:B------:R-:W-:Y:S01]  /*1cdd0*/  FFMA.FTZ R203, R174, R2.reuse, -R153.reuse ;  /* 0x00000002aecb7223 */ /* 0x180fe20000010899 */
[-CC-:B------:R-:W-:Y:S01]  /*1cde0*/  FFMA.FTZ R175, R175, R2.reuse, -R153.reuse ;  /* 0x00000002afaf7223 */ /* 0x180fe20000010899 */
[-CC-:B------:R-:W-:Y:S01]  /*1cdf0*/  FFMA.FTZ R199, R166, R2.reuse, -R153.reuse ;  /* 0x00000002a6c77223 */ /* 0x180fe20000010899 */
[-CC-:B------:R-:W-:Y:S01]  /*1ce00*/  FFMA.FTZ R155, R155, R2.reuse, -R153.reuse ;  /* 0x000000029b9b7223 */ /* 0x180fe20000010899 */
[----:B------:R-:W-:-:S02]  /*1ce10*/  FFMA.FTZ R158, R158, R2, -R153 ;  /* 0x000000029e9e7223 */ /* 0x000fc40000010899 */
[----:B------:R-:W3:Y:S01]  /*1ce20*/  MUFU.EX2 R211, R211 ;  /* 0x000000d300d37308 */ /* 0x000ee20000000800 */
[----:B0-----:R-:W-:Y:S01]  /*1ce30*/  FFMA.FTZ R20, R0, R20, R209 ;  /* 0x0000001400147223 */ /* 0x001fe200000100d1 */
[----:B--2---:R-:W-:Y:S01]  /*1ce40*/  FADD.FTZ R156, R186, R21 ;  /* 0x00000015ba9c7221 */ /* 0x004fe20000010000 */
[----:B------:R0:W-:Y:S01]  /*1ce50*/  @!P1 SYNCS.ARRIVE.TRANS64.RED.A1T0 RZ, [R9+URZ], RZ ;  /* 0x000000ff09ff99a7 */ /* 0x0001e2000810043f */
[--C-:B------:R-:W-:Y:S02]  /*1ce60*/  FFMA.FTZ R21, R167, R2, -R153.reuse ;  /* 0x00000002a7157223 */ /* 0x100fe40000010899 */
[----:B------:R-:W-:Y:S01]  /*1ce70*/  FADD.FTZ R156, R204, R156 ;  /* 0x0000009ccc9c7221 */ /* 0x000fe20000010000 */
[----:B------:R-:W-:Y:S01]  /*1ce80*/  F2FP.BF16.F32.PACK_AB R204, R14, R204 ;  /* 0x000000cc0ecc723e */ /* 0x000fe200000010ff */
[----:B------:R-:W2:Y:S01]  /*1ce90*/  MUFU.EX2 R13, R13 ;  /* 0x0000000d000d7308 */ /* 0x000ea20000000800 */
[----:B-1----:R-:W-:Y:S01]  /*1cea0*/  FADD.FTZ R162, R10, R20 ;  /* 0x000000140aa27221 */ /* 0x002fe20000010000 */
[----:B------:R-:W-:Y:S01]  /*1ceb0*/  FADD.FTZ R156, R14, R156 ;  /* 0x0000009c0e9c7221 */ /* 0x000fe20000010000 */
[-CC-:B------:R-:W-:Y:S01]  /*1cec0*/  FFMA.FTZ R20, R163, R2.reuse, -R153.reuse ;  /* 0x00000002a3147223 */ /* 0x180fe20000010899 */
[----:B------:R-:W-:Y:S01]  /*1ced0*/  FFMA.FTZ R153, R159, R2, -R153 ;  /* 0x000000029f997223 */ /* 0x000fe20000010899 */
[----:B------:R-:W-:Y:S01]  /*1cee0*/  F2FP.BF16.F32.PACK_AB R209, R10, R209 ;  /* 0x000000d10ad1723e */ /* 0x000fe200000010ff */
[----:B------:R-:W-:Y:S01]  /*1cef0*/  FADD.FTZ R156, R206, R156 ;  /* 0x0000009cce9c7221 */ /* 0x000fe20000010000 */
[----:B------:R-:W-:Y:S01]  /*1cf00*/  F2FP.BF16.F32.PACK_AB R206, R15, R206 ;  /* 0x000000ce0fce723e */ /* 0x000fe200000010ff */
[----:B------:R-:W1:Y:S01]  /*1cf10*/  MUFU.EX2 R205, R205 ;  /* 0x000000cd00cd7308 */ /* 0x000e620000000800 */
[----:B---3--:R-:W-:Y:S01]  /*1cf20*/  FADD.FTZ R162, R211, R162 ;  /* 0x000000a2d3a27221 */ /* 0x008fe20000010000 */
[----:B------:R-:W-:Y:S01]  /*1cf30*/  FADD.FTZ R156, R15, R156 ;  /* 0x0000009c0f9c7221 */ /* 0x000fe20000010000 */
[----:B------:R-:W-:-:S03]  /*1cf40*/  IMAD.MOV.U32 R10, RZ, RZ, R220 ;  /* 0x000000ffff0a7224 */ /* 0x000fc600078e00dc */
[----:B------:R-:W-:Y:S01]  /*1cf50*/  FADD.FTZ R156, R200, R156 ;  /* 0x0000009cc89c7221 */ /* 0x000fe20000010000 */
[C---:B------:R-:W-:Y:S01]  /*1cf60*/  F2FP.BF16.F32.PACK_AB R200, R168.reuse, R200 ;  /* 0x000000c8a8c8723e */ /* 0x040fe200000010ff */
[----:B------:R-:W3:Y:S01]  /*1cf70*/  MUFU.EX2 R157, R157 ;  /* 0x0000009d009d7308 */ /* 0x000ee20000000800 */
[C---:B--2---:R-:W-:Y:S01]  /*1cf80*/  FADD.FTZ R162, R13.reuse, R162 ;  /* 0x000000a20da27221 */ /* 0x044fe20000010000 */
[----:B------:R-:W-:Y:S01]  /*1cf90*/  FADD.FTZ R156, R168, R156 ;  /* 0x0000009ca89c7221 */ /* 0x000fe20000010000 */
[----:B------:R-:W-:-:S03]  /*1cfa0*/  F2FP.BF16.F32.PACK_AB R211, R13, R211 ;  /* 0x000000d30dd3723e */ /* 0x000fc600000010ff */
[----:B------:R-:W-:Y:S01]  /*1cfb0*/  FADD.FTZ R156, R202, R156 ;  /* 0x0000009cca9c7221 */ /* 0x000fe20000010000 */
[----:B------:R-:W-:Y:S01]  /*1cfc0*/  F2FP.BF16.F32.PACK_AB R202, R169, R202 ;  /* 0x000000caa9ca723e */ /* 0x000fe200000010ff */
[----:B------:R-:W2:Y:S01]  /*1cfd0*/  MUFU.EX2 R207, R207 ;  /* 0x000000cf00cf7308 */ /* 0x000ea20000000800 */
[----:B-1----:R-:W-:Y:S01]  /*1cfe0*/  FADD.FTZ R154, R205, R162 ;  /* 0x000000a2cd9a7221 */ /* 0x002fe20000010000 */
[----:B------:R-:W-:-:S04]  /*1cff0*/  FADD.FTZ R156, R169, R156 ;  /* 0x0000009ca99c7221 */ /* 0x000fc80000010000 */
[----:B------:R-:W-:Y:S01]  /*1d000*/  FADD.FTZ R156, R196, R156 ;  /* 0x0000009cc49c7221 */ /* 0x000fe20000010000 */
[C---:B------:R-:W-:Y:S01]  /*1d010*/  F2FP.BF16.F32.PACK_AB R196, R160.reuse, R196 ;  /* 0x000000c4a0c4723e */ /* 0x040fe200000010ff */
[----:B------:R-:W1:Y:S01]  /*1d020*/  MUFU.EX2 R12, R12 ;  /* 0x0000000c000c7308 */ /* 0x000e620000000800 */
[C---:B---3--:R-:W-:Y:S01]  /*1d030*/  FADD.FTZ R154, R157.reuse, R154 ;  /* 0x0000009a9d9a7221 */ /* 0x048fe20000010000 */
[----:B------:R-:W-:Y:S01]  /*1d040*/  FADD.FTZ R156, R160, R156 ;  /* 0x0000009ca09c7221 */ /* 0x000fe20000010000 */
[----:B------:R-:W-:-:S03]  /*1d050*/  F2FP.BF16.F32.PACK_AB R205, R157, R205 ;  /* 0x000000cd9dcd723e */ /* 0x000fc600000010ff */
[----:B------:R-:W-:Y:S01]  /*1d060*/  FADD.FTZ R156, R198, R156 ;  /* 0x0000009cc69c7221 */ /* 0x000fe20000010000 */
[----:B------:R-:W-:Y:S01]  /*1d070*/  F2FP.BF16.F32.PACK_AB R198, R161, R198 ;  /* 0x000000c6a1c6723e */ /* 0x000fe200000010ff */
[----:B------:R-:W3:Y:S01]  /*1d080*/  MUFU.EX2 R201, R201 ;  /* 0x000000c900c97308 */ /* 0x000ee20000000800 */
[----:B--2---:R-:W-:Y:S01]  /*1d090*/  FADD.FTZ R154, R207, R154 ;  /* 0x0000009acf9a7221 */ /* 0x004fe20000010000 */
[----:B------:R-:W-:-:S06]  /*1d0a0*/  FADD.FTZ R156, R161, R156 ;  /* 0x0000009ca19c7221 */ /* 0x000fcc0000010000 */
[----:B------:R-:W2:Y:S01]  /*1d0b0*/  MUFU.EX2 R11, R171 ;  /* 0x000000ab000b7308 */ /* 0x000ea20000000800 */
[C---:B-1----:R-:W-:Y:S01]  /*1d0c0*/  FADD.FTZ R154, R12.reuse, R154 ;  /* 0x0000009a0c9a7221 */ /* 0x042fe20000010000 */
[----:B------:R-:W-:-:S06]  /*1d0d0*/  F2FP.BF16.F32.PACK_AB R207, R12, R207 ;  /* 0x000000cf0ccf723e */ /* 0x000fcc00000010ff */
[----:B------:R-:W1:Y:S01]  /*1d0e0*/  MUFU.EX2 R203, R203 ;  /* 0x000000cb00cb7308 */ /* 0x000e620000000800 */
[----:B---3--:R-:W-:-:S07]  /*1d0f0*/  FADD.FTZ R154, R201, R154 ;  /* 0x0000009ac99a7221 */ /* 0x008fce0000010000 */
[----:B0-----:R-:W0:Y:S01]  /*1d100*/  MUFU.EX2 R9, R175 ;  /* 0x000000af00097308 */ /* 0x001e220000000800 */
[C---:B--2---:R-:W-:Y:S01]  /*1d110*/  FADD.FTZ R154, R11.reuse, R154 ;  /* 0x0000009a0b9a7221 */ /* 0x044fe20000010000 */
[----:B------:R-:W-:-:S06]  /*1d120*/  F2FP.BF16.F32.PACK_AB R201, R11, R201 ;  /* 0x000000c90bc9723e */ /* 0x000fcc00000010ff */
[----:B------:R-:W2:Y:S01]  /*1d130*/  MUFU.EX2 R197, R197 ;  /* 0x000000c500c57308 */ /* 0x000ea20000000800 */
[----:B-1----:R-:W-:-:S07]  /*1d140*/  FADD.FTZ R154, R203, R154 ;  /* 0x0000009acb9a7221 */ /* 0x002fce0000010000 */
[----:B------:R-:W1:Y:S01]  /*1d150*/  MUFU.EX2 R20, R20 ;  /* 0x0000001400147308 */ /* 0x000e620000000800 */
[C---:B0-----:R-:W-:Y:S01]  /*1d160*/  FADD.FTZ R154, R9.reuse, R154 ;  /* 0x0000009a099a7221 */ /* 0x041fe20000010000 */
[----:B------:R-:W-:Y:S01]  /*1d170*/  F2FP.BF16.F32.PACK_AB R203, R9, R203 ;  /* 0x000000cb09cb723e */ /* 0x000fe200000010ff */
[----:B------:R-:W-:-:S05]  /*1d180*/  IMAD.MOV.U32 R9, RZ, RZ, R221 ;  /* 0x000000ffff097224 */ /* 0x000fca00078e00dd */
[----:B------:R-:W0:Y:S01]  /*1d190*/  MUFU.EX2 R199, R199 ;  /* 0x000000c700c77308 */ /* 0x000e220000000800 */
[----:B--2---:R-:W-:-:S07]  /*1d1a0*/  FADD.FTZ R154, R197, R154 ;  /* 0x0000009ac59a7221 */ /* 0x004fce0000010000 */
[----:B------:R-:W2:Y:S01]  /*1d1b0*/  MUFU.EX2 R21, R21 ;  /* 0x0000001500157308 */ /* 0x000ea20000000800 */
[C---:B-1----:R-:W-:Y:S01]  /*1d1c0*/  FADD.FTZ R154, R20.reuse, R154 ;  /* 0x0000009a149a7221 */ /* 0x042fe20000010000 */
[----:B------:R-:W-:-:S06]  /*1d1d0*/  F2FP.BF16.F32.PACK_AB R197, R20, R197 ;  /* 0x000000c514c5723e */ /* 0x000fcc00000010ff */
[----:B------:R-:W1:Y:S01]  /*1d1e0*/  MUFU.EX2 R192, R192 ;  /* 0x000000c000c07308 */ /* 0x000e620000000800 */
[----:B0-----:R-:W-:-:S07]  /*1d1f0*/  FADD.FTZ R154, R199, R154 ;  /* 0x0000009ac79a7221 */ /* 0x001fce0000010000 */
[----:B------:R-:W0:Y:S01]  /*1d200*/  MUFU.EX2 R193, R193 ;  /* 0x000000c100c17308 */ /* 0x000e220000000800 */
[C---:B--2---:R-:W-:Y:S01]  /*1d210*/  FADD.FTZ R154, R21.reuse, R154 ;  /* 0x0000009a159a7221 */ /* 0x044fe20000010000 */
[----:B------:R-:W-:-:S06]  /*1d220*/  F2FP.BF16.F32.PACK_AB R199, R21, R199 ;  /* 0x000000c715c7723e */ /* 0x000fcc00000010ff */
[----:B------:R-:W2:Y:S01]  /*1d230*/  MUFU.EX2 R152, R152 ;  /* 0x0000009800987308 */ /* 0x000ea20000000800 */
[----:B-1----:R-:W-:-:S07]  /*1d240*/  FADD.FTZ R156, R192, R156 ;  /* 0x0000009cc09c7221 */ /* 0x002fce0000010000 */
[----:B------:R-:W1:Y:S01]  /*1d250*/  MUFU.EX2 R155, R155 ;  /* 0x0000009b009b7308 */ /* 0x000e620000000800 */
[----:B0-----:R-:W-:-:S07]  /*1d260*/  FADD.FTZ R154, R193, R154 ;  /* 0x0000009ac19a7221 */ /* 0x001fce0000010000 */
[----:B------:R-:W0:Y:S01]  /*1d270*/  MUFU.EX2 R194, R194 ;  /* 0x000000c200c27308 */ /* 0x000e220000000800 */
[C---:B--2---:R-:W-:Y:S01]  /*1d280*/  FADD.FTZ R156, R152.reuse, R156 ;  /* 0x0000009c989c7221 */ /* 0x044fe20000010000 */
[----:B------:R-:W-:-:S06]  /*1d290*/  F2FP.BF16.F32.PACK_AB R192, R152, R192 ;  /* 0x000000c098c0723e */ /* 0x000fcc00000010ff */
[----:B------:R-:W2:Y:S01]  /*1d2a0*/  MUFU.EX2 R158, R158 ;  /* 0x0000009e009e7308 */ /* 0x000ea20000000800 */
[C---:B-1----:R-:W-:Y:S01]  /*1d2b0*/  FADD.FTZ R154, R155.reuse, R154 ;  /* 0x0000009a9b9a7221 */ /* 0x042fe20000010000 */
[----:B------:R-:W-:-:S06]  /*1d2c0*/  F2FP.BF16.F32.PACK_AB R193, R155, R193 ;  /* 0x000000c19bc1723e */ /* 0x000fcc00000010ff */
[----:B------:R-:W1:Y:S01]  /*1d2d0*/  MUFU.EX2 R153, R153 ;  /* 0x0000009900997308 */ /* 0x000e620000000800 */
[----:B0-----:R-:W-:Y:S01]  /*1d2e0*/  FADD.FTZ R156, R194, R156 ;  /* 0x0000009cc29c7221 */ /* 0x001fe20000010000 */
[----:B------:R-:W-:-:S03]  /*1d2f0*/  F2FP.BF16.F32.PACK_AB R194, R7, R194 ;  /* 0x000000c207c2723e */ /* 0x000fc600000010ff */
[----:B------:R-:W-:Y:S01]  /*1d300*/  FADD.FTZ R21, R7, R156 ;  /* 0x0000009c07157221 */ /* 0x000fe20000010000 */
[----:B------:R-:W-:Y:S02]  /*1d310*/  IMAD.MOV.U32 R7, RZ, RZ, R4 ;  /* 0x000000ffff077224 */ /* 0x000fe400078e0004 */
[----:B--2---:R-:W-:-:S04]  /*1d320*/  FADD.FTZ R154, R158, R154 ;  /* 0x0000009a9e9a7221 */ /* 0x004fc80000010000 */
[C---:B-1----:R-:W-:Y:S01]  /*1d330*/  FADD.FTZ R20, R153.reuse, R154 ;  /* 0x0000009a99147221 */ /* 0x042fe20000010000 */
[----:B------:R-:W-:Y:S01]  /*1d340*/  F2FP.BF16.F32.PACK_AB R195, R153, R158 ;  /* 0x0000009e99c3723e */ /* 0x000fe200000010ff */
[----:B------:R-:W-:Y:S06]  /*1d350*/  @P2 BRA `(.L_x_648) ;  /* 0xffffffb000a82947 */ /* 0x000fec000383ffff */
.L_x_637:
[----:B------:R-:W-:Y:S05]  /*1d360*/  BSYNC B0 ;  /* 0x0000000000007941 */ /* 0x000fea0003800000 */
.L_x_636:
        /* <DEDUP_REMOVED lines=131> */
.L_x_649:
[----:B------:R-:W-:Y:S01]  /*1dba0*/  IMAD R0, R220, 0x8, R18 ;  /* 0x00000008dc007824 */ /* 0x000fe200078e0212 */
[----:B------:R-:W-:-:S04]  /*1dbb0*/  SHF.L.U32 R3, R221, 0x1f, RZ ;  /* 0x0000001fdd037819 */ /* 0x000fc800000006ff */
[----:B------:R0:W1:Y:S01]  /*1dbc0*/  SYNCS.PHASECHK.TRANS64.TRYWAIT P2, [R0+URZ+0x38850], R3 ;  /* 0x03885003000075a7 */ /* 0x000062000804017f */
[----:B------:R-:W-:Y:S05]  /*1dbd0*/  @!P0 BRA `(.L_x_650) ;  /* 0x0000000000048947 */ /* 0x000fea0003800000 */
[----:B------:R-:W-:Y:S01]  /*1dbe0*/  BPT.TRAP 0x1 ;  /* 0x000000040000795c */ /* 0x000fe20000300000 */
.L_x_650:
[----:B------:R-:W-:Y:S04]  /*1dbf0*/  BSSY B0, `(.L_x_651) ;  /* 0x0000004000007945 */ /* 0x000fe80003800000 */
[----:B-1----:R-:W-:Y:S05]  /*1dc00*/  @P2 BRA `(.L_x_652) ;  /* 0x0000000000082947 */ /* 0x002fea0003800000 */
[----:B------:R-:W1:Y:S02]  /*1dc10*/  SYNCS.PHASECHK.TRANS64.TRYWAIT P0, [R0+URZ+0x38850], R3 ;  /* 0x03885003000075a7 */ /* 0x000e64000800017f */
[----:B-1----:R-:W-:Y:S05]  /*1dc20*/  @!P0 BRA `(.L_x_653) ;  /* 0x000000ec005c8947 */ /* 0x002fea0003800000 */
.L_x_652:
[----:B------:R-:W-:Y:S05]  /*1dc30*/  BSYNC B0 ;  /* 0x0000000000007941 */ /* 0x000fea0003800000 */
.L_x_651:
[----:B------:R-:W-:Y:S01]  /*1dc40*/  VIADD R18, R18, 0x400 ;  /* 0x0000040012127836 */ /* 0x000fe20000000000 */
[----:B------:R-:W-:Y:S01]  /*1dc50*/  WARPGROUP.ARRIVE ;  /* 0x00000000000079c5 */ /* 0x000fe20000000000 */
[----:B------:R-:W-:Y:S01]  /*1dc60*/  IMAD.MOV.U32 R7, RZ, RZ, 0x40000040 ;  /* 0x40000040ff077424 */ /* 0x000fe200078e00ff */
[----:B01----:R-:W0:Y:S01]  /*1dc70*/  SHFL.BFLY PT, R3, R20, 0x2, 0x1f ;  /* 0x0c401f0014037f89 */ /* 0x003e2200000e0000 */
[----:B------:R-:W-:Y:S01]  /*1dc80*/  IMAD.MOV.U32 R9, RZ, RZ, 0x40000040 ;  /* 0x40000040ff097424 */ /* 0x000fe200078e00ff */
[----:B------:R-:W-:Y:S01]  /*1dc90*/  SHF.R.U32.HI R18, RZ, 0x4, R18 ;  /* 0x00000004ff127819 */ /* 0x000fe20000011612 */
[----:B------:R-:W-:Y:S01]  /*1dca0*/  IMAD.MOV.U32 R167, RZ, RZ, -0x800000 ;  /* 0xff800000ffa77424 */ /* 0x000fe200078e00ff */
[----:B------:R-:W-:Y:S01]  /*1dcb0*/  R2UR UR7, R7 ;  /* 0x00000000070772ca */ /* 0x000fe200000e0000 */
[----:B------:R-:W-:Y:S01]  /*1dcc0*/  IMAD.MOV.U32 R7, RZ, RZ, 0x40000040 ;  /* 0x40000040ff077424 */ /* 0x000fe200078e00ff */
[----:B------:R-:W-:Y:S01]  /*1dcd0*/  LOP3.LUT R18, R18, 0x3fff, RZ, 0xc0, !PT ;  /* 0x00003fff12127812 */ /* 0x000fe200078ec0ff */
[----:B------:R-:W-:-:S02]  /*1dce0*/  IMAD.MOV.U32 R166, RZ, RZ, -0x800000 ;  /* 0xff800000ffa67424 */ /* 0x000fc400078e00ff */
[----:B------:R-:W-:Y:S01]  /*1dcf0*/  VIADD R236, R236, 0x1 ;  /* 0x00000001ecec7836 */ /* 0x000fe20000000000 */
[----:B------:R-:W-:-:S05]  /*1dd00*/  LOP3.LUT R18, R18, 0x2800000, RZ, 0xfc, !PT ;  /* 0x0280000012127812 */ /* 0x000fca00078efcff */
[----:B------:R-:W-:Y:S02]  /*1dd10*/  IMAD R6, R220, 0xa00, R18 ;  /* 0x00000a00dc067824 */ /* 0x000fe400078e0212 */
[----:B------:R-:W-:Y:S02]  /*1dd20*/  IMAD.MOV.U32 R18, RZ, RZ, RZ ;  /* 0x000000ffff127224 */ /* 0x000fe400078e00ff */
[C---:B------:R-:W-:Y:S01]  /*1dd30*/  VIADD R8, R6.reuse, 0x80 ;  /* 0x0000008006087836 */ /* 0x040fe20000000000 */
[----:B------:R-:W-:Y:S01]  /*1dd40*/  R2UR UR6, R6 ;  /* 0x00000000060672ca */ /* 0x000fe200000e0000 */
[----:B------:R-:W-:Y:S02]  /*1dd50*/  VIADD R220, R220, 0x1 ;  /* 0x00000001dcdc7836 */ /* 0x000fe40000000000 */
[----:B0-----:R-:W-:-:S03]  /*1dd60*/  FADD.FTZ R3, R3, R20 ;  /* 0x0000001403037221 */ /* 0x001fc60000010000 */
[----:B------:R-:W-:-:S04]  /*1dd70*/  ISETP.NE.AND P2, PT, R220, 0x2, PT ;  /* 0x00000002dc00780c */ /* 0x000fc80003f45270 */
[----:B------:R-:W-:-:S03]  /*1dd80*/  SEL R220, R220, RZ, P2 ;  /* 0x000000ffdcdc7207 */ /* 0x000fc60001000000 */
[----:B------:R-:W-:Y:S01]  /*1dd90*/  HGMMA.64x256x16.F32.BF16 R24, R208, gdesc[UR4].tnspB, R24, gsb0 ;  /* 0x43e00004d0187df0 */ /* 0x000fe20008001818 */
[----:B------:R-:W-:Y:S01]  /*1dda0*/  R2UR UR6, R8 ;  /* 0x00000000080672ca */ /* 0x000fe200000e0000 */
[----:B------:R-:W-:Y:S01]  /*1ddb0*/  VIADD R8, R6, 0x100 ;  /* 0x0000010006087836 */ /* 0x000fe20000000000 */
[----:B------:R-:W-:Y:S01]  /*1ddc0*/  R2UR UR7, R9 ;  /* 0x00000000090772ca */ /* 0x000fe200000e0000 */
[----:B------:R-:W-:Y:S01]  /*1ddd0*/  IMAD.MOV.U32 R9, RZ, RZ, 0x40000040 ;  /* 0x40000040ff097424 */ /* 0x000fe200078e00ff */
[----:B------:R-:W-:Y:S02]  /*1dde0*/  WARPGROUP.DEPBAR.LE gsb0, 0x0 ;  /* 0x00008000000079c5 */ /* 0x000fe40000010000 */
[----:B------:R-:W-:-:S15]  /*1ddf0*/  WARPGROUP.ARRIVE ;  /* 0x00000000000079c5 */ /* 0x000fde0000000000 */
[----:B------:R-:W-:-:S06]  /*1de00*/  NOP ;  /* 0x0000000000007918 */ /* 0x000fcc0000000000 */
        /* <DEDUP_REMOVED lines=12> */
[----:B------:R-:W0:Y:S02]  /*1ded0*/  SHFL.BFLY PT, R8, R21, 0x2, 0x1f ;  /* 0x0c401f0015087f89 */ /* 0x000e2400000e0000 */
[----:B0-----:R-:W-:Y:S01]  /*1dee0*/  FADD.FTZ R8, R8, R21 ;  /* 0x0000001508087221 */ /* 0x001fe20000010000 */
[----:B------:R-:W-:Y:S02]  /*1def0*/  WARPGROUP.DEPBAR.LE gsb0, 0x0 ;  /* 0x00008000000079c5 */ /* 0x000fe40000010000 */
[----:B------:R-:W-:-:S15]  /*1df00*/  WARPGROUP.ARRIVE ;  /* 0x00000000000079c5 */ /* 0x000fde0000000000 */
[----:B------:R-:W-:-:S04]  /*1df10*/  NOP ;  /* 0x0000000000007918 */ /* 0x000fc80000000000 */
[----:B------:R-:W-:Y:S01]  /*1df20*/  HGMMA.64x256x16.F32.BF16 R24, R196, gdesc[UR4].tnspB, R24, gsb0 ;  /* 0x43e00004c4187df0 */ /* 0x000fe20008001818 */
[----:B------:R-:W-:Y:S02]  /*1df30*/  R2UR UR6, R6 ;  /* 0x00000000060672ca */ /* 0x000fe400000e0000 */
[----:B------:R-:W-:Y:S01]  /*1df40*/  R2UR UR7, R7 ;  /* 0x00000000070772ca */ /* 0x000fe200000e0000 */
[----:B------:R-:W0:Y:S04]  /*1df50*/  SHFL.BFLY PT, R6, R8, 0x1, 0x1f ;  /* 0x0c201f0008067f89 */ /* 0x000e2800000e0000 */
[----:B------:R-:W1:Y:S01]  /*1df60*/  SHFL.BFLY PT, R7, R3, 0x1, 0x1f ;  /* 0x0c201f0003077f89 */ /* 0x000e6200000e0000 */
[----:B0-----:R-:W-:Y:S01]  /*1df70*/  FADD.FTZ R8, R8, R6 ;  /* 0x0000000608087221 */ /* 0x001fe20000010000 */
[----:B-1----:R-:W-:-:S04]  /*1df80*/  FADD.FTZ R3, R3, R7 ;  /* 0x0000000703037221 */ /* 0x002fc80000010000 */
[----:B------:R-:W-:Y:S02]  /*1df90*/  FSETP.NE.FTZ.AND P0, PT, R8, RZ, PT ;  /* 0x000000ff0800720b */ /* 0x000fe40003f15000 */
[----:B------:R-:W-:-:S11]  /*1dfa0*/  FSETP.NE.FTZ.AND P3, PT, R3, RZ, PT ;  /* 0x000000ff0300720b */ /* 0x000fd60003f75000 */
[----:B------:R-:W0:Y:S08]  /*1dfb0*/  @P0 MUFU.LG2 R7, R8 ;  /* 0x0000000800070308 */ /* 0x000e300000000c00 */
[----:B------:R1:W-:Y:S08]  /*1dfc0*/  @P0 MUFU.RCP R18, R8 ;  /* 0x0000000800120308 */ /* 0x0003f00000001000 */
[----:B------:R-:W2:Y:S01]  /*1dfd0*/  @P3 MUFU.LG2 R6, R3 ;  /* 0x0000000300063308 */ /* 0x000ea20000000c00 */
[----:B0-----:R-:W-:Y:S01]  /*1dfe0*/  @P0 FMUL.FTZ R7, R7, 0.69314718246459960938 ;  /* 0x3f31721807070820 */ /* 0x001fe20000410000 */
[C---:B-1----:R-:W-:Y:S01]  /*1dff0*/  @P0 FMUL.FTZ R8, R2.reuse, 0.69314718246459960938 ;  /* 0x3f31721802080820 */ /* 0x042fe20000410000 */
[----:B------:R-:W-:-:S03]  /*1e000*/  @P3 FMUL.FTZ R2, R2, 0.69314718246459960938 ;  /* 0x3f31721802023820 */ /* 0x000fc60000410000 */
[----:B------:R-:W-:Y:S01]  /*1e010*/  @P0 FFMA.FTZ R167, R8, R5, R7 ;  /* 0x0000000508a70223 */ /* 0x000fe20000010007 */
[----:B------:R-:W-:Y:S01]  /*1e020*/  @!P1 VIADD R7, R0, 0x38860 ;  /* 0x0003886000079836 */ /* 0x000fe20000000000 */
[----:B------:R-:W-:Y:S01]  /*1e030*/  SEL R5, RZ, 0x1, P2 ;  /* 0x00000001ff057807 */ /* 0x000fe20001000000 */
[----:B------:R-:W-:Y:S01]  /*1e040*/  IMAD.MOV.U32 R0, RZ, RZ, RZ ;  /* 0x000000ffff007224 */ /* 0x000fe200078e00ff */
[----:B------:R-:W-:Y:S02]  /*1e050*/  PLOP3.LUT P0, PT, PT, PT, PT, 0x8, 0x0 ;  /* 0x000000000000781c */ /* 0x000fe40003f0e170 */
[----:B------:R-:W-:Y:S02]  /*1e060*/  @!P1 PRMT R7, RZ, 0x654, R7 ;  /* 0x00000654ff079816 */ /* 0x000fe40000000007 */
[----:B------:R-:W-:Y:S01]  /*1e070*/  LOP3.LUT R221, R221, R5, RZ, 0x3c, !PT ;  /* 0x00000005dddd7212 */ /* 0x000fe200078e3cff */
[----:B------:R0:W1:Y:S01]  /*1e080*/  @P3 MUFU.RCP R0, R3 ;  /* 0x0000000300003308 */ /* 0x0000620000001000 */
[----:B--2---:R-:W-:-:S04]  /*1e090*/  @P3 FMUL.FTZ R6, R6, 0.69314718246459960938 ;  /* 0x3f31721806063820 */ /* 0x004fc80000410000 */
[----:B------:R-:W-:Y:S01]  /*1e0a0*/  @P3 FFMA.FTZ R166, R2, R4, R6 ;  /* 0x0000000402a63223 */ /* 0x000fe20000010006 */
[----:B------:R-:W-:Y:S02]  /*1e0b0*/  WARPGROUP.DEPBAR.LE gsb0, 0x0 ;  /* 0x00008000000079c5 */ /* 0x000fe40000010000 */
[----:B------:R-:W-:-:S06]  /*1e0c0*/  WARPGROUP.ARRIVE ;  /* 0x00000000000079c5 */ /* 0x000fcc0000000000 */
[----:B------:R-:W-:Y:S03]  /*1e0d0*/  HGMMA.64x256x16.F32.BF16 R24, R192, gdesc[UR4].tnspB, R24, gsb0 ;  /* 0x43e00004c0187df0 */ /* 0x000fe60008001818 */
[----:B------:R-:W-:Y:S02]  /*1e0e0*/  WARPGROUP.DEPBAR.LE gsb0, 0x0 ;  /* 0x00008000000079c5 */ /* 0x000fe40000010000 */
[-C--:B------:R-:W-:Y:S01]  /*1e0f0*/  FMUL.FTZ R152, R48, R18.reuse ;  /* 0x0000001230987220 */ /* 0x080fe20000410000 */
[-C--:B------:R-:W-:Y:S01]  /*1e100*/  FMUL.FTZ R153, R49, R18.reuse ;  /* 0x0000001231997220 */ /* 0x080fe20000410000 */
[----:B------:R2:W-:Y:S01]  /*1e110*/  @!P1 SYNCS.ARRIVE.TRANS64.RED.A1T0 RZ, [R7+URZ], RZ ;  /* 0x000000ff07ff99a7 */ /* 0x0005e2000810043f */
[-C--:B------:R-:W-:Y:S01]  /*1e120*/  FMUL.FTZ R2, R52, R18.reuse ;  /* 0x0000001234027220 */ /* 0x080fe20000410000 */
        /* <DEDUP_REMOVED lines=23> */
[-C--:B-1----:R-:W-:Y:S01]  /*1e2a0*/  FMUL.FTZ R108, R114, R0.reuse ;  /* 0x00000000726c7220 */ /* 0x082fe20000410000 */
        /* <DEDUP_REMOVED lines=100> */
[----:B------:R-:W-:-:S07]  /*1e8f0*/  FMUL.FTZ R129, R151, R0 ;  /* 0x0000000097817220 */ /* 0x000fce0000410000 */
.L_x_567:
[----:B------:R-:W0:Y:S08]  /*1e900*/  S2UR UR5, SR_CgaCtaId ;  /* 0x00000000000579c3 */ /* 0x000e300000008800 */
[----:B------:R-:W-:Y:S06]  /*1e910*/  BAR.SYNC.DEFER_BLOCKING 0x5, 0x180 ;  /* 0x0146000000007b1d */ /* 0x000fec0000010000 */
[----:B------:R-:W-:Y:S01]  /*1e920*/  UMOV UR4, 0x400 ;  /* 0x0000040000047882 */ /* 0x000fe20000000000 */
[----:B------:R-:W-:Y:S01]  /*1e930*/  BSSY B0, `(.L_x_654) ;  /* 0x0000480000007945 */ /* 0x000fe20003800000 */
[----:B0-----:R-:W-:-:S06]  /*1e940*/  ULEA UR4, UR5, UR4, 0x18 ;  /* 0x0000000405047291 */ /* 0x001fcc000f8ec03f */
[----:B------:R-:W-:-:S05]  /*1e950*/  IMAD.U32 R18, RZ, RZ, UR4 ;  /* 0x00000004ff127e24 */ /* 0x000fca000f8e00ff */
[----:B------:R0:W1:Y:S01]  /*1e960*/  LDS.128 R140, [R18+0x388d0] ;  /* 0x0388d000128c7984 */ /* 0x0000620000000c00 */
[----:B------:R-:W-:Y:S06]  /*1e970*/  BAR.ARV 0x4, 0x180 ;  /* 0x0106000000007b1d */ /* 0x000fec0000002000 */
[----:B------:R-:W-:Y:S05]  /*1e980*/  @P0 BRA `(.L_x_655) ;  /* 0x0000003800300947 */ /* 0x000fea0003800000 */
[----:B------:R-:W2:Y:S01]  /*1e990*/  LDL R92, [R1+0x188] ;  /* 0x00018800015c7983 */ /* 0x000ea20000100800 */
[----:B------:R-:W-:Y:S01]  /*1e9a0*/  F2FP.BF16.F32.PACK_AB R94, R163, R162 ;  /* 0x000000a2a35e723e */ /* 0x000fe200000010ff */
[----:B------:R-:W-:Y:S01]  /*1e9b0*/  ULDC.64 UR6, c[0x0][0xc00] ;  /* 0x0003000000067ab9 */ /* 0x000fe20000000a00 */
[----:B------:R-:W-:Y:S01]  /*1e9c0*/  F2FP.BF16.F32.PACK_AB R95, R31, R30 ;  /* 0x0000001e1f5f723e */ /* 0x000fe200000010ff */
[----:B------:R-:W3:Y:S01]  /*1e9d0*/  S2R R0, SR_SWINHI ;  /* 0x0000000000007919 */ /* 0x000ee20000002f00 */
[----:B------:R-:W-:Y:S01]  /*1e9e0*/  F2FP.BF16.F32.PACK_AB R96, R161, R160 ;  /* 0x000000a0a160723e */ /* 0x000fe200000010ff */
[----:B------:R-:W-:Y:S01]  /*1e9f0*/  ULDC.64 UR4, c[0x0][0xc08] ;  /* 0x0003020000047ab9 */ /* 0x000fe20000000a00 */
[----:B------:R-:W-:Y:S01]  /*1ea00*/  F2FP.BF16.F32.PACK_AB R97, R35, R34 ;  /* 0x000000222361723e */ /* 0x000fe200000010ff */
[----:B------:R-:W-:Y:S01]  /*1ea10*/  ULDC.64 UR8, c[0x0][0x208] ;  /* 0x0000820000087ab9 */ /* 0x000fe20000000a00 */
[----:B------:R-:W-:Y:S02]  /*1ea20*/  F2FP.BF16.F32.PACK_AB R98, R159, R158 ;  /* 0x0000009e9f62723e */ /* 0x000fe400000010ff */
[----:B------:R-:W-:Y:S01]  /*1ea30*/  F2FP.BF16.F32.PACK_AB R99, R39, R38 ;  /* 0x000000262763723e */ /* 0x000fe200000010ff */
[----:B------:R-:W-:Y:S01]  /*1ea40*/  BAR.SYNC.DEFER_BLOCKING 0x1, 0x100 ;  /* 0x0044000000007b1d */ /* 0x000fe20000010000 */
[----:B------:R-:W-:-:S04]  /*1ea50*/  ISETP.NE.U32.AND P1, PT, RZ, UR6, PT ;  /* 0x00000006ff007c0c */ /* 0x000fc8000bf25070 */
[----:B------:R-:W-:Y:S02]  /*1ea60*/  ISETP.NE.AND.EX P1, PT, RZ, UR7, PT, P1 ;  /* 0x00000007ff007c0c */ /* 0x000fe4000bf25310 */
[----:B------:R-:W-:Y:S02]  /*1ea70*/  MOV R130, R18 ;  /* 0x0000001200827202 */ /* 0x000fe40000000f00 */
[----:B---3--:R-:W-:-:S03]  /*1ea80*/  MOV R131, R0 ;  /* 0x0000000000837202 */ /* 0x008fc60000000f00 */
[----:B--2---:R-:W-:-:S04]  /*1ea90*/  IMAD.WIDE R132, R92, 0x2, R130 ;  /* 0x000000025c847825 */ /* 0x004fc800078e0282 */
[----:B------:R-:W-:Y:S01]  /*1eaa0*/  IMAD.MOV.U32 R93, RZ, RZ, R133 ;  /* 0x000000ffff5d7224 */ /* 0x000fe200078e0085 */
[----:B------:R-:W-:-:S04]  /*1eab0*/  LOP3.LUT R0, R132, 0x380, RZ, 0xc0, !PT ;  /* 0x0000038084007812 */ /* 0x000fc800078ec0ff */
[----:B------:R-:W-:-:S04]  /*1eac0*/  SHF.R.U64 R0, R0, 0x3, RZ ;  /* 0x0000000300007819 */ /* 0x000fc800000012ff */
[----:B------:R-:W-:-:S04]  /*1ead0*/  LOP3.LUT R92, R0, R132, RZ, 0x3c, !PT ;  /* 0x00000084005c7212 */ /* 0x000fc800078e3cff */
[----:B------:R-:W-:Y:S02]  /*1eae0*/  MOV R0, R92 ;  /* 0x0000005c00007202 */ /* 0x000fe40000000f00 */
[----:B------:R-:W-:Y:S02]  /*1eaf0*/  F2FP.BF16.F32.PACK_AB R92, R165, R164 ;  /* 0x000000a4a55c723e */ /* 0x000fe400000010ff */
[----:B------:R-:W-:-:S05]  /*1eb00*/  F2FP.BF16.F32.PACK_AB R93, R27, R26 ;  /* 0x0000001a1b5d723e */ /* 0x000fca00000010ff */
[----:B------:R2:W-:Y:S02]  /*1eb10*/  STSM.16.M88.4 [R0], R92 ;  /* 0x0000005c00007844 */ /* 0x0005e40000000200 */
[----:B--2---:R-:W-:Y:S02]  /*1eb20*/  IADD3 R92, P0, R132, 0x20, RZ ;  /* 0x00000020845c7810 */ /* 0x004fe40007f1e0ff */
[----:B------:R-:W-:Y:S02]  /*1eb30*/  F2FP.BF16.F32.PACK_AB R94, R155, R154 ;  /* 0x0000009a9b5e723e */ /* 0x000fe400000010ff */
[----:B------:R-:W-:Y:S01]  /*1eb40*/  LOP3.LUT R0, R92, 0x380, RZ, 0xc0, !PT ;  /* 0x000003805c007812 */ /* 0x000fe200078ec0ff */
[----:B------:R-:W-:Y:S01]  /*1eb50*/  IMAD.X R93, RZ, RZ, R133, P0 ;  /* 0x000000ffff5d7224 */ /* 0x000fe200000e0685 */
[----:B------:R-:W-:Y:S02]  /*1eb60*/  F2FP.BF16.F32.PACK_AB R95, R47, R46 ;  /* 0x0000002e2f5f723e */ /* 0x000fe400000010ff */
[----:B------:R-:W-:-:S04]  /*1eb70*/  SHF.R.U64 R0, R0, 0x3, RZ ;  /* 0x0000000300007819 */ /* 0x000fc800000012ff */
[----:B------:R-:W-:-:S04]  /*1eb80*/  LOP3.LUT R92, R0, R92, RZ, 0x3c, !PT ;  /* 0x0000005c005c7212 */ /* 0x000fc800078e3cff */
[----:B------:R-:W-:-:S05]  /*1eb90*/  MOV R92, R92 ;  /* 0x0000005c005c7202 */ /* 0x000fca0000000f00 */
[----:B------:R2:W-:Y:S02]  /*1eba0*/  STSM.16.M88.4 [R92], R96 ;  /* 0x000000605c007844 */ /* 0x0005e40000000200 */
[----:B--2---:R-:W-:Y:S02]  /*1ebb0*/  IADD3 R92, P0, R132, 0x40, RZ ;  /* 0x00000040845c7810 */ /* 0x004fe40007f1e0ff */
[----:B------:R-:W-:Y:S02]  /*1ebc0*/  F2FP.BF16.F32.PACK_AB R96, R153, R152 ;  /* 0x000000989960723e */ /* 0x000fe400000010ff */
[----:B------:R-:W-:Y:S01]  /*1ebd0*/  LOP3.LUT R0, R92, 0x380, RZ, 0xc0, !PT ;  /* 0x000003805c007812 */ /* 0x000fe200078ec0ff */
[----:B------:R-:W-:Y:S01]  /*1ebe0*/  IMAD.X R93, RZ, RZ, R133, P0 ;  /* 0x000000ffff5d7224 */ /* 0x000fe200000e0685 */
[----:B------:R-:W-:Y:S02]  /*1ebf0*/  F2FP.BF16.F32.PACK_AB R97, R51, R50 ;  /* 0x000000323361723e */ /* 0x000fe400000010ff */
[----:B------:R-:W-:-:S02]  /*1ec00*/  SHF.R.U64 R0, R0, 0x3, RZ ;  /* 0x0000000300007819 */ /* 0x000fc400000012ff */
[----:B------:R-:W-:Y:S02]  /*1ec10*/  F2FP.BF16.F32.PACK_AB R98, R3, R2 ;  /* 0x000000020362723e */ /* 0x000fe400000010ff */
[----:B------:R-:W-:Y:S02]  /*1ec20*/  LOP3.LUT R92, R0, R92, RZ, 0x3c, !PT ;  /* 0x0000005c005c7212 */ /* 0x000fe400078e3cff */
[----:B------:R-:W-:Y:S02]  /*1ec30*/  F2FP.BF16.F32.PACK_AB R99, R55, R54 ;  /* 0x000000363763723e */ /* 0x000fe400000010ff */
        /* <DEDUP_REMOVED lines=136> */
[----:B--2---:R-:W-:-:S04]  /*1f4c0*/  IADD3 R0, P0, R132, 0xc060, RZ ;  /* 0x0000c06084007810 */ /* 0x004fc80007f1e0ff */
[----:B------:R-:W-:Y:S01]  /*1f4d0*/  LOP3.LUT R92, R0, 0x380, RZ, 0xc0, !PT ;  /* 0x00000380005c7812 */ /* 0x000fe200078ec0ff */
[----:B------:R-:W-:-:S03]  /*1f4e0*/  IMAD.X R133, RZ, RZ, R133, P0 ;  /* 0x000000ffff857224 */ /* 0x000fc600000e0685 */
[----:B------:R-:W-:-:S04]  /*1f4f0*/  SHF.R.U64 R92, R92, 0x3, RZ ;  /* 0x000000035c5c7819 */ /* 0x000fc800000012ff */
[----:B------:R-:W-:Y:S01]  /*1f500*/  LOP3.LUT R132, R92, R0, RZ, 0x3c, !PT ;  /* 0x000000005c847212 */ /* 0x000fe200078e3cff */
[----:B------:R-:W-:Y:S01]  /*1f510*/  IMAD.MOV.U32 R0, RZ, RZ, RZ ;  /* 0x000000ffff007224 */ /* 0x000fe200078e00ff */
[----:B------:R-:W-:Y:S02]  /*1f520*/  IADD3 R92, P0, R234, UR6, RZ ;  /* 0x00000006ea5c7c10 */ /* 0x000fe4000ff1e0ff */
[----:B------:R-:W-:Y:S02]  /*1f530*/  MOV R132, R132 ;  /* 0x0000008400847202 */ /* 0x000fe40000000f00 */
[----:B------:R-:W-:Y:S02]  /*1f540*/  IADD3.X R93, R235, UR7, RZ, P0, !PT ;  /* 0x00000007eb5d7c10 */ /* 0x000fe400087fe4ff */
[----:B------:R-:W-:Y:S01]  /*1f550*/  ISETP.NE.U32.AND P0, PT, RZ, UR4, PT ;  /* 0x00000004ff007c0c */ /* 0x000fe2000bf05070 */
[----:B------:R2:W-:Y:S01]  /*1f560*/  STSM.16.M88.4 [R132], R96 ;  /* 0x0000006084007844 */ /* 0x0005e20000000200 */
[----:B------:R-:W-:Y:S02]  /*1f570*/  BAR.SYNC.DEFER_BLOCKING 0x1, 0x100 ;  /* 0x0044000000007b1d */ /* 0x000fe40000010000 */
[----:B------:R-:W-:-:S13]  /*1f580*/  ISETP.NE.AND.EX P0, PT, RZ, UR5, PT, P0 ;  /* 0x00000005ff007c0c */ /* 0x000fda000bf05300 */
[----:B------:R-:W-:Y:S01]  /*1f590*/  @P0 IADD3 R234, P2, R234, UR4, RZ ;  /* 0x00000004eaea0c10 */ /* 0x000fe2000ff5e0ff */
[----:B------:R-:W-:-:S03]  /*1f5a0*/  ULDC UR4, c[0x0][0xa88] ;  /* 0x0002a20000047ab9 */ /* 0x000fc60000000800 */
[----:B------:R-:W-:Y:S01]  /*1f5b0*/  @P0 IADD3.X R235, R235, UR5, RZ, P2, !PT ;  /* 0x00000005ebeb0c10 */ /* 0x000fe200097fe4ff */
[----:B--2---:R-:W-:Y:S01]  /*1f5c0*/  IMAD.U32 R132, RZ, RZ, UR4 ;  /* 0x00000004ff847e24 */ /* 0x004fe2000f8e00ff */
[----:B------:R-:W-:Y:S01]  /*1f5d0*/  ISETP.NE.AND P2, PT, R232, RZ, PT ;  /* 0x000000ffe800720c */ /* 0x000fe20003f45270 */
[----:B------:R-:W-:-:S03]  /*1f5e0*/  ULDC UR4, c[0x0][0xad4] ;  /* 0x0002b50000047ab9 */ /* 0x000fc60000000800 */
[----:B------:R-:W-:Y:S01]  /*1f5f0*/  SEL R232, R232, UR4, P2 ;  /* 0x00000004e8e87c07 */ /* 0x000fe20009000000 */
[----:B------:R-:W-:Y:S01]  /*1f600*/  IMAD.MOV.U32 R98, RZ, RZ, 0x9b8 ;  /* 0x000009b8ff627424 */ /* 0x000fe200078e00ff */
[----:B------:R2:W5:Y:S02]  /*1f610*/  @P1 LDG.E R0, desc[UR8][R92.64] ;  /* 0x000000085c001981 */ /* 0x000564000c1e1900 */
[----:B------:R-:W-:Y:S02]  /*1f620*/  ISETP.GT.AND P2, PT, R232, 0x1, PT ;  /* 0x00000001e800780c */ /* 0x000fe40003f44270 */
[----:B------:R2:W5:Y:S02]  /*1f630*/  @P0 LDG.E R132, desc[UR8][R234.64] ;  /* 0x00000008ea840981 */ /* 0x000564000c1e1900 */
[----:B------:R-:W-:-:S04]  /*1f640*/  SEL R98, R98, 0x978, P2 ;  /* 0x0000097862627807 */ /* 0x000fc80001000000 */
[----:B------:R2:W3:Y:S08]  /*1f650*/  LDC.64 R96, c[0x0][R98+0x220] ;  /* 0x0000880062607b82 */ /* 0x0004f00000000a00 */
[----:B------:R2:W4:Y:S01]  /*1f660*/  LDC.64 R94, c[0x0][R98+0x218] ;  /* 0x00008600625e7b82 */ /* 0x0005220000000a00 */
[----:B------:R-:W-:Y:S05]  /*1f670*/  @P0 BRA `(.L_x_656) ;  /* 0x0000000000140947 */ /* 0x000fea0003800000 */
[----:B------:R-:W-:Y:S05]  /*1f680*/  @!P1 BRA `(.L_x_656) ;  /* 0x0000000000109947 */ /* 0x000fea0003800000 */
[----:B------:R-:W-:Y:S02]  /*1f690*/  ULDC.64 UR4, c[0x0][0x208] ;  /* 0x0000820000047ab9 */ /* 0x000fe40000000a00 */
[----:B-----5:R-:W3:Y:S04]  /*1f6a0*/  LDG.E R132, desc[UR4][R92.64] ;  /* 0x000000045c847981 */ /* 0x020ee8000c1e1900 */
[----:B--2---:R-:W3:Y:S02]  /*1f6b0*/  LDG.E R92, desc[UR4][R92.64+0x4] ;  /* 0x000004045c5c7981 */ /* 0x004ee4000c1e1900 */
[----:B---3--:R-:W-:-:S07]  /*1f6c0*/  IMAD.IADD R132, R92, 0x1, -R132 ;  /* 0x000000015c847824 */ /* 0x008fce00078e0a84 */
.L_x_656:
[----:B------:R-:W3:Y:S01]  /*1f6d0*/  LDL.LU R99, [R1+0xf8] ;  /* 0x0000f80001637983 */ /* 0x000ee20000300800 */
[----:B------:R-:W0:Y:S03]  /*1f6e0*/  LDC R136, c[0x0][0xbe8] ;  /* 0x0002fa00ff887b82 */ /* 0x000e260000000800 */
[----:B------:R-:W3:Y:S04]  /*1f6f0*/  LDL R137, [R1+0x74] ;  /* 0x0000740001897983 */ /* 0x000ee80000100800 */
[----:B------:R-:W3:Y:S04]  /*1f700*/  LDL R144, [R1+0x184] ;  /* 0x0001840001907983 */ /* 0x000ee80000100800 */
[----:B------:R-:W3:Y:S04]  /*1f710*/  LDL R138, [R1+0x70] ;  /* 0x00007000018a7983 */ /* 0x000ee80000100800 */
[----:B-1----:R-:W3:Y:S04]  /*1f720*/  LDL R140, [R1+0x180] ;  /* 0x00018000018c7983 */ /* 0x002ee80000100800 */
[----:B-----5:R-:W3:Y:S01]  /*1f730*/  LDL R139, [R1+0x100] ;  /* 0x00010000018b7983 */ /* 0x020ee20000100800 */
[----:B--2---:R-:W1:Y:S01]  /*1f740*/  LDC.64 R92, c[0x0][R98+0x228] ;  /* 0x00008a00625c7b82 */ /* 0x004e620000000a00 */
[----:B------:R-:W-:-:S04]  /*1f750*/  ISETP.NE.U32.AND P0, PT, RZ, UR6, PT ;  /* 0x00000006ff007c0c */ /* 0x000fc8000bf05070 */
[----:B------:R-:W-:Y:S02]  /*1f760*/  ISETP.NE.AND.EX P0, PT, RZ, UR7, PT, P0 ;  /* 0x00000007ff007c0c */ /* 0x000fe4000bf05300 */
[----:B0-----:R-:W-:Y:S02]  /*1f770*/  ISETP.NE.AND P1, PT, R136, 0x1, PT ;  /* 0x000000018800780c */ /* 0x001fe40003f25270 */
[----:B------:R-:W-:Y:S01]  /*1f780*/  SEL R233, R233, RZ, !P0 ;  /* 0x000000ffe9e97207 */ /* 0x000fe20004000000 */
[-C--:B----4-:R-:W-:Y:S02]  /*1f790*/  IMAD R134, R95, R231.reuse, RZ ;  /* 0x000000e75f867224 */ /* 0x090fe400078e02ff */
[----:B------:R-:W-:-:S04]  /*1f7a0*/  IMAD.WIDE.U32 R94, R94, R231, RZ ;  /* 0x000000e75e5e7225 */ /* 0x000fc800078e00ff */
[----:B---3--:R-:W-:Y:S02]  /*1f7b0*/  IMAD R97, R97, R233, RZ ;  /* 0x000000e961617224 */ /* 0x008fe400078e02ff */
[----:B------:R-:W-:Y:S02]  /*1f7c0*/  IMAD.IADD R135, R95, 0x1, R134 ;  /* 0x000000015f877824 */ /* 0x000fe400078e0286 */
[----:B------:R-:W0:Y:S01]  /*1f7d0*/  @P1 LDC R95, c[0x0][0xbec] ;  /* 0x0002fb00ff5f1b82 */ /* 0x000e220000000800 */
[----:B------:R-:W-:Y:S01]  /*1f7e0*/  ULDC.64 UR4, c[0x0][0x208] ;  /* 0x0000820000047ab9 */ /* 0x000fe20000000a00 */
[----:B------:R-:W-:-:S05]  /*1f7f0*/  SEL R133, R99, RZ, !P0 ;  /* 0x000000ff63857207 */ /* 0x000fca0004000000 */
[C---:B------:R-:W-:Y:S02]  /*1f800*/  IMAD R133, R96.reuse, R133, R97 ;  /* 0x0000008560857224 */ /* 0x040fe400078e0261 */
[----:B------:R-:W-:-:S03]  /*1f810*/  IMAD.WIDE.U32 R96, R96, R233, RZ ;  /* 0x000000e960607225 */ /* 0x000fc600078e00ff */
[----:B------:R-:W-:Y:S02]  /*1f820*/  IADD3 R99, P0, P3, R96, R94, R0 ;  /* 0x0000005e60637210 */ /* 0x000fe40007b1e000 */
[----:B------:R-:W2:Y:S01]  /*1f830*/  @P1 LDC R94, c[0x0][0xbf0] ;  /* 0x0002fc00ff5e1b82 */ /* 0x000ea20000000800 */
[----:B------:R-:W-:Y:S01]  /*1f840*/  SEL R96, R137, RZ, P2 ;  /* 0x000000ff89607207 */ /* 0x000fe20001000000 */
[----:B------:R-:W-:-:S04]  /*1f850*/  IMAD.IADD R133, R97, 0x1, R133 ;  /* 0x0000000161857824 */ /* 0x000fc800078e0285 */
[-C--:B-1----:R-:W-:Y:S01]  /*1f860*/  IMAD R134, R93, R96.reuse, RZ ;  /* 0x000000605d867224 */ /* 0x082fe200078e02ff */
[----:B------:R-:W-:Y:S01]  /*1f870*/  SHF.R.S32.HI R93, RZ, 0x1f, R0 ;  /* 0x0000001fff5d7819 */ /* 0x000fe20000011400 */
[----:B------:R-:W-:-:S03]  /*1f880*/  IMAD.WIDE.U32 R96, R92, R96, RZ ;  /* 0x000000605c607225 */ /* 0x000fc600078e00ff */
[----:B------:R-:W-:Y:S01]  /*1f890*/  IADD3.X R92, R133, R135, R93, P0, P3 ;  /* 0x00000087855c7210 */ /* 0x000fe200007e645d */
[----:B------:R-:W-:-:S04]  /*1f8a0*/  IMAD R133, R138, 0x80, R144 ;  /* 0x000000808a857824 */ /* 0x000fc800078e0290 */
[----:B0-----:R-:W-:-:S04]  /*1f8b0*/  @P1 IMAD.HI.U32 R95, R133, R95, RZ ;  /* 0x0000005f855f1227 */ /* 0x001fc800078e00ff */
[----:B------:R-:W-:Y:S01]  /*1f8c0*/  IMAD.MOV.U32 R135, RZ, RZ, R133 ;  /* 0x000000ffff877224 */ /* 0x000fe200078e0085 */
[----:B--2---:R-:W-:Y:S02]  /*1f8d0*/  @P1 SHF.R.U32.HI R135, RZ, R94, R95 ;  /* 0x0000005eff871219 */ /* 0x004fe4000001165f */
[----:B------:R0:W1:Y:S02]  /*1f8e0*/  LDC.64 R94, c[0x0][R98+0x210] ;  /* 0x00008400625e7b82 */ /* 0x0000640000000a00 */
[----:B------:R-:W-:-:S06]  /*1f8f0*/  IADD3 R96, P0, P3, R135, R99, R96 ;  /* 0x0000006387607210 */ /* 0x000fcc0007b1e060 */
[----:B0-----:R-:W0:Y:S01]  /*1f900*/  LDC.64 R98, c[0x0][0xba8] ;  /* 0x0002ea00ff627b82 */ /* 0x001e220000000a00 */
[----:B------:R-:W-:Y:S01]  /*1f910*/  IMAD.IADD R134, R97, 0x1, R134 ;  /* 0x0000000161867824 */ /* 0x000fe200078e0286 */
[----:B------:R-:W-:-:S04]  /*1f920*/  SHF.R.S32.HI R97, RZ, 0x1f, R135 ;  /* 0x0000001fff617819 */ /* 0x000fc80000011487 */
[----:B------:R-:W-:Y:S01]  /*1f930*/  IADD3.X R97, R97, R92, R134, P0, P3 ;  /* 0x0000005c61617210 */ /* 0x000fe200007e6486 */
[----:B------:R-:W-:-:S04]  /*1f940*/  IMAD.MOV R134, RZ, RZ, -R135 ;  /* 0x000000ffff867224 */ /* 0x000fc800078e0a87 */
[----:B------:R-:W-:Y:S01]  /*1f950*/  IMAD R134, R136, R134, R133 ;  /* 0x0000008688867224 */ /* 0x000fe200078e0285 */
[----:B0-----:R-:W0:Y:S08]  /*1f960*/  @!P2 LDC R98, c[0x0][0xb50] ;  /* 0x0002d400ff62ab82 */ /* 0x001e300000000800 */
[----:B------:R-:W2:Y:S01]  /*1f970*/  @!P2 LDC R99, c[0x0][0xb54] ;  /* 0x0002d500ff63ab82 */ /* 0x000ea20000000800 */
[----:B------:R-:W-:Y:S01]  /*1f980*/  SHF.R.S32.HI R92, RZ, 0x1f, R134 ;  /* 0x0000001fff5c7819 */ /* 0x000fe20000011486 */
[----:B-1----:R-:W-:-:S02]  /*1f990*/  IMAD R95, R95, R134, RZ ;  /* 0x000000865f5f7224 */ /* 0x002fc400078e02ff */
[----:B------:R-:W-:-:S04]  /*1f9a0*/  IMAD.WIDE.U32 R96, R94, R134, R96 ;  /* 0x000000865e607225 */ /* 0x000fc800078e0060 */
[----:B------:R-:W-:Y:S01]  /*1f9b0*/  IMAD R92, R94, R92, R95 ;  /* 0x0000005c5e5c7224 */ /* 0x000fe200078e025f */
[----:B0-----:R-:W-:-:S03]  /*1f9c0*/  LEA R98, P0, R96, R98, 0x2 ;  /* 0x0000006260627211 */ /* 0x001fc600078010ff */
[----:B------:R-:W-:-:S05]  /*1f9d0*/  IMAD.IADD R92, R97, 0x1, R92 ;  /* 0x00000001615c7824 */ /* 0x000fca00078e025c */
[----:B--2---:R-:W-:Y:S01]  /*1f9e0*/  LEA.HI.X R92, R96, R99, R92, 0x2, P0 ;  /* 0x00000063605c7211 */ /* 0x004fe200000f145c */
[----:B------:R-:W-:Y:S01]  /*1f9f0*/  SHFL.IDX PT, R94, R98, RZ, 0x1c1f ;  /* 0x001c1fff625e7589 */ /* 0x000fe200000e0000 */
[----:B------:R-:W-:-:S03]  /*1fa00*/  IMAD R99, R138, 0x80, R140 ;  /* 0x000000808a637824 */ /* 0x000fc600078e028c */
[----:B------:R-:W0:Y:S04]  /*1fa10*/  SHFL.IDX PT, R95, R92, RZ, 0x1c1f ;  /* 0x001c1fff5c5f7589 */ /* 0x000e2800000e0000 */
[----:B------:R1:W-:Y:S04]  /*1fa20*/  SHFL.IDX PT, R96, R98, 0x1, 0x1c1f ;  /* 0x003c1f0062607f89 */ /* 0x0003e800000e0000 */
[----:B------:R2:W3:Y:S01]  /*1fa30*/  SHFL.IDX PT, R97, R92, 0x1, 0x1c1f ;  /* 0x003c1f005c617f89 */ /* 0x0004e200000e0000 */
[----:B------:R-:W-:Y:S01]  /*1fa40*/  LOP3.LUT P0, RZ, R139, 0x3, RZ, 0xc0, !PT ;  /* 0x000000038bff7812 */ /* 0x000fe2000780c0ff */
[----:B-1----:R-:W-:-:S02]  /*1fa50*/  VIADD R98, R99, 0x8 ;  /* 0x0000000863627836 */ /* 0x002fc40000000000 */
[----:B--2---:R-:W-:-:S05]  /*1fa60*/  IMAD R92, R132, R136, RZ ;  /* 0x00000088845c7224 */ /* 0x004fca00078e02ff */
[-C--:B------:R-:W-:Y:S02]  /*1fa70*/  ISETP.GE.OR P3, PT, R99, R92.reuse, P0 ;  /* 0x0000005c6300720c */ /* 0x080fe40000766670 */
[----:B------:R-:W-:-:S11]  /*1fa80*/  ISETP.GE.OR P0, PT, R98, R92, P0 ;  /* 0x0000005c6200720c */ /* 0x000fd60000706670 */
[----:B0-----:R0:W-:Y:S04]  /*1fa90*/  @!P3 ST.E desc[UR4][R94.64], R167 ;  /* 0x000000a75e00b985 */ /* 0x0011e8000c101904 */
[----:B---3--:R0:W-:Y:S01]  /*1faa0*/  @!P0 ST.E desc[UR4][R96.64], R166 ;  /* 0x000000a660008985 */ /* 0x0081e2000c101904 */
[----:B------:R-:W-:Y:S05]  /*1fab0*/  @P2 BRA `(.L_x_657) ;  /* 0x0000001000042947 */ /* 0x000fea0003800000 */
[----:B------:R1:W5:Y:S01]  /*1fac0*/  LDL R87, [R1+0xfc] ;  /* 0x0000fc0001577983 */ /* 0x0003620000100800 */
[----:B------:R-:W-:Y:S01]  /*1fad0*/  IMAD.SHL.U32 R139, R213, 0x40, RZ ;  /* 0x00000040d58b7824 */ /* 0x000fe200078e00ff */
[----:B------:R-:W2:Y:S01]  /*1fae0*/  @P1 LDC R21, c[0x0][0xbec] ;  /* 0x0002fb00ff151b82 */ /* 0x000ea20000000800 */
[----:B------:R-:W-:Y:S01]  /*1faf0*/  ULDC.64 UR4, c[0x0][0x208] ;  /* 0x0000820000047ab9 */ /* 0x000fe20000000a00 */
[----:B------:R1:W5:Y:S04]  /*1fb00*/  LDL R86, [R1+0x64] ;  /* 0x0000640001567983 */ /* 0x0003680000100800 */
[----:B------:R1:W5:Y:S02]  /*1fb10*/  LDL R85, [R1+0x6c] ;  /* 0x00006c0001557983 */ /* 0x0003640000100800 */
[----:B------:R-:W3:Y:S02]  /*1fb20*/  @P1 LDC R77, c[0x0][0xbf0] ;  /* 0x0002fc00ff4d1b82 */ /* 0x000ee40000000800 */
[----:B------:R1:W5:Y:S01]  /*1fb30*/  LDL R84, [R1+0x68] ;  /* 0x0000680001547983 */ /* 0x0003620000100800 */
[----:B------:R-:W4:Y:S02]  /*1fb40*/  S2R R2, SR_TID.X ;  /* 0x0000000000027919 */ /* 0x000f240000002100 */
[----:B----4-:R-:W-:-:S05]  /*1fb50*/  VIADD R2, R2, 0xffffff80 ;  /* 0xffffff8002027836 */ /* 0x010fca0000000000 */
[----:B------:R-:W-:-:S04]  /*1fb60*/  SHF.R.S32.HI R3, RZ, 0x1f, R2 ;  /* 0x0000001fff037819 */ /* 0x000fc80000011402 */
[----:B------:R-:W-:-:S04]  /*1fb70*/  LEA.HI R3, R3, R2, RZ, 0x3 ;  /* 0x0000000203037211 */ /* 0x000fc800078f18ff */
[----:B------:R-:W-:-:S05]  /*1fb80*/  LOP3.LUT R3, R3, 0xfffffff8, RZ, 0xc0, !PT ;  /* 0xfffffff803037812 */ /* 0x000fca00078ec0ff */
[----:B------:R-:W-:-:S04]  /*1fb90*/  IMAD.IADD R20, R2, 0x1, -R3 ;  /* 0x0000000102147824 */ /* 0x000fc800078e0a03 */
[----:B------:R-:W-:-:S04]  /*1fba0*/  IMAD R3, R20, 0x8, R139 ;  /* 0x0000000814037824 */ /* 0x000fc800078e028b */
[----:B------:R-:W-:-:S03]  /*1fbb0*/  IMAD.WIDE R130, R3, 0x2, R130 ;  /* 0x0000000203827825 */ /* 0x000fc600078e0282 */
        /* <DEDUP_REMOVED lines=86> */
[----:B------:R-:W-:Y:S01]  /*20120*/  IMAD.MOV.U32 R5, RZ, RZ, R131 ;  /* 0x000000ffff057224 */ /* 0x000fe200078e0083 */
[----:B------:R-:W-:Y:S01]  /*20130*/  LOP3.LUT R72, R2, R3, RZ, 0x3c, !PT ;  /* 0x0000000302487212 */ /* 0x000fe200078e3cff */
[----:B------:R-:W5:Y:S04]  /*20140*/  LD.E.128 R52, desc[UR4][R52.64] ;  /* 0x0000000434347980 */ /* 0x000f68000c101d00 */
[----:B------:R-:W5:Y:S04]  /*20150*/  LD.E.128 R4, desc[UR4][R4.64] ;  /* 0x0000000404047980 */ /* 0x000f68000c101d00 */
[----:B------:R-:W5:Y:S04]  /*20160*/  LD.E.128 R56, desc[UR4][R56.64] ;  /* 0x0000000438387980 */ /* 0x000f68000c101d00 */
[----:B------:R-:W5:Y:S04]  /*20170*/  LD.E.128 R60, desc[UR4][R60.64] ;  /* 0x000000043c3c7980 */ /* 0x000f68000c101d00 */
[----:B------:R-:W5:Y:S04]  /*20180*/  LD.E.128 R64, desc[UR4][R64.64] ;  /* 0x0000000440407980 */ /* 0x000f68000c101d00 */
[----:B------:R-:W5:Y:S04]  /*20190*/  LD.E.128 R68, desc[UR4][R68.64] ;  /* 0x0000000444447980 */ /* 0x000f68000c101d00 */
[----:B------:R-:W5:Y:S01]  /*201a0*/  LD.E.128 R72, desc[UR4][R72.64] ;  /* 0x0000000448487980 */ /* 0x000f62000c101d00 */
[----:B------:R-:W-:-:S02]  /*201b0*/  ULDC.64 UR4, c[0x0][0xaa0] ;  /* 0x0002a80000047ab9 */ /* 0x000fc40000000a00 */
[----:B------:R-:W-:Y:S01]  /*201c0*/  IMAD R93, R93, UR4, RZ ;  /* 0x000000045d5d7c24 */ /* 0x000fe2000f8e02ff */
[----:B------:R-:W-:Y:S01]  /*201d0*/  @!PT LDS RZ, [RZ] ;  /* 0x00000000fffff984 */ /* 0x000fe20000000800 */
[----:B------:R-:W-:Y:S01]  /*201e0*/  @!PT LDS RZ, [RZ] ;  /* 0x00000000fffff984 */ /* 0x000fe20000000800 */
[----:B------:R-:W-:Y:S01]  /*201f0*/  @!PT LDS RZ, [RZ] ;  /* 0x00000000fffff984 */ /* 0x000fe20000000800 */
[----:B------:R-:W-:Y:S01]  /*20200*/  @!PT LDS RZ, [RZ] ;  /* 0x00000000fffff984 */ /* 0x000fe20000000800 */
[----:B------:R4:W-:Y:S06]  /*20210*/  MEMBAR.ALL.CTA ;  /* 0x0000000000007992 */ /* 0x0009ec0000008000 */
[----:B----4-:R-:W4:Y:S01]  /*20220*/  FENCE.VIEW.ASYNC.S ;  /* 0x00000000000073c6 */ /* 0x010f220000000000 */
[----:B------:R-:W-:-:S04]  /*20230*/  IMAD.WIDE.U32 R2, R0, UR4, RZ ;  /* 0x0000000400027c25 */ /* 0x000fc8000f8e00ff */
[----:B------:R-:W-:Y:S01]  /*20240*/  IMAD R93, R0, UR5, R93 ;  /* 0x00000005005d7c24 */ /* 0x000fe2000f8e025d */
[----:B------:R-:W-:Y:S01]  /*20250*/  ULDC.64 UR4, c[0x0][0xae8] ;  /* 0x0002ba0000047ab9 */ /* 0x000fe20000000a00 */
[----:B------:R-:W-:Y:S02]  /*20260*/  IMAD R20, R20, 0x20, R213 ;  /* 0x0000002014147824 */ /* 0x000fe400078e02d5 */
[----:B------:R-:W-:Y:S02]  /*20270*/  IMAD.IADD R3, R3, 0x1, R93 ;  /* 0x0000000103037824 */ /* 0x000fe400078e025d */
[----:B------:R-:W-:Y:S02]  /*20280*/  IMAD R76, R138, 0x80, R20 ;  /* 0x000000808a4c7824 */ /* 0x000fe400078e0214 */
[----:B------:R-:W-:Y:S01]  /*20290*/  IMAD.WIDE.U32 R2, R231, UR4, R2 ;  /* 0x00000004e7027c25 */ /* 0x000fe2000f8e0002 */
[----:B------:R-:W-:-:S03]  /*202a0*/  SHF.R.S32.HI R20, RZ, 0x1f, R233 ;  /* 0x0000001fff147819 */ /* 0x000fc600000114e9 */
[----:B--2---:R-:W-:-:S04]  /*202b0*/  @P1 IMAD.HI.U32 R0, R76, R21, RZ ;  /* 0x000000154c001227 */ /* 0x004fc800078e00ff */
[----:B------:R-:W-:Y:S01]  /*202c0*/  IMAD R3, R231, UR5, R3 ;  /* 0x00000005e7037c24 */ /* 0x000fe2000f8e0203 */
[----:B------:R-:W-:Y:S01]  /*202d0*/  ULDC.64 UR4, c[0x0][0xaf0] ;  /* 0x0002bc0000047ab9 */ /* 0x000fe20000000a00 */
[----:B------:R-:W-:Y:S01]  /*202e0*/  IMAD.MOV.U32 R21, RZ, RZ, R76 ;  /* 0x000000ffff157224 */ /* 0x000fe200078e004c */
[----:B---3--:R-:W-:Y:S01]  /*202f0*/  @P1 SHF.R.U32.HI R21, RZ, R77, R0 ;  /* 0x0000004dff151219 */ /* 0x008fe20000011600 */
[----:B------:R-:W-:Y:S02]  /*20300*/  IMAD R20, R20, UR4, RZ ;  /* 0x0000000414147c24 */ /* 0x000fe4000f8e02ff */
[----:B------:R-:W-:Y:S01]  /*20310*/  IMAD.WIDE.U32 R2, R233, UR4, R2 ;  /* 0x00000004e9027c25 */ /* 0x000fe2000f8e0002 */
[----:B------:R-:W-:-:S03]  /*20320*/  SHF.R.S32.HI R0, RZ, 0x1f, R21 ;  /* 0x0000001fff007819 */ /* 0x000fc60000011415 */
[----:B------:R-:W-:Y:S01]  /*20330*/  IMAD R77, R233, UR5, R20 ;  /* 0x00000005e94d7c24 */ /* 0x000fe2000f8e0214 */
[----:B------:R-:W-:Y:S01]  /*20340*/  ULDC.64 UR4, c[0x0][0xae0] ;  /* 0x0002b80000047ab9 */ /* 0x000fe20000000a00 */
[----:B------:R-:W-:Y:S02]  /*20350*/  IMAD.MOV R79, RZ, RZ, -R21 ;  /* 0x000000ffff4f7224 */ /* 0x000fe400078e0a15 */
[----:B------:R-:W-:Y:S02]  /*20360*/  IMAD.IADD R3, R3, 0x1, R77 ;  /* 0x0000000103037824 */ /* 0x000fe400078e024d */
[----:B------:R-:W-:Y:S02]  /*20370*/  IMAD R0, R0, UR4, RZ ;  /* 0x0000000400007c24 */ /* 0x000fe4000f8e02ff */
[----:B------:R-:W-:Y:S02]  /*20380*/  IMAD R77, R136, R79, R76 ;  /* 0x0000004f884d7224 */ /* 0x000fe400078e024c */
[----:B------:R-:W-:-:S04]  /*20390*/  IMAD.WIDE.U32 R2, R21, UR4, R2 ;  /* 0x0000000415027c25 */ /* 0x000fc8000f8e0002 */
[----:B------:R-:W-:Y:S01]  /*203a0*/  IMAD R21, R21, UR5, R0 ;  /* 0x0000000515157c24 */ /* 0x000fe2000f8e0200 */
[----:B------:R-:W-:Y:S01]  /*203b0*/  SHF.R.S32.HI R0, RZ, 0x1f, R77 ;  /* 0x0000001fff007819 */ /* 0x000fe2000001144d */
[----:B------:R-:W-:Y:S01]  /*203c0*/  ULDC.64 UR4, c[0x0][0xad8] ;  /* 0x0002b60000047ab9 */ /* 0x000fe20000000a00 */
[----:B------:R-:W-:Y:S02]  /*203d0*/  IMAD R81, R138, 0x80, R213 ;  /* 0x000000808a517824 */ /* 0x000fe400078e02d5 */
[----:B------:R-:W-:Y:S02]  /*203e0*/  IMAD.IADD R3, R3, 0x1, R21 ;  /* 0x0000000103037824 */ /* 0x000fe400078e0215 */
[----:B------:R-:W-:Y:S02]  /*203f0*/  IMAD R0, R0, UR4, RZ ;  /* 0x0000000400007c24 */ /* 0x000fe4000f8e02ff */
[----:B------:R-:W-:Y:S01]  /*20400*/  IMAD.WIDE.U32 R2, R77, UR4, R2 ;  /* 0x000000044d027c25 */ /* 0x000fe2000f8e0002 */
[----:B------:R-:W-:-:S03]  /*20410*/  ISETP.GE.AND P2, PT, R81, R92, PT ;  /* 0x0000005c5100720c */ /* 0x000fc60003f46270 */
[----:B------:R-:W-:Y:S01]  /*20420*/  IMAD R79, R77, UR5, R0 ;  /* 0x000000054d4f7c24 */ /* 0x000fe2000f8e0200 */
[----:B------:R-:W-:Y:S01]  /*20430*/  ULDC.64 UR4, c[0x0][0xa80] ;  /* 0x0002a00000047ab9 */ /* 0x000fe20000000a00 */
[----:B------:R-:W-:Y:S01]  /*20440*/  VIADD R0, R18, 0x38820 ;  /* 0x0003882012007836 */ /* 0x000fe20000000000 */
[C---:B------:R-:W-:Y:S01]  /*20450*/  LEA R80, P3, R2.reuse, UR4, 0x1 ;  /* 0x0000000402507c11 */ /* 0x040fe2000f8608ff */
[----:B------:R-:W-:Y:S02]  /*20460*/  IMAD.IADD R3, R3, 0x1, R79 ;  /* 0x0000000103037824 */ /* 0x000fe400078e024f */
[----:B------:R-:W-:Y:S01]  /*20470*/  VIADD R21, R81, 0x20 ;  /* 0x0000002051157836 */ /* 0x000fe20000000000 */
[----:B------:R-:W-:Y:S02]  /*20480*/  PRMT R0, RZ, 0x654, R0 ;  /* 0x00000654ff007816 */ /* 0x000fe40000000000 */
[----:B------:R-:W-:Y:S02]  /*20490*/  LEA.HI.X R82, R2, UR5, R3, 0x1, P3 ;  /* 0x0000000502527c11 */ /* 0x000fe400098f0c03 */
[-C--:B------:R-:W-:Y:S01]  /*204a0*/  ISETP.GE.AND P1, PT, R21, R92.reuse, PT ;  /* 0x0000005c1500720c */ /* 0x080fe20003f26270 */
[----:B------:R-:W-:Y:S01]  /*204b0*/  VIADD R21, R81, 0x40 ;  /* 0x0000004051157836 */ /* 0x000fe20000000000 */
[----:B----4-:R1:W-:Y:S01]  /*204c0*/  SYNCS.ARRIVE.TRANS64.RED.A1T0 RZ, [R0+URZ], RZ ;  /* 0x000000ff00ff79a7 */ /* 0x0103e2000810043f */
[----:B------:R1:W2:Y:S01]  /*204d0*/  SHFL.IDX PT, R83, R80, RZ, 0x181f ;  /* 0x00181fff50537589 */ /* 0x0002a200000e0000 */
[----:B------:R-:W-:Y:S03]  /*204e0*/  BSSY B1, `(.L_x_658) ;  /* 0x0000016000017945 */ /* 0x000fe60003800000 */
[----:B------:R1:W3:Y:S01]  /*204f0*/  SHFL.IDX PT, R79, R82, RZ, 0x181f ;  /* 0x00181fff524f7589 */ /* 0x0002e200000e0000 */
[----:B------:R-:W-:Y:S01]  /*20500*/  ISETP.GE.AND P0, PT, R21, R92, PT ;  /* 0x0000005c1500720c */ /* 0x000fe20003f06270 */
[----:B------:R-:W-:-:S12]  /*20510*/  @P2 BRA `(.L_x_659) ;  /* 0x0000000000482947 */ /* 0x000fd80003800000 */
[----:B------:R-:W-:Y:S01]  /*20520*/  ULDC UR4, c[0x0][0xac8] ;  /* 0x0002b20000047ab9 */ /* 0x000fe20000000800 */
[----:B------:R-:W-:Y:S01]  /*20530*/  ULDC.64 UR6, c[0x0][0x208] ;  /* 0x0000820000067ab9 */ /* 0x000fe20000000a00 */
[----:B------:R-:W-:Y:S02]  /*20540*/  ISETP.GE.AND P5, PT, R16, UR4, PT ;  /* 0x0000000410007c0c */ /* 0x000fe4000bfa6270 */
[----:B------:R-:W-:Y:S02]  /*20550*/  ISETP.GE.AND P4, PT, R212, UR4, PT ;  /* 0x00000004d4007c0c */ /* 0x000fe4000bf86270 */
[----:B------:R-:W-:Y:S02]  /*20560*/  ISETP.GE.AND P3, PT, R218, UR4, PT ;  /* 0x00000004da007c0c */ /* 0x000fe4000bf66270 */
[----:B------:R-:W-:-:S07]  /*20570*/  ISETP.GE.AND P2, PT, R219, UR4, PT ;  /* 0x00000004db007c0c */ /* 0x000fce000bf46270 */
[----:B--2---:R-:W-:-:S04]  /*20580*/  @!P5 LEA R2, P6, R16, R83, 0x1 ;  /* 0x000000531002d211 */ /* 0x004fc800078c08ff */
[----:B---3--:R-:W-:Y:S02]  /*20590*/  @!P5 LEA.HI.X R3, R16, R79, R17, 0x1, P6 ;  /* 0x0000004f1003d211 */ /* 0x008fe400030f0c11 */
[----:B-----5:R-:W-:-:S03]  /*205a0*/  @!P4 LEA R20, P6, R86, R83, 0x1 ;  /* 0x000000535614c211 */ /* 0x020fc600078c08ff */
[----:B------:R4:W-:Y:S01]  /*205b0*/  @!P5 ST.E.128 desc[UR6][R2.64], R4 ;  /* 0x000000040200d985 */ /* 0x0009e2000c101d06 */
        /* <DEDUP_REMOVED lines=8> */
.L_x_659:
[----:B------:R-:W-:Y:S05]  /*20640*/  BSYNC B1 ;  /* 0x0000000000017941 */ /* 0x000fea0003800000 */
.L_x_658:
[----:B----4-:R4:W0:Y:S01]  /*20650*/  SHFL.IDX PT, R21, R82, 0x1, 0x181f ;  /* 0x00381f0052157f89 */ /* 0x01082200000e0000 */
[----:B------:R-:W-:Y:S03]  /*20660*/  BSSY B1, `(.L_x_660) ;  /* 0x0000015000017945 */ /* 0x000fe60003800000 */
[----:B-----5:R4:W0:Y:S01]  /*20670*/  SHFL.IDX PT, R7, R80, 0x1, 0x181f ;  /* 0x00381f0050077f89 */ /* 0x02082200000e0000 */
        /* <DEDUP_REMOVED lines=8> */
[----:B------:R-:W-:Y:S02]  /*20700*/  @!P3 LEA R4, P5, R86, R7, 0x1 ;  /* 0x000000075604b211 */ /* 0x000fe400078a08ff */
[----:B------:R-:W-:Y:S02]  /*20710*/  @!P4 LEA.HI.X R3, R16, R21, R17, 0x1, P6 ;  /* 0x000000151003c211 */ /* 0x000fe400030f0c11 */
        /* <DEDUP_REMOVED lines=9> */
.L_x_661:
[----:B------:R-:W-:Y:S05]  /*207b0*/  BSYNC B1 ;  /* 0x0000000000017941 */ /* 0x000fea0003800000 */
.L_x_660:
[----:B0-----:R0:W0:Y:S01]  /*207c0*/  SHFL.IDX PT, R9, R82, 0x2, 0x181f ;  /* 0x00581f0052097f89 */ /* 0x00102200000e0000 */
        /* <DEDUP_REMOVED lines=16> */
[----:B------:R-:W-:-:S02]  /*208d0*/  @!P1 LEA.HI.X R7, R218, R9, R85, 0x1, P4 ;  /* 0x00000009da079211 */ /* 0x000fc400020f0c55 */
[----:B------:R-:W-:Y:S01]  /*208e0*/  @!P0 LEA.HI.X R9, R219, R9, R84, 0x1, P6 ;  /* 0x00000009db098211 */ /* 0x000fe200030f0c54 */
[----:B------:R0:W-:Y:S04]  /*208f0*/  @!P2 ST.E.128 desc[UR6][R4.64], R36 ;  /* 0x000000240400a985 */ /* 0x0001e8000c101d06 */
[----:B------:R0:W-:Y:S04]  /*20900*/  @!P1 ST.E.128 desc[UR6][R6.64], R52 ;  /* 0x0000003406009985 */ /* 0x0001e8000c101d06 */
[----:B------:R0:W-:Y:S02]  /*20910*/  @!P0 ST.E.128 desc[UR6][R8.64], R68 ;  /* 0x0000004408008985 */ /* 0x0001e4000c101d06 */
.L_x_663:
[----:B------:R-:W-:Y:S05]  /*20920*/  BSYNC B1 ;  /* 0x0000000000017941 */ /* 0x000fea0003800000 */
.L_x_662:
[----:B------:R-:W-:Y:S01]  /*20930*/  VIADD R81, R81, 0x60 ;  /* 0x0000006051517836 */ /* 0x000fe20000000000 */
[----:B0-----:R0:W0:Y:S04]  /*20940*/  SHFL.IDX PT, R9, R82, 0x3, 0x181f ;  /* 0x00781f0052097f89 */ /* 0x00102800000e0000 */
[----:B------:R-:W-:Y:S01]  /*20950*/  ISETP.GE.AND P0, PT, R81, R92, PT ;  /* 0x0000005c5100720c */ /* 0x000fe20003f06270 */
        /* <DEDUP_REMOVED lines=14> */
[----:B------:R-:W-:-:S03]  /*20a40*/  @!P5 LEA.HI.X R7, R218, R9, R85, 0x1, P2 ;  /* 0x00000009da07d211 */ /* 0x000fc600010f0c55 */
        /* <DEDUP_REMOVED lines=8> */
.L_x_657:
[----:B0-----:R-:W0:Y:S01]  /*20ad0*/  @P1 LDC R95, c[0x0][0xbec] ;  /* 0x0002fb00ff5f1b82 */ /* 0x001e220000000800 */
[----:B------:R-:W-:Y:S01]  /*20ae0*/  ULDC.64 UR4, c[0x0][0xb08] ;  /* 0x0002c20000047ab9 */ /* 0x000fe20000000a00 */
[----:B------:R-:W-:Y:S01]  /*20af0*/  IMAD.MOV.U32 R96, RZ, RZ, R133 ;  /* 0x000000ffff607224 */ /* 0x000fe200078e0085 */
[----:B------:R1:W5:Y:S01]  /*20b00*/  LDL R209, [R1+0x78] ;  /* 0x0000780001d17983 */ /* 0x0003620000100800 */
[----:B------:R-:W-:-:S03]  /*20b10*/  IMAD R93, R93, UR4, RZ ;  /* 0x000000045d5d7c24 */ /* 0x000fc6000f8e02ff */
[----:B------:R1:W5:Y:S01]  /*20b20*/  LDL R208, [R1+0x17c] ;  /* 0x00017c0001d07983 */ /* 0x0003620000100800 */
[----:B------:R-:W2:Y:S01]  /*20b30*/  @P1 LDC R94, c[0x0][0xbf0] ;  /* 0x0002fc00ff5e1b82 */ /* 0x000ea20000000800 */
[----:B------:R-:W-:Y:S02]  /*20b40*/  IMAD R93, R0, UR5, R93 ;  /* 0x00000005005d7c24 */ /* 0x000fe4000f8e025d */
[----:B------:R1:W5:Y:S04]  /*20b50*/  LDL R207, [R1+0xf4] ;  /* 0x0000f40001cf7983 */ /* 0x0003680000100800 */
[----:B------:R1:W5:Y:S04]  /*20b60*/  LDL R206, [R1+0x178] ;  /* 0x0001780001ce7983 */ /* 0x0003680000100800 */
[----:B------:R1:W5:Y:S04]  /*20b70*/  LDL R205, [R1+0xf0] ;  /* 0x0000f00001cd7983 */ /* 0x0003680000100800 */
[----:B------:R1:W5:Y:S01]  /*20b80*/  LDL R204, [R1+0x174] ;  /* 0x0001740001cc7983 */ /* 0x0003620000100800 */
[----:B0-----:R-:W-:-:S03]  /*20b90*/  @P1 IMAD.HI.U32 R95, R133, R95, RZ ;  /* 0x0000005f855f1227 */ /* 0x001fc600078e00ff */
[----:B------:R1:W5:Y:S04]  /*20ba0*/  LDL R203, [R1+0xec] ;  /* 0x0000ec0001cb7983 */ /* 0x0003680000100800 */
[----:B------:R1:W5:Y:S01]  /*20bb0*/  LDL R202, [R1+0x170] ;  /* 0x0001700001ca7983 */ /* 0x0003620000100800 */
[----:B--2---:R-:W-:Y:S01]  /*20bc0*/  @P1 SHF.R.U32.HI R96, RZ, R94, R95 ;  /* 0x0000005eff601219 */ /* 0x004fe2000001165f */
[----:B------:R-:W-:Y:S01]  /*20bd0*/  IMAD.WIDE.U32 R94, R0, UR4, RZ ;  /* 0x00000004005e7c25 */ /* 0x000fe2000f8e00ff */
[----:B------:R-:W-:Y:S01]  /*20be0*/  ULDC.64 UR4, c[0x0][0xb38] ;  /* 0x0002ce0000047ab9 */ /* 0x000fe20000000a00 */
[----:B------:R-:W-:Y:S01]  /*20bf0*/  SHF.R.S32.HI R0, RZ, 0x1f, R233 ;  /* 0x0000001fff007819 */ /* 0x000fe200000114e9 */
[----:B------:R1:W5:Y:S01]  /*20c00*/  LDL R201, [R1+0xe8] ;  /* 0x0000e80001c97983 */ /* 0x0003620000100800 */
[----:B------:R-:W-:Y:S01]  /*20c10*/  IMAD.IADD R95, R95, 0x1, R93 ;  /* 0x000000015f5f7824 */ /* 0x000fe200078e025d */
[----:B------:R-:W-:-:S02]  /*20c20*/  SHF.R.S32.HI R93, RZ, 0x1f, R96 ;  /* 0x0000001fff5d7819 */ /* 0x000fc40000011460 */
[----:B------:R1:W5:Y:S01]  /*20c30*/  LDL R200, [R1+0x16c] ;  /* 0x00016c0001c87983 */ /* 0x0003620000100800 */
[----:B------:R-:W-:-:S03]  /*20c40*/  IMAD.WIDE.U32 R94, R231, UR4, R94 ;  /* 0x00000004e75e7c25 */ /* 0x000fc6000f8e005e */
[----:B------:R1:W5:Y:S01]  /*20c50*/  LDL R199, [R1+0xe4] ;  /* 0x0000e40001c77983 */ /* 0x0003620000100800 */
[----:B------:R-:W-:Y:S01]  /*20c60*/  IMAD R95, R231, UR5, R95 ;  /* 0x00000005e75f7c24 */ /* 0x000fe2000f8e025f */
[----:B------:R-:W-:Y:S02]  /*20c70*/  ULDC.64 UR4, c[0x0][0xb40] ;  /* 0x0002d00000047ab9 */ /* 0x000fe40000000a00 */
[----:B------:R-:W-:Y:S01]  /*20c80*/  IMAD R0, R0, UR4, RZ ;  /* 0x0000000400007c24 */ /* 0x000fe2000f8e02ff */
[----:B------:R1:W5:Y:S01]  /*20c90*/  LDL R198, [R1+0x168] ;  /* 0x0001680001c67983 */ /* 0x0003620000100800 */
[----:B------:R-:W-:-:S03]  /*20ca0*/  IMAD.WIDE.U32 R94, R233, UR4, R94 ;  /* 0x00000004e95e7c25 */ /* 0x000fc6000f8e005e */
[----:B------:R1:W5:Y:S01]  /*20cb0*/  LDL R197, [R1+0xe0] ;  /* 0x0000e00001c57983 */ /* 0x0003620000100800 */
[----:B------:R-:W-:Y:S01]  /*20cc0*/  IMAD R0, R233, UR5, R0 ;  /* 0x00000005e9007c24 */ /* 0x000fe2000f8e0200 */
[----:B------:R-:W-:Y:S02]  /*20cd0*/  ULDC.64 UR4, c[0x0][0xb48] ;  /* 0x0002d20000047ab9 */ /* 0x000fe40000000a00 */
[----:B------:R1:W5:Y:S01]  /*20ce0*/  LDL R196, [R1+0x164] ;  /* 0x0001640001c47983 */ /* 0x0003620000100800 */
[----:B------:R-:W-:Y:S02]  /*20cf0*/  IMAD.IADD R95, R95, 0x1, R0 ;  /* 0x000000015f5f7824 */ /* 0x000fe400078e0200 */
[----:B------:R-:W-:Y:S01]  /*20d00*/  IMAD.MOV R0, RZ, RZ, -R96 ;  /* 0x000000ffff007224 */ /* 0x000fe200078e0a60 */
[----:B------:R1:W5:Y:S01]  /*20d10*/  LDL R195, [R1+0xdc] ;  /* 0x0000dc0001c37983 */ /* 0x0003620000100800 */
[----:B------:R-:W-:-:S03]  /*20d20*/  IMAD.WIDE.U32 R94, R137, UR4, R94 ;  /* 0x00000004895e7c25 */ /* 0x000fc6000f8e005e */
[----:B------:R1:W5:Y:S01]  /*20d30*/  LDL R194, [R1+0x160] ;  /* 0x0001600001c27983 */ /* 0x0003620000100800 */
[----:B------:R-:W-:Y:S02]  /*20d40*/  IMAD R0, R136, R0, R133 ;  /* 0x0000000088007224 */ /* 0x000fe400078e0285 */
[----:B------:R-:W-:Y:S01]  /*20d50*/  IMAD R95, R137, UR5, R95 ;  /* 0x00000005895f7c24 */ /* 0x000fe2000f8e025f */
[----:B------:R1:W5:Y:S01]  /*20d60*/  LDL R193, [R1+0xd8] ;  /* 0x0000d80001c17983 */ /* 0x0003620000100800 */
[----:B------:R-:W-:-:S03]  /*20d70*/  ULDC.64 UR4, c[0x0][0xb30] ;  /* 0x0002cc0000047ab9 */ /* 0x000fc60000000a00 */
[----:B------:R1:W5:Y:S04]  /*20d80*/  LDL R192, [R1+0x15c] ;  /* 0x00015c0001c07983 */ /* 0x0003680000100800 */
        /* <DEDUP_REMOVED lines=44> */
[----:B------:R1:W5:Y:S01]  /*21050*/  LDL R130, [R1+0x7c] ;  /* 0x00007c0001827983 */ /* 0x0003620000100800 */
[----:B------:R-:W-:-:S02]  /*21060*/  IMAD R93, R93, UR4, RZ ;  /* 0x000000045d5d7c24 */ /* 0x000fc4000f8e02ff */
[----:B------:R-:W-:-:S04]  /*21070*/  IMAD.WIDE.U32 R94, R96, UR4, R94 ;  /* 0x00000004605e7c25 */ /* 0x000fc8000f8e005e */
[----:B------:R-:W-:Y:S01]  /*21080*/  IMAD R93, R96, UR5, R93 ;  /* 0x00000005605d7c24 */ /* 0x000fe2000f8e025d */
[----:B------:R-:W-:Y:S01]  /*21090*/  SHF.R.S32.HI R96, RZ, 0x1f, R0 ;  /* 0x0000001fff607819 */ /* 0x000fe20000011400 */
[----:B------:R-:W-:Y:S02]  /*210a0*/  ULDC.64 UR4, c[0x0][0xb28] ;  /* 0x0002ca0000047ab9 */ /* 0x000fe40000000a00 */
[----:B------:R-:W-:Y:S02]  /*210b0*/  IMAD.IADD R95, R95, 0x1, R93 ;  /* 0x000000015f5f7824 */ /* 0x000fe400078e025d */
[----:B------:R-:W-:Y:S02]  /*210c0*/  IMAD R96, R96, UR4, RZ ;  /* 0x0000000460607c24 */ /* 0x000fe4000f8e02ff */
[----:B------:R-:W-:-:S04]  /*210d0*/  IMAD.WIDE.U32 R94, R0, UR4, R94 ;  /* 0x00000004005e7c25 */ /* 0x000fc8000f8e005e */
[----:B------:R-:W-:Y:S01]  /*210e0*/  IMAD R96, R0, UR5, R96 ;  /* 0x0000000500607c24 */ /* 0x000fe2000f8e0260 */
[----:B------:R-:W-:Y:S02]  /*210f0*/  ULDC.64 UR4, c[0x0][0xb00] ;  /* 0x0002c00000047ab9 */ /* 0x000fe40000000a00 */
[----:B------:R-:W-:Y:S01]  /*21100*/  LEA R0, P0, R94, UR4, 0x2 ;  /* 0x000000045e007c11 */ /* 0x000fe2000f8010ff */
[----:B------:R-:W-:-:S05]  /*21110*/  IMAD.IADD R93, R95, 0x1, R96 ;  /* 0x000000015f5d7824 */ /* 0x000fca00078e0260 */
[----:B------:R-:W-:Y:S01]  /*21120*/  LEA.HI.X R93, R94, UR5, R93, 0x2, P0 ;  /* 0x000000055e5d7c11 */ /* 0x000fe200080f145d */
[----:B------:R-:W-:Y:S01]  /*21130*/  VIADD R94, R18, 0x38820 ;  /* 0x00038820125e7836 */ /* 0x000fe20000000000 */
[----:B------:R-:W-:-:S04]  /*21140*/  ISETP.GE.AND P0, PT, R99, R92, PT ;  /* 0x0000005c6300720c */ /* 0x000fc80003f06270 */
[----:B------:R-:W-:Y:S01]  /*21150*/  PRMT R94, RZ, 0x654, R94 ;  /* 0x00000654ff5e7816 */ /* 0x000fe2000000005e */
[----:B------:R1:W0:Y:S01]  /*21160*/  SHFL.IDX PT, R95, R93, RZ, 0x1c1f ;  /* 0x001c1fff5d5f7589 */ /* 0x00022200000e0000 */
[----:B------:R-:W-:Y:S02]  /*21170*/  BSSY B1, `(.L_x_665) ;  /* 0x0000085000017945 */ /* 0x000fe40003800000 */
[----:B------:R2:W-:Y:S02]  /*21180*/  SYNCS.ARRIVE.TRANS64.RED.A1T0 RZ, [R94+URZ], RZ ;  /* 0x000000ff5eff79a7 */ /* 0x0005e4000810043f */
[----:B--2---:R1:W2:Y:S03]  /*21190*/  SHFL.IDX PT, R94, R0, RZ, 0x1c1f ;  /* 0x001c1fff005e7589 */ /* 0x0042a600000e0000 */
[----:B------:R-:W-:Y:S05]  /*211a0*/  @P0 BRA `(.L_x_666) ;  /* 0x0000000800040947 */ /* 0x000fea0003800000 */
[----:B------:R-:W-:Y:S01]  /*211b0*/  ULDC UR4, c[0x0][0xac8] ;  /* 0x0002b20000047ab9 */ /* 0x000fe20000000800 */
[----:B------:R-:W-:Y:S01]  /*211c0*/  ULDC.64 UR6, c[0x0][0x208] ;  /* 0x0000820000067ab9 */ /* 0x000fe20000000a00 */
[----:B-----5:R-:W-:Y:S02]  /*211d0*/  ISETP.GE.AND P0, PT, R209, UR4, PT ;  /* 0x00000004d1007c0c */ /* 0x020fe4000bf06270 */
[----:B------:R-:W-:Y:S02]  /*211e0*/  ISETP.GE.AND P5, PT, R187, UR4, PT ;  /* 0x00000004bb007c0c */ /* 0x000fe4000bfa6270 */
[----:B------:R-:W-:Y:S02]  /*211f0*/  ISETP.GE.AND P4, PT, R185, UR4, PT ;  /* 0x00000004b9007c0c */ /* 0x000fe4000bf86270 */
[----:B------:R-:W-:-:S07]  /*21200*/  ISETP.GE.AND P3, PT, R183, UR4, PT ;  /* 0x00000004b7007c0c */ /* 0x000fce000bf66270 */
[----:B0-2---:R-:W-:-:S05]  /*21210*/  @!P0 IMAD.WIDE R96, R209, 0x4, R94 ;  /* 0x00000004d1608825 */ /* 0x005fca00078e025e */
[----:B------:R0:W-:Y:S01]  /*21220*/  @!P0 ST.E.64 desc[UR6][R96.64], R164 ;  /* 0x000000a460008985 */ /* 0x0001e2000c101b06 */
[----:B------:R-:W-:-:S13]  /*21230*/  ISETP.GE.AND P0, PT, R207, UR4, PT ;  /* 0x00000004cf007c0c */ /* 0x000fda000bf06270 */
[----:B0-----:R-:W-:-:S04]  /*21240*/  @!P0 LEA R96, P1, R207, R94, 0x2 ;  /* 0x0000005ecf608211 */ /* 0x001fc800078210ff */
[----:B------:R-:W-:Y:S02]  /*21250*/  @!P0 LEA.HI.X R97, R207, R95, R208, 0x2, P1 ;  /* 0x0000005fcf618211 */ /* 0x000fe400008f14d0 */
[----:B------:R-:W-:-:S03]  /*21260*/  ISETP.GE.AND P1, PT, R203, UR4, PT ;  /* 0x00000004cb007c0c */ /* 0x000fc6000bf26270 */
[----:B------:R0:W-:Y:S01]  /*21270*/  @!P0 ST.E.64 desc[UR6][R96.64], R162 ;  /* 0x000000a260008985 */ /* 0x0001e2000c101b06 */
[----:B------:R-:W-:-:S13]  /*21280*/  ISETP.GE.AND P0, PT, R205, UR4, PT ;  /* 0x00000004cd007c0c */ /* 0x000fda000bf06270 */
[----:B0-----:R-:W-:-:S04]  /*21290*/  @!P0 LEA R96, P2, R205, R94, 0x2 ;  /* 0x0000005ecd608211 */ /* 0x001fc800078410ff */
[----:B------:R-:W-:-:S05]  /*212a0*/  @!P0 LEA.HI.X R97, R205, R95, R206, 0x2, P2 ;  /* 0x0000005fcd618211 */ /* 0x000fca00010f14ce */
[----:B------:R0:W-:Y:S01]  /*212b0*/  @!P0 ST.E.64 desc[UR6][R96.64], R160 ;  /* 0x000000a060008985 */ /* 0x0001e2000c101b06 */
[----:B------:R-:W-:Y:S02]  /*212c0*/  ISETP.GE.AND P0, PT, R201, UR4, PT ;  /* 0x00000004c9007c0c */ /* 0x000fe4000bf06270 */
        /* <DEDUP_REMOVED lines=25> */
[----:B------:R-:W-:Y:S02]  /*21460*/  @!P1 LEA.HI.X R3, R191, R95, R192, 0x2, P2 ;  /* 0x0000005fbf039211 */ /* 0x000fe400010f14c0 */
[----:B------:R-:W-:-:S03]  /*21470*/  @!P4 LEA R4, P2, R185, R94, 0x2 ;  /* 0x0000005eb904c211 */ /* 0x000fc600078410ff */
[----:B------:R0:W-:Y:S01]  /*21480*/  @!P1 ST.E.64 desc[UR6][R2.64], R6 ;  /* 0x0000000602009985 */ /* 0x0001e2000c101b06 */
[----:B------:R-:W-:Y:S02]  /*21490*/  @!P4 LEA.HI.X R5, R185, R95, R186, 0x2, P2 ;  /* 0x0000005fb905c211 */ /* 0x000fe400010f14ba */
[----:B------:R-:W-:Y:S02]  /*214a0*/  ISETP.GE.AND P2, PT, R177, UR4, PT ;  /* 0x00000004b1007c0c */ /* 0x000fe4000bf46270 */
[----:B0-----:R-:W-:-:S04]  /*214b0*/  @!P0 LEA R2, P1, R189, R94, 0x2 ;  /* 0x0000005ebd028211 */ /* 0x001fc800078210ff */
[----:B------:R-:W-:Y:S02]  /*214c0*/  @!P0 LEA.HI.X R3, R189, R95, R190, 0x2, P1 ;  /* 0x0000005fbd038211 */ /* 0x000fe400008f14be */
[----:B------:R-:W-:-:S03]  /*214d0*/  ISETP.GE.AND P1, PT, R179, UR4, PT ;  /* 0x00000004b3007c0c */ /* 0x000fc6000bf26270 */
[----:B------:R0:W-:Y:S01]  /*214e0*/  @!P0 ST.E.64 desc[UR6][R2.64], R8 ;  /* 0x0000000802008985 */ /* 0x0001e2000c101b06 */
[----:B------:R-:W-:Y:S02]  /*214f0*/  ISETP.GE.AND P0, PT, R181, UR4, PT ;  /* 0x00000004b5007c0c */ /* 0x000fe4000bf06270 */
[----:B0-----:R-:W-:-:S04]  /*21500*/  @!P5 LEA R2, P6, R187, R94, 0x2 ;  /* 0x0000005ebb02d211 */ /* 0x001fc800078c10ff */
[----:B------:R-:W-:Y:S02]  /*21510*/  @!P5 LEA.HI.X R3, R187, R95, R188, 0x2, P6 ;  /* 0x0000005fbb03d211 */ /* 0x000fe400030f14bc */
[----:B------:R-:W-:-:S03]  /*21520*/  @!P3 LEA R6, P6, R183, R94, 0x2 ;  /* 0x0000005eb706b211 */ /* 0x000fc600078c10ff */
[----:B------:R0:W-:Y:S01]  /*21530*/  @!P5 ST.E.64 desc[UR6][R2.64], R10 ;  /* 0x0000000a0200d985 */ /* 0x0001e2000c101b06 */
[----:B------:R-:W-:-:S03]  /*21540*/  @!P3 LEA.HI.X R7, R183, R95, R184, 0x2, P6 ;  /* 0x0000005fb707b211 */ /* 0x000fc600030f14b8 */
[----:B------:R2:W-:Y:S04]  /*21550*/  @!P4 ST.E.64 desc[UR6][R4.64], R12 ;  /* 0x0000000c0400c985 */ /* 0x0005e8000c101b06 */
[----:B------:R3:W-:Y:S01]  /*21560*/  @!P3 ST.E.64 desc[UR6][R6.64], R14 ;  /* 0x0000000e0600b985 */ /* 0x0007e2000c101b06 */
[----:B------:R-:W-:Y:S02]  /*21570*/  ISETP.GE.AND P3, PT, R175, UR4, PT ;  /* 0x00000004af007c0c */ /* 0x000fe4000bf66270 */
[----:B0-----:R-:W-:-:S04]  /*21580*/  @!P0 LEA R2, P4, R181, R94, 0x2 ;  /* 0x0000005eb5028211 */ /* 0x001fc800078810ff */
[-C--:B------:R-:W-:Y:S02]  /*21590*/  @!P0 LEA.HI.X R3, R181, R95.reuse, R182, 0x2, P4 ;  /* 0x0000005fb5038211 */ /* 0x080fe400020f14b6 */
[----:B------:R-:W-:Y:S02]  /*215a0*/  ISETP.GE.AND P4, PT, R173, UR4, PT ;  /* 0x00000004ad007c0c */ /* 0x000fe4000bf86270 */
[-C--:B--2---:R-:W-:Y:S01]  /*215b0*/  @!P1 LEA R4, P5, R179, R94.reuse, 0x2 ;  /* 0x0000005eb3049211 */ /* 0x084fe200078a10ff */
[----:B------:R0:W-:Y:S01]  /*215c0*/  @!P0 ST.E.64 desc[UR6][R2.64], R20 ;  /* 0x0000001402008985 */ /* 0x0001e2000c101b06 */
[----:B---3--:R-:W-:Y:S02]  /*215d0*/  @!P2 LEA R6, P6, R177, R94, 0x2 ;  /* 0x0000005eb106a211 */ /* 0x008fe400078c10ff */
[----:B------:R-:W-:Y:S02]  /*215e0*/  @!P1 LEA.HI.X R5, R179, R95, R180, 0x2, P5 ;  /* 0x0000005fb3059211 */ /* 0x000fe400028f14b4 */
[----:B------:R-:W-:-:S02]  /*215f0*/  ISETP.GE.AND P5, PT, R171, UR4, PT ;  /* 0x00000004ab007c0c */ /* 0x000fc4000bfa6270 */
[----:B------:R-:W-:Y:S01]  /*21600*/  @!P2 LEA.HI.X R7, R177, R95, R178, 0x2, P6 ;  /* 0x0000005fb107a211 */ /* 0x000fe200030f14b2 */
[----:B------:R2:W-:Y:S01]  /*21610*/  @!P1 ST.E.64 desc[UR6][R4.64], R24 ;  /* 0x0000001804009985 */ /* 0x0005e2000c101b06 */
[----:B------:R-:W-:-:S03]  /*21620*/  ISETP.GE.AND P1, PT, R167, UR4, PT ;  /* 0x00000004a7007c0c */ /* 0x000fc6000bf26270 */
[----:B------:R3:W-:Y:S01]  /*21630*/  @!P2 ST.E.64 desc[UR6][R6.64], R28 ;  /* 0x0000001c0600a985 */ /* 0x0007e2000c101b06 */
[----:B------:R-:W-:Y:S02]  /*21640*/  ISETP.GE.AND P2, PT, R169, UR4, PT ;  /* 0x00000004a9007c0c */ /* 0x000fe4000bf46270 */
[----:B0-----:R-:W-:-:S04]  /*21650*/  @!P3 LEA R2, P6, R175, R94, 0x2 ;  /* 0x0000005eaf02b211 */ /* 0x001fc800078c10ff */
[----:B------:R-:W-:Y:S02]  /*21660*/  @!P3 LEA.HI.X R3, R175, R95, R176, 0x2, P6 ;  /* 0x0000005faf03b211 */ /* 0x000fe400030f14b0 */
[----:B--2---:R-:W-:-:S03]  /*21670*/  @!P4 LEA R4, P0, R173, R94, 0x2 ;  /* 0x0000005ead04c211 */ /* 0x004fc600078010ff */
[----:B------:R0:W-:Y:S01]  /*21680*/  @!P3 ST.E.64 desc[UR6][R2.64], R32 ;  /* 0x000000200200b985 */ /* 0x0001e2000c101b06 */
[-C--:B------:R-:W-:Y:S02]  /*21690*/  @!P4 LEA.HI.X R5, R173, R95.reuse, R174, 0x2, P0 ;  /* 0x0000005fad05c211 */ /* 0x080fe400000f14ae */
[----:B------:R-:W-:Y:S02]  /*216a0*/  ISETP.GE.AND P0, PT, R151, UR4, PT ;  /* 0x0000000497007c0c */ /* 0x000fe4000bf06270 */
[-C--:B---3--:R-:W-:Y:S01]  /*216b0*/  @!P5 LEA R6, P6, R171, R94.reuse, 0x2 ;  /* 0x0000005eab06d211 */ /* 0x088fe200078c10ff */
[----:B------:R2:W-:Y:S01]  /*216c0*/  @!P4 ST.E.64 desc[UR6][R4.64], R36 ;  /* 0x000000240400c985 */ /* 0x0005e2000c101b06 */
[----:B------:R-:W-:Y:S02]  /*216d0*/  ISETP.GE.AND P4, PT, R147, UR4, PT ;  /* 0x0000000493007c0c */ /* 0x000fe4000bf86270 */
[----:B------:R-:W-:Y:S02]  /*216e0*/  @!P5 LEA.HI.X R7, R171, R95, R172, 0x2, P6 ;  /* 0x0000005fab07d211 */ /* 0x000fe400030f14ac */
[----:B0-----:R-:W-:-:S03]  /*216f0*/  @!P2 LEA R2, P6, R169, R94, 0x2 ;  /* 0x0000005ea902a211 */ /* 0x001fc600078c10ff */
[----:B------:R0:W-:Y:S01]  /*21700*/  @!P5 ST.E.64 desc[UR6][R6.64], R40 ;  /* 0x000000280600d985 */ /* 0x0001e2000c101b06 */
[----:B------:R-:W-:Y:S02]  /*21710*/  ISETP.GE.AND P5, PT, R149, UR4, PT ;  /* 0x0000000495007c0c */ /* 0x000fe4000bfa6270 */
[----:B------:R-:W-:Y:S02]  /*21720*/  @!P2 LEA.HI.X R3, R169, R95, R170, 0x2, P6 ;  /* 0x0000005fa903a211 */ /* 0x000fe400030f14aa */
[----:B--2---:R-:W-:-:S03]  /*21730*/  @!P1 LEA R4, P3, R167, R94, 0x2 ;  /* 0x0000005ea7049211 */ /* 0x004fc600078610ff */
[----:B------:R2:W-:Y:S01]  /*21740*/  @!P2 ST.E.64 desc[UR6][R2.64], R44 ;  /* 0x0000002c0200a985 */ /* 0x0005e2000c101b06 */
[-C--:B------:R-:W-:Y:S02]  /*21750*/  @!P1 LEA.HI.X R5, R167, R95.reuse, R168, 0x2, P3 ;  /* 0x0000005fa7059211 */ /* 0x080fe400018f14a8 */
[----:B------:R-:W-:Y:S02]  /*21760*/  ISETP.GE.AND P3, PT, R145, UR4, PT ;  /* 0x0000000491007c0c */ /* 0x000fe4000bf66270 */
[CC--:B0-----:R-:W-:Y:S01]  /*21770*/  @!P0 LEA R6, P6, R151.reuse, R94.reuse, 0x2 ;  /* 0x0000005e97068211 */ /* 0x0c1fe200078c10ff */
[----:B------:R0:W-:Y:S03]  /*21780*/  @!P1 ST.E.64 desc[UR6][R4.64], R48 ;  /* 0x0000003004009985 */ /* 0x0001e6000c101b06 */
[----:B------:R-:W-:Y:S02]  /*21790*/  @!P0 LEA.HI.X R7, R151, R95, R166, 0x2, P6 ;  /* 0x0000005f97078211 */ /* 0x000fe400030f14a6 */
[----:B--2---:R-:W-:-:S03]  /*217a0*/  @!P5 LEA R2, P1, R149, R94, 0x2 ;  /* 0x0000005e9502d211 */ /* 0x004fc600078210ff */
[----:B------:R2:W-:Y:S01]  /*217b0*/  @!P0 ST.E.64 desc[UR6][R6.64], R52 ;  /* 0x0000003406008985 */ /* 0x0005e2000c101b06 */
[----:B------:R-:W-:Y:S02]  /*217c0*/  ISETP.GE.AND P0, PT, R140, UR4, PT ;  /* 0x000000048c007c0c */ /* 0x000fe4000bf06270 */
[-C--:B------:R-:W-:Y:S02]  /*217d0*/  @!P5 LEA.HI.X R3, R149, R95.reuse, R150, 0x2, P1 ;  /* 0x0000005f9503d211 */ /* 0x080fe400008f1496 */
[----:B------:R-:W-:Y:S02]  /*217e0*/  ISETP.GE.AND P1, PT, R138, UR4, PT ;  /* 0x000000048a007c0c */ /* 0x000fe4000bf26270 */
[C---:B0-----:R-:W-:Y:S01]  /*217f0*/  @!P4 LEA R4, P2, R147.reuse, R94, 0x2 ;  /* 0x0000005e9304c211 */ /* 0x041fe200078410ff */
[----:B------:R0:W-:Y:S03]  /*21800*/  @!P5 ST.E.64 desc[UR6][R2.64], R56 ;  /* 0x000000380200d985 */ /* 0x0001e6000c101b06 */
[----:B------:R-:W-:-:S02]  /*21810*/  @!P4 LEA.HI.X R5, R147, R95, R148, 0x2, P2 ;  /* 0x0000005f9305c211 */ /* 0x000fc400010f1494 */
[----:B------:R-:W-:Y:S02]  /*21820*/  ISETP.GE.AND P2, PT, R132, UR4, PT ;  /* 0x0000000484007c0c */ /* 0x000fe4000bf46270 */
[CC--:B--2---:R-:W-:Y:S01]  /*21830*/  @!P3 LEA R6, P6, R145.reuse, R94.reuse, 0x2 ;  /* 0x0000005e9106b211 */ /* 0x0c4fe200078c10ff */
[----:B------:R2:W-:Y:S01]  /*21840*/  @!P4 ST.E.64 desc[UR6][R4.64], R60 ;  /* 0x0000003c0400c985 */ /* 0x0005e2000c101b06 */
[----:B------:R-:W-:Y:S02]  /*21850*/  ISETP.GE.AND P4, PT, R136, UR4, PT ;  /* 0x0000000488007c0c */ /* 0x000fe4000bf86270 */
[----:B------:R-:W-:Y:S02]  /*21860*/  @!P3 LEA.HI.X R7, R145, R95, R146, 0x2, P6 ;  /* 0x0000005f9107b211 */ /* 0x000fe400030f1492 */
[----:B0-----:R-:W-:-:S03]  /*21870*/  @!P0 LEA R2, P5, R140, R94, 0x2 ;  /* 0x0000005e8c028211 */ /* 0x001fc600078a10ff */
[----:B------:R0:W-:Y:S01]  /*21880*/  @!P3 ST.E.64 desc[UR6][R6.64], R64 ;  /* 0x000000400600b985 */ /* 0x0001e2000c101b06 */
[----:B------:R-:W-:Y:S02]  /*21890*/  ISETP.GE.AND P3, PT, R134, UR4, PT ;  /* 0x0000000486007c0c */ /* 0x000fe4000bf66270 */
[-C--:B------:R-:W-:Y:S02]  /*218a0*/  @!P0 LEA.HI.X R3, R140, R95.reuse, R144, 0x2, P5 ;  /* 0x0000005f8c038211 */ /* 0x080fe400028f1490 */
[----:B------:R-:W-:Y:S02]  /*218b0*/  ISETP.GE.AND P5, PT, R130, UR4, PT ;  /* 0x0000000482007c0c */ /* 0x000fe4000bfa6270 */
[C---:B--2---:R-:W-:Y:S01]  /*218c0*/  @!P1 LEA R4, P6, R138.reuse, R94, 0x2 ;  /* 0x0000005e8a049211 */ /* 0x044fe200078c10ff */
[----:B------:R2:W-:Y:S03]  /*218d0*/  @!P0 ST.E.64 desc[UR6][R2.64], R68 ;  /* 0x0000004402008985 */ /* 0x0005e6000c101b06 */
[----:B------:R-:W-:-:S03]  /*218e0*/  @!P1 LEA.HI.X R5, R138, R95, R139, 0x2, P6 ;  /* 0x0000005f8a059211 */ /* 0x000fc600030f148b */
[CC--:B0-----:R-:W-:Y:S02]  /*218f0*/  @!P3 LEA R6, P6, R134.reuse, R94.reuse, 0x2 ;  /* 0x0000005e8606b211 */ /* 0x0c1fe400078c10ff */
[----:B------:R0:W-:Y:S02]  /*21900*/  @!P1 ST.E.64 desc[UR6][R4.64], R72 ;  /* 0x0000004804009985 */ /* 0x0001e4000c101b06 */
[----:B------:R-:W-:Y:S02]  /*21910*/  @!P3 LEA.HI.X R7, R134, R95, R135, 0x2, P6 ;  /* 0x0000005f8607b211 */ /* 0x000fe400030f1487 */
[----:B--2---:R-:W-:-:S04]  /*21920*/  @!P4 LEA R2, P0, R136, R94, 0x2 ;  /* 0x0000005e8802c211 */ /* 0x004fc800078010ff */
[-C--:B------:R-:W-:Y:S02]  /*21930*/  @!P4 LEA.HI.X R3, R136, R95.reuse, R137, 0x2, P0 ;  /* 0x0000005f8803c211 */ /* 0x080fe400000f1489 */
[-C--:B------:R-:W-:Y:S02]  /*21940*/  @!P5 LEA R8, P0, R130, R94.reuse, 0x2 ;  /* 0x0000005e8208d211 */ /* 0x080fe400078010ff */
[----:B0-----:R-:W-:Y:S01]  /*21950*/  @!P2 LEA R4, P1, R132, R94, 0x2 ;  /* 0x0000005e8404a211 */ /* 0x001fe200078210ff */
[----:B------:R3:W-:Y:S01]  /*21960*/  @!P4 ST.E.64 desc[UR6][R2.64], R76 ;  /* 0x0000004c0200c985 */ /* 0x0007e2000c101b06 */
[-C--:B------:R-:W-:Y:S02]  /*21970*/  @!P5 LEA.HI.X R9, R130, R95.reuse, R131, 0x2, P0 ;  /* 0x0000005f8209d211 */ /* 0x080fe400000f1483 */
[----:B------:R-:W-:Y:S01]  /*21980*/  @!P2 LEA.HI.X R5, R132, R95, R133, 0x2, P1 ;  /* 0x0000005f8405a211 */ /* 0x000fe200008f1485 */
[----:B------:R3:W-:Y:S04]  /*21990*/  @!P3 ST.E.64 desc[UR6][R6.64], R80 ;  /* 0x000000500600b985 */ /* 0x0007e8000c101b06 */
[----:B------:R3:W-:Y:S04]  /*219a0*/  @!P2 ST.E.64 desc[UR6][R4.64], R84 ;  /* 0x000000540400a985 */ /* 0x0007e8000c101b06 */
[----:B------:R3:W-:Y:S02]  /*219b0*/  @!P5 ST.E.64 desc[UR6][R8.64], R88 ;  /* 0x000000580800d985 */ /* 0x0007e4000c101b06 */
.L_x_666:
[----:B------:R-:W-:Y:S05]  /*219c0*/  BSYNC B1 ;  /* 0x0000000000017941 */ /* 0x000fea0003800000 */
.L_x_665:
[----:B------:R-:W-:Y:S01]  /*219d0*/  ISETP.GE.AND P0, PT, R98, R92, PT ;  /* 0x0000005c6200720c */ /* 0x000fe20003f06270 */
[----:B---3--:R3:W4:Y:S04]  /*219e0*/  SHFL.IDX PT, R3, R93, 0x1, 0x1c1f ;  /* 0x003c1f005d037f89 */ /* 0x00872800000e0000 */
[----:B------:R3:W0:Y:S08]  /*219f0*/  SHFL.IDX PT, R2, R0, 0x1, 0x1c1f ;  /* 0x003c1f0000027f89 */ /* 0x00063000000e0000 */
[----:B---3--:R-:W-:Y:S05]  /*21a00*/  @P0 BRA `(.L_x_664) ;  /* 0x0000001400c80947 */ /* 0x008fea0003800000 */
[----:B------:R-:W-:Y:S01]  /*21a10*/  ULDC UR4, c[0x0][0xac8] ;  /* 0x0002b20000047ab9 */ /* 0x000fe20000000800 */
[----:B------:R-:W-:Y:S01]  /*21a20*/  ULDC.64 UR6, c[0x0][0x208] ;  /* 0x0000820000067ab9 */ /* 0x000fe20000000a00 */
[----:B-----5:R-:W-:Y:S02]  /*21a30*/  ISETP.GE.AND P3, PT, R209, UR4, PT ;  /* 0x00000004d1007c0c */ /* 0x020fe4000bf66270 */
[----:B------:R-:W-:Y:S02]  /*21a40*/  ISETP.GE.AND P2, PT, R207, UR4, PT ;  /* 0x00000004cf007c0c */ /* 0x000fe4000bf46270 */
[----:B------:R-:W-:Y:S02]  /*21a50*/  ISETP.GE.AND P1, PT, R205, UR4, PT ;  /* 0x00000004cd007c0c */ /* 0x000fe4000bf26270 */
[----:B------:R-:W-:Y:S02]  /*21a60*/  ISETP.GE.AND P0, PT, R203, UR4, PT ;  /* 0x00000004cb007c0c */ /* 0x000fe4000bf06270 */
[----:B------:R-:W-:-:S05]  /*21a70*/  ISETP.GE.AND P4, PT, R199, UR4, PT ;  /* 0x00000004c7007c0c */ /* 0x000fca000bf86270 */
[----:B0---4-:R-:W-:-:S04]  /*21a80*/  @!P3 IMAD.WIDE R4, R209, 0x4, R2 ;  /* 0x00000004d104b825 */ /* 0x011fc800078e0202 */
[-C--:B------:R-:W-:Y:S01]  /*21a90*/  @!P1 LEA R6, P5, R205, R2.reuse, 0x2 ;  /* 0x00000002cd069211 */ /* 0x080fe200078a10ff */
[----:B------:R0:W-:Y:S01]  /*21aa0*/  @!P3 ST.E.64 desc[UR6][R4.64], R26 ;  /* 0x0000001a0400b985 */ /* 0x0001e2000c101b06 */
[----:B------:R-:W-:Y:S02]  /*21ab0*/  ISETP.GE.AND P3, PT, R201, UR4, PT ;  /* 0x00000004c9007c0c */ /* 0x000fe4000bf66270 */
[----:B------:R-:W-:Y:S02]  /*21ac0*/  @!P1 LEA.HI.X R7, R205, R3, R206, 0x2, P5 ;  /* 0x00000003cd079211 */ /* 0x000fe400028f14ce */
        /* <DEDUP_REMOVED lines=9> */
[-C--:B0-----:R-:W-:Y:S02]  /*21b60*/  @!P3 LEA R4, P1, R201, R2.reuse, 0x2 ;  /* 0x00000002c904b211 */ /* 0x081fe400078210ff */
[----:B---3--:R-:W-:Y:S02]  /*21b70*/  @!P4 LEA R6, P2, R199, R2, 0x2 ;  /* 0x00000002c706c211 */ /* 0x008fe400078410ff */
[----:B------:R-:W-:-:S02]  /*21b80*/  @!P3 LEA.HI.X R5, R201, R3, R202, 0x2, P1 ;  /* 0x00000003c905b211 */ /* 0x000fc400008f14ca */
[----:B------:R-:W-:Y:S02]  /*21b90*/  ISETP.GE.AND P1, PT, R193, UR4, PT ;  /* 0x00000004c1007c0c */ /* 0x000fe4000bf26270 */
[-C--:B------:R-:W-:Y:S01]  /*21ba0*/  @!P4 LEA.HI.X R7, R199, R3.reuse, R200, 0x2, P2 ;  /* 0x00000003c707c211 */ /* 0x080fe200010f14c8 */
[----:B------:R0:W-:Y:S01]  /*21bb0*/  @!P3 ST.E.64 desc[UR6][R4.64], R42 ;  /* 0x0000002a0400b985 */ /* 0x0001e2000c101b06 */
[----:B------:R-:W-:Y:S02]  /*21bc0*/  ISETP.GE.AND P2, PT, R191, UR4, PT ;  /* 0x00000004bf007c0c */ /* 0x000fe4000bf46270 */
[----:B----4-:R-:W-:Y:S01]  /*21bd0*/  @!P5 LEA R8, P6, R197, R2, 0x2 ;  /* 0x00000002c508d211 */ /* 0x010fe200078c10ff */
[----:B------:R3:W-:Y:S01]  /*21be0*/  @!P4 ST.E.64 desc[UR6][R6.64], R46 ;  /* 0x0000002e0600c985 */ /* 0x0007e2000c101b06 */
[----:B------:R-:W-:Y:S02]  /*21bf0*/  ISETP.GE.AND P3, PT, R189, UR4, PT ;  /* 0x00000004bd007c0c */ /* 0x000fe4000bf66270 */
[----:B------:R-:W-:-:S02]  /*21c00*/  @!P5 LEA.HI.X R9, R197, R3, R198, 0x2, P6 ;  /* 0x00000003c509d211 */ /* 0x000fc400030f14c6 */
[----:B------:R-:W-:-:S03]  /*21c10*/  ISETP.GE.AND P4, PT, R187, UR4, PT ;  /* 0x00000004bb007c0c */ /* 0x000fc6000bf86270 */
[----:B------:R4:W-:Y:S01]  /*21c20*/  @!P5 ST.E.64 desc[UR6][R8.64], R50 ;  /* 0x000000320800d985 */ /* 0x0009e2000c101b06 */
[-C--:B0-----:R-:W-:Y:S02]  /*21c30*/  @!P0 LEA R4, P6, R195, R2.reuse, 0x2 ;  /* 0x00000002c3048211 */ /* 0x081fe400078c10ff */
[-C--:B---3--:R-:W-:Y:S02]  /*21c40*/  @!P1 LEA R6, P5, R193, R2.reuse, 0x2 ;  /* 0x00000002c1069211 */ /* 0x088fe400078a10ff */
[-C--:B------:R-:W-:Y:S02]  /*21c50*/  @!P0 LEA.HI.X R5, R195, R3.reuse, R196, 0x2, P6 ;  /* 0x00000003c3058211 */ /* 0x080fe400030f14c4 */
[----:B------:R-:W-:Y:S02]  /*21c60*/  @!P1 LEA.HI.X R7, R193, R3, R194, 0x2, P5 ;  /* 0x00000003c1079211 */ /* 0x000fe400028f14c2 */
[----:B------:R-:W-:Y:S01]  /*21c70*/  ISETP.GE.AND P5, PT, R185, UR4, PT ;  /* 0x00000004b9007c0c */ /* 0x000fe2000bfa6270 */
[----:B------:R0:W-:Y:S01]  /*21c80*/  @!P0 ST.E.64 desc[UR6][R4.64], R54 ;  /* 0x0000003604008985 */ /* 0x0001e2000c101b06 */
[----:B----4-:R-:W-:-:S02]  /*21c90*/  @!P2 LEA R8, P6, R191, R2, 0x2 ;  /* 0x00000002bf08a211 */ /* 0x010fc400078c10ff */
[----:B------:R-:W-:Y:S01]  /*21ca0*/  ISETP.GE.AND P0, PT, R183, UR4, PT ;  /* 0x00000004b7007c0c */ /* 0x000fe2000bf06270 */
[----:B------:R3:W-:Y:S01]  /*21cb0*/  @!P1 ST.E.64 desc[UR6][R6.64], R58 ;  /* 0x0000003a06009985 */ /* 0x0007e2000c101b06 */
[----:B------:R-:W-:Y:S02]  /*21cc0*/  @!P2 LEA.HI.X R9, R191, R3, R192, 0x2, P6 ;  /* 0x00000003bf09a211 */ /* 0x000fe400030f14c0 */
        /* <DEDUP_REMOVED lines=8> */
[----:B----4-:R-:W-:-:S03]  /*21d50*/  @!P5 LEA R8, P6, R185, R2, 0x2 ;  /* 0x00000002b908d211 */ /* 0x010fc600078c10ff */
[----:B------:R3:W-:Y:S01]  /*21d60*/  @!P4 ST.E.64 desc[UR6][R6.64], R70 ;  /* 0x000000460600c985 */ /* 0x0007e2000c101b06 */
[----:B------:R-:W-:-:S05]  /*21d70*/  @!P5 LEA.HI.X R9, R185, R3, R186, 0x2, P6 ;  /* 0x00000003b909d211 */ /* 0x000fca00030f14ba */
[----:B------:R4:W-:Y:S01]  /*21d80*/  @!P5 ST.E.64 desc[UR6][R8.64], R74 ;  /* 0x0000004a0800d985 */ /* 0x0009e2000c101b06 */
[----:B------:R-:W-:Y:S02]  /*21d90*/  ISETP.GE.AND P5, PT, R177, UR4, PT ;  /* 0x00000004b1007c0c */ /* 0x000fe4000bfa6270 */
[----:B0-----:R-:W-:-:S04]  /*21da0*/  @!P0 LEA R4, P4, R183, R2, 0x2 ;  /* 0x00000002b7048211 */ /* 0x001fc800078810ff */
[-C--:B------:R-:W-:Y:S02]  /*21db0*/  @!P0 LEA.HI.X R5, R183, R3.reuse, R184, 0x2, P4 ;  /* 0x00000003b7058211 */ /* 0x080fe400020f14b8 */
[----:B------:R-:W-:Y:S02]  /*21dc0*/  ISETP.GE.AND P4, PT, R175, UR4, PT ;  /* 0x00000004af007c0c */ /* 0x000fe4000bf86270 */
[-C--:B---3--:R-:W-:Y:S01]  /*21dd0*/  @!P1 LEA R6, P3, R181, R2.reuse, 0x2 ;  /* 0x00000002b5069211 */ /* 0x088fe200078610ff */
[----:B------:R0:W-:Y:S01]  /*21de0*/  @!P0 ST.E.64 desc[UR6][R4.64], R78 ;  /* 0x0000004e04008985 */ /* 0x0001e2000c101b06 */
[----:B----4-:R-:W-:Y:S02]  /*21df0*/  @!P2 LEA R8, P6, R179, R2, 0x2 ;  /* 0x00000002b308a211 */ /* 0x010fe400078c10ff */
        /* <DEDUP_REMOVED lines=9> */
[----:B---3--:R-:W-:-:S03]  /*21e90*/  @!P4 LEA R6, P0, R175, R2, 0x2 ;  /* 0x00000002af06c211 */ /* 0x008fc600078010ff */
[----:B------:R0:W-:Y:S01]  /*21ea0*/  @!P5 ST.E.64 desc[UR6][R4.64], R90 ;  /* 0x0000005a0400d985 */ /* 0x0001e2000c101b06 */
[----:B------:R-:W-:Y:S02]  /*21eb0*/  ISETP.GE.AND P5, PT, R151, UR4, PT ;  /* 0x0000000497007c0c */ /* 0x000fe4000bfa6270 */
[-C--:B------:R-:W-:Y:S02]  /*21ec0*/  @!P4 LEA.HI.X R7, R175, R3.reuse, R176, 0x2, P0 ;  /* 0x00000003af07c211 */ /* 0x080fe400000f14b0 */
[----:B------:R-:W-:Y:S02]  /*21ed0*/  ISETP.GE.AND P0, PT, R167, UR4, PT ;  /* 0x00000004a7007c0c */ /* 0x000fe4000bf06270 */
[----:B----4-:R-:W-:Y:S01]  /*21ee0*/  @!P3 LEA R8, P6, R173, R2, 0x2 ;  /* 0x00000002ad08b211 */ /* 0x010fe200078c10ff */
[----:B------:R3:W-:Y:S01]  /*21ef0*/  @!P4 ST.E.64 desc[UR6][R6.64], R100 ;  /* 0x000000640600c985 */ /* 0x0007e2000c101b06 */
[----:B------:R-:W-:Y:S02]  /*21f00*/  ISETP.GE.AND P4, PT, R149, UR4, PT ;  /* 0x0000000495007c0c */ /* 0x000fe4000bf86270 */
[----:B------:R-:W-:-:S02]  /*21f10*/  @!P3 LEA.HI.X R9, R173, R3, R174, 0x2, P6 ;  /* 0x00000003ad09b211 */ /* 0x000fc400030f14ae */
[----:B0-----:R-:W-:-:S03]  /*21f20*/  @!P2 LEA R4, P6, R171, R2, 0x2 ;  /* 0x00000002ab04a211 */ /* 0x001fc600078c10ff */
[----:B------:R0:W-:Y:S01]  /*21f30*/  @!P3 ST.E.64 desc[UR6][R8.64], R104 ;  /* 0x000000680800b985 */ /* 0x0001e2000c101b06 */
[----:B------:R-:W-:Y:S02]  /*21f40*/  @!P2 LEA.HI.X R5, R171, R3, R172, 0x2, P6 ;  /* 0x00000003ab05a211 */ /* 0x000fe400030f14ac */
[----:B---3--:R-:W-:-:S03]  /*21f50*/  @!P1 LEA R6, P3, R169, R2, 0x2 ;  /* 0x00000002a9069211 */ /* 0x008fc600078610ff */
[----:B------:R3:W-:Y:S01]  /*21f60*/  @!P2 ST.E.64 desc[UR6][R4.64], R102 ;  /* 0x000000660400a985 */ /* 0x0007e2000c101b06 */
[-C--:B------:R-:W-:Y:S02]  /*21f70*/  @!P1 LEA.HI.X R7, R169, R3.reuse, R170, 0x2, P3 ;  /* 0x00000003a9079211 */ /* 0x080fe400018f14aa */
[----:B------:R-:W-:Y:S02]  /*21f80*/  ISETP.GE.AND P3, PT, R147, UR4, PT ;  /* 0x0000000493007c0c */ /* 0x000fe4000bf66270 */
[CC--:B0-----:R-:W-:Y:S01]  /*21f90*/  @!P0 LEA R8, P6, R167.reuse, R2.reuse, 0x2 ;  /* 0x00000002a7088211 */ /* 0x0c1fe200078c10ff */
[----:B------:R0:W-:Y:S03]  /*21fa0*/  @!P1 ST.E.64 desc[UR6][R6.64], R106 ;  /* 0x0000006a06009985 */ /* 0x0001e6000c101b06 */
[----:B------:R-:W-:Y:S02]  /*21fb0*/  @!P0 LEA.HI.X R9, R167, R3, R168, 0x2, P6 ;  /* 0x00000003a7098211 */ /* 0x000fe400030f14a8 */
[----:B---3--:R-:W-:-:S03]  /*21fc0*/  @!P5 LEA R4, P1, R151, R2, 0x2 ;  /* 0x000000029704d211 */ /* 0x008fc600078210ff */
        /* <DEDUP_REMOVED lines=8> */
[CC--:B---3--:R-:W-:Y:S01]  /*22050*/  @!P3 LEA R8, P6, R147.reuse, R2.reuse, 0x2 ;  /* 0x000000029308b211 */ /* 0x0c8fe200078c10ff */
[----:B------:R3:W-:Y:S01]  /*22060*/  @!P4 ST.E.64 desc[UR6][R6.64], R112 ;  /* 0x000000700600c985 */ /* 0x0007e2000c101b06 */
[----:B------:R-:W-:Y:S02]  /*22070*/  ISETP.GE.AND P4, PT, R138, UR4, PT ;  /* 0x000000048a007c0c */ /* 0x000fe4000bf86270 */
[----:B------:R-:W-:Y:S02]  /*22080*/  @!P3 LEA.HI.X R9, R147, R3, R148, 0x2, P6 ;  /* 0x000000039309b211 */ /* 0x000fe400030f1494 */
[----:B0-----:R-:W-:-:S03]  /*22090*/  @!P1 LEA R4, P6, R140, R2, 0x2 ;  /* 0x000000028c049211 */ /* 0x001fc600078c10ff */
[----:B------:R0:W-:Y:S01]  /*220a0*/  @!P3 ST.E.64 desc[UR6][R8.64], R114 ;  /* 0x000000720800b985 */ /* 0x0001e2000c101b06 */
[----:B------:R-:W-:Y:S02]  /*220b0*/  ISETP.GE.AND P3, PT, R136, UR4, PT ;  /* 0x0000000488007c0c */ /* 0x000fe4000bf66270 */
[----:B------:R-:W-:Y:S02]  /*220c0*/  @!P1 LEA.HI.X R5, R140, R3, R144, 0x2, P6 ;  /* 0x000000038c059211 */ /* 0x000fe400030f1490 */
[----:B---3--:R-:W-:-:S04]  /*220d0*/  @!P0 LEA R6, P5, R145, R2, 0x2 ;  /* 0x0000000291068211 */ /* 0x008fc800078a10ff */
[----:B------:R-:W-:Y:S02]  /*220e0*/  @!P0 LEA.HI.X R7, R145, R3, R146, 0x2, P5 ;  /* 0x0000000391078211 */ /* 0x000fe400028f1492 */
[----:B------:R-:W-:-:S03]  /*220f0*/  ISETP.GE.AND P5, PT, R132, UR4, PT ;  /* 0x0000000484007c0c */ /* 0x000fc6000bfa6270 */
[----:B------:R3:W-:Y:S04]  /*22100*/  @!P0 ST.E.64 desc[UR6][R6.64], R116 ;  /* 0x0000007406008985 */ /* 0x0007e8000c101b06 */
[----:B------:R4:W-:Y:S01]  /*22110*/  @!P1 ST.E.64 desc[UR6][R4.64], R118 ;  /* 0x0000007604009985 */ /* 0x0009e2000c101b06 */
[----:B0-----:R-:W-:-:S04]  /*22120*/  @!P2 LEA R8, P1, R134, R2, 0x2 ;  /* 0x000000028608a211 */ /* 0x001fc800078210ff */
[----:B------:R-:W-:Y:S02]  /*22130*/  @!P2 LEA.HI.X R9, R134, R3, R135, 0x2, P1 ;  /* 0x000000038609a211 */ /* 0x000fe400008f1487 */
[----:B---3--:R-:W-:-:S04]  /*22140*/  @!P4 LEA R6, P0, R138, R2, 0x2 ;  /* 0x000000028a06c211 */ /* 0x008fc800078010ff */
[-C--:B------:R-:W-:Y:S02]  /*22150*/  @!P4 LEA.HI.X R7, R138, R3.reuse, R139, 0x2, P0 ;  /* 0x000000038a07c211 */ /* 0x080fe400000f148b */
[-C--:B------:R-:W-:Y:S02]  /*22160*/  @!P5 LEA R10, P0, R132, R2.reuse, 0x2 ;  /* 0x00000002840ad211 */ /* 0x080fe400078010ff */
[----:B----4-:R-:W-:Y:S01]  /*22170*/  @!P3 LEA R4, P6, R136, R2, 0x2 ;  /* 0x000000028804b211 */ /* 0x010fe200078c10ff */
[----:B------:R0:W-:Y:S01]  /*22180*/  @!P4 ST.E.64 desc[UR6][R6.64], R120 ;  /* 0x000000780600c985 */ /* 0x0001e2000c101b06 */
[-C--:B------:R-:W-:Y:S02]  /*22190*/  @!P5 LEA.HI.X R11, R132, R3.reuse, R133, 0x2, P0 ;  /* 0x00000003840bd211 */ /* 0x080fe400000f1485 */
[----:B------:R-:W-:Y:S02]  /*221a0*/  ISETP.GE.AND P0, PT, R130, UR4, PT ;  /* 0x0000000482007c0c */ /* 0x000fe4000bf06270 */
[----:B------:R-:W-:-:S05]  /*221b0*/  @!P3 LEA.HI.X R5, R136, R3, R137, 0x2, P6 ;  /* 0x000000038805b211 */ /* 0x000fca00030f1489 */
[----:B------:R0:W-:Y:S04]  /*221c0*/  @!P3 ST.E.64 desc[UR6][R4.64], R122 ;  /* 0x0000007a0400b985 */ /* 0x0001e8000c101b06 */
[----:B------:R0:W-:Y:S04]  /*221d0*/  @!P2 ST.E.64 desc[UR6][R8.64], R124 ;  /* 0x0000007c0800a985 */ /* 0x0001e8000c101b06 */
[----:B------:R0:W-:Y:S01]  /*221e0*/  @!P5 ST.E.64 desc[UR6][R10.64], R126 ;  /* 0x0000007e0a00d985 */ /* 0x0001e2000c101b06 */
[----:B------:R-:W-:Y:S05]  /*221f0*/  @P0 BRA `(.L_x_664) ;  /* 0x0000000c00cc0947 */ /* 0x000fea0003800000 */
[----:B------:R-:W-:Y:S01]  /*22200*/  LEA R2, P0, R130, R2, 0x2 ;  /* 0x0000000282027211 */ /* 0x000fe200078010ff */
[----:B------:R-:W-:-:S03]  /*22210*/  ULDC.64 UR4, c[0x0][0x208] ;  /* 0x0000820000047ab9 */ /* 0x000fc60000000a00 */
[----:B------:R-:W-:-:S05]  /*22220*/  LEA.HI.X R3, R130, R3, R131, 0x2, P0 ;  /* 0x0000000382037211 */ /* 0x000fca00000f1483 */
[----:B------:R3:W-:Y:S01]  /*22230*/  ST.E.64 desc[UR4][R2.64], R128 ;  /* 0x0000008002007985 */ /* 0x0007e2000c101b04 */
[----:B------:R-:W-:Y:S05]  /*22240*/  BRA `(.L_x_664) ;  /* 0x0000000c00b87947 */ /* 0x000fea0003800000 */
.L_x_655:
[----:B------:R-:W-:Y:S01]  /*22250*/  ULDC.64 UR6, c[0x0][0xc08] ;  /* 0x0003020000067ab9 */ /* 0x000fe20000000a00 */
[----:B------:R-:W-:Y:S01]  /*22260*/  ULDC.64 UR4, c[0x0][0xc00] ;  /* 0x0003000000047ab9 */ /* 0x000fe20000000a00 */
[----:B------:R-:W-:Y:S01]  /*22270*/  ISETP.NE.U32.AND P1, PT, RZ, UR6, PT ;  /* 0x00000006ff007c0c */ /* 0x000fe2000bf25070 */
[----:B------:R-:W-:Y:S01]  /*22280*/  IMAD.MOV.U32 R15, RZ, RZ, RZ ;  /* 0x000000ffff0f7224 */ /* 0x000fe200078e00ff */
[----:B------:R-:W-:Y:S01]  /*22290*/  IADD3 R2, P2, R234, UR4, RZ ;  /* 0x00000004ea027c10 */ /* 0x000fe2000ff5e0ff */
[----:B------:R-:W-:Y:S01]  /*222a0*/  ULDC.64 UR8, c[0x0][0x208] ;  /* 0x0000820000087ab9 */ /* 0x000fe20000000a00 */
[----:B------:R-:W-:Y:S02]  /*222b0*/  ISETP.NE.AND.EX P1, PT, RZ, UR7, PT, P1 ;  /* 0x00000007ff007c0c */ /* 0x000fe4000bf25310 */
[----:B------:R-:W-:Y:S01]  /*222c0*/  IADD3.X R3, R235, UR5, RZ, P2, !PT ;  /* 0x00000005eb037c10 */ /* 0x000fe200097fe4ff */
[----:B------:R-:W2:Y:S01]  /*222d0*/  S2R R4, SR_TID.X ;  /* 0x0000000000047919 */ /* 0x000ea20000002100 */
[----:B------:R-:W-:-:S04]  /*222e0*/  ISETP.NE.U32.AND P0, PT, RZ, UR4, PT ;  /* 0x00000004ff007c0c */ /* 0x000fc8000bf05070 */
[----:B------:R-:W-:-:S05]  /*222f0*/  ISETP.NE.AND.EX P0, PT, RZ, UR5, PT, P0 ;  /* 0x00000005ff007c0c */ /* 0x000fca000bf05300 */
[----:B------:R-:W-:-:S04]  /*22300*/  @P1 IADD3 R234, P2, R234, UR6, RZ ;  /* 0x00000006eaea1c10 */ /* 0x000fc8000ff5e0ff */
[----:B------:R-:W-:Y:S02]  /*22310*/  @P1 IADD3.X R235, R235, UR7, RZ, P2, !PT ;  /* 0x00000007ebeb1c10 */ /* 0x000fe400097fe4ff */
[----:B------:R-:W-:Y:S01]  /*22320*/  ISETP.NE.AND P2, PT, R232, RZ, PT ;  /* 0x000000ffe800720c */ /* 0x000fe20003f45270 */
[----:B------:R-:W-:Y:S01]  /*22330*/  ULDC UR4, c[0x0][0xa88] ;  /* 0x0002a20000047ab9 */ /* 0x000fe20000000800 */
[----:B------:R3:W5:Y:S01]  /*22340*/  @P0 LDG.E R15, desc[UR8][R2.64] ;  /* 0x00000008020f0981 */ /* 0x000762000c1e1900 */
[----:B------:R-:W-:-:S06]  /*22350*/  IMAD.U32 R0, RZ, RZ, UR4 ;  /* 0x00000004ff007e24 */ /* 0x000fcc000f8e00ff */
[----:B------:R3:W5:Y:S04]  /*22360*/  @P1 LDG.E R0, desc[UR8][R234.64] ;  /* 0x00000008ea001981 */ /* 0x000768000c1e1900 */
[----:B------:R-:W4:Y:S01]  /*22370*/  @!P2 LDC R232, c[0x0][0xad4] ;  /* 0x0002b500ffe8ab82 */ /* 0x000f220000000800 */
[----:B--2---:R-:W-:-:S05]  /*22380*/  VIADD R5, R4, 0xffffff80 ;  /* 0xffffff8004057836 */ /* 0x004fca0000000000 */
[----:B------:R-:W-:Y:S02]  /*22390*/  ISETP.GT.AND P3, PT, R5, 0x7f, PT ;  /* 0x0000007f0500780c */ /* 0x000fe40003f64270 */
[----:B----4-:R-:W-:Y:S01]  /*223a0*/  ISETP.GT.AND P2, PT, R232, 0x1, PT ;  /* 0x00000001e800780c */ /* 0x010fe20003f44270 */
[----:B---3--:R-:W-:-:S12]  /*223b0*/  @P1 BRA `(.L_x_667) ;  /* 0x0000000000141947 */ /* 0x008fd80003800000 */
[----:B------:R-:W-:Y:S05]  /*223c0*/  @!P0 BRA `(.L_x_667) ;  /* 0x0000000000108947 */ /* 0x000fea0003800000 */
[----:B------:R-:W-:Y:S02]  /*223d0*/  ULDC.64 UR4, c[0x0][0x208] ;  /* 0x0000820000047ab9 */ /* 0x000fe40000000a00 */
[----:B------:R-:W2:Y:S04]  /*223e0*/  LDG.E R5, desc[UR4][R2.64] ;  /* 0x0000000402057981 */ /* 0x000ea8000c1e1900 */
[----:B-----5:R-:W2:Y:S02]  /*223f0*/  LDG.E R0, desc[UR4][R2.64+0x4] ;  /* 0x0000040402007981 */ /* 0x020ea4000c1e1900 */
[----:B--2---:R-:W-:-:S07]  /*22400*/  IMAD.IADD R0, R0, 0x1, -R5 ;  /* 0x0000000100007824 */ /* 0x004fce00078e0a05 */
.L_x_667:
[----:B------:R-:W2:Y:S01]  /*22410*/  LDL.LU R2, [R1+0xf8] ;  /* 0x0000f80001027983 */ /* 0x000ea20000300800 */
[----:B------:R-:W-:Y:S01]  /*22420*/  BSSY B1, `(.L_x_668) ;  /* 0x0000039000017945 */ /* 0x000fe20003800000 */
[----:B------:R-:W-:Y:S02]  /*22430*/  SEL R233, R233, RZ, !P0 ;  /* 0x000000ffe9e97207 */ /* 0x000fe40004000000 */
[----:B-----5:R-:W-:Y:S02]  /*22440*/  SHF.R.S32.HI R24, RZ, 0x1f, R15 ;  /* 0x0000001fff187819 */ /* 0x020fe4000001140f */
[----:B--2---:R-:W-:Y:S01]  /*22450*/  SEL R26, R2, RZ, !P0 ;  /* 0x000000ff021a7207 */ /* 0x004fe20004000000 */
[----:B------:R-:W-:Y:S06]  /*22460*/  @P3 BRA `(.L_x_669) ;  /* 0x0000000000d03947 */ /* 0x000fec0003800000 */
[----:B------:R-:W2:Y:S01]  /*22470*/  LDL R2, [R1+0x70] ;  /* 0x0000700001027983 */ /* 0x000ea20000100800 */
[----:B------:R-:W3:Y:S02]  /*22480*/  LDC R29, c[0x0][0xbe8] ;  /* 0x0002fa00ff1d7b82 */ /* 0x000ee40000000800 */
[----:B---3--:R-:W-:Y:S02]  /*22490*/  IMAD R3, R0, R29, RZ ;  /* 0x0000001d00037224 */ /* 0x008fe400078e02ff */
[----:B--2---:R-:W-:-:S04]  /*224a0*/  IMAD R2, R2, 0x80, R4 ;  /* 0x0000008002027824 */ /* 0x004fc800078e0204 */
[----:B------:R-:W-:-:S05]  /*224b0*/  VIADD R28, R2, 0xffffff80 ;  /* 0xffffff80021c7836 */ /* 0x000fca0000000000 */
[----:B------:R-:W-:-:S13]  /*224c0*/  ISETP.GE.AND P0, PT, R28, R3, PT ;  /* 0x000000031c00720c */ /* 0x000fda0003f06270 */
[----:B------:R-:W-:Y:S05]  /*224d0*/  @P0 BRA `(.L_x_669) ;  /* 0x0000000000b40947 */ /* 0x000fea0003800000 */
[----:B------:R-:W2:Y:S01]  /*224e0*/  LDL.LU R30, [R1+0x74] ;  /* 0x00007400011e7983 */ /* 0x000ea20000300800 */
[----:B------:R-:W-:Y:S01]  /*224f0*/  IMAD.MOV.U32 R20, RZ, RZ, 0x9b8 ;  /* 0x000009b8ff147424 */ /* 0x000fe200078e00ff */
[----:B------:R-:W-:Y:S01]  /*22500*/  ISETP.GT.AND P0, PT, R232, 0x1, PT ;  /* 0x00000001e800780c */ /* 0x000fe20003f04270 */
[----:B------:R-:W3:Y:S01]  /*22510*/  LDC.64 R8, c[0x0][0xba8] ;  /* 0x0002ea00ff087b82 */ /* 0x000ee20000000a00 */
[----:B------:R-:W-:Y:S01]  /*22520*/  ISETP.NE.AND P1, PT, R29, 0x1, PT ;  /* 0x000000011d00780c */ /* 0x000fe20003f25270 */
[----:B------:R-:W-:Y:S01]  /*22530*/  IMAD.MOV.U32 R21, RZ, RZ, R28 ;  /* 0x000000ffff157224 */ /* 0x000fe200078e001c */
[----:B------:R-:W-:Y:S01]  /*22540*/  SEL R20, R20, 0x978, P0 ;  /* 0x0000097814147807 */ /* 0x000fe20000000000 */
[----:B------:R-:W-:-:S04]  /*22550*/  ULDC.64 UR4, c[0x0][0x208] ;  /* 0x0000820000047ab9 */ /* 0x000fc80000000a00 */
[----:B------:R-:W4:Y:S08]  /*22560*/  LDC.64 R2, c[0x0][R20+0x220] ;  /* 0x0000880014027b82 */ /* 0x000f300000000a00 */
[----:B------:R-:W5:Y:S08]  /*22570*/  LDC.64 R10, c[0x0][R20+0x218] ;  /* 0x00008600140a7b82 */ /* 0x000f700000000a00 */
[----:B------:R-:W0:Y:S08]  /*22580*/  LDC.64 R4, c[0x0][R20+0x228] ;  /* 0x00008a0014047b82 */ /* 0x000e300000000a00 */
[----:B------:R-:W1:Y:S08]  /*22590*/  @P1 LDC R13, c[0x0][0xbec] ;  /* 0x0002fb00ff0d1b82 */ /* 0x000e700000000800 */
[----:B------:R-:W0:Y:S08]  /*225a0*/  LDC.64 R6, c[0x0][R20+0x210] ;  /* 0x0000840014067b82 */ /* 0x000e300000000a00 */
[----:B------:R-:W0:Y:S01]  /*225b0*/  @P1 LDC R27, c[0x0][0xbf0] ;  /* 0x0002fc00ff1b1b82 */ /* 0x000e220000000800 */
[----:B-1----:R-:W-:-:S07]  /*225c0*/  @P1 IMAD.HI.U32 R14, R28, R13, RZ ;  /* 0x0000000d1c0e1227 */ /* 0x002fce00078e00ff */
[----:B---3--:R-:W1:Y:S01]  /*225d0*/  @!P0 LDC R8, c[0x0][0xb50] ;  /* 0x0002d400ff088b82 */ /* 0x008e620000000800 */
[-C--:B----4-:R-:W-:Y:S02]  /*225e0*/  IMAD R3, R3, R233.reuse, RZ ;  /* 0x000000e903037224 */ /* 0x090fe400078e02ff */
[----:B------:R-:W-:-:S05]  /*225f0*/  IMAD.WIDE.U32 R12, R2, R233, RZ ;  /* 0x000000e9020c7225 */ /* 0x000fca00078e00ff */
[----:B------:R-:W3:Y:S01]  /*22600*/  @!P0 LDC R9, c[0x0][0xb54] ;  /* 0x0002d500ff098b82 */ /* 0x000ee20000000800 */
[-C--:B-----5:R-:W-:Y:S02]  /*22610*/  IMAD R25, R11, R231.reuse, RZ ;  /* 0x000000e70b197224 */ /* 0x0a0fe400078e02ff */
[----:B------:R-:W-:Y:S01]  /*22620*/  IMAD.WIDE.U32 R10, R10, R231, RZ ;  /* 0x000000e70a0a7225 */ /* 0x000fe200078e00ff */
[----:B0-----:R-:W-:-:S03]  /*22630*/  @P1 SHF.R.U32.HI R21, RZ, R27, R14 ;  /* 0x0000001bff151219 */ /* 0x001fc6000001160e */
[----:B------:R-:W-:Y:S01]  /*22640*/  IMAD R27, R2, R26, R3 ;  /* 0x0000001a021b7224 */ /* 0x000fe200078e0203 */
[----:B------:R-:W-:Y:S01]  /*22650*/  IADD3 R10, P1, P3, R12, R10, R15 ;  /* 0x0000000a0c0a7210 */ /* 0x000fe20007b3e00f */
[----:B------:R-:W-:Y:S02]  /*22660*/  IMAD.IADD R25, R11, 0x1, R25 ;  /* 0x000000010b197824 */ /* 0x000fe400078e0219 */
[----:B------:R-:W-:Y:S02]  /*22670*/  IMAD.MOV R2, RZ, RZ, -R21 ;  /* 0x000000ffff027224 */ /* 0x000fe400078e0a15 */
[----:B------:R-:W-:Y:S01]  /*22680*/  IMAD.IADD R27, R13, 0x1, R27 ;  /* 0x000000010d1b7824 */ /* 0x000fe200078e021b */
[----:B--2---:R-:W-:-:S05]  /*22690*/  SEL R3, R30, RZ, P0 ;  /* 0x000000ff1e037207 */ /* 0x004fca0000000000 */
[-C--:B------:R-:W-:Y:S02]  /*226a0*/  IMAD R11, R5, R3.reuse, RZ ;  /* 0x00000003050b7224 */ /* 0x080fe400078e02ff */
[----:B------:R-:W-:-:S04]  /*226b0*/  IMAD.WIDE.U32 R4, R4, R3, RZ ;  /* 0x0000000304047225 */ /* 0x000fc800078e00ff */
[----:B------:R-:W-:Y:S01]  /*226c0*/  IMAD R3, R29, R2, R28 ;  /* 0x000000021d037224 */ /* 0x000fe200078e021c */
[----:B------:R-:W-:Y:S01]  /*226d0*/  IADD3.X R2, R27, R25, R24, P1, P3 ;  /* 0x000000191b027210 */ /* 0x000fe20000fe6418 */
[----:B------:R-:W-:Y:S01]  /*226e0*/  IMAD.IADD R11, R5, 0x1, R11 ;  /* 0x00000001050b7824 */ /* 0x000fe200078e020b */
[----:B------:R-:W-:Y:S02]  /*226f0*/  IADD3 R4, P0, P1, R21, R10, R4 ;  /* 0x0000000a15047210 */ /* 0x000fe4000791e004 */
[----:B------:R-:W-:-:S04]  /*22700*/  SHF.R.S32.HI R21, RZ, 0x1f, R21 ;  /* 0x0000001fff157819 */ /* 0x000fc80000011415 */
[----:B------:R-:W-:Y:S01]  /*22710*/  IADD3.X R5, R21, R2, R11, P0, P1 ;  /* 0x0000000215057210 */ /* 0x000fe200007e240b */
[-C--:B------:R-:W-:Y:S01]  /*22720*/  IMAD R2, R7, R3.reuse, RZ ;  /* 0x0000000307027224 */ /* 0x080fe200078e02ff */
[----:B------:R-:W-:Y:S01]  /*22730*/  SHF.R.S32.HI R11, RZ, 0x1f, R3 ;  /* 0x0000001fff0b7819 */ /* 0x000fe20000011403 */
[----:B------:R-:W-:-:S04]  /*22740*/  IMAD.WIDE.U32 R4, R6, R3, R4 ;  /* 0x0000000306047225 */ /* 0x000fc800078e0004 */
[----:B------:R-:W-:Y:S01]  /*22750*/  IMAD R11, R6, R11, R2 ;  /* 0x0000000b060b7224 */ /* 0x000fe200078e0202 */
[----:B-1----:R-:W-:Y:S01]  /*22760*/  LEA R8, P0, R4, R8, 0x2 ;  /* 0x0000000804087211 */ /* 0x002fe200078010ff */
[----:B------:R-:W-:Y:S02]  /*22770*/  IMAD.MOV.U32 R3, RZ, RZ, -0x800000 ;  /* 0xff800000ff037424 */ /* 0x000fe400078e00ff */
[----:B------:R-:W-:-:S05]  /*22780*/  IMAD.IADD R2, R5, 0x1, R11 ;  /* 0x0000000105027824 */ /* 0x000fca00078e020b */
[----:B---3--:R-:W-:-:S05]  /*22790*/  LEA.HI.X R9, R4, R9, R2, 0x2, P0 ;  /* 0x0000000904097211 */ /* 0x008fca00000f1402 */
[----:B------:R2:W-:Y:S02]  /*227a0*/  STG.E desc[UR4][R8.64], R3 ;  /* 0x0000000308007986 */ /* 0x0005e4000c101904 */
.L_x_669:
[----:B------:R-:W-:Y:S05]  /*227b0*/  BSYNC B1 ;  /* 0x0000000000017941 */ /* 0x000fea0003800000 */
.L_x_668:
[----:B------:R-:W-:Y:S05]  /*227c0*/  @P2 BRA `(.L_x_664) ;  /* 0x0000000800582947 */ /* 0x000fea0003800000 */
[----:B------:R-:W3:Y:S01]  /*227d0*/  LDL.LU R10, [R1+0x70] ;  /* 0x00007000010a7983 */ /* 0x000ee20000300800 */
[----:B------:R-:W4:Y:S01]  /*227e0*/  LDC R11, c[0x0][0xbe8] ;  /* 0x0002fa00ff0b7b82 */ /* 0x000f220000000800 */
[----:B------:R-:W-:Y:S01]  /*227f0*/  ULDC.64 UR4, c[0x0][0xaa0] ;  /* 0x0002a80000047ab9 */ /* 0x000fe20000000a00 */
[----:B------:R-:W-:Y:S01]  /*22800*/  ULDC.64 UR6, c[0x0][0xaf0] ;  /* 0x0002bc0000067ab9 */ /* 0x000fe20000000a00 */
[----:B------:R0:W5:Y:S04]  /*22810*/  LDL R21, [R1+0x6c] ;  /* 0x00006c0001157983 */ /* 0x0001680000100800 */
[----:B------:R0:W5:Y:S01]  /*22820*/  LDL R20, [R1+0x68] ;  /* 0x0000680001147983 */ /* 0x0001620000100800 */
[----:B------:R-:W1:Y:S01]  /*22830*/  S2R R2, SR_TID.X ;  /* 0x0000000000027919 */ /* 0x000e620000002100 */
[----:B----4-:R-:W-:-:S13]  /*22840*/  ISETP.NE.AND P0, PT, R11, 0x1, PT ;  /* 0x000000010b00780c */ /* 0x010fda0003f05270 */
[----:B--2---:R-:W2:Y:S01]  /*22850*/  @P0 LDC R8, c[0x0][0xbec] ;  /* 0x0002fb00ff080b82 */ /* 0x004ea20000000800 */
[----:B-1----:R-:W-:-:S07]  /*22860*/  VIADD R4, R2, 0xffffff80 ;  /* 0xffffff8002047836 */ /* 0x002fce0000000000 */
[----:B------:R-:W1:Y:S01]  /*22870*/  @P0 LDC R13, c[0x0][0xbf0] ;  /* 0x0002fc00ff0d0b82 */ /* 0x000e620000000800 */
[----:B------:R-:W-:Y:S01]  /*22880*/  IMAD R2, R24, UR4, RZ ;  /* 0x0000000418027c24 */ /* 0x000fe2000f8e02ff */
[----:B------:R-:W-:-:S03]  /*22890*/  SHF.R.S32.HI R3, RZ, 0x1f, R4 ;  /* 0x0000001fff037819 */ /* 0x000fc60000011404 */
[----:B------:R-:W-:Y:S01]  /*228a0*/  IMAD R5, R15, UR5, R2 ;  /* 0x000000050f057c24 */ /* 0x000fe2000f8e0202 */
[----:B------:R-:W-:Y:S01]  /*228b0*/  LEA.HI R6, R3, R4, RZ, 0x3 ;  /* 0x0000000403067211 */ /* 0x000fe200078f18ff */
[----:B------:R-:W-:Y:S01]  /*228c0*/  IMAD.WIDE.U32 R2, R15, UR4, RZ ;  /* 0x000000040f027c25 */ /* 0x000fe2000f8e00ff */
[----:B------:R-:W-:Y:S02]  /*228d0*/  ULDC.64 UR4, c[0x0][0xae8] ;  /* 0x0002ba0000047ab9 */ /* 0x000fe40000000a00 */
[----:B------:R-:W-:Y:S01]  /*228e0*/  LOP3.LUT R7, R6, 0xfffffff8, RZ, 0xc0, !PT ;  /* 0xfffffff806077812 */ /* 0x000fe200078ec0ff */
[----:B------:R-:W-:Y:S02]  /*228f0*/  IMAD.IADD R3, R3, 0x1, R5 ;  /* 0x0000000103037824 */ /* 0x000fe400078e0205 */
[----:B------:R-:W-:Y:S02]  /*22900*/  IMAD R6, R26, UR6, RZ ;  /* 0x000000061a067c24 */ /* 0x000fe4000f8e02ff */
[----:B------:R-:W-:-:S02]  /*22910*/  IMAD.IADD R4, R4, 0x1, -R7 ;  /* 0x0000000104047824 */ /* 0x000fc400078e0a07 */
[----:B------:R-:W-:-:S04]  /*22920*/  IMAD.WIDE.U32 R2, R231, UR4, R2 ;  /* 0x00000004e7027c25 */ /* 0x000fc8000f8e0002 */
[----:B------:R-:W-:Y:S02]  /*22930*/  IMAD R4, R4, 0x20, R213 ;  /* 0x0000002004047824 */ /* 0x000fe400078e02d5 */
[----:B------:R-:W-:Y:S01]  /*22940*/  IMAD R3, R231, UR5, R3 ;  /* 0x00000005e7037c24 */ /* 0x000fe2000f8e0203 */
[----:B------:R-:W-:Y:S01]  /*22950*/  ULDC.64 UR4, c[0x0][0xae0] ;  /* 0x0002b80000047ab9 */ /* 0x000fe20000000a00 */
[C---:B------:R-:W-:Y:S02]  /*22960*/  IMAD R7, R233.reuse, UR7, R6 ;  /* 0x00000007e9077c24 */ /* 0x040fe4000f8e0206 */
[----:B------:R-:W-:-:S04]  /*22970*/  IMAD.WIDE.U32 R2, R233, UR6, R2 ;  /* 0x00000006e9027c25 */ /* 0x000fc8000f8e0002 */
[----:B------:R-:W-:Y:S01]  /*22980*/  IMAD.IADD R3, R3, 0x1, R7 ;  /* 0x0000000103037824 */ /* 0x000fe200078e0207 */
[----:B------:R-:W-:Y:S01]  /*22990*/  BSSY B1, `(.L_x_670) ;  /* 0x0000034000017945 */ /* 0x000fe20003800000 */
[C---:B---3--:R-:W-:Y:S02]  /*229a0*/  IMAD R9, R10.reuse, 0x80, R4 ;  /* 0x000000800a097824 */ /* 0x048fe400078e0204 */
[----:B------:R-:W-:Y:S02]  /*229b0*/  IMAD R12, R10, 0x80, R213 ;  /* 0x000000800a0c7824 */ /* 0x000fe400078e02d5 */
[----:B--2---:R-:W-:-:S04]  /*229c0*/  @P0 IMAD.HI.U32 R4, R9, R8, RZ ;  /* 0x0000000809040227 */ /* 0x004fc800078e00ff */
[----:B------:R-:W-:Y:S01]  /*229d0*/  IMAD.MOV.U32 R5, RZ, RZ, R9 ;  /* 0x000000ffff057224 */ /* 0x000fe200078e0009 */
[----:B-1----:R-:W-:-:S04]  /*229e0*/  @P0 SHF.R.U32.HI R5, RZ, R13, R4 ;  /* 0x0000000dff050219 */ /* 0x002fc80000011604 */
[--C-:B------:R-:W-:Y:S01]  /*229f0*/  SHF.R.S32.HI R4, RZ, 0x1f, R5.reuse ;  /* 0x0000001fff047819 */ /* 0x100fe20000011405 */
[----:B------:R-:W-:Y:S02]  /*22a00*/  IMAD.MOV R6, RZ, RZ, -R5 ;  /* 0x000000ffff067224 */ /* 0x000fe400078e0a05 */
[----:B------:R-:W-:-:S04]  /*22a10*/  IMAD.WIDE.U32 R2, R5, UR4, R2 ;  /* 0x0000000405027c25 */ /* 0x000fc8000f8e0002 */
[----:B------:R-:W-:Y:S02]  /*22a20*/  IMAD R4, R4, UR4, RZ ;  /* 0x0000000404047c24 */ /* 0x000fe4000f8e02ff */
[----:B------:R-:W-:Y:S02]  /*22a30*/  IMAD R7, R11, R6, R9 ;  /* 0x000000060b077224 */ /* 0x000fe400078e0209 */
[----:B------:R-:W-:Y:S01]  /*22a40*/  IMAD R5, R5, UR5, R4 ;  /* 0x0000000505057c24 */ /* 0x000fe2000f8e0204 */
[----:B------:R-:W-:Y:S02]  /*22a50*/  ULDC.64 UR4, c[0x0][0xad8] ;  /* 0x0002b60000047ab9 */ /* 0x000fe40000000a00 */
[----:B------:R-:W-:Y:S01]  /*22a60*/  SHF.R.S32.HI R4, RZ, 0x1f, R7 ;  /* 0x0000001fff047819 */ /* 0x000fe20000011407 */
[----:B------:R-:W-:Y:S02]  /*22a70*/  IMAD.IADD R3, R3, 0x1, R5 ;  /* 0x0000000103037824 */ /* 0x000fe400078e0205 */
[----:B------:R-:W-:-:S02]  /*22a80*/  IMAD R13, R0, R11, RZ ;  /* 0x0000000b000d7224 */ /* 0x000fc400078e02ff */
[----:B------:R-:W-:Y:S02]  /*22a90*/  IMAD R4, R4, UR4, RZ ;  /* 0x0000000404047c24 */ /* 0x000fe4000f8e02ff */
[----:B------:R-:W-:Y:S01]  /*22aa0*/  IMAD.WIDE.U32 R2, R7, UR4, R2 ;  /* 0x0000000407027c25 */ /* 0x000fe2000f8e0002 */
[----:B------:R-:W-:-:S03]  /*22ab0*/  ISETP.GE.AND P2, PT, R12, R13, PT ;  /* 0x0000000d0c00720c */ /* 0x000fc60003f46270 */
[----:B------:R-:W-:Y:S01]  /*22ac0*/  IMAD R5, R7, UR5, R4 ;  /* 0x0000000507057c24 */ /* 0x000fe2000f8e0204 */
[----:B------:R-:W-:Y:S01]  /*22ad0*/  ULDC.64 UR4, c[0x0][0xa80] ;  /* 0x0002a00000047ab9 */ /* 0x000fe20000000a00 */
[----:B------:R-:W-:Y:S01]  /*22ae0*/  VIADD R0, R12, 0x20 ;  /* 0x000000200c007836 */ /* 0x000fe20000000000 */
[----:B------:R-:W-:Y:S01]  /*22af0*/  LEA R10, P3, R2, UR4, 0x1 ;  /* 0x00000004020a7c11 */ /* 0x000fe2000f8608ff */
[----:B------:R-:W-:Y:S01]  /*22b00*/  IMAD.IADD R3, R3, 0x1, R5 ;  /* 0x0000000103037824 */ /* 0x000fe200078e0205 */
[----:B------:R-:W-:Y:S02]  /*22b10*/  SHF.R.S32.HI R7, RZ, 0x1f, R212 ;  /* 0x0000001fff077819 */ /* 0x000fe400000114d4 */
[-C--:B------:R-:W-:Y:S02]  /*22b20*/  ISETP.GE.AND P1, PT, R0, R13.reuse, PT ;  /* 0x0000000d0000720c */ /* 0x080fe40003f26270 */
[----:B------:R-:W-:Y:S01]  /*22b30*/  LEA.HI.X R11, R2, UR5, R3, 0x1, P3 ;  /* 0x00000005020b7c11 */ /* 0x000fe200098f0c03 */
[----:B------:R-:W-:Y:S01]  /*22b40*/  VIADD R0, R12, 0x40 ;  /* 0x000000400c007836 */ /* 0x000fe20000000000 */
[----:B------:R-:W-:Y:S01]  /*22b50*/  LEA.HI R7, R7, R212, RZ, 0x3 ;  /* 0x000000d407077211 */ /* 0x000fe200078f18ff */
[----:B------:R0:W1:Y:S04]  /*22b60*/  SHFL.IDX PT, R8, R10, RZ, 0x181f ;  /* 0x00181fff0a087589 */ /* 0x00006800000e0000 */
[----:B------:R0:W2:Y:S01]  /*22b70*/  SHFL.IDX PT, R9, R11, RZ, 0x181f ;  /* 0x00181fff0b097589 */ /* 0x0000a200000e0000 */
[----:B------:R-:W-:-:S02]  /*22b80*/  ISETP.GE.AND P0, PT, R0, R13, PT ;  /* 0x0000000d0000720c */ /* 0x000fc40003f06270 */
[----:B------:R-:W-:Y:S01]  /*22b90*/  SHF.R.S32.HI R14, RZ, 0x3, R7 ;  /* 0x00000003ff0e7819 */ /* 0x000fe20000011407 */
[----:B------:R-:W-:Y:S10]  /*22ba0*/  @P2 BRA `(.L_x_671) ;  /* 0x0000000000482947 */ /* 0x000ff40003800000 */
[----:B------:R-:W-:Y:S01]  /*22bb0*/  ULDC UR4, c[0x0][0xac8] ;  /* 0x0002b20000047ab9 */ /* 0x000fe20000000800 */
[----:B------:R-:W-:Y:S01]  /*22bc0*/  ULDC.64 UR6, c[0x0][0x208] ;  /* 0x0000820000067ab9 */ /* 0x000fe20000000a00 */
[----:B------:R-:W-:Y:S02]  /*22bd0*/  ISETP.GE.AND P5, PT, R16, UR4, PT ;  /* 0x0000000410007c0c */ /* 0x000fe4000bfa6270 */
[----:B------:R-:W-:Y:S02]  /*22be0*/  ISETP.GE.AND P3, PT, R218, UR4, PT ;  /* 0x00000004da007c0c */ /* 0x000fe4000bf66270 */
[----:B------:R-:W-:Y:S02]  /*22bf0*/  ISETP.GE.AND P2, PT, R219, UR4, PT ;  /* 0x00000004db007c0c */ /* 0x000fe4000bf46270 */
[----:B------:R-:W-:-:S07]  /*22c00*/  ISETP.GE.AND P4, PT, R212, UR4, PT ;  /* 0x00000004d4007c0c */ /* 0x000fce000bf86270 */
[----:B-1----:R-:W-:-:S04]  /*22c10*/  @!P5 LEA R6, P6, R16, R8, 0x1 ;  /* 0x000000081006d211 */ /* 0x002fc800078c08ff */
[-C--:B--2---:R-:W-:Y:S02]  /*22c20*/  @!P5 LEA.HI.X R7, R16, R9.reuse, R17, 0x1, P6 ;  /* 0x000000091007d211 */ /* 0x084fe400030f0c11 */
[-C--:B------:R-:W-:Y:S01]  /*22c30*/  @!P3 LEA R4, P6, R218, R8.reuse, 0x1 ;  /* 0x00000008da04b211 */ /* 0x080fe200078c08ff */
[----:B------:R-:W-:Y:S02]  /*22c40*/  @!P4 IMAD.SHL.U32 R15, R14, 0x8, RZ ;  /* 0x000000080e0fc824 */ /* 0x000fe400078e00ff */
[----:B------:R3:W-:Y:S01]  /*22c50*/  @!P5 ST.E.128 desc[UR6][R6.64], RZ ;  /* 0x000000ff0600d985 */ /* 0x0007e2000c101d06 */
[----:B-----5:R-:W-:Y:S02]  /*22c60*/  @!P3 LEA.HI.X R5, R218, R9, R21, 0x1, P6 ;  /* 0x00000009da05b211 */ /* 0x020fe400030f0c15 */
[----:B------:R-:W-:-:S04]  /*22c70*/  @!P2 LEA R2, P6, R219, R8, 0x1 ;  /* 0x00000008db02a211 */ /* 0x000fc800078c08ff */
[----:B------:R-:W-:Y:S01]  /*22c80*/  @!P2 LEA.HI.X R3, R219, R9, R20, 0x1, P6 ;  /* 0x00000009db03a211 */ /* 0x000fe200030f0c14 */
[----:B------:R-:W-:-:S05]  /*22c90*/  @!P4 IMAD.WIDE R8, R15, 0x2, R8 ;  /* 0x000000020f08c825 */ /* 0x000fca00078e0208 */
[----:B------:R3:W-:Y:S04]  /*22ca0*/  @!P4 ST.E.128 desc[UR6][R8.64], RZ ;  /* 0x000000ff0800c985 */ /* 0x0007e8000c101d06 */
[----:B------:R3:W-:Y:S04]  /*22cb0*/  @!P3 ST.E.128 desc[UR6][R4.64], RZ ;  /* 0x000000ff0400b985 */ /* 0x0007e8000c101d06 */
[----:B------:R3:W-:Y:S02]  /*22cc0*/  @!P2 ST.E.128 desc[UR6][R2.64], RZ ;  /* 0x000000ff0200a985 */ /* 0x0007e4000c101d06 */
.L_x_671:
[----:B------:R-:W-:Y:S05]  /*22cd0*/  BSYNC B1 ;  /* 0x0000000000017941 */ /* 0x000fea0003800000 */
.L_x_670:
[----:B--23--:R2:W3:Y:S01]  /*22ce0*/  SHFL.IDX PT, R9, R11, 0x1, 0x181f ;  /* 0x00381f000b097f89 */ /* 0x00c4e200000e0000 */
[----:B------:R-:W-:Y:S03]  /*22cf0*/  BSSY B1, `(.L_x_672) ;  /* 0x0000015000017945 */ /* 0x000fe60003800000 */
[----:B-1----:R2:W1:Y:S01]  /*22d00*/  SHFL.IDX PT, R8, R10, 0x1, 0x181f ;  /* 0x00381f000a087f89 */ /* 0x00246200000e0000 */
        /* <DEDUP_REMOVED lines=9> */
[-C--:B---3--:R-:W-:Y:S02]  /*22da0*/  @!P4 LEA.HI.X R7, R16, R9.reuse, R17, 0x1, P6 ;  /* 0x000000091007c211 */ /* 0x088fe400030f0c11 */
[C---:B------:R-:W-:Y:S01]  /*22db0*/  @!P1 LEA R2, P6, R219.reuse, R8, 0x1 ;  /* 0x00000008db029211 */ /* 0x040fe200078c08ff */
[----:B------:R-:W-:Y:S01]  /*22dc0*/  @!P3 IMAD.SHL.U32 R15, R14, 0x8, RZ ;  /* 0x000000080e0fb824 */ /* 0x000fe200078e00ff */
[-C--:B-----5:R-:W-:Y:S01]  /*22dd0*/  @!P2 LEA.HI.X R5, R218, R9.reuse, R21, 0x1, P5 ;  /* 0x00000009da05a211 */ /* 0x0a0fe200028f0c15 */
[----:B------:R4:W-:Y:S01]  /*22de0*/  @!P4 ST.E.128 desc[UR6][R6.64], RZ ;  /* 0x000000ff0600c985 */ /* 0x0009e2000c101d06 */
[----:B------:R-:W-:Y:S01]  /*22df0*/  @!P1 LEA.HI.X R3, R219, R9, R20, 0x1, P6 ;  /* 0x00000009db039211 */ /* 0x000fe200030f0c14 */
[----:B------:R-:W-:-:S05]  /*22e00*/  @!P3 IMAD.WIDE R8, R15, 0x2, R8 ;  /* 0x000000020f08b825 */ /* 0x000fca00078e0208 */
[----:B------:R4:W-:Y:S04]  /*22e10*/  @!P3 ST.E.128 desc[UR6][R8.64], RZ ;  /* 0x000000ff0800b985 */ /* 0x0009e8000c101d06 */
[----:B------:R4:W-:Y:S04]  /*22e20*/  @!P2 ST.E.128 desc[UR6][R4.64], RZ ;  /* 0x000000ff0400a985 */ /* 0x0009e8000c101d06 */
[----:B------:R4:W-:Y:S02]  /*22e30*/  @!P1 ST.E.128 desc[UR6][R2.64], RZ ;  /* 0x000000ff02009985 */ /* 0x0009e4000c101d06 */
.L_x_673:
[----:B------:R-:W-:Y:S05]  /*22e40*/  BSYNC B1 ;  /* 0x0000000000017941 */ /* 0x000fea0003800000 */
.L_x_672:
[----:B---34-:R3:W4:Y:S01]  /*22e50*/  SHFL.IDX PT, R9, R11, 0x2, 0x181f ;  /* 0x00581f000b097f89 */ /* 0x01872200000e0000 */
        /* <DEDUP_REMOVED lines=11> */
[C---:B------:R-:W-:Y:S02]  /*22f10*/  @!P6 LEA R2, P2, R219.reuse, R8, 0x1 ;  /* 0x00000008db02e211 */ /* 0x040fe400078408ff */
[----:B------:R-:W-:Y:S01]  /*22f20*/  @!P4 IMAD.SHL.U32 R15, R14, 0x8, RZ ;  /* 0x000000080e0fc824 */ /* 0x000fe200078e00ff */
[-C--:B----4-:R-:W-:Y:S02]  /*22f30*/  @!P3 LEA.HI.X R7, R16, R9.reuse, R17, 0x1, P0 ;  /* 0x000000091007b211 */ /* 0x090fe400000f0c11 */
[-C--:B-----5:R-:W-:Y:S02]  /*22f40*/  @!P5 LEA.HI.X R5, R218, R9.reuse, R21, 0x1, P1 ;  /* 0x00000009da05d211 */ /* 0x0a0fe400008f0c15 */
[----:B------:R-:W-:Y:S01]  /*22f50*/  @!P6 LEA.HI.X R3, R219, R9, R20, 0x1, P2 ;  /* 0x00000009db03e211 */ /* 0x000fe200010f0c14 */
[----:B------:R-:W-:Y:S01]  /*22f60*/  @!P4 IMAD.WIDE R8, R15, 0x2, R8 ;  /* 0x000000020f08c825 */ /* 0x000fe200078e0208 */
[----:B------:R1:W-:Y:S04]  /*22f70*/  @!P3 ST.E.128 desc[UR6][R6.64], RZ ;  /* 0x000000ff0600b985 */ /* 0x0003e8000c101d06 */
[----:B------:R1:W-:Y:S04]  /*22f80*/  @!P4 ST.E.128 desc[UR6][R8.64], RZ ;  /* 0x000000ff0800c985 */ /* 0x0003e8000c101d06 */
[----:B------:R1:W-:Y:S04]  /*22f90*/  @!P5 ST.E.128 desc[UR6][R4.64], RZ ;  /* 0x000000ff0400d985 */ /* 0x0003e8000c101d06 */
[----:B------:R1:W-:Y:S02]  /*22fa0*/  @!P6 ST.E.128 desc[UR6][R2.64], RZ ;  /* 0x000000ff0200e985 */ /* 0x0003e4000c101d06 */
.L_x_675:
[----:B------:R-:W-:Y:S05]  /*22fb0*/  BSYNC B1 ;  /* 0x0000000000017941 */ /* 0x000fea0003800000 */
.L_x_674:
[----:B------:R-:W-:Y:S01]  /*22fc0*/  VIADD R0, R12, 0x60 ;  /* 0x000000600c007836 */ /* 0x000fe20000000000 */
[----:B-1--4-:R4:W1:Y:S04]  /*22fd0*/  SHFL.IDX PT, R9, R11, 0x3, 0x181f ;  /* 0x00781f000b097f89 */ /* 0x01286800000e0000 */
[----:B------:R-:W-:Y:S01]  /*22fe0*/  ISETP.GE.AND P0, PT, R0, R13, PT ;  /* 0x0000000d0000720c */ /* 0x000fe20003f06270 */
[----:B------:R4:W0:-:S12]  /*22ff0*/  SHFL.IDX PT, R8, R10, 0x3, 0x181f ;  /* 0x00781f000a087f89 */ /* 0x00081800000e0000 */
[----:B----4-:R-:W-:Y:S05]  /*23000*/  @P0 BRA `(.L_x_664) ;  /* 0x0000000000480947 */ /* 0x010fea0003800000 */
        /* <DEDUP_REMOVED lines=8> */
[C---:B------:R-:W-:Y:S02]  /*23090*/  @!P6 LEA R2, P2, R219.reuse, R8, 0x1 ;  /* 0x00000008db02e211 */ /* 0x040fe400078408ff */
[----:B--23--:R-:W-:Y:S01]  /*230a0*/  @!P4 IMAD.SHL.U32 R11, R14, 0x8, RZ ;  /* 0x000000080e0bc824 */ /* 0x00cfe200078e00ff */
[-C--:B-1----:R-:W-:Y:S02]  /*230b0*/  @!P3 LEA.HI.X R7, R16, R9.reuse, R17, 0x1, P0 ;  /* 0x000000091007b211 */ /* 0x082fe400000f0c11 */
[-C--:B-----5:R-:W-:Y:S02]  /*230c0*/  @!P5 LEA.HI.X R5, R218, R9.reuse, R21, 0x1, P1 ;  /* 0x00000009da05d211 */ /* 0x0a0fe400008f0c15 */
[----:B------:R-:W-:Y:S01]  /*230d0*/  @!P6 LEA.HI.X R3, R219, R9, R20, 0x1, P2 ;  /* 0x00000009db03e211 */ /* 0x000fe200010f0c14 */
[----:B------:R-:W-:Y:S01]  /*230e0*/  @!P4 IMAD.WIDE R8, R11, 0x2, R8 ;  /* 0x000000020b08c825 */ /* 0x000fe200078e0208 */
[----:B------:R4:W-:Y:S04]  /*230f0*/  @!P3 ST.E.128 desc[UR6][R6.64], RZ ;  /* 0x000000ff0600b985 */ /* 0x0009e8000c101d06 */
[----:B------:R4:W-:Y:S04]  /*23100*/  @!P4 ST.E.128 desc[UR6][R8.64], RZ ;  /* 0x000000ff0800c985 */ /* 0x0009e8000c101d06 */
[----:B------:R4:W-:Y:S04]  /*23110*/  @!P5 ST.E.128 desc[UR6][R4.64], RZ ;  /* 0x000000ff0400d985 */ /* 0x0009e8000c101d06 */
[----:B------:R4:W-:Y:S02]  /*23120*/  @!P6 ST.E.128 desc[UR6][R2.64], RZ ;  /* 0x000000ff0200e985 */ /* 0x0009e4000c101d06 */
.L_x_664:
[----:B------:R-:W-:Y:S05]  /*23130*/  BSYNC B0 ;  /* 0x0000000000007941 */ /* 0x000fea0003800000 */
.L_x_654:
[----:B------:R-:W-:Y:S02]  /*23140*/  ULDC UR4, c[0x0][0xc3c] ;  /* 0x00030f0000047ab9 */ /* 0x000fe40000000800 */
[----:B-1----:R-:W-:-:S13]  /*23150*/  ISETP.GE.AND P0, PT, R143, UR4, PT ;  /* 0x000000048f007c0c */ /* 0x002fda000bf06270 */
[----:B------:R-:W-:Y:S05]  /*23160*/  @!P0 BRA `(.L_x_676) ;  /* 0xfffffde400e88947 */ /* 0x000fea000383ffff */
[----:B------:R-:W-:Y:S05]  /*23170*/  BRA `(.L_x_444) ;  /* 0x0000009000647947 */ /* 0x000fea0003800000 */
.L_x_442:
[----:B------:R-:W-:-:S08]  /*23180*/  NOP ;  /* 0x0000000000007918 */ /* 0x000fd00000000000 */
[----:B------:R-:W0:-:S00]  /*23190*/  USETMAXREG.DEALLOC.CTAPOOL 0x18 ;  /* 0x00000018000079c8 */ /* 0x000e0000080e0500 */
[----:B0-----:R-:W2:Y:S01]  /*231a0*/  LDL.LU R2, [R1+0x10] ;  /* 0x0000100001027983 */ /* 0x001ea20000300800 */
[----:B------:R-:W-:Y:S01]  /*231b0*/  LOP3.LUT R0, R0, 0x3, RZ, 0xc0, !PT ;  /* 0x0000000300007812 */ /* 0x000fe200078ec0ff */
[----:B------:R-:W-:-:S05]  /*231c0*/  IMAD.MOV.U32 R7, RZ, RZ, RZ ;  /* 0x000000ffff077224 */ /* 0x000fca00078e00ff */
[----:B------:R-:W0:Y:S02]  /*231d0*/  SHFL.IDX PT, R0, R0, RZ, 0x1f ;  /* 0x00001fff00007589 */ /* 0x000e2400000e0000 */
[----:B0-----:R-:W-:Y:S02]  /*231e0*/  ISETP.NE.AND P0, PT, R0, RZ, PT ;  /* 0x000000ff0000720c */ /* 0x001fe40003f05270 */
[----:B--2---:R-:W-:-:S11]  /*231f0*/  LOP3.LUT R2, R2, 0xfffffffd, RZ, 0xc0, !PT ;  /* 0xfffffffd02027812 */ /* 0x004fd600078ec0ff */
[----:B------:R-:W-:-:S05]  /*23200*/  @P0 LOP3.LUT R2, R2, 0x2, RZ, 0xfc, !PT ;  /* 0x0000000202020812 */ /* 0x000fca00078efcff */
[----:B------:R0:W-:Y:S01]  /*23210*/  STL [R1+0x10], R2 ;  /* 0x0000100201007387 */ /* 0x0001e20000100800 */
        /* <DEDUP_REMOVED lines=10> */
.L_x_677:
[----:B------:R-:W-:Y:S01]  /*232c0*/  LOP3.LUT R0, R6, 0x1f, RZ, 0xc0, !PT ;  /* 0x0000001f06007812 */ /* 0x000fe200078ec0ff */
[----:B------:R-:W-:Y:S01]  /*232d0*/  ULDC UR4, c[0x0][0xc3c] ;  /* 0x00030f0000047ab9 */ /* 0x000fe20000000800 */
[----:B------:R-:W-:Y:S01]  /*232e0*/  ULDC.64 UR6, c[0x0][0x208] ;  /* 0x0000820000067ab9 */ /* 0x000fe20000000a00 */
[----:B------:R-:W-:Y:S01]  /*232f0*/  IMAD.MOV.U32 R10, RZ, RZ, RZ ;  /* 0x000000ffff0a7224 */ /* 0x000fe200078e00ff */
[----:B------:R-:W-:Y:S01]  /*23300*/  ISETP.NE.AND P0, PT, R0, 0x1f, PT ;  /* 0x0000001f0000780c */ /* 0x000fe20003f05270 */
[----:B------:R-:W-:-:S03]  /*23310*/  ULDC UR5, c[0x0][0xc38] ;  /* 0x00030e0000057ab9 */ /* 0x000fc60000000800 */
[----:B------:R-:W-:-:S13]  /*23320*/  ISETP.GE.OR P1, PT, R0, UR4, !P0 ;  /* 0x0000000400007c0c */ /* 0x000fda000c726670 */
[----:B0-----:R-:W0:Y:S08]  /*23330*/  @!P1 LDC.64 R2, c[0x0][0xc80] ;  /* 0x00032000ff029b82 */ /* 0x001e300000000a00 */
        /* <DEDUP_REMOVED lines=36> */
.L_x_681:
        /* <DEDUP_REMOVED lines=39> */
.L_x_679:
        /* <DEDUP_REMOVED lines=20> */
.L_x_682:
        /* <DEDUP_REMOVED lines=54> */
.L_x_680:
[----:B------:R-:W-:Y:S01]  /*23c90*/  IMAD.U32 R2, RZ, RZ, UR6 ;  /* 0x00000006ff027e24 */ /* 0x000fe2000f8e00ff */
[----:B------:R0:W-:Y:S04]  /*23ca0*/  STL [R1+0x4], RZ ;  /* 0x000004ff01007387 */ /* 0x0001e80000100800 */
[----:B------:R0:W-:Y:S04]  /*23cb0*/  STL [R1+0x8], RZ ;  /* 0x000008ff01007387 */ /* 0x0001e80000100800 */
[----:B------:R0:W-:Y:S02]  /*23cc0*/  STL [R1], R2 ;  /* 0x0000000201007387 */ /* 0x0001e40000100800 */
.L_x_683:
        /* <DEDUP_REMOVED lines=10> */
.L_x_678:
[----:B-1----:R-:W3:Y:S01]  /*23d70*/  LDL R0, [R1+0xc] ;  /* 0x00000c0001007983 */ /* 0x002ee20000100800 */
[----:B------:R-:W-:Y:S01]  /*23d80*/  ULDC UR4, c[0x0][0xc3c] ;  /* 0x00030f0000047ab9 */ /* 0x000fe20000000800 */
[----:B------:R-:W-:Y:S01]  /*23d90*/  IMAD.MOV.U32 R19, RZ, RZ, RZ ;  /* 0x000000ffff137224 */ /* 0x000fe200078e00ff */
[----:B---3--:R-:W-:Y:S01]  /*23da0*/  ISETP.GE.AND P0, PT, R0, UR4, PT ;  /* 0x0000000400007c0c */ /* 0x008fe2000bf06270 */
[----:B------:R-:W-:-:S05]  /*23db0*/  IMAD.MOV.U32 R0, RZ, RZ, 0x1 ;  /* 0x00000001ff007424 */ /* 0x000fca00078e00ff */
[----:B------:R1:W-:Y:S04]  /*23dc0*/  STL [R1+0x18], R0 ;  /* 0x0000180001007387 */ /* 0x0003e80000100800 */
[----:B------:R1:W-:Y:S03]  /*23dd0*/  STL [R1+0x64], RZ ;  /* 0x000064ff01007387 */ /* 0x0003e60000100800 */
[----:B------:R-:W-:Y:S05]  /*23de0*/  @P0 BRA `(.L_x_684) ;  /* 0x0000008000680947 */ /* 0x000fea0003800000 */
[----:B------:R-:W3:Y:S01]  /*23df0*/  S2UR UR5, SR_CgaCtaId ;  /* 0x00000000000579c3 */ /* 0x000ee20000008800 */
[C---:B-1----:R-:W-:Y:S01]  /*23e00*/  IMAD.SHL.U32 R0, R6.reuse, 0x8, RZ ;  /* 0x0000000806007824 */ /* 0x042fe200078e00ff */
[----:B------:R-:W-:Y:S01]  /*23e10*/  LOP3.LUT R4, R6, 0x7f, RZ, 0xc0, !PT ;  /* 0x0000007f06047812 */ /* 0x000fe200078ec0ff */
[----:B------:R-:W-:Y:S01]  /*23e20*/  UMOV UR4, 0x400 ;  /* 0x0000040000047882 */ /* 0x000fe20000000000 */
[----:B------:R-:W-:Y:S01]  /*23e30*/  BSSY B8, `(.L_x_684) ;  /* 0x0000815000087945 */ /* 0x000fe20003800000 */
[----:B------:R-:W-:Y:S01]  /*23e40*/  IMAD.MOV.U32 R19, RZ, RZ, RZ ;  /* 0x000000ffff137224 */ /* 0x000fe200078e00ff */
[----:B------:R-:W-:Y:S01]  /*23e50*/  LOP3.LUT R3, R0, 0x1f8, RZ, 0xc0, !PT ;  /* 0x000001f800037812 */ /* 0x000fe200078ec0ff */
[----:B0-----:R-:W-:Y:S01]  /*23e60*/  IMAD.SHL.U32 R2, R4, 0x8, RZ ;  /* 0x0000000804027824 */ /* 0x001fe200078e00ff */
[----:B------:R-:W-:Y:S01]  /*23e70*/  LOP3.LUT R0, R0, 0x38, RZ, 0xc0, !PT ;  /* 0x0000003800007812 */ /* 0x000fe200078ec0ff */
[----:B------:R-:W-:Y:S01]  /*23e80*/  ULDC.64 UR38, c[0x0][0x198] ;  /* 0x0000660000267ab9 */ /* 0x000fe20000000a00 */
[----:B------:R-:W-:Y:S01]  /*23e90*/  LOP3.LUT R3, R3, 0x38, R6, 0x78, !PT ;  /* 0x0000003803037812 */ /* 0x000fe200078e7806 */
[----:B------:R-:W-:Y:S01]  /*23ea0*/  IMAD.SHL.U32 R6, R6, 0x10, RZ ;  /* 0x0000001006067824 */ /* 0x000fe200078e00ff */
[----:B------:R-:W-:-:S02]  /*23eb0*/  ULDC UR36, c[0x0][0xc] ;  /* 0x0000030000247ab9 */ /* 0x000fc40000000800 */
[----:B------:R-:W-:Y:S02]  /*23ec0*/  LOP3.LUT R3, R3, 0x200, R2, 0xf8, !PT ;  /* 0x0000020003037812 */ /* 0x000fe400078ef802 */
[----:B------:R-:W-:-:S04]  /*23ed0*/  SHF.R.U32.HI R2, RZ, 0x3, R4 ;  /* 0x00000003ff027819 */ /* 0x000fc80000011604 */
[----:B------:R-:W-:Y:S01]  /*23ee0*/  LOP3.LUT R4, R2, 0x70, R6, 0xf8, !PT ;  /* 0x0000007002047812 */ /* 0x000fe200078ef806 */
[----:B------:R-:W-:Y:S02]  /*23ef0*/  IMAD.MOV.U32 R2, RZ, RZ, 0x1 ;  /* 0x00000001ff027424 */ /* 0x000fe400078e00ff */
[----:B------:R-:W-:Y:S01]  /*23f00*/  IMAD.MOV.U32 R4, RZ, RZ, 0x1 ;  /* 0x00000001ff047424 */ /* 0x000fe200078e00ff */
[----:B---3--:R-:W-:-:S06]  /*23f10*/  ULEA UR4, UR5, UR4, 0x18 ;  /* 0x0000000405047291 */ /* 0x008fcc000f8ec03f */
[----:B------:R-:W-:-:S04]  /*23f20*/  IMAD.U32 R18, RZ, RZ, UR4 ;  /* 0x00000004ff127e24 */ /* 0x000fc8000f8e00ff */
[----:B------:R-:W-:-:S05]  /*23f30*/  IMAD R3, R3, 0x2, R18 ;  /* 0x0000000203037824 */ /* 0x000fca00078e0212 */
[----:B------:R0:W-:Y:S04]  /*23f40*/  STL [R1+0x2c], R3 ;  /* 0x00002c0301007387 */ /* 0x0001e80000100800 */
[----:B------:R-:W-:Y:S04]  /*23f50*/  STL [R1+0x64], RZ ;  /* 0x000064ff01007387 */ /* 0x000fe80000100800 */
[----:B------:R1:W-:Y:S01]  /*23f60*/  STL [R1+0x24], R2 ;  /* 0x0000240201007387 */ /* 0x0003e20000100800 */
[----:B0-----:R-:W-:-:S03]  /*23f70*/  LOP3.LUT R3, R0, 0x40, RZ, 0xfc, !PT ;  /* 0x0000004000037812 */ /* 0x001fc600078efcff */
[----:B------:R0:W-:Y:S04]  /*23f80*/  STL [R1+0x20], RZ ;  /* 0x000020ff01007387 */ /* 0x0001e80000100800 */
[----:B------:R0:W-:Y:S01]  /*23f90*/  STL [R1+0x18], R4 ;  /* 0x0000180401007387 */ /* 0x0001e20000100800 */
[C---:B-1----:R-:W-:Y:S02]  /*23fa0*/  LOP3.LUT R2, R0.reuse, 0x80, RZ, 0xfc, !PT ;  /* 0x0000008000027812 */ /* 0x042fe400078efcff */
[----:B------:R-:W-:-:S07]  /*23fb0*/  LOP3.LUT R0, R0, 0xc0, RZ, 0xfc, !PT ;  /* 0x000000c000007812 */ /* 0x000fce00078efcff */
.L_x_843:
[----:B------:R-:W3:Y:S01]  /*23fc0*/  LDL R0, [R1+0xc] ;  /* 0x00000c0001007983 */ /* 0x000ee20000100800 */
[----:B------:R-:W3:Y:S01]  /*23fd0*/  LDC.64 R2, c[0x0][0xc88] ;  /* 0x00032200ff027b82 */ /* 0x000ee20000000a00 */
[----:B------:R-:W-:Y:S01]  /*23fe0*/  ULDC.64 UR4, c[0x0][0x208] ;  /* 0x0000820000047ab9 */ /* 0x000fe20000000a00 */
[----:B---3--:R-:W-:-:S05]  /*23ff0*/  IMAD.WIDE R2, R0, 0x4, R2 ;  /* 0x0000000400027825 */ /* 0x008fca00078e0202 */
[----:B0-----:R-:W0:Y:S01]  /*24000*/  LDG.E R15, desc[UR4][R2.64] ;  /* 0x00000004020f7981 */ /* 0x001e22000c1e1900 */
[----:B------:R-:W-:Y:S05]  /*24010*/  YIELD ;  /* 0x0000000000007946 */ /* 0x000fea0003800000 */
[----:B------:R-:W-:Y:S01]  /*24020*/  ULDC.64 UR4, c[0x0][0xa28] ;  /* 0x00028a0000047ab9 */ /* 0x000fe20000000a00 */
[----:B------:R-:W-:Y:S01]  /*24030*/  IMAD.MOV.U32 R0, RZ, RZ, RZ ;  /* 0x000000ffff007224 */ /* 0x000fe200078e00ff */
[----:B------:R-:W-:Y:S01]  /*24040*/  ISETP.NE.U32.AND P0, PT, RZ, UR4, PT ;  /* 0x00000004ff007c0c */ /* 0x000fe2000bf05070 */
[----:B------:R-:W-:Y:S01]  /*24050*/  ULDC.64 UR12, c[0x0][0x208] ;  /* 0x00008200000c7ab9 */ /* 0x000fe20000000a00 */
[----:B--2---:R-:W-:Y:S01]  /*24060*/  IMAD.MOV.U32 R8, RZ, RZ, RZ ;  /* 0x000000ffff087224 */ /* 0x004fe200078e00ff */
[----:B------:R-:W-:Y:S01]  /*24070*/  ULDC.64 UR10, c[0x0][0xa18] ;  /* 0x00028600000a7ab9 */ /* 0x000fe20000000a00 */
[----:B------:R-:W-:Y:S01]  /*24080*/  ISETP.NE.AND.EX P0, PT, RZ, UR5, PT, P0 ;  /* 0x00000005ff007c0c */ /* 0x000fe2000bf05300 */
[----:B------:R-:W-:Y:S01]  /*24090*/  ULDC.64 UR8, c[0x0][0xa10] ;  /* 0x0002840000087ab9 */ /* 0x000fe20000000a00 */
[----:B------:R-:W-:Y:S01]  /*240a0*/  ULDC.64 UR6, c[0x0][0xa08] ;  /* 0x0002820000067ab9 */ /* 0x000fe20000000a00 */
[----:B01----:R-:W-:Y:S01]  /*240b0*/  SHF.R.S32.HI R4, RZ, 0x1f, R15 ;  /* 0x0000001fff047819 */ /* 0x003fe2000001140f */
[----:B------:R-:W-:-:S09]  /*240c0*/  IMAD.SHL.U32 R14, R15, 0x4, RZ ;  /* 0x000000040f0e7824 */ /* 0x000fd200078e00ff */
[C---:B------:R-:W-:Y:S01]  /*240d0*/  @P0 LEA R2, P1, R15.reuse, UR4, 0x2 ;  /* 0x000000040f020c11 */ /* 0x040fe2000f8210ff */
[----:B------:R-:W-:Y:S03]  /*240e0*/  STL [R1+0x34], R15 ;  /* 0x0000340f01007387 */ /* 0x000fe60000100800 */
[C-C-:B------:R-:W-:Y:S01]  /*240f0*/  @P0 LEA.HI.X R3, R15.reuse, UR5, R4.reuse, 0x2, P1 ;  /* 0x000000050f030c11 */ /* 0x140fe200088f1404 */
[----:B------:R-:W-:Y:S01]  /*24100*/  ULDC.64 UR4, c[0x0][0xa00] ;  /* 0x0002800000047ab9 */ /* 0x000fe20000000a00 */
[----:B------:R-:W-:Y:S01]  /*24110*/  SHF.L.U64.HI R13, R15, 0x2, R4 ;  /* 0x000000020f0d7819 */ /* 0x000fe20000010204 */
[----:B------:R0:W-:Y:S01]  /*24120*/  STL [R1+0x58], R4 ;  /* 0x0000580401007387 */ /* 0x0001e20000100800 */
[----:B------:R-:W-:-:S03]  /*24130*/  ISETP.NE.U32.AND P1, PT, RZ, UR4, PT ;  /* 0x00000004ff007c0c */ /* 0x000fc6000bf25070 */
[----:B------:R1:W5:Y:S01]  /*24140*/  @P0 LDG.E R0, desc[UR12][R2.64] ;  /* 0x0000000c02000981 */ /* 0x000362000c1e1900 */
[----:B------:R-:W-:Y:S02]  /*24150*/  ISETP.NE.AND.EX P1, PT, RZ, UR5, PT, P1 ;  /* 0x00000005ff007c0c */ /* 0x000fe4000bf25310 */
[----:B------:R-:W-:Y:S02]  /*24160*/  CS2R R10, SRZ ;  /* 0x00000000000a7805 */ /* 0x000fe4000001ff00 */
[----:B------:R-:W-:Y:S01]  /*24170*/  ISETP.NE.U32.AND P3, PT, RZ, UR10, PT ;  /* 0x0000000aff007c0c */ /* 0x000fe2000bf65070 */
[----:B------:R-:W-:Y:S01]  /*24180*/  STL [R1+0x28], R14 ;  /* 0x0000280e01007387 */ /* 0x000fe20000100800 */
[----:B------:R-:W-:Y:S02]  /*24190*/  ISETP.NE.U32.AND P0, PT, RZ, UR6, PT ;  /* 0x00000006ff007c0c */ /* 0x000fe4000bf05070 */
[----:B------:R-:W-:Y:S01]  /*241a0*/  ISETP.NE.U32.AND P2, PT, RZ, UR8, PT ;  /* 0x00000008ff007c0c */ /* 0x000fe2000bf45070 */
[----:B------:R-:W-:Y:S01]  /*241b0*/  STL [R1+0x38], R13 ;  /* 0x0000380d01007387 */ /* 0x000fe20000100800 */
[----:B------:R-:W-:-:S02]  /*241c0*/  IADD3 R6, P5, R14, UR6, RZ ;  /* 0x000000060e067c10 */ /* 0x000fc4000ffbe0ff */
[C---:B-1----:R-:W-:Y:S02]  /*241d0*/  IADD3 R2, P4, R14.reuse, UR4, RZ ;  /* 0x000000040e027c10 */ /* 0x042fe4000ff9e0ff */
[----:B------:R-:W-:Y:S02]  /*241e0*/  ISETP.NE.AND.EX P3, PT, RZ, UR11, PT, P3 ;  /* 0x0000000bff007c0c */ /* 0x000fe4000bf65330 */
[C---:B------:R-:W-:Y:S02]  /*241f0*/  IADD3.X R3, R13.reuse, UR5, RZ, P4, !PT ;  /* 0x000000050d037c10 */ /* 0x040fe4000a7fe4ff */
[----:B0-----:R-:W-:Y:S02]  /*24200*/  IADD3 R4, P4, R14, UR8, RZ ;  /* 0x000000080e047c10 */ /* 0x001fe4000ff9e0ff */
[----:B------:R-:W-:Y:S01]  /*24210*/  ISETP.NE.AND.EX P0, PT, RZ, UR7, PT, P0 ;  /* 0x00000007ff007c0c */ /* 0x000fe2000bf05300 */
[----:B------:R-:W2:Y:S01]  /*24220*/  @P1 LDG.E R8, desc[UR12][R2.64] ;  /* 0x0000000c02081981 */ /* 0x000ea2000c1e1900 */
[C---:B------:R-:W-:Y:S01]  /*24230*/  IADD3.X R5, R13.reuse, UR9, RZ, P4, !PT ;  /* 0x000000090d057c10 */ /* 0x040fe2000a7fe4ff */
[----:B------:R-:W-:Y:S01]  /*24240*/  ULDC UR4, c[0x0][0x288] ;  /* 0x0000a20000047ab9 */ /* 0x000fe20000000800 */
[----:B------:R-:W-:Y:S01]  /*24250*/  ISETP.NE.AND.EX P2, PT, RZ, UR9, PT, P2 ;  /* 0x00000009ff007c0c */ /* 0x000fe2000bf45320 */
[----:B------:R-:W-:Y:S01]  /*24260*/  IMAD.U32 R12, RZ, RZ, UR4 ;  /* 0x00000004ff0c7e24 */ /* 0x000fe2000f8e00ff */
[----:B------:R-:W-:Y:S01]  /*24270*/  ULDC.64 UR4, c[0x0][0x418] ;  /* 0x0001060000047ab9 */ /* 0x000fe20000000a00 */
[----:B------:R-:W-:Y:S01]  /*24280*/  IADD3.X R7, R13, UR7, RZ, P5, !PT ;  /* 0x000000070d077c10 */ /* 0x000fe2000affe4ff */
[----:B--2---:R0:W-:Y:S01]  /*24290*/  STL [R1+0x4c], R8 ;  /* 0x00004c0801007387 */ /* 0x0041e20000100800 */
[----:B------:R-:W-:-:S03]  /*242a0*/  UISETP.NE.U32.AND UP0, UPT, UR4, URZ, UPT ;  /* 0x0000003f0400728c */ /* 0x000fc6000bf05070 */
[----:B------:R-:W-:Y:S01]  /*242b0*/  ULDC UR4, c[0x0][0x424] ;  /* 0x0001090000047ab9 */ /* 0x000fe20000000800 */
[----:B------:R-:W5:Y:S04]  /*242c0*/  @P0 LDG.E R11, desc[UR12][R6.64] ;  /* 0x0000000c060b0981 */ /* 0x000f68000c1e1900 */
[----:B------:R-:W5:Y:S01]  /*242d0*/  @P2 LDG.E R10, desc[UR12][R4.64] ;  /* 0x0000000c040a2981 */ /* 0x000f62000c1e1900 */
[----:B0-----:R-:W-:-:S04]  /*242e0*/  @P3 IADD3 R8, P4, R14, UR10, RZ ;  /* 0x0000000a0e083c10 */ /* 0x001fc8000ff9e0ff */
[----:B------:R-:W-:-:S05]  /*242f0*/  @P3 IADD3.X R9, R13, UR11, RZ, P4, !PT ;  /* 0x0000000b0d093c10 */ /* 0x000fca000a7fe4ff */
[----:B------:R0:W2:Y:S01]  /*24300*/  @P3 LDG.E R12, desc[UR12][R8.64] ;  /* 0x0000000c080c3981 */ /* 0x0000a2000c1e1900 */
[----:B------:R-:W-:-:S03]  /*24310*/  UISETP.NE.AND.EX UP0, UPT, UR5, URZ, UPT, UP0 ;  /* 0x0000003f0500728c */ /* 0x000fc6000bf05300 */
[----:B------:R-:W-:Y:S01]  /*24320*/  ULDC UR5, c[0x0][0x2f0] ;  /* 0x0000bc0000057ab9 */ /* 0x000fe20000000800 */
[----:B------:R-:W-:-:S04]  /*24330*/  USEL UR4, UR4, 0x1, UP0 ;  /* 0x0000000104047887 */ /* 0x000fc80008000000 */
[----:B------:R-:W-:-:S03]  /*24340*/  UIMAD UR4, UR4, UR5, URZ ;  /* 0x00000005040472a4 */ /* 0x000fc6000f8e023f */
[----:B------:R-:W-:Y:S02]  /*24350*/  ULDC UR5, c[0x0][0x348] ;  /* 0x0000d20000057ab9 */ /* 0x000fe40000000800 */
[----:B0-----:R-:W-:Y:S02]  /*24360*/  IMAD.U32 R9, RZ, RZ, UR5 ;  /* 0x00000005ff097e24 */ /* 0x001fe4000f8e00ff */
[----:B------:R-:W-:Y:S01]  /*24370*/  IMAD.U32 R8, RZ, RZ, UR4 ;  /* 0x00000004ff087e24 */ /* 0x000fe2000f8e00ff */
[----:B--2---:R0:W-:Y:S01]  /*24380*/  STL [R1+0x5c], R12 ;  /* 0x00005c0c01007387 */ /* 0x0041e20000100800 */
[----:B------:R-:W-:Y:S05]  /*24390*/  @P3 BRA `(.L_x_685) ;  /* 0x0000000000183947 */ /* 0x000fea0003800000 */
[----:B------:R-:W-:Y:S05]  /*243a0*/  @!P1 BRA `(.L_x_685) ;  /* 0x0000000000149947 */ /* 0x000fea0003800000 */
[----:B------:R-:W-:Y:S02]  /*243b0*/  ULDC.64 UR4, c[0x0][0x208] ;  /* 0x0000820000047ab9 */ /* 0x000fe40000000a00 */
[----:B0-----:R-:W2:Y:S04]  /*243c0*/  LDG.E R12, desc[UR4][R2.64] ;  /* 0x00000004020c7981 */ /* 0x001ea8000c1e1900 */
[----:B------:R-:W2:Y:S02]  /*243d0*/  LDG.E R2, desc[UR4][R2.64+0x4] ;  /* 0x0000040402027981 */ /* 0x000ea4000c1e1900 */
[----:B--2---:R-:W-:-:S05]  /*243e0*/  IMAD.IADD R2, R2, 0x1, -R12 ;  /* 0x0000000102027824 */ /* 0x004fca00078e0a0c */
[----:B------:R1:W-:Y:S02]  /*243f0*/  STL [R1+0x5c], R2 ;  /* 0x00005c0201007387 */ /* 0x0003e40000100800 */
.L_x_685:
[----:B------:R-:W2:Y:S01]  /*24400*/  LDL.LU R3, [R1+0x8] ;  /* 0x0000080001037983 */ /* 0x000ea20000300800 */
[----:B0-----:R-:W-:Y:S01]  /*24410*/  IMAD.MOV.U32 R12, RZ, RZ, R15 ;  /* 0x000000ffff0c7224 */ /* 0x001fe200078e000f */
[----:B------:R-:W-:Y:S02]  /*24420*/  ULDC.64 UR4, c[0x0][0xa20] ;  /* 0x0002880000047ab9 */ /* 0x000fe40000000a00 */
[----:B------:R-:W-:Y:S02]  /*24430*/  ISETP.NE.U32.AND P1, PT, RZ, UR4, PT ;  /* 0x00000004ff007c0c */ /* 0x000fe4000bf25070 */
[----:B------:R0:W-:Y:S02]  /*24440*/  STL [R1+0x14], R12 ;  /* 0x0000140c01007387 */ /* 0x0001e40000100800 */
[----:B------:R-:W-:Y:S02]  /*24450*/  ISETP.NE.AND.EX P1, PT, RZ, UR5, PT, P1 ;  /* 0x00000005ff007c0c */ /* 0x000fe4000bf25310 */
[----:B--2---:R-:W-:-:S02]  /*24460*/  LOP3.LUT R17, R3, 0xff000000, RZ, 0xc0, !PT ;  /* 0xff00000003117812 */ /* 0x004fc400078ec0ff */
[C---:B-1----:R-:W-:Y:S02]  /*24470*/  LOP3.LUT R2, R3.reuse, 0xff0000, RZ, 0xc0, !PT ;  /* 0x00ff000003027812 */ /* 0x042fe400078ec0ff */
[----:B------:R-:W-:Y:S02]  /*24480*/  SHF.R.U32.HI R17, RZ, 0x8, R17 ;  /* 0x00000008ff117819 */ /* 0x000fe40000011611 */
[----:B------:R-:W-:Y:S02]  /*24490*/  LOP3.LUT R16, R3, 0xffff, RZ, 0xc0, !PT ;  /* 0x0000ffff03107812 */ /* 0x000fe400078ec0ff */
[----:B------:R-:W-:Y:S01]  /*244a0*/  LEA.HI R17, R2, R17, RZ, 0x10 ;  /* 0x0000001102117211 */ /* 0x000fe200078f80ff */
[----:B-----5:R-:W-:-:S05]  /*244b0*/  IMAD.IADD R2, R11, 0x1, R0 ;  /* 0x000000010b027824 */ /* 0x020fca00078e0200 */
[----:B------:R0:W-:Y:S01]  /*244c0*/  STL [R1+0x1c], R2 ;  /* 0x00001c0201007387 */ /* 0x0001e20000100800 */
[----:B------:R-:W-:Y:S05]  /*244d0*/  @!P1 BRA `(.L_x_686) ;  /* 0x0000000000149947 */ /* 0x000fea0003800000 */
[----:B0-----:R-:W-:Y:S01]  /*244e0*/  IADD3 R2, P0, R14, UR4, RZ ;  /* 0x000000040e027c10 */ /* 0x001fe2000ff1e0ff */
[----:B------:R-:W-:-:S03]  /*244f0*/  ULDC.64 UR6, c[0x0][0x208] ;  /* 0x0000820000067ab9 */ /* 0x000fc60000000a00 */
[----:B------:R-:W-:-:S05]  /*24500*/  IADD3.X R3, R13, UR5, RZ, P0, !PT ;  /* 0x000000050d037c10 */ /* 0x000fca00087fe4ff */
[----:B------:R1:W5:Y:S01]  /*24510*/  LDG.E R8, desc[UR6][R2.64] ;  /* 0x0000000602087981 */ /* 0x000362000c1e1900 */
[----:B------:R-:W-:Y:S05]  /*24520*/  BRA `(.L_x_687) ;  /* 0x0000000000147947 */ /* 0x000fea0003800000 */
.L_x_686:
[----:B------:R-:W-:Y:S05]  /*24530*/  @!P0 BRA `(.L_x_687) ;  /* 0x0000000000108947 */ /* 0x000fea0003800000 */
[----:B------:R-:W-:Y:S02]  /*24540*/  ULDC.64 UR4, c[0x0][0x208] ;  /* 0x0000820000047ab9 */ /* 0x000fe40000000a00 */
[----:B------:R-:W2:Y:S04]  /*24550*/  LDG.E R8, desc[UR4][R6.64] ;  /* 0x0000000406087981 */ /* 0x000ea8000c1e1900 */
[----:B------:R-:W2:Y:S02]  /*24560*/  LDG.E R6, desc[UR4][R6.64+0x4] ;  /* 0x0000040406067981 */ /* 0x000ea4000c1e1900 */
[----:B--2---:R-:W-:-:S07]  /*24570*/  IMAD.IADD R8, R6, 0x1, -R8 ;  /* 0x0000000106087824 */ /* 0x004fce00078e0a08 */
.L_x_687:
[----:B------:R-:W-:Y:S01]  /*24580*/  ULDC.64 UR4, c[0x0][0x208] ;  /* 0x0000820000047ab9 */ /* 0x000fe20000000a00 */
[----:B-----5:R-:W-:Y:S02]  /*24590*/  IMAD.IADD R6, R8, 0x1, -R0 ;  /* 0x0000000108067824 */ /* 0x020fe400078e0a00 */
[----:B------:R-:W2:Y:S04]  /*245a0*/  @P2 LDG.E R0, desc[UR4][R4.64] ;  /* 0x0000000404002981 */ /* 0x000ea8000c1e1900 */
[----:B------:R-:W2:Y:S01]  /*245b0*/  @P2 LDG.E R4, desc[UR4][R4.64+0x4] ;  /* 0x0000040404042981 */ /* 0x000ea2000c1e1900 */
[----:B------:R-:W-:Y:S01]  /*245c0*/  LOP3.LUT R13, R17, 0xff, RZ, 0xc0, !PT ;  /* 0x000000ff110d7812 */ /* 0x000fe200078ec0ff */
[----:B------:R-:W-:Y:S01]  /*245d0*/  BSSY B0, `(.L_x_688) ;  /* 0x000002a000007945 */ /* 0x000fe20003800000 */
[----:B------:R-:W-:Y:S01]  /*245e0*/  SHF.R.U32.HI R17, RZ, 0x10, R17 ;  /* 0x00000010ff117819 */ /* 0x000fe20000011611 */
[----:B-1----:R-:W-:-:S02]  /*245f0*/  IMAD.MOV.U32 R3, RZ, RZ, RZ ;  /* 0x000000ffff037224 */ /* 0x002fc400078e00ff */
[----:B--2---:R-:W-:-:S04]  /*24600*/  @P2 IMAD.IADD R9, R4, 0x1, -R0 ;  /* 0x0000000104092824 */ /* 0x004fc800078e0a00 */
[----:B0-----:R-:W-:-:S04]  /*24610*/  IMAD.IADD R2, R6, 0x1, R9 ;  /* 0x0000000106027824 */ /* 0x001fc800078e0209 */
[C---:B------:R-:W-:Y:S01]  /*24620*/  VIADD R0, R2.reuse, 0x4f ;  /* 0x0000004f02007836 */ /* 0x040fe20000000000 */
[----:B------:R-:W-:-:S03]  /*24630*/  ISETP.GE.AND P1, PT, R2, 0x1, PT ;  /* 0x000000010200780c */ /* 0x000fc60003f26270 */
[----:B------:R-:W-:-:S05]  /*24640*/  IMAD.HI R0, R0, 0x66666667, RZ ;  /* 0x6666666700007827 */ /* 0x000fca00078e02ff */
[----:B------:R-:W-:-:S04]  /*24650*/  SHF.R.U32.HI R2, RZ, 0x1f, R0 ;  /* 0x0000001fff027819 */ /* 0x000fc80000011600 */
[----:B------:R-:W-:-:S05]  /*24660*/  LEA.HI.SX32 R11, R0, R2, 0x1b ;  /* 0x00000002000b7211 */ /* 0x000fca00078fdaff */
[----:B------:R0:W-:Y:S04]  /*24670*/  STL [R1+0x40], R11 ;  /* 0x0000400b01007387 */ /* 0x0001e80000100800 */
[----:B------:R0:W-:Y:S01]  /*24680*/  STL [R1+0x60], R13 ;  /* 0x0000600d01007387 */ /* 0x0001e20000100800 */
[----:B------:R-:W-:Y:S05]  /*24690*/  @!P1 BRA `(.L_x_689) ;  /* 0x0000000000749947 */ /* 0x000fea0003800000 */
[----:B------:R-:W-:Y:S01]  /*246a0*/  ISETP.NE.AND P0, PT, R17, RZ, PT ;  /* 0x000000ff1100720c */ /* 0x000fe20003f05270 */
[----:B------:R-:W-:-:S03]  /*246b0*/  ULDC UR4, c[0x0][0x9f0] ;  /* 0x00027c0000047ab9 */ /* 0x000fc60000000800 */
[----:B------:R-:W-:-:S04]  /*246c0*/  SEL R0, R17, UR4, P0 ;  /* 0x0000000411007c07 */ /* 0x000fc80008000000 */
[----:B------:R-:W-:Y:S02]  /*246d0*/  IABS R2, R0 ;  /* 0x0000000000027213 */ /* 0x000fe40000000000 */
[----:B------:R-:W-:Y:S02]  /*246e0*/  IADD3 R3, R0, -0x1, R11 ;  /* 0xffffffff00037810 */ /* 0x000fe40007ffe00b */
[----:B------:R-:W1:Y:S08]  /*246f0*/  I2F.RP R4, R2 ;  /* 0x0000000200047306 */ /* 0x000e700000209400 */
[----:B-1----:R-:W1:Y:S02]  /*24700*/  MUFU.RCP R4, R4 ;  /* 0x0000000400047308 */ /* 0x002e640000001000 */
[----:B-1----:R-:W-:-:S06]  /*24710*/  VIADD R4, R4, 0xffffffe ;  /* 0x0ffffffe04047836 */ /* 0x002fcc0000000000 */
[----:B------:R1:W2:Y:S02]  /*24720*/  F2I.FTZ.U32.TRUNC.NTZ R5, R4 ;  /* 0x0000000400057305 */ /* 0x0002a4000021f000 */
[----:B-1----:R-:W-:-:S04]  /*24730*/  LOP3.LUT R4, R3, R0, RZ, 0x3c, !PT ;  /* 0x0000000003047212 */ /* 0x002fc800078e3cff */
[----:B------:R-:W-:Y:S01]  /*24740*/  ISETP.GE.AND P4, PT, R4, RZ, PT ;  /* 0x000000ff0400720c */ /* 0x000fe20003f86270 */
[----:B--2---:R-:W-:-:S04]  /*24750*/  IMAD.MOV R4, RZ, RZ, -R5 ;  /* 0x000000ffff047224 */ /* 0x004fc800078e0a05 */
[----:B------:R-:W-:Y:S02]  /*24760*/  IMAD R7, R4, R2, RZ ;  /* 0x0000000204077224 */ /* 0x000fe400078e02ff */
[----:B------:R-:W-:-:S04]  /*24770*/  IMAD.MOV.U32 R4, RZ, RZ, RZ ;  /* 0x000000ffff047224 */ /* 0x000fc800078e00ff */
[----:B------:R-:W-:Y:S01]  /*24780*/  IMAD.HI.U32 R7, R5, R7, R4 ;  /* 0x0000000705077227 */ /* 0x000fe200078e0004 */
[----:B------:R-:W-:Y:S02]  /*24790*/  IABS R4, R3 ;  /* 0x0000000300047213 */ /* 0x000fe40000000000 */
[----:B------:R-:W-:-:S05]  /*247a0*/  IABS R3, R0 ;  /* 0x0000000000037213 */ /* 0x000fca0000000000 */
[----:B------:R-:W-:-:S04]  /*247b0*/  IMAD.MOV R3, RZ, RZ, -R3 ;  /* 0x000000ffff037224 */ /* 0x000fc800078e0a03 */
        /* <DEDUP_REMOVED lines=11> */
.L_x_689:
[----:B------:R-:W-:Y:S05]  /*24870*/  BSYNC B0 ;  /* 0x0000000000007941 */ /* 0x000fea0003800000 */
.L_x_688:
[-C--:B------:R-:W-:Y:S01]  /*24880*/  IMAD R0, R13, R3.reuse, RZ ;  /* 0x000000030d007224 */ /* 0x080fe200078e02ff */
[----:B------:R-:W-:Y:S04]  /*24890*/  BSSY B0, `(.L_x_690) ;  /* 0x000019d000007945 */ /* 0x000fe80003800000 */
[C---:B------:R-:W-:Y:S01]  /*248a0*/  VIADDMNMX R3, R0.reuse, R3, R11, PT ;  /* 0x0000000300037246 */ /* 0x040fe2000380010b */
[----:B------:R-:W-:-:S04]  /*248b0*/  IMAD R0, R0, 0x50, -R6 ;  /* 0x0000005000007824 */ /* 0x000fc800078e0a06 */
[----:B------:R-:W-:Y:S01]  /*248c0*/  IMAD R6, R3, 0x50, -R6 ;  /* 0x0000005003067824 */ /* 0x000fe200078e0a06 */
[----:B------:R-:W-:-:S04]  /*248d0*/  VIMNMX R0, RZ, R0, !PT ;  /* 0x00000000ff007248 */ /* 0x000fc80007fe0100 */
[----:B------:R-:W-:Y:S01]  /*248e0*/  VIMNMX R9, R6, R9, PT ;  /* 0x0000000906097248 */ /* 0x000fe20003fe0100 */
[----:B------:R-:W-:-:S03]  /*248f0*/  IMAD.WIDE.U32 R2, R0, -0x33333333, RZ ;  /* 0xcccccccd00027825 */ /* 0x000fc600078e00ff */
[----:B------:R-:W-:-:S13]  /*24900*/  ISETP.GT.AND P0, PT, R9, R0, PT ;  /* 0x000000000900720c */ /* 0x000fda0003f04270 */
[----:B------:R-:W-:Y:S01]  /*24910*/  @P0 VIADD R4, R9, 0x4f ;  /* 0x0000004f09040836 */ /* 0x000fe20000000000 */
[----:B------:R-:W-:-:S03]  /*24920*/  SHF.R.U32.HI R9, RZ, 0x6, R3 ;  /* 0x00000006ff097819 */ /* 0x000fc60000011603 */
[----:B------:R-:W-:-:S04]  /*24930*/  @P0 IMAD.HI R0, R4, 0x66666667, RZ ;  /* 0x6666666704000827 */ /* 0x000fc800078e02ff */
[----:B------:R-:W-:Y:S01]  /*24940*/  IMAD.MOV.U32 R7, RZ, RZ, R9 ;  /* 0x000000ffff077224 */ /* 0x000fe200078e0009 */
[----:B------:R-:W-:-:S04]  /*24950*/  @P0 SHF.R.U32.HI R2, RZ, 0x1f, R0 ;  /* 0x0000001fff020819 */ /* 0x000fc80000011600 */
[----:B------:R-:W-:Y:S02]  /*24960*/  @P0 LEA.HI.SX32 R7, R0, R2, 0x1b ;  /* 0x0000000200070211 */ /* 0x000fe400078fdaff */
[----:B------:R-:W-:Y:S02]  /*24970*/  PLOP3.LUT P0, PT, PT, PT, PT, 0x80, 0x0 ;  /* 0x000000000000781c */ /* 0x000fe40003f0f070 */
[----:B------:R-:W-:-:S13]  /*24980*/  ISETP.GT.AND P3, PT, R7, R9, PT ;  /* 0x000000090700720c */ /* 0x000fda0003f64270 */
[----:B------:R-:W-:Y:S05]  /*24990*/  @!P3 BRA `(.L_x_691) ;  /* 0x000000180030b947 */ /* 0x000fea0003800000 */
[----:B------:R-:W-:Y:S01]  /*249a0*/  UMOV UR4, 0xffffffff ;  /* 0xffffffff00047882 */ /* 0x000fe20000000000 */
[----:B------:R-:W-:Y:S02]  /*249b0*/  SEL R0, R12, RZ, !P2 ;  /* 0x000000ff0c007207 */ /* 0x000fe40005000000 */
[----:B------:R-:W-:Y:S05]  /*249c0*/  BRA.DIV UR4, `(.L_x_692) ;  /* 0x0000008204087947 */ /* 0x000fea000b800000 */
[----:B------:R-:W1:Y:S02]  /*249d0*/  S2R R2, SR_TID.X ;  /* 0x0000000000027919 */ /* 0x000e640000002100 */
[----:B-1----:R-:W-:-:S04]  /*249e0*/  SHF.R.U32.HI R2, RZ, 0x5, R2 ;  /* 0x00000005ff027819 */ /* 0x002fc80000011602 */
[----:B------:R-:W-:-:S05]  /*249f0*/  LOP3.LUT R2, R2, 0x3, RZ, 0xc0, !PT ;  /* 0x0000000302027812 */ /* 0x000fca00078ec0ff */
[----:B------:R1:W2:Y:S02]  /*24a00*/  SHFL.IDX PT, R14, R2, RZ, 0x1f ;  /* 0x00001fff020e7589 */ /* 0x0002a400000e0000 */
.L_x_874:
[----:B--2---:R-:W-:Y:S02]  /*24a10*/  ISETP.NE.AND P0, PT, R14, RZ, PT ;  /* 0x000000ff0e00720c */ /* 0x004fe40003f05270 */
[----:B------:R-:W-:-:S11]  /*24a20*/  PLOP3.LUT P6, PT, PT, PT, PT, 0x8, 0x0 ;  /* 0x000000000000781c */ /* 0x000fd60003fce170 */
[----:B------:R-:W-:Y:S05]  /*24a30*/  @P0 BRA `(.L_x_693) ;  /* 0x00000000000c0947 */ /* 0x000fea0003800000 */
[----:B------:R-:W-:-:S03]  /*24a40*/  UMOV UR4, 0xffffffff ;  /* 0xffffffff00047882 */ /* 0x000fc60000000000 */
[----:B------:R-:W-:Y:S05]  /*24a50*/  BRA.DIV UR4, `(.L_x_694) ;  /* 0x0000008204187947 */ /* 0x000fea000b800000 */
[----:B------:R-:W-:-:S13]  /*24a60*/  ELECT P6, URZ, PT ;  /* 0x00000000003f782f */ /* 0x000fda00038c0000 */
.L_x_693:
[----:B-1----:R-:W2:Y:S01]  /*24a70*/  LDL R2, [R1+0x64] ;  /* 0x0000640001027983 */ /* 0x002ea20000100800 */
[----:B------:R-:W-:Y:S01]  /*24a80*/  BSSY B1, `(.L_x_695) ;  /* 0x0000008000017945 */ /* 0x000fe20003800000 */
[----:B--2---:R-:W-:-:S05]  /*24a90*/  VIADD R2, R2, 0x1 ;  /* 0x0000000102027836 */ /* 0x004fca0000000000 */
[----:B------:R-:W-:-:S04]  /*24aa0*/  LEA.HI R3, R2, R2, RZ, 0x1 ;  /* 0x0000000202037211 */ /* 0x000fc800078f08ff */
[----:B------:R-:W-:-:S05]  /*24ab0*/  LOP3.LUT R3, R3, 0xfffffffe, RZ, 0xc0, !PT ;  /* 0xfffffffe03037812 */ /* 0x000fca00078ec0ff */
[----:B------:R-:W-:-:S05]  /*24ac0*/  IMAD.IADD R2, R2, 0x1, -R3 ;  /* 0x0000000102027824 */ /* 0x000fca00078e0a03 */
[----:B------:R-:W-:-:S04]  /*24ad0*/  SHF.L.U32 R2, R2, 0x1f, RZ ;  /* 0x0000001f02027819 */ /* 0x000fc800000006ff */
[----:B------:R-:W1:Y:S02]  /*24ae0*/  SYNCS.PHASECHK.TRANS64.TRYWAIT P0, [R18+URZ+0x38820], R2 ;  /* 0x03882002120075a7 */ /* 0x000e64000800017f */
[----:B-1----:R-:W-:Y:S05]  /*24af0*/  @!P0 BRA `(.L_x_696) ;  /* 0x0000008000108947 */ /* 0x002fea0003800000 */
.L_x_877:
[----:B------:R-:W-:Y:S05]  /*24b00*/  BSYNC B1 ;  /* 0x0000000000017941 */ /* 0x000fea0003800000 */
.L_x_695:
[----:B------:R-:W-:Y:S04]  /*24b10*/  BSSY B1, `(.L_x_697) ;  /* 0x00000ad000017945 */ /* 0x000fe80003800000 */
[----:B------:R-:W-:Y:S05]  /*24b20*/  @!P6 BRA `(.L_x_698) ;  /* 0x0000000800ace947 */ /* 0x000fea0003800000 */
[----:B------:R-:W2:Y:S04]  /*24b30*/  LDL R5, [R1+0x20] ;  /* 0x0000200001057983 */ /* 0x000ea80000100800 */
[----:B------:R-:W3:Y:S01]  /*24b40*/  LDL R4, [R1+0x24] ;  /* 0x0000240001047983 */ /* 0x000ee20000100800 */
[----:B------:R-:W-:Y:S01]  /*24b50*/  BSSY B2, `(.L_x_699) ;  /* 0x0000008000027945 */ /* 0x000fe20003800000 */
[----:B------:R-:W4:Y:S02]  /*24b60*/  S2R R3, SR_TID.X ;  /* 0x0000000000037919 */ /* 0x000f240000002100 */
[----:B----4-:R-:W-:-:S04]  /*24b70*/  LOP3.LUT R3, R3, 0x7f, RZ, 0xc0, !PT ;  /* 0x0000007f03037812 */ /* 0x010fc800078ec0ff */
[----:B------:R-:W-:Y:S01]  /*24b80*/  ISETP.NE.AND P2, PT, R3, RZ, PT ;  /* 0x000000ff0300720c */ /* 0x000fe20003f45270 */
[----:B--2---:R-:W-:Y:S01]  /*24b90*/  IMAD R6, R5, 0x8, R18 ;  /* 0x0000000805067824 */ /* 0x004fe200078e0212 */
[----:B---3--:R-:W-:-:S04]  /*24ba0*/  SHF.L.U32 R8, R4, 0x1f, RZ ;  /* 0x0000001f04087819 */ /* 0x008fc800000006ff */
[----:B------:R-:W2:Y:S02]  /*24bb0*/  SYNCS.PHASECHK.TRANS64.TRYWAIT P0, [R6+URZ+0x388a0], R8 ;  /* 0x0388a008060075a7 */ /* 0x000ea4000800017f */
[----:B--2---:R-:W-:Y:S05]  /*24bc0*/  @!P0 BRA `(.L_x_700) ;  /* 0x0000007c00f08947 */ /* 0x004fea0003800000 */
.L_x_878:
[----:B------:R-:W-:Y:S05]  /*24bd0*/  BSYNC B2 ;  /* 0x0000000000027941 */ /* 0x000fea0003800000 */
.L_x_699:
[----:B------:R-:W-:Y:S04]  /*24be0*/  BSSY B2, `(.L_x_701) ;  /* 0x0000009000027945 */ /* 0x000fe80003800000 */
[----:B------:R-:W-:Y:S05]  /*24bf0*/  @P2 BRA `(.L_x_702) ;  /* 0x00000000001c2947 */ /* 0x000fea0003800000 */
[----:B------:R-:W3:Y:S01]  /*24c00*/  S2R R3, SR_TID.X ;  /* 0x0000000000037919 */ /* 0x000ee20000002100 */
[----:B-1----:R-:W-:-:S04]  /*24c10*/  IMAD.MOV.U32 R2, RZ, RZ, 0xa000 ;  /* 0x0000a000ff027424 */ /* 0x002fc800078e00ff */
[----:B------:R4:W-:Y:S01]  /*24c20*/  SYNCS.ARRIVE.TRANS64 RZ, [R6+URZ+0x38890], R2 ;  /* 0x0388900206ff79a7 */ /* 0x0009e2000800003f */
[----:B---3--:R-:W-:-:S04]  /*24c30*/  LOP3.LUT R3, R3, 0x1f, RZ, 0xc0, !PT ;  /* 0x0000001f03037812 */ /* 0x008fc800078ec0ff */
[----:B------:R-:W-:-:S13]  /*24c40*/  ISETP.NE.AND P0, PT, R3, RZ, PT ;  /* 0x000000ff0300720c */ /* 0x000fda0003f05270 */
[----:B----4-:R-:W-:Y:S05]  /*24c50*/  @!P0 BRA `(.L_x_702) ;  /* 0x0000000000048947 */ /* 0x010fea0003800000 */
[----:B------:R-:W-:Y:S01]  /*24c60*/  BPT.TRAP 0x1 ;  /* 0x000000040000795c */ /* 0x000fe20000300000 */
.L_x_702:
[----:B------:R-:W-:Y:S05]  /*24c70*/  BSYNC B2 ;  /* 0x0000000000027941 */ /* 0x000fea0003800000 */
.L_x_701:
[----:B-1----:R-:W3:Y:S01]  /*24c80*/  LDL R2, [R1+0x20] ;  /* 0x0000200001027983 */ /* 0x002ee20000100800 */
[----:B------:R-:W-:Y:S01]  /*24c90*/  IMAD.MOV.U32 R20, RZ, RZ, RZ ;  /* 0x000000ffff147224 */ /* 0x000fe200078e00ff */
[----:B------:R-:W-:Y:S01]  /*24ca0*/  UIADD3 UR4, UP0, UR38, 0x570, URZ ;  /* 0x0000057026047890 */ /* 0x000fe2000ff1e03f */
[----:B------:R-:W-:Y:S01]  /*24cb0*/  IMAD R3, R7, 0x50, R10 ;  /* 0x0000005007037824 */ /* 0x000fe200078e020a */
[----:B------:R-:W-:Y:S01]  /*24cc0*/  PLOP3.LUT P0, PT, PT, PT, PT, 0x80, 0x0 ;  /* 0x000000000000781c */ /* 0x000fe20003f0f070 */
[----:B------:R-:W-:Y:S01]  /*24cd0*/  UMOV UR6, 0x0 ;  /* 0x0000000000067882 */ /* 0x000fe20000000000 */
[----:B------:R-:W-:Y:S01]  /*24ce0*/  R2UR UR10, R20 ;  /* 0x00000000140a72ca */ /* 0x000fe200000e0000 */
[----:B------:R-:W-:Y:S01]  /*24cf0*/  VIADD R3, R3, 0xffffffb0 ;  /* 0xffffffb003037836 */ /* 0x000fe20000000000 */
[----:B------:R-:W-:Y:S01]  /*24d00*/  UIADD3.X UR5, URZ, UR39, URZ, UP0, !UPT ;  /* 0x000000273f057290 */ /* 0x000fe200087fe43f */
[----:B------:R-:W-:Y:S01]  /*24d10*/  UMOV UR7, 0x12f00000 ;  /* 0x12f0000000077882 */ /* 0x000fe20000000000 */
[----:B---3--:R-:W-:-:S02]  /*24d20*/  IMAD R4, R2, 0xa000, R18 ;  /* 0x0000a00002047824 */ /* 0x008fc400078e0212 */
[----:B------:R-:W-:Y:S02]  /*24d30*/  VIADD R2, R6, 0x38890 ;  /* 0x0003889006027836 */ /* 0x000fe40000000000 */
[----:B------:R-:W-:-:S07]  /*24d40*/  VIADD R5, R4, 0x24400 ;  /* 0x0002440004057836 */ /* 0x000fce0000000000 */
.L_x_703:
        /* <DEDUP_REMOVED lines=9> */
[----:B-1----:R-:W-:Y:S05]  /*24de0*/  @P0 BRA.U.ANY `(.L_x_703) ;  /* 0xfffffffd00d80947 */ /* 0x002fea000393ffff */
[----:B------:R-:W-:Y:S01]  /*24df0*/  IMAD.MOV.U32 R15, RZ, RZ, 0x40 ;  /* 0x00000040ff0f7424 */ /* 0x000fe200078e00ff */
[----:B------:R-:W-:Y:S01]  /*24e00*/  PLOP3.LUT P0, PT, PT, PT, PT, 0x80, 0x0 ;  /* 0x000000000000781c */ /* 0x000fe20003f0f070 */
[----:B------:R-:W-:Y:S01]  /*24e10*/  VIADD R5, R4, 0x26c00 ;  /* 0x00026c0004057836 */ /* 0x000fe20000000000 */
[----:B------:R-:W-:Y:S01]  /*24e20*/  UMOV UR6, 0x0 ;  /* 0x0000000000067882 */ /* 0x000fe20000000000 */
[----:B------:R-:W-:Y:S01]  /*24e30*/  UMOV UR7, 0x12f00000 ;  /* 0x12f0000000077882 */ /* 0x000fe20000000000 */
[----:B------:R-:W-:-:S15]  /*24e40*/  R2UR UR10, R15 ;  /* 0x000000000f0a72ca */ /* 0x000fde00000e0000 */
.L_x_704:
        /* <DEDUP_REMOVED lines=16> */
.L_x_705:
        /* <DEDUP_REMOVED lines=10> */
[----:B0-----:R-:W-:Y:S01]  /*24ff0*/  IMAD.MOV.U32 R11, RZ, RZ, 0xc0 ;  /* 0x000000c0ff0b7424 */ /* 0x001fe200078e00ff */
[----:B------:R-:W-:Y:S01]  /*25000*/  PLOP3.LUT P0, PT, PT, PT, PT, 0x80, 0x0 ;  /* 0x000000000000781c */ /* 0x000fe20003f0f070 */
[----:B------:R-:W-:Y:S01]  /*25010*/  VIADD R5, R4, 0x2bc00 ;  /* 0x0002bc0004057836 */ /* 0x000fe20000000000 */
[----:B------:R-:W-:Y:S01]  /*25020*/  UMOV UR6, 0x0 ;  /* 0x0000000000067882 */ /* 0x000fe20000000000 */
[----:B------:R-:W-:Y:S01]  /*25030*/  UMOV UR7, 0x12f00000 ;  /* 0x12f0000000077882 */ /* 0x000fe20000000000 */
[----:B------:R-:W-:-:S15]  /*25040*/  R2UR UR10, R11 ;  /* 0x000000000b0a72ca */ /* 0x000fde00000e0000 */
.L_x_706:
        /* <DEDUP_REMOVED lines=10> */
[----:B------:R-:W0:Y:S01]  /*250f0*/  SYNCS.PHASECHK.TRANS64.TRYWAIT P0, [R6+URZ+0x388c0], R8 ;  /* 0x0388c008060075a7 */ /* 0x000e22000800017f */
[----:B------:R-:W-:Y:S04]  /*25100*/  BSSY B2, `(.L_x_707) ;  /* 0x0000002000027945 */ /* 0x000fe80003800000 */
[----:B0-----:R-:W-:Y:S05]  /*25110*/  @!P0 BRA `(.L_x_708) ;  /* 0x0000007800b08947 */ /* 0x001fea0003800000 */
.L_x_879:
[----:B------:R-:W-:Y:S05]  /*25120*/  BSYNC B2 ;  /* 0x0000000000027941 */ /* 0x000fea0003800000 */
.L_x_707:
[----:B------:R-:W-:Y:S01]  /*25130*/  BSSY B2, `(.L_x_709) ;  /* 0x000000b000027945 */ /* 0x000fe20003800000 */
[----:B------:R-:W-:Y:S02]  /*25140*/  IMAD.MOV.U32 R12, RZ, RZ, 0x0 ;  /* 0x00000000ff0c7424 */ /* 0x000fe400078e00ff */
[----:B------:R-:W-:Y:S01]  /*25150*/  IMAD.MOV.U32 R13, RZ, RZ, 0x12f00000 ;  /* 0x12f00000ff0d7424 */ /* 0x000fe200078e00ff */
[----:B------:R-:W-:Y:S06]  /*25160*/  @P2 BRA `(.L_x_710) ;  /* 0x00000000001c2947 */ /* 0x000fec0003800000 */
[----:B------:R-:W1:Y:S01]  /*25170*/  S2R R5, SR_TID.X ;  /* 0x0000000000057919 */ /* 0x000e620000002100 */
[----:B------:R-:W-:-:S04]  /*25180*/  IMAD.MOV.U32 R2, RZ, RZ, 0xa000 ;  /* 0x0000a000ff027424 */ /* 0x000fc800078e00ff */
[----:B------:R3:W-:Y:S01]  /*25190*/  SYNCS.ARRIVE.TRANS64 RZ, [R6+URZ+0x388b0], R2 ;  /* 0x0388b00206ff79a7 */ /* 0x0007e2000800003f */
[----:B-1----:R-:W-:-:S04]  /*251a0*/  LOP3.LUT R5, R5, 0x1f, RZ, 0xc0, !PT ;  /* 0x0000001f05057812 */ /* 0x002fc800078ec0ff */
[----:B------:R-:W-:-:S13]  /*251b0*/  ISETP.NE.AND P0, PT, R5, RZ, PT ;  /* 0x000000ff0500720c */ /* 0x000fda0003f05270 */
[----:B---3--:R-:W-:Y:S05]  /*251c0*/  @!P0 BRA `(.L_x_710) ;  /* 0x0000000000048947 */ /* 0x008fea0003800000 */
[----:B------:R-:W-:Y:S01]  /*251d0*/  BPT.TRAP 0x1 ;  /* 0x000000040000795c */ /* 0x000fe20000300000 */
.L_x_710:
[----:B------:R-:W-:Y:S05]  /*251e0*/  BSYNC B2 ;  /* 0x0000000000027941 */ /* 0x000fea0003800000 */
.L_x_709:
[----:B------:R-:W-:Y:S01]  /*251f0*/  R2UR UR10, R20 ;  /* 0x00000000140a72ca */ /* 0x000fe200000e0000 */
[----:B------:R-:W-:Y:S01]  /*25200*/  UIADD3 UR4, UP0, UR38, 0x670, URZ ;  /* 0x0000067026047890 */ /* 0x000fe2000ff1e03f */
[----:B------:R-:W-:Y:S01]  /*25210*/  R2UR UR6, R12 ;  /* 0x000000000c0672ca */ /* 0x000fe200000e0000 */
[----:B0-2---:R-:W-:Y:S01]  /*25220*/  VIADD R6, R6, 0x388b0 ;  /* 0x000388b006067836 */ /* 0x005fe20000000000 */
[----:B------:R-:W-:Y:S01]  /*25230*/  R2UR UR7, R13 ;  /* 0x000000000d0772ca */ /* 0x000fe200000e0000 */
[----:B------:R-:W-:Y:S01]  /*25240*/  VIADD R2, R4, 0x400 ;  /* 0x0000040004027836 */ /* 0x000fe20000000000 */
[----:B------:R-:W-:Y:S01]  /*25250*/  PLOP3.LUT P0, PT, PT, PT, PT, 0x80, 0x0 ;  /* 0x000000000000781c */ /* 0x000fe20003f0f070 */
[----:B------:R-:W-:-:S12]  /*25260*/  UIADD3.X UR5, URZ, UR39, URZ, UP0, !UPT ;  /* 0x000000273f057290 */ /* 0x000fd800087fe43f */
.L_x_711:
        /* <DEDUP_REMOVED lines=15> */
.L_x_712:
        /* <DEDUP_REMOVED lines=15> */
.L_x_713:
        /* <DEDUP_REMOVED lines=15> */
.L_x_714:
        /* <DEDUP_REMOVED lines=10> */
.L_x_698:
[----:B------:R-:W-:Y:S05]  /*255e0*/  BSYNC B1 ;  /* 0x0000000000017941 */ /* 0x000fea0003800000 */
.L_x_697:
[----:B-1----:R-:W2:Y:S04]  /*255f0*/  LDL.LU R2, [R1+0x20] ;  /* 0x0000200001027983 */ /* 0x002ea80000300800 */
[----:B------:R-:W3:Y:S01]  /*25600*/  LDL.LU R5, [R1+0x24] ;  /* 0x0000240001057983 */ /* 0x000ee20000300800 */
[----:B------:R-:W-:Y:S01]  /*25610*/  VIADD R7, R7, 0xfffffffe ;  /* 0xfffffffe07077836 */ /* 0x000fe20000000000 */
[----:B------:R-:W-:-:S04]  /*25620*/  PLOP3.LUT P0, PT, PT, PT, PT, 0x8, 0x0 ;  /* 0x000000000000781c */ /* 0x000fc80003f0e170 */
[----:B------:R-:W-:Y:S01]  /*25630*/  ISETP.GE.AND P3, PT, R7, R9, PT ;  /* 0x000000090700720c */ /* 0x000fe20003f66270 */
[----:B--2---:R-:W-:-:S05]  /*25640*/  VIADD R2, R2, 0x1 ;  /* 0x0000000102027836 */ /* 0x004fca0000000000 */
[----:B------:R-:W-:-:S04]  /*25650*/  ISETP.NE.AND P2, PT, R2, 0x2, PT ;  /* 0x000000020200780c */ /* 0x000fc80003f45270 */
[----:B------:R-:W-:Y:S02]  /*25660*/  SEL R3, RZ, 0x1, P2 ;  /* 0x00000001ff037807 */ /* 0x000fe40001000000 */
[----:B------:R-:W-:Y:S02]  /*25670*/  SEL R2, R2, RZ, P2 ;  /* 0x000000ff02027207 */ /* 0x000fe40001000000 */
[----:B---3--:R-:W-:-:S03]  /*25680*/  LOP3.LUT R5, R5, R3, RZ, 0x3c, !PT ;  /* 0x0000000305057212 */ /* 0x008fc600078e3cff */
[----:B------:R1:W-:Y:S04]  /*25690*/  STL [R1+0x20], R2 ;  /* 0x0000200201007387 */ /* 0x0003e80000100800 */
[----:B------:R1:W-:Y:S01]  /*256a0*/  STL [R1+0x24], R5 ;  /* 0x0000240501007387 */ /* 0x0003e20000100800 */
[----:B------:R-:W-:Y:S05]  /*256b0*/  @!P3 BRA `(.L_x_691) ;  /* 0x0000000800e8b947 */ /* 0x000fea0003800000 */
.L_x_733:
[----:B------:R-:W-:Y:S05]  /*256c0*/  YIELD ;  /* 0x0000000000007946 */ /* 0x000fea0003800000 */
[----:B------:R-:W-:Y:S04]  /*256d0*/  BSSY B1, `(.L_x_715) ;  /* 0x00000ac000017945 */ /* 0x000fe80003800000 */
[----:B--2---:R-:W-:Y:S05]  /*256e0*/  @!P6 BRA `(.L_x_716) ;  /* 0x0000000800a8e947 */ /* 0x004fea0003800000 */
[----:B------:R-:W2:Y:S04]  /*256f0*/  LDL R4, [R1+0x20] ;  /* 0x0000200001047983 */ /* 0x000ea80000100800 */
[----:B------:R-:W3:Y:S01]  /*25700*/  LDL R3, [R1+0x24] ;  /* 0x0000240001037983 */ /* 0x000ee20000100800 */
[----:B------:R-:W-:Y:S01]  /*25710*/  BSSY B2, `(.L_x_717) ;  /* 0x0000008000027945 */ /* 0x000fe20003800000 */
[----:B-1----:R-:W1:Y:S02]  /*25720*/  S2R R2, SR_TID.X ;  /* 0x0000000000027919 */ /* 0x002e640000002100 */
[----:B-1----:R-:W-:-:S04]  /*25730*/  LOP3.LUT R2, R2, 0x7f, RZ, 0xc0, !PT ;  /* 0x0000007f02027812 */ /* 0x002fc800078ec0ff */
[----:B------:R-:W-:Y:S01]  /*25740*/  ISETP.NE.AND P3, PT, R2, RZ, PT ;  /* 0x000000ff0200720c */ /* 0x000fe20003f65270 */
[----:B--2---:R-:W-:Y:S01]  /*25750*/  IMAD R6, R4, 0x8, R18 ;  /* 0x0000000804067824 */ /* 0x004fe200078e0212 */
[----:B---3--:R-:W-:-:S04]  /*25760*/  SHF.L.U32 R5, R3, 0x1f, RZ ;  /* 0x0000001f03057819 */ /* 0x008fc800000006ff */
[----:B------:R-:W1:Y:S02]  /*25770*/  SYNCS.PHASECHK.TRANS64.TRYWAIT P2, [R6+URZ+0x388a0], R5 ;  /* 0x0388a005060075a7 */ /* 0x000e64000804017f */
[----:B-1----:R-:W-:Y:S05]  /*25780*/  @!P2 BRA `(.L_x_718) ;  /* 0x000000740028a947 */ /* 0x002fea0003800000 */
.L_x_880:
[----:B------:R-:W-:Y:S05]  /*25790*/  BSYNC B2 ;  /* 0x0000000000027941 */ /* 0x000fea0003800000 */
.L_x_717:
[----:B------:R-:W-:Y:S04]  /*257a0*/  BSSY B2, `(.L_x_719) ;  /* 0x0000009000027945 */ /* 0x000fe80003800000 */
[----:B------:R-:W-:Y:S05]  /*257b0*/  @P3 BRA `(.L_x_720) ;  /* 0x00000000001c3947 */ /* 0x000fea0003800000 */
[----:B------:R-:W2:Y:S01]  /*257c0*/  S2R R3, SR_TID.X ;  /* 0x0000000000037919 */ /* 0x000ea20000002100 */
[----:B------:R-:W-:-:S04]  /*257d0*/  IMAD.MOV.U32 R2, RZ, RZ, 0xa000 ;  /* 0x0000a000ff027424 */ /* 0x000fc800078e00ff */
[----:B------:R3:W-:Y:S01]  /*257e0*/  SYNCS.ARRIVE.TRANS64 RZ, [R6+URZ+0x38890], R2 ;  /* 0x0388900206ff79a7 */ /* 0x0007e2000800003f */
[----:B--2---:R-:W-:-:S04]  /*257f0*/  LOP3.LUT R3, R3, 0x1f, RZ, 0xc0, !PT ;  /* 0x0000001f03037812 */ /* 0x004fc800078ec0ff */
[----:B------:R-:W-:-:S13]  /*25800*/  ISETP.NE.AND P2, PT, R3, RZ, PT ;  /* 0x000000ff0300720c */ /* 0x000fda0003f45270 */
[----:B---3--:R-:W-:Y:S05]  /*25810*/  @!P2 BRA `(.L_x_720) ;  /* 0x000000000004a947 */ /* 0x008fea0003800000 */
[----:B------:R-:W-:Y:S01]  /*25820*/  BPT.TRAP 0x1 ;  /* 0x000000040000795c */ /* 0x000fe20000300000 */
.L_x_720:
[----:B------:R-:W-:Y:S05]  /*25830*/  BSYNC B2 ;  /* 0x0000000000027941 */ /* 0x000fea0003800000 */
.L_x_719:
[----:B------:R-:W2:Y:S01]  /*25840*/  LDL R2, [R1+0x20] ;  /* 0x0000200001027983 */ /* 0x000ea20000100800 */
[----:B0-----:R-:W-:Y:S01]  /*25850*/  IMAD.MOV.U32 R11, RZ, RZ, RZ ;  /* 0x000000ffff0b7224 */ /* 0x001fe200078e00ff */
[----:B------:R-:W-:Y:S01]  /*25860*/  UIADD3 UR4, UP0, UR38, 0x570, URZ ;  /* 0x0000057026047890 */ /* 0x000fe2000ff1e03f */
[----:B------:R-:W-:Y:S01]  /*25870*/  PLOP3.LUT P2, PT, PT, PT, PT, 0x80, 0x0 ;  /* 0x000000000000781c */ /* 0x000fe20003f4f070 */
[----:B------:R-:W-:Y:S01]  /*25880*/  IMAD R3, R7, 0x50, R10 ;  /* 0x0000005007037824 */ /* 0x000fe200078e020a */
[----:B------:R-:W-:Y:S01]  /*25890*/  UMOV UR6, 0x0 ;  /* 0x0000000000067882 */ /* 0x000fe20000000000 */
[----:B------:R-:W-:Y:S01]  /*258a0*/  R2UR UR10, R11 ;  /* 0x000000000b0a72ca */ /* 0x000fe200000e0000 */
[----:B------:R-:W-:Y:S01]  /*258b0*/  UIADD3.X UR5, URZ, UR39, URZ, UP0, !UPT ;  /* 0x000000273f057290 */ /* 0x000fe200087fe43f */
[----:B------:R-:W-:Y:S01]  /*258c0*/  UMOV UR7, 0x12f00000 ;  /* 0x12f0000000077882 */ /* 0x000fe20000000000 */
[----:B--2---:R-:W-:Y:S02]  /*258d0*/  IMAD R4, R2, 0xa000, R18 ;  /* 0x0000a00002047824 */ /* 0x004fe400078e0212 */
[----:B------:R-:W-:-:S02]  /*258e0*/  VIADD R2, R6, 0x38890 ;  /* 0x0003889006027836 */ /* 0x000fc40000000000 */
[----:B------:R-:W-:-:S08]  /*258f0*/  VIADD R8, R4, 0x24400 ;  /* 0x0002440004087836 */ /* 0x000fd00000000000 */
.L_x_721:
        /* <DEDUP_REMOVED lines=16> */
.L_x_722:
        /* <DEDUP_REMOVED lines=16> */
.L_x_723:
        /* <DEDUP_REMOVED lines=16> */
.L_x_724:
        /* <DEDUP_REMOVED lines=13> */
.L_x_881:
[----:B------:R-:W-:Y:S05]  /*25cd0*/  BSYNC B2 ;  /* 0x0000000000027941 */ /* 0x000fea0003800000 */
.L_x_725:
[----:B------:R-:W-:Y:S01]  /*25ce0*/  BSSY B2, `(.L_x_727) ;  /* 0x000000b000027945 */ /* 0x000fe20003800000 */
[----:B------:R-:W-:Y:S02]  /*25cf0*/  IMAD.MOV.U32 R12, RZ, RZ, 0x0 ;  /* 0x00000000ff0c7424 */ /* 0x000fe400078e00ff */
[----:B------:R-:W-:Y:S01]  /*25d00*/  IMAD.MOV.U32 R13, RZ, RZ, 0x12f00000 ;  /* 0x12f00000ff0d7424 */ /* 0x000fe200078e00ff */
[----:B------:R-:W-:Y:S06]  /*25d10*/  @P3 BRA `(.L_x_728) ;  /* 0x00000000001c3947 */ /* 0x000fec0003800000 */
[----:B------:R-:W2:Y:S01]  /*25d20*/  S2R R8, SR_TID.X ;  /* 0x0000000000087919 */ /* 0x000ea20000002100 */
[----:B------:R-:W-:-:S04]  /*25d30*/  IMAD.MOV.U32 R2, RZ, RZ, 0xa000 ;  /* 0x0000a000ff027424 */ /* 0x000fc800078e00ff */
[----:B------:R3:W-:Y:S01]  /*25d40*/  SYNCS.ARRIVE.TRANS64 RZ, [R6+URZ+0x388b0], R2 ;  /* 0x0388b00206ff79a7 */ /* 0x0007e2000800003f */
[----:B--2---:R-:W-:-:S04]  /*25d50*/  LOP3.LUT R8, R8, 0x1f, RZ, 0xc0, !PT ;  /* 0x0000001f08087812 */ /* 0x004fc800078ec0ff */
[----:B------:R-:W-:-:S13]  /*25d60*/  ISETP.NE.AND P2, PT, R8, RZ, PT ;  /* 0x000000ff0800720c */ /* 0x000fda0003f45270 */
[----:B---3--:R-:W-:Y:S05]  /*25d70*/  @!P2 BRA `(.L_x_728) ;  /* 0x000000000004a947 */ /* 0x008fea0003800000 */
[----:B------:R-:W-:Y:S01]  /*25d80*/  BPT.TRAP 0x1 ;  /* 0x000000040000795c */ /* 0x000fe20000300000 */
.L_x_728:
[----:B------:R-:W-:Y:S05]  /*25d90*/  BSYNC B2 ;  /* 0x0000000000027941 */ /* 0x000fea0003800000 */
.L_x_727:
[----:B------:R-:W-:Y:S01]  /*25da0*/  R2UR UR10, R11 ;  /* 0x000000000b0a72ca */ /* 0x000fe200000e0000 */
[----:B------:R-:W-:Y:S01]  /*25db0*/  UIADD3 UR4, UP0, UR38, 0x670, URZ ;  /* 0x0000067026047890 */ /* 0x000fe2000ff1e03f */
[----:B------:R-:W-:Y:S01]  /*25dc0*/  R2UR UR6, R12 ;  /* 0x000000000c0672ca */ /* 0x000fe200000e0000 */
[----:B01----:R-:W-:Y:S01]  /*25dd0*/  VIADD R6, R6, 0x388b0 ;  /* 0x000388b006067836 */ /* 0x003fe20000000000 */
[----:B------:R-:W-:Y:S01]  /*25de0*/  R2UR UR7, R13 ;  /* 0x000000000d0772ca */ /* 0x000fe200000e0000 */
[----:B------:R-:W-:Y:S01]  /*25df0*/  VIADD R2, R4, 0x400 ;  /* 0x0000040004027836 */ /* 0x000fe20000000000 */
[----:B------:R-:W-:Y:S01]  /*25e00*/  PLOP3.LUT P2, PT, PT, PT, PT, 0x80, 0x0 ;  /* 0x000000000000781c */ /* 0x000fe20003f4f070 */
[----:B------:R-:W-:-:S12]  /*25e10*/  UIADD3.X UR5, URZ, UR39, URZ, UP0, !UPT ;  /* 0x000000273f057290 */ /* 0x000fd800087fe43f */
.L_x_729:
        /* <DEDUP_REMOVED lines=15> */
.L_x_730:
        /* <DEDUP_REMOVED lines=15> */
.L_x_731:
        /* <DEDUP_REMOVED lines=15> */
.L_x_732:
        /* <DEDUP_REMOVED lines=10> */
.L_x_716:
[----:B------:R-:W-:Y:S05]  /*26190*/  BSYNC B1 ;  /* 0x0000000000017941 */ /* 0x000fea0003800000 */
.L_x_715:
[----:B-1----:R-:W2:Y:S04]  /*261a0*/  LDL.LU R2, [R1+0x20] ;  /* 0x0000200001027983 */ /* 0x002ea80000300800 */
[----:B------:R-:W3:Y:S01]  /*261b0*/  LDL.LU R5, [R1+0x24] ;  /* 0x0000240001057983 */ /* 0x000ee20000300800 */
[C---:B------:R-:W-:Y:S01]  /*261c0*/  ISETP.GT.AND P3, PT, R7.reuse, R9, PT ;  /* 0x000000090700720c */ /* 0x040fe20003f64270 */
[----:B------:R-:W-:Y:S02]  /*261d0*/  VIADD R7, R7, 0xffffffff ;  /* 0xffffffff07077836 */ /* 0x000fe40000000000 */
[----:B--2---:R-:W-:-:S05]  /*261e0*/  VIADD R2, R2, 0x1 ;  /* 0x0000000102027836 */ /* 0x004fca0000000000 */
[----:B------:R-:W-:-:S04]  /*261f0*/  ISETP.NE.AND P2, PT, R2, 0x2, PT ;  /* 0x000000020200780c */ /* 0x000fc80003f45270 */
[----:B------:R-:W-:Y:S02]  /*26200*/  SEL R3, RZ, 0x1, P2 ;  /* 0x00000001ff037807 */ /* 0x000fe40001000000 */
[----:B------:R-:W-:Y:S02]  /*26210*/  SEL R2, R2, RZ, P2 ;  /* 0x000000ff02027207 */ /* 0x000fe40001000000 */
[----:B---3--:R-:W-:-:S05]  /*26220*/  LOP3.LUT R5, R5, R3, RZ, 0x3c, !PT ;  /* 0x0000000305057212 */ /* 0x008fca00078e3cff */
[----:B------:R2:W-:Y:S04]  /*26230*/  STL [R1+0x24], R5 ;  /* 0x0000240501007387 */ /* 0x0005e80000100800 */
[----:B------:R2:W-:Y:S01]  /*26240*/  STL [R1+0x20], R2 ;  /* 0x0000200201007387 */ /* 0x0005e20000100800 */
[----:B------:R-:W-:Y:S05]  /*26250*/  @P3 BRA `(.L_x_733) ;  /* 0xfffffff400183947 */ /* 0x000fea000383ffff */
.L_x_691:
[----:B------:R-:W-:Y:S05]  /*26260*/  BSYNC B0 ;  /* 0x0000000000007941 */ /* 0x000fea0003800000 */
.L_x_690:
[----:B------:R3:W5:Y:S01]  /*26270*/  LDL R8, [R1+0x40] ;  /* 0x0000400001087983 */ /* 0x0007620000100800 */
[----:B------:R-:W-:Y:S05]  /*26280*/  @!P0 WARPSYNC.ALL ;  /* 0x0000000000008948 */ /* 0x000fea0003800000 */
[----:B------:R3:W-:Y:S01]  /*26290*/  STL [R1+0x44], RZ ;  /* 0x000044ff01007387 */ /* 0x0007e20000100800 */
[----:B------:R-:W-:Y:S01]  /*262a0*/  BSSY B0, `(.L_x_734) ;  /* 0x0000020000007945 */ /* 0x000fe20003800000 */
[----:B------:R-:W-:Y:S06]  /*262b0*/  @!P0 BAR.SYNC.DEFER_BLOCKING 0xc, 0x180 ;  /* 0x0306000000008b1d */ /* 0x000fec0000010000 */
[----:B---3--:R-:W-:Y:S05]  /*262c0*/  @!P1 BRA `(.L_x_735) ;  /* 0x0000000000749947 */ /* 0x008fea0003800000 */
[----:B------:R-:W-:-:S13]  /*262d0*/  ISETP.NE.AND P0, PT, R17, RZ, PT ;  /* 0x000000ff1100720c */ /* 0x000fda0003f05270 */
[----:B------:R-:W3:Y:S02]  /*262e0*/  @!P0 LDC R17, c[0x0][0x9f0] ;  /* 0x00027c00ff118b82 */ /* 0x000ee40000000800 */
[----:B---3--:R-:W-:-:S04]  /*262f0*/  IABS R0, R17 ;  /* 0x0000001100007213 */ /* 0x008fc80000000000 */
[----:B-12---:R-:W1:Y:S08]  /*26300*/  I2F.RP R2, R0 ;  /* 0x0000000000027306 */ /* 0x006e700000209400 */
[----:B-1----:R-:W1:Y:S02]  /*26310*/  MUFU.RCP R2, R2 ;  /* 0x0000000200027308 */ /* 0x002e640000001000 */
[----:B-1----:R-:W-:-:S06]  /*26320*/  VIADD R2, R2, 0xffffffe ;  /* 0x0ffffffe02027836 */ /* 0x002fcc0000000000 */
[----:B------:R-:W1:Y:S02]  /*26330*/  F2I.FTZ.U32.TRUNC.NTZ R3, R2 ;  /* 0x0000000200037305 */ /* 0x000e64000021f000 */
[----:B-1----:R-:W-:-:S04]  /*26340*/  IMAD.MOV R2, RZ, RZ, -R3 ;  /* 0x000000ffff027224 */ /* 0x002fc800078e0a03 */
[----:B------:R-:W-:Y:S02]  /*26350*/  IMAD R4, R2, R0, RZ ;  /* 0x0000000002047224 */ /* 0x000fe400078e02ff */
[----:B------:R-:W-:-:S04]  /*26360*/  IMAD.MOV.U32 R2, RZ, RZ, RZ ;  /* 0x000000ffff027224 */ /* 0x000fc800078e00ff */
[----:B------:R-:W-:Y:S01]  /*26370*/  IMAD.HI.U32 R6, R3, R4, R2 ;  /* 0x0000000403067227 */ /* 0x000fe200078e0002 */
[----:B------:R-:W-:Y:S02]  /*26380*/  IABS R2, R17 ;  /* 0x0000001100027213 */ /* 0x000fe40000000000 */
[----:B-----5:R-:W-:-:S03]  /*26390*/  IADD3 R4, R8, -0x1, R17 ;  /* 0xffffffff08047810 */ /* 0x020fc60007ffe011 */
        /* <DEDUP_REMOVED lines=15> */
[----:B------:R3:W-:Y:S02]  /*26490*/  STL [R1+0x44], R2 ;  /* 0x0000440201007387 */ /* 0x0007e40000100800 */
.L_x_735:
[----:B------:R-:W-:Y:S05]  /*264a0*/  BSYNC B0 ;  /* 0x0000000000007941 */ /* 0x000fea0003800000 */
.L_x_734:
[----:B------:R-:W4:Y:S04]  /*264b0*/  LDL R0, [R1+0x44] ;  /* 0x0000440001007983 */ /* 0x000f280000100800 */
[----:B-123--:R-:W4:Y:S01]  /*264c0*/  LDL R2, [R1+0x60] ;  /* 0x0000600001027983 */ /* 0x00ef220000100800 */
[----:B------:R-:W-:Y:S01]  /*264d0*/  BSSY B7, `(.L_x_736) ;  /* 0x00004ce000077945 */ /* 0x000fe20003800000 */
[----:B----4-:R-:W-:-:S05]  /*264e0*/  IMAD R2, R2, R0, RZ ;  /* 0x0000000002027224 */ /* 0x010fca00078e02ff */
[----:B-----5:R-:W-:Y:S01]  /*264f0*/  VIADDMNMX R0, R2, R0, R8, PT ;  /* 0x0000000002007246 */ /* 0x020fe20003800108 */
[----:B------:R1:W-:Y:S03]  /*26500*/  STL [R1+0x30], R2 ;  /* 0x0000300201007387 */ /* 0x0003e60000100800 */
[----:B------:R-:W-:Y:S01]  /*26510*/  ISETP.GT.AND P0, PT, R0, R2, PT ;  /* 0x000000020000720c */ /* 0x000fe20003f04270 */
[----:B------:R1:W-:-:S12]  /*26520*/  STL [R1+0x48], R0 ;  /* 0x0000480001007387 */ /* 0x0003d80000100800 */
[----:B-1----:R-:W-:Y:S05]  /*26530*/  @P0 BRA `(.L_x_737) ;  /* 0x00000000004c0947 */ /* 0x002fea0003800000 */
[----:B------:R-:W1:Y:S02]  /*26540*/  S2R R0, SR_TID.X ;  /* 0x0000000000007919 */ /* 0x000e640000002100 */
[----:B-1----:R-:W-:-:S04]  /*26550*/  LOP3.LUT R0, R0, 0x7f, RZ, 0xc0, !PT ;  /* 0x0000007f00007812 */ /* 0x002fc800078ec0ff */
[----:B------:R-:W-:-:S13]  /*26560*/  ISETP.NE.AND P0, PT, R0, RZ, PT ;  /* 0x000000ff0000720c */ /* 0x000fda0003f05270 */
[----:B------:R-:W-:Y:S05]  /*26570*/  @P0 BRA `(.L_x_738) ;  /* 0x0000004c000c0947 */ /* 0x000fea0003800000 */
[----:B------:R-:W1:Y:S01]  /*26580*/  S2R R3, SR_LANEID ;  /* 0x0000000000037919 */ /* 0x000e620000000000 */
[----:B------:R-:W-:Y:S01]  /*26590*/  VOTEU.ANY UR4, UPT, PT ;  /* 0x0000000000047886 */ /* 0x000fe200038e0100 */
[----:B------:R-:W2:Y:S01]  /*265a0*/  LDC.64 R4, c[0x0][0xc60] ;  /* 0x00031800ff047b82 */ /* 0x000ea20000000a00 */
[----:B------:R-:W1:Y:S01]  /*265b0*/  FLO.U32 R0, UR4 ;  /* 0x0000000400007d00 */ /* 0x000e6200080e0000 */
[----:B------:R-:W-:-:S07]  /*265c0*/  ULDC.64 UR6, c[0x0][0x208] ;  /* 0x0000820000067ab9 */ /* 0x000fce0000000a00 */
[----:B------:R-:W2:Y:S01]  /*265d0*/  POPC R2, UR4 ;  /* 0x0000000400027d09 */ /* 0x000ea20008000000 */
[----:B-1----:R-:W-:-:S13]  /*265e0*/  ISETP.EQ.U32.AND P0, PT, R0, R3, PT ;  /* 0x000000030000720c */ /* 0x002fda0003f02070 */
[----:B--2---:R-:W2:Y:S01]  /*265f0*/  @P0 ATOMG.E.ADD.STRONG.GPU PT, R5, desc[UR6][R4.64], R2 ;  /* 0x00000002040509a8 */ /* 0x004ea200081ee1c6 */
[----:B------:R-:W1:Y:S02]  /*26600*/  S2R R3, SR_LTMASK ;  /* 0x0000000000037919 */ /* 0x000e640000003900 */
[----:B-1----:R-:W-:-:S06]  /*26610*/  LOP3.LUT R3, R3, UR4, RZ, 0xc0, !PT ;  /* 0x0000000403037c12 */ /* 0x002fcc000f8ec0ff */
[----:B------:R-:W1:Y:S01]  /*26620*/  POPC R3, R3 ;  /* 0x0000000300037309 */ /* 0x000e620000000000 */
[----:B--2---:R-:W1:Y:S02]  /*26630*/  SHFL.IDX PT, R0, R5, R0, 0x1f ;  /* 0x00001f0005007589 */ /* 0x004e6400000e0000 */
[----:B-1----:R-:W-:-:S05]  /*26640*/  IADD3 R0, R0, UR36, R3 ;  /* 0x0000002400007c10 */ /* 0x002fca000fffe003 */
[----:B------:R1:W-:Y:S01]  /*26650*/  STL [R1], R0 ;  /* 0x0000000001007387 */ /* 0x0003e20000100800 */
[----:B------:R-:W-:Y:S05]  /*26660*/  BRA `(.L_x_738) ;  /* 0x0000004800d07947 */ /* 0x000fea0003800000 */
.L_x_737:
        /* <DEDUP_REMOVED lines=8> */
[----:B------:R-:W-:Y:S02]  /*266f0*/  IMAD.U32 R4, RZ, RZ, UR6 ;  /* 0x00000006ff047e24 */ /* 0x000fe4000f8e00ff */
[----:B------:R-:W1:Y:S01]  /*26700*/  LDC.64 R2, c[0x4][R2] ;  /* 0x0100000002027b82 */ /* 0x000e620000000a00 */
[----:B------:R-:W-:Y:S02]  /*26710*/  IMAD.U32 R5, RZ, RZ, UR7 ;  /* 0x00000007ff057e24 */ /* 0x000fe4000f8e00ff */
[----:B------:R-:W-:Y:S02]  /*26720*/  IMAD.U32 R6, RZ, RZ, UR8 ;  /* 0x00000008ff067e24 */ /* 0x000fe4000f8e00ff */
[----:B------:R-:W-:-:S02]  /*26730*/  IMAD.U32 R7, RZ, RZ, UR9 ;  /* 0x00000009ff077e24 */ /* 0x000fc4000f8e00ff */
[----:B------:R-:W-:Y:S02]  /*26740*/  IMAD.U32 R10, RZ, RZ, UR4 ;  /* 0x00000004ff0a7e24 */ /* 0x000fe4000f8e00ff */
[----:B0-----:R-:W-:Y:S02]  /*26750*/  IMAD.U32 R11, RZ, RZ, UR5 ;  /* 0x00000005ff0b7e24 */ /* 0x001fe4000f8e00ff */
[----:B------:R-:W-:Y:S02]  /*26760*/  IMAD.MOV.U32 R8, RZ, RZ, 0x70 ;  /* 0x00000070ff087424 */ /* 0x000fe400078e00ff */
[----:B------:R-:W-:Y:S02]  /*26770*/  IMAD.MOV.U32 R12, RZ, RZ, 0x1 ;  /* 0x00000001ff0c7424 */ /* 0x000fe400078e00ff */
[----:B------:R-:W-:-:S07]  /*26780*/  IMAD.MOV.U32 R13, RZ, RZ, RZ ;  /* 0x000000ffff0d7224 */ /* 0x000fce00078e00ff */
[----:B------:R-:W-:-:S07]  /*26790*/  LEPC R20, `(.L_x_740) ;  /* 0x000000001014794e */ /* 0x000fce0000000000 */
[----:B-1----:R-:W-:Y:S05]  /*267a0*/  CALL.ABS.NOINC R2 ;  /* 0x0000000002007343 */ /* 0x002fea0003c00000 */
.L_x_740:
[----:B------:R-:W-:Y:S05]  /*267b0*/  BSYNC B6 ;  /* 0x0000000000067941 */ /* 0x000fea0003800000 */
.L_x_739:
        /* <DEDUP_REMOVED lines=8> */
[----:B------:R1:W2:Y:S01]  /*26840*/  LDC.64 R2, c[0x4][R17] ;  /* 0x0100000011027b82 */ /* 0x0002a20000000a00 */
[----:B------:R-:W-:Y:S02]  /*26850*/  IMAD.U32 R4, RZ, RZ, UR6 ;  /* 0x00000006ff047e24 */ /* 0x000fe4000f8e00ff */
[----:B------:R-:W-:Y:S02]  /*26860*/  IMAD.U32 R5, RZ, RZ, UR7 ;  /* 0x00000007ff057e24 */ /* 0x000fe4000f8e00ff */
[----:B------:R-:W-:Y:S02]  /*26870*/  IMAD.U32 R6, RZ, RZ, UR8 ;  /* 0x00000008ff067e24 */ /* 0x000fe4000f8e00ff */
[----:B------:R-:W-:-:S02]  /*26880*/  IMAD.U32 R7, RZ, RZ, UR9 ;  /* 0x00000009ff077e24 */ /* 0x000fc4000f8e00ff */
[----:B------:R-:W-:Y:S02]  /*26890*/  IMAD.U32 R10, RZ, RZ, UR4 ;  /* 0x00000004ff0a7e24 */ /* 0x000fe4000f8e00ff */
[----:B0-----:R-:W-:Y:S02]  /*268a0*/  IMAD.U32 R11, RZ, RZ, UR5 ;  /* 0x00000005ff0b7e24 */ /* 0x001fe4000f8e00ff */
[----:B------:R-:W-:Y:S02]  /*268b0*/  IMAD.MOV.U32 R8, RZ, RZ, 0x70 ;  /* 0x00000070ff087424 */ /* 0x000fe400078e00ff */
[----:B------:R-:W-:Y:S02]  /*268c0*/  IMAD.MOV.U32 R12, RZ, RZ, 0x1 ;  /* 0x00000001ff0c7424 */ /* 0x000fe400078e00ff */
[----:B-1----:R-:W-:-:S07]  /*268d0*/  IMAD.MOV.U32 R13, RZ, RZ, RZ ;  /* 0x000000ffff0d7224 */ /* 0x002fce00078e00ff */
[----:B------:R-:W-:-:S07]  /*268e0*/  LEPC R20, `(.L_x_743) ;  /* 0x000000001014794e */ /* 0x000fce0000000000 */
[----:B--2---:R-:W-:Y:S05]  /*268f0*/  CALL.ABS.NOINC R2 ;  /* 0x0000000002007343 */ /* 0x004fea0003c00000 */
.L_x_743:
[----:B------:R0:W1:Y:S01]  /*26900*/  LDC.64 R2, c[0x4][R17] ;  /* 0x0100000011027b82 */ /* 0x0000620000000a00 */
[----:B------:R-:W-:Y:S01]  /*26910*/  ULDC.64 UR4, c[0x4][0xa8] ;  /* 0x01002a0000047ab9 */ /* 0x000fe20000000a00 */
[----:B------:R-:W-:Y:S01]  /*26920*/  ULDC.64 UR6, c[0x4][0xb0] ;  /* 0x01002c0000067ab9 */ /* 0x000fe20000000a00 */
[----:B------:R-:W-:Y:S01]  /*26930*/  ULDC.64 UR8, c[0x4][0x18] ;  /* 0x0100060000087ab9 */ /* 0x000fe20000000a00 */
[----:B------:R-:W-:Y:S02]  /*26940*/  IMAD.U32 R4, RZ, RZ, UR4 ;  /* 0x00000004ff047e24 */ /* 0x000fe4000f8e00ff */
[----:B------:R-:W-:Y:S02]  /*26950*/  IMAD.U32 R5, RZ, RZ, UR5 ;  /* 0x00000005ff057e24 */ /* 0x000fe4000f8e00ff */
[----:B------:R-:W-:Y:S02]  /*26960*/  IMAD.U32 R6, RZ, RZ, UR6 ;  /* 0x00000006ff067e24 */ /* 0x000fe4000f8e00ff */
[----:B------:R-:W-:-:S02]  /*26970*/  IMAD.U32 R7, RZ, RZ, UR7 ;  /* 0x00000007ff077e24 */ /* 0x000fc4000f8e00ff */
[----:B------:R-:W-:Y:S02]  /*26980*/  IMAD.U32 R10, RZ, RZ, UR8 ;  /* 0x00000008ff0a7e24 */ /* 0x000fe4000f8e00ff */
[----:B------:R-:W-:Y:S02]  /*26990*/  IMAD.U32 R11, RZ, RZ, UR9 ;  /* 0x00000009ff0b7e24 */ /* 0x000fe4000f8e00ff */
[----:B------:R-:W-:Y:S02]  /*269a0*/  IMAD.MOV.U32 R8, RZ, RZ, 0x70 ;  /* 0x00000070ff087424 */ /* 0x000fe400078e00ff */
[----:B------:R-:W-:Y:S02]  /*269b0*/  IMAD.MOV.U32 R12, RZ, RZ, 0x1 ;  /* 0x00000001ff0c7424 */ /* 0x000fe400078e00ff */
[----:B0-----:R-:W-:-:S07]  /*269c0*/  IMAD.MOV.U32 R13, RZ, RZ, RZ ;  /* 0x000000ffff0d7224 */ /* 0x001fce00078e00ff */
[----:B------:R-:W-:-:S07]  /*269d0*/  LEPC R20, `(.L_x_742) ;  /* 0x000000001014794e */ /* 0x000fce0000000000 */
[----:B-1----:R-:W-:Y:S05]  /*269e0*/  CALL.ABS.NOINC R2 ;  /* 0x0000000002007343 */ /* 0x002fea0003c00000 */
.L_x_742:
[----:B------:R-:W-:Y:S05]  /*269f0*/  BSYNC B6 ;  /* 0x0000000000067941 */ /* 0x000fea0003800000 */
.L_x_741:
[----:B------:R-:W2:Y:S01]  /*26a00*/  LDL.LU R2, [R1+0x28] ;  /* 0x0000280001027983 */ /* 0x000ea20000300800 */
[----:B------:R-:W-:-:S03]  /*26a10*/  ULDC.64 UR4, c[0x0][0x9f8] ;  /* 0x00027e0000047ab9 */ /* 0x000fc60000000a00 */
[----:B------:R-:W3:Y:S04]  /*26a20*/  LDL.LU R0, [R1+0x38] ;  /* 0x0000380001007983 */ /* 0x000ee80000300800 */
[----:B------:R-:W4:Y:S01]  /*26a30*/  LDL R7, [R1+0x14] ;  /* 0x0000140001077983 */ /* 0x000f220000100800 */
[----:B------:R-:W-:Y:S01]  /*26a40*/  ISETP.NE.U32.AND P0, PT, RZ, UR4, PT ;  /* 0x00000004ff007c0c */ /* 0x000fe2000bf05070 */
[----:B------:R-:W-:Y:S02]  /*26a50*/  ULDC.64 UR6, c[0x0][0x208] ;  /* 0x0000820000067ab9 */ /* 0x000fe40000000a00 */
[----:B------:R-:W5:Y:S01]  /*26a60*/  LDL R17, [R1+0x48] ;  /* 0x0000480001117983 */ /* 0x000f620000100800 */
[----:B------:R-:W-:-:S13]  /*26a70*/  ISETP.NE.AND.EX P0, PT, RZ, UR5, PT, P0 ;  /* 0x00000005ff007c0c */ /* 0x000fda000bf05300 */
[----:B--2---:R-:W-:-:S04]  /*26a80*/  @P0 IADD3 R2, P1, R2, UR4, RZ ;  /* 0x0000000402020c10 */ /* 0x004fc8000ff3e0ff */
[----:B---3--:R-:W-:Y:S01]  /*26a90*/  @P0 IADD3.X R3, R0, UR5, RZ, P1, !PT ;  /* 0x0000000500030c10 */ /* 0x008fe20008ffe4ff */
[----:B------:R-:W-:-:S04]  /*26aa0*/  ULDC.64 UR4, c[0x0][0xa08] ;  /* 0x0002820000047ab9 */ /* 0x000fc80000000a00 */
[----:B----4-:R1:W2:Y:S02]  /*26ab0*/  @P0 LDG.E R7, desc[UR6][R2.64] ;  /* 0x0000000602070981 */ /* 0x0102a4000c1e1900 */
[----:B-1----:R-:W1:Y:S01]  /*26ac0*/  LDC.64 R2, c[0x0][0x418] ;  /* 0x00010600ff027b82 */ /* 0x002e620000000a00 */
[----:B-----5:R-:W-:Y:S01]  /*26ad0*/  VIADD R0, R17, 0xffffffff ;  /* 0xffffffff11007836 */ /* 0x020fe20000000000 */
[----:B--2---:R-:W-:Y:S01]  /*26ae0*/  SHF.R.S32.HI R8, RZ, 0x1f, R7 ;  /* 0x0000001fff087819 */ /* 0x004fe20000011407 */
[----:B------:R2:W-:Y:S04]  /*26af0*/  @P0 STL [R1+0x14], R7 ;  /* 0x0000140701000387 */ /* 0x0005e80000100800 */
[----:B------:R2:W-:Y:S01]  /*26b00*/  STL [R1+0x28], R8 ;  /* 0x0000280801007387 */ /* 0x0005e20000100800 */
[----:B-1----:R-:W-:Y:S01]  /*26b10*/  LOP3.LUT P0, RZ, R2, UR4, RZ, 0xfc, !PT ;  /* 0x0000000402ff7c12 */ /* 0x002fe2000f80fcff */
[----:B------:R-:W-:-:S03]  /*26b20*/  UMOV UR4, 0xffffffff ;  /* 0xffffffff00047882 */ /* 0x000fc60000000000 */
[----:B------:R-:W-:-:S04]  /*26b30*/  LOP3.LUT P0, RZ, R3, UR5, RZ, 0xfc, P0 ;  /* 0x0000000503ff7c12 */ /* 0x000fc8000800fcff */
[----:B------:R-:W-:Y:S01]  /*26b40*/  SEL R17, R7, RZ, !P0 ;  /* 0x000000ff07117207 */ /* 0x000fe20004000000 */
[----:B--2---:R-:W-:Y:S08]  /*26b50*/  BRA.DIV UR4, `(.L_x_744) ;  /* 0x00000062045c7947 */ /* 0x004ff0000b800000 */
[----:B------:R-:W1:Y:S02]  /*26b60*/  S2R R4, SR_TID.X ;  /* 0x0000000000047919 */ /* 0x000e640000002100 */
[----:B-1----:R-:W-:-:S04]  /*26b70*/  SHF.R.U32.HI R4, RZ, 0x5, R4 ;  /* 0x00000005ff047819 */ /* 0x002fc80000011604 */
[----:B------:R-:W-:-:S05]  /*26b80*/  LOP3.LUT R4, R4, 0x3, RZ, 0xc0, !PT ;  /* 0x0000000304047812 */ /* 0x000fca00078ec0ff */
[----:B------:R1:W2:Y:S02]  /*26b90*/  SHFL.IDX PT, R14, R4, RZ, 0x1f ;  /* 0x00001fff040e7589 */ /* 0x0002a400000e0000 */
.L_x_884:
[----:B-1----:R-:W3:Y:S01]  /*26ba0*/  LDL.LU R4, [R1+0x10] ;  /* 0x0000100001047983 */ /* 0x002ee20000300800 */
[----:B------:R-:W-:Y:S02]  /*26bb0*/  PLOP3.LUT P1, PT, PT, PT, PT, 0x8, 0x0 ;  /* 0x000000000000781c */ /* 0x000fe40003f2e170 */
[----:B--2---:R-:W-:Y:S01]  /*26bc0*/  ISETP.NE.AND P0, PT, R14, RZ, PT ;  /* 0x000000ff0e00720c */ /* 0x004fe20003f05270 */
[----:B------:R1:W-:Y:S01]  /*26bd0*/  STL [R1+0x8], R0 ;  /* 0x0000080001007387 */ /* 0x0003e20000100800 */
[----:B---3--:R-:W-:-:S09]  /*26be0*/  LOP3.LUT R4, R4, 0xfffffffe, RZ, 0xc0, !PT ;  /* 0xfffffffe04047812 */ /* 0x008fd200078ec0ff */
[----:B------:R-:W-:-:S05]  /*26bf0*/  @P1 LOP3.LUT R4, R4, 0x1, RZ, 0xfc, !PT ;  /* 0x0000000104041812 */ /* 0x000fca00078efcff */
[----:B------:R1:W-:Y:S01]  /*26c00*/  STL [R1+0x10], R4 ;  /* 0x0000100401007387 */ /* 0x0003e20000100800 */
[----:B------:R-:W-:Y:S05]  /*26c10*/  @P0 BRA `(.L_x_745) ;  /* 0x00000004004c0947 */ /* 0x000fea0003800000 */
[----:B------:R-:W-:-:S03]  /*26c20*/  UMOV UR4, 0xffffffff ;  /* 0xffffffff00047882 */ /* 0x000fc60000000000 */
[----:B------:R-:W-:Y:S05]  /*26c30*/  BRA.DIV UR4, `(.L_x_746) ;  /* 0x0000006204587947 */ /* 0x000fea000b800000 */
[----:B------:R-:W-:-:S13]  /*26c40*/  ELECT P6, URZ, PT ;  /* 0x00000000003f782f */ /* 0x000fda00038c0000 */
.L_x_887:
        /* <DEDUP_REMOVED lines=8> */
[----:B-1----:R-:W-:Y:S01]  /*26cd0*/  IMAD.MOV.U32 R0, RZ, RZ, R9 ;  /* 0x000000ffff007224 */ /* 0x002fe200078e0009 */
[----:B--2---:R-:W-:-:S13]  /*26ce0*/  ISETP.NE.AND P0, PT, R6, 0x1, PT ;  /* 0x000000010600780c */ /* 0x004fda0003f05270 */
[----:B------:R-:W1:Y:S02]  /*26cf0*/  @P0 LDC.64 R4, c[0x0][0x440] ;  /* 0x00011000ff040b82 */ /* 0x000e640000000a00 */
[----:B-1----:R-:W-:-:S05]  /*26d00*/  @P0 IMAD.HI.U32 R4, R9, R4, RZ ;  /* 0x0000000409040227 */ /* 0x002fca00078e00ff */
        /* <DEDUP_REMOVED lines=13> */
.L_x_747:
[----:B--2---:R-:W2:Y:S01]  /*26de0*/  LDL R2, [R1+0x18] ;  /* 0x0000180001027983 */ /* 0x004ea20000100800 */
[----:B-1----:R-:W-:Y:S01]  /*26df0*/  IMAD R0, R19, 0x8, R18 ;  /* 0x0000000813007824 */ /* 0x002fe200078e0212 */
[----:B--2---:R-:W-:-:S04]  /*26e00*/  SHF.L.U32 R2, R2, 0x1f, RZ ;  /* 0x0000001f02027819 */ /* 0x004fc800000006ff */
[----:B------:R-:W1:Y:S02]  /*26e10*/  SYNCS.PHASECHK.TRANS64.TRYWAIT P0, [R0+URZ+0x38840], R2 ;  /* 0x03884002000075a7 */ /* 0x000e64000800017f */
[----:B-1----:R-:W-:Y:S05]  /*26e20*/  @!P0 BRA `(.L_x_748) ;  /* 0x0000005c00fc8947 */ /* 0x002fea0003800000 */
.L_x_888:
[----:B------:R-:W2:Y:S02]  /*26e30*/  S2R R3, SR_TID.X ;  /* 0x0000000000037919 */ /* 0x000ea40000002100 */
[----:B--2---:R-:W-:-:S04]  /*26e40*/  LOP3.LUT R3, R3, 0x7f, RZ, 0xc0, !PT ;  /* 0x0000007f03037812 */ /* 0x004fc800078ec0ff */
[----:B------:R-:W-:-:S13]  /*26e50*/  ISETP.NE.AND P0, PT, R3, RZ, PT ;  /* 0x000000ff0300720c */ /* 0x000fda0003f05270 */
[----:B------:R-:W-:Y:S05]  /*26e60*/  @P0 BRA `(.L_x_749) ;  /* 0x00000000001c0947 */ /* 0x000fea0003800000 */
[----:B------:R-:W2:Y:S01]  /*26e70*/  S2R R3, SR_TID.X ;  /* 0x0000000000037919 */ /* 0x000ea20000002100 */
[----:B-1----:R-:W-:-:S04]  /*26e80*/  IMAD.MOV.U32 R2, RZ, RZ, 0xa000 ;  /* 0x0000a000ff027424 */ /* 0x002fc800078e00ff */
[----:B------:R3:W-:Y:S01]  /*26e90*/  SYNCS.ARRIVE.TRANS64 RZ, [R0+URZ+0x38830], R2 ;  /* 0x0388300200ff79a7 */ /* 0x0007e2000800003f */
[----:B--2---:R-:W-:-:S04]  /*26ea0*/  LOP3.LUT R3, R3, 0x1f, RZ, 0xc0, !PT ;  /* 0x0000001f03037812 */ /* 0x004fc800078ec0ff */
[----:B------:R-:W-:-:S13]  /*26eb0*/  ISETP.NE.AND P0, PT, R3, RZ, PT ;  /* 0x000000ff0300720c */ /* 0x000fda0003f05270 */
[----:B---3--:R-:W-:Y:S05]  /*26ec0*/  @!P0 BRA `(.L_x_749) ;  /* 0x0000000000048947 */ /* 0x008fea0003800000 */
[----:B------:R-:W-:Y:S01]  /*26ed0*/  BPT.TRAP 0x1 ;  /* 0x000000040000795c */ /* 0x000fe20000300000 */
.L_x_749:
[----:B-1----:R-:W2:Y:S04]  /*26ee0*/  LDL R2, [R1+0x1c] ;  /* 0x00001c0001027983 */ /* 0x002ea80000100800 */
[----:B------:R-:W3:Y:S01]  /*26ef0*/  LDL R3, [R1+0x8] ;  /* 0x0000080001037983 */ /* 0x000ee20000100800 */
[----:B------:R-:W-:Y:S01]  /*26f00*/  R2UR UR9, R0 ;  /* 0x00000000000972ca */ /* 0x000fe200000e0000 */
[----:B------:R-:W-:-:S05]  /*26f10*/  IMAD R0, R19, 0xa000, R18 ;  /* 0x0000a00013007824 */ /* 0x000fca00078e0212 */
[----:B------:R-:W-:Y:S01]  /*26f20*/  R2UR UR14, R0 ;  /* 0x00000000000e72ca */ /* 0x000fe200000e0000 */
[----:B------:R-:W-:Y:S01]  /*26f30*/  UIADD3 UR4, UP0, UR38, 0x370, URZ ;  /* 0x0000037026047890 */ /* 0x000fe2000ff1e03f */
[----:B--2---:R-:W-:Y:S02]  /*26f40*/  R2UR UR5, R2 ;  /* 0x00000000020572ca */ /* 0x004fe400000e0000 */
[----:B------:R-:W2:Y:S01]  /*26f50*/  LDL.LU R2, [R1+0x10] ;  /* 0x0000100001027983 */ /* 0x000ea20000300800 */
[----:B---3--:R-:W-:Y:S02]  /*26f60*/  R2UR UR11, R3 ;  /* 0x00000000030b72ca */ /* 0x008fe400000e0000 */
[----:B------:R-:W-:Y:S02]  /*26f70*/  R2UR UR12, R16 ;  /* 0x00000000100c72ca */ /* 0x000fe400000e0000 */
[----:B-----5:R-:W-:Y:S01]  /*26f80*/  R2UR UR13, R17 ;  /* 0x00000000110d72ca */ /* 0x020fe200000e0000 */
[----:B------:R-:W-:Y:S01]  /*26f90*/  UIADD3 UR9, UR9, 0x38830, URZ ;  /* 0x0003883009097890 */ /* 0x000fe2000fffe03f */
[----:B------:R-:W-:-:S02]  /*26fa0*/  PLOP3.LUT P0, PT, PT, PT, PT, 0x80, 0x0 ;  /* 0x000000000000781c */ /* 0x000fc40003f0f070 */
[----:B------:R-:W-:Y:S02]  /*26fb0*/  UIADD3 UR8, UR14, 0x24400, URZ ;  /* 0x000244000e087890 */ /* 0x000fe4000fffe03f */
[----:B------:R-:W-:-:S03]  /*26fc0*/  UIADD3 UR15, UR14, 0x26c00, URZ ;  /* 0x00026c000e0f7890 */ /* 0x000fc6000fffe03f */
[----:B------:R-:W-:Y:S02]  /*26fd0*/  UIMAD UR11, UR11, 0x50, UR5 ;  /* 0x000000500b0b78a4 */ /* 0x000fe4000f8e0205 */
[----:B------:R-:W-:Y:S02]  /*26fe0*/  UIADD3.X UR5, URZ, UR39, URZ, UP0, !UPT ;  /* 0x000000273f057290 */ /* 0x000fe400087fe43f */
[----:B------:R-:W-:Y:S01]  /*26ff0*/  UIADD3 UR16, UR14, 0x29400, URZ ;  /* 0x000294000e107890 */ /* 0x000fe2000fffe03f */
[----:B------:R-:W-:Y:S01]  /*27000*/  UMOV UR10, URZ ;  /* 0x0000003f000a7c82 */ /* 0x000fe20008000000 */
[----:B------:R-:W-:Y:S01]  /*27010*/  UMOV UR6, 0x0 ;  /* 0x0000000000067882 */ /* 0x000fe20000000000 */
[----:B------:R-:W-:Y:S01]  /*27020*/  UMOV UR7, 0x14f00000 ;  /* 0x14f0000000077882 */ /* 0x000fe20000000000 */
[----:B------:R-:W-:Y:S01]  /*27030*/  UMOV UR17, 0x40 ;  /* 0x0000004000117882 */ /* 0x000fe20000000000 */
[----:B------:R-:W-:Y:S02]  /*27040*/  UIADD3 UR14, UR14, 0x2bc00, URZ ;  /* 0x0002bc000e0e7890 */ /* 0x000fe4000fffe03f */
[----:B------:R1:W-:Y:S02]  /*27050*/  UTMALDG.4D [UR8], [UR4], desc[UR6] ;  /* 0x00000608040075b4 */ /* 0x0003e40008019000 */
[----:B-1----:R-:W-:Y:S01]  /*27060*/  UMOV UR8, UR15 ;  /* 0x0000000f00087c82 */ /* 0x002fe20008000000 */
[----:B------:R-:W-:Y:S01]  /*27070*/  UMOV UR10, UR17 ;  /* 0x00000011000a7c82 */ /* 0x000fe20008000000 */
[----:B------:R-:W-:Y:S01]  /*27080*/  UMOV UR15, 0x80 ;  /* 0x00000080000f7882 */ /* 0x000fe20000000000 */
[----:B------:R1:W-:Y:S02]  /*27090*/  UTMALDG.4D [UR8], [UR4], desc[UR6] ;  /* 0x00000608040075b4 */ /* 0x0003e40008019000 */
[----:B-1----:R-:W-:Y:S01]  /*270a0*/  UMOV UR8, UR16 ;  /* 0x0000001000087c82 */ /* 0x002fe20008000000 */
[----:B------:R-:W-:Y:S01]  /*270b0*/  UMOV UR10, UR15 ;  /* 0x0000000f000a7c82 */ /* 0x000fe20008000000 */
[----:B------:R-:W-:Y:S01]  /*270c0*/  UMOV UR15, 0xc0 ;  /* 0x000000c0000f7882 */ /* 0x000fe20000000000 */
[----:B------:R1:W-:Y:S02]  /*270d0*/  UTMALDG.4D [UR8], [UR4], desc[UR6] ;  /* 0x00000608040075b4 */ /* 0x0003e40008019000 */
[----:B-1----:R-:W-:Y:S01]  /*270e0*/  UMOV UR8, UR14 ;  /* 0x0000000e00087c82 */ /* 0x002fe20008000000 */
[----:B------:R-:W-:-:S02]  /*270f0*/  UMOV UR10, UR15 ;  /* 0x0000000f000a7c82 */ /* 0x000fc40008000000 */
[----:B------:R3:W-:Y:S01]  /*27100*/  UTMALDG.4D [UR8], [UR4], desc[UR6] ;  /* 0x00000608040075b4 */ /* 0x0007e20008019000 */
[----:B--2---:R-:W-:-:S04]  /*27110*/  LOP3.LUT R2, R2, 0xfffffffe, RZ, 0xc0, !PT ;  /* 0xfffffffe02027812 */ /* 0x004fc800078ec0ff */
[----:B------:R-:W-:-:S05]  /*27120*/  @P0 LOP3.LUT R2, R2, 0x1, RZ, 0xfc, !PT ;  /* 0x0000000102020812 */ /* 0x000fca00078efcff */
[----:B------:R3:W-:Y:S01]  /*27130*/  STL [R1+0x10], R2 ;  /* 0x0000100201007387 */ /* 0x0007e20000100800 */
[----:B------:R-:W-:Y:S01]  /*27140*/  NOP ;  /* 0x0000000000007918 */ /* 0x000fe20000000000 */
.L_x_745:
[----:B------:R-:W2:Y:S04]  /*27150*/  LDL.LU R3, [R1+0x4c] ;  /* 0x00004c0001037983 */ /* 0x000ea80000300800 */
[----:B------:R-:W4:Y:S04]  /*27160*/  LDL.LU R5, [R1+0x34] ;  /* 0x0000340001057983 */ /* 0x000f280000300800 */
[----:B-1----:R-:W5:Y:S01]  /*27170*/  LDL.LU R4, [R1+0x58] ;  /* 0x0000580001047983 */ /* 0x002f620000300800 */
[----:B------:R-:W-:Y:S05]  /*27180*/  WARPSYNC.ALL ;  /* 0x0000000000007948 */ /* 0x000fea0003800000 */
[----:B---3--:R-:W-:Y:S01]  /*27190*/  ULDC.64 UR6, c[0x0][0xa00] ;  /* 0x0002800000067ab9 */ /* 0x008fe20000000a00 */
        /* <DEDUP_REMOVED lines=8> */
[----:B----4-:R-:W-:-:S03]  /*27220*/  SEL R5, R5, RZ, !P0 ;  /* 0x000000ff05057207 */ /* 0x010fc60004000000 */
[----:B------:R-:W-:Y:S01]  /*27230*/  IMAD R0, R0, UR4, RZ ;  /* 0x0000000400007c24 */ /* 0x000fe2000f8e02ff */
[----:B-----5:R-:W-:-:S03]  /*27240*/  SEL R4, R4, RZ, !P0 ;  /* 0x000000ff04047207 */ /* 0x020fc60004000000 */
        /* <DEDUP_REMOVED lines=8> */
[----:B-1----:R-:W-:Y:S01]  /*272d0*/  MOV R2, 0x0 ;  /* 0x0000000000027802 */ /* 0x002fe20000000f00 */
        /* <DEDUP_REMOVED lines=15> */
.L_x_751:
[----:B------:R-:W-:Y:S05]  /*273d0*/  BSYNC B6 ;  /* 0x0000000000067941 */ /* 0x000fea0003800000 */
.L_x_750:
[----:B-1----:R-:W2:Y:S01]  /*273e0*/  LDL.LU R0, [R1+0x4c] ;  /* 0x00004c0001007983 */ /* 0x002ea20000300800 */
[----:B------:R-:W-:Y:S01]  /*273f0*/  ULDC.64 UR4, c[0x0][0x2d8] ;  /* 0x0000b60000047ab9 */ /* 0x000fe20000000a00 */
[----:B------:R-:W1:Y:S01]  /*27400*/  LDC R8, c[0x0][0x448] ;  /* 0x00011200ff087b82 */ /* 0x000e620000000800 */
[----:B------:R-:W-:Y:S01]  /*27410*/  ULDC.64 UR6, c[0x0][0x280] ;  /* 0x0000a00000067ab9 */ /* 0x000fe20000000a00 */
[----:B------:R-:W3:Y:S04]  /*27420*/  LDL.LU R5, [R1+0x38] ;  /* 0x0000380001057983 */ /* 0x000ee80000300800 */
[----:B------:R-:W3:Y:S04]  /*27430*/  LDL.LU.64 R2, [R1+0x50] ;  /* 0x0000500001027983 */ /* 0x000ee80000300a00 */
[----:B------:R-:W4:Y:S01]  /*27440*/  LDL.LU R4, [R1+0x34] ;  /* 0x0000340001047983 */ /* 0x000f220000300800 */
[----:B-1----:R-:W-:Y:S01]  /*27450*/  ISETP.NE.AND P0, PT, R8, 0x1, PT ;  /* 0x000000010800780c */ /* 0x002fe20003f05270 */
[----:B------:R-:W1:-:S12]  /*27460*/  S2R R9, SR_TID.X ;  /* 0x0000000000097919 */ /* 0x000e580000002100 */
[----:B------:R-:W0:Y:S01]  /*27470*/  @P0 LDC R7, c[0x0][0x450] ;  /* 0x00011400ff070b82 */ /* 0x000e220000000800 */
[----:B---3--:R-:W-:Y:S02]  /*27480*/  IMAD.MOV.U32 R3, RZ, RZ, R5 ;  /* 0x000000ffff037224 */ /* 0x008fe400078e0005 */
[----:B------:R-:W3:Y:S01]  /*27490*/  LDL.LU R5, [R1+0x4] ;  /* 0x0000040001057983 */ /* 0x000ee20000300800 */
[----:B-1----:R-:W-:Y:S02]  /*274a0*/  IMAD.SHL.U32 R9, R9, 0x8, RZ ;  /* 0x0000000809097824 */ /* 0x002fe400078e00ff */
[C---:B------:R-:W-:Y:S01]  /*274b0*/  IMAD.WIDE.U32 R2, R16.reuse, UR4, R2 ;  /* 0x0000000410027c25 */ /* 0x040fe2000f8e0002 */
[----:B------:R-:W1:Y:S02]  /*274c0*/  S2R R10, SR_TID.X ;  /* 0x00000000000a7919 */ /* 0x000e640000002100 */
[----:B------:R-:W-:Y:S01]  /*274d0*/  LOP3.LUT R9, R9, 0x38, RZ, 0xc0, !PT ;  /* 0x0000003809097812 */ /* 0x000fe200078ec0ff */
[----:B------:R-:W-:Y:S01]  /*274e0*/  IMAD R3, R16, UR5, R3 ;  /* 0x0000000510037c24 */ /* 0x000fe2000f8e0203 */
[----:B------:R-:W-:-:S02]  /*274f0*/  ULDC.64 UR4, c[0x0][0x2e0] ;  /* 0x0000b80000047ab9 */ /* 0x000fc40000000a00 */
[----:B--2---:R-:W-:Y:S01]  /*27500*/  IMAD R0, R0, UR4, RZ ;  /* 0x0000000400007c24 */ /* 0x004fe2000f8e02ff */
[C---:B------:R-:W-:Y:S01]  /*27510*/  LOP3.LUT R12, R9.reuse, 0x40, RZ, 0xfc, !PT ;  /* 0x00000040090c7812 */ /* 0x040fe200078efcff */
[C---:B----4-:R-:W-:Y:S01]  /*27520*/  IMAD.WIDE.U32 R2, R4.reuse, UR4, R2 ;  /* 0x0000000404027c25 */ /* 0x050fe2000f8e0002 */
        /* <DEDUP_REMOVED lines=14> */
[----:B---3--:R-:W-:-:S05]  /*27610*/  IMAD.SHL.U32 R5, R5, 0x80, RZ ;  /* 0x0000008005057824 */ /* 0x008fca00078e00ff */
        /* <DEDUP_REMOVED lines=121> */
.L_x_905:
        /* <DEDUP_REMOVED lines=14> */
.L_x_754:
[----:B------:R-:W-:Y:S05]  /*27e90*/  BSYNC B0 ;  /* 0x0000000000007941 */ /* 0x000fea0003800000 */
.L_x_753:
[----:B------:R-:W-:Y:S01]  /*27ea0*/  NOP ;  /* 0x0000000000007918 */ /* 0x000fe20000000000 */
[----:B------:R-:W-:Y:S01]  /*27eb0*/  PLOP3.LUT P0, PT, PT, PT, PT, 0x80, 0x0 ;  /* 0x000000000000781c */ /* 0x000fe20003f0f070 */
[----:B------:R-:W-:-:S12]  /*27ec0*/  VIADD R11, R18, 0x38800 ;  /* 0x00038800120b7836 */ /* 0x000fd80000000000 */
.L_x_755:
        /* <DEDUP_REMOVED lines=16> */
[----:B------:R-:W4:Y:S03]  /*27fd0*/  SYNCS.PHASECHK.TRANS64.TRYWAIT P0, [R18+URZ+0x38820], R0 ;  /* 0x03882000120075a7 */ /* 0x000f26000800017f */
[----:B---34-:R-:W-:Y:S05]  /*27fe0*/  @!P0 BRA `(.L_x_757) ;  /* 0x0000005800ac8947 */ /* 0x018fea0003800000 */
.L_x_906:
[----:B------:R-:W-:Y:S05]  /*27ff0*/  BSYNC B0 ;  /* 0x0000000000007941 */ /* 0x000fea0003800000 */
.L_x_756:
[----:B0-2---:R-:W3:Y:S04]  /*28000*/  LDL R3, [R1+0x48] ;  /* 0x0000480001037983 */ /* 0x005ee80000100800 */
[----:B------:R-:W2:Y:S01]  /*28010*/  LDL R2, [R1+0x30] ;  /* 0x0000300001027983 */ /* 0x000ea20000100800 */
[----:B------:R-:W-:Y:S01]  /*28020*/  BSSY B0, `(.L_x_758) ;  /* 0x00002a3000007945 */ /* 0x000fe20003800000 */
[----:B---3--:R-:W-:-:S05]  /*28030*/  VIADD R0, R3, 0xfffffffe ;  /* 0xfffffffe03007836 */ /* 0x008fca0000000000 */
[----:B--2---:R-:W-:-:S13]  /*28040*/  ISETP.GE.AND P0, PT, R0, R2, PT ;  /* 0x000000020000720c */ /* 0x004fda0003f06270 */
[----:B------:R-:W-:Y:S05]  /*28050*/  @!P0 BRA `(.L_x_759) ;  /* 0x00000028007c8947 */ /* 0x000fea0003800000 */
[----:B-1----:R-:W2:Y:S04]  /*28060*/  LDL.LU R5, [R1+0x60] ;  /* 0x0000600001057983 */ /* 0x002ea80000300800 */
[----:B------:R-:W3:Y:S04]  /*28070*/  LDL.LU R4, [R1+0x44] ;  /* 0x0000440001047983 */ /* 0x000ee80000300800 */
        /* <DEDUP_REMOVED lines=19> */
[----:B--2---:R-:W-:Y:S02]  /*281b0*/  LOP3.LUT P1, RZ, R4, 0x1, RZ, 0xc0, !PT ;  /* 0x0000000104ff7812 */ /* 0x004fe4000782c0ff */
        /* <DEDUP_REMOVED lines=25> */
[----:B------:R-:W-:-:S05]  /*28350*/  LEA.HI.X R5, R2, UR5, R3, 0x2, P0 ;  /* 0x0000000502057c11 */ /* 0x000fca00080f1403 */
[----:B------:R0:W5:Y:S04]  /*28360*/  LDG.E R4, desc[UR8][R4.64] ;  /* 0x0000000804047981 */ /* 0x000168000c1e1900 */
.L_x_764:
[----:B------:R-:W-:Y:S01]  /*28370*/  IMAD R3, R8, 0x8, R18 ;  /* 0x0000000808037824 */ /* 0x000fe200078e0212 */
[----:B------:R-:W-:Y:S01]  /*28380*/  SHF.L.U32 R2, R10, 0x1f, RZ ;  /* 0x0000001f0a027819 */ /* 0x000fe200000006ff */
[----:B------:R-:W-:Y:S03]  /*28390*/  BSSY B3, `(.L_x_765) ;  /* 0x0000003000037945 */ /* 0x000fe60003800000 */
[----:B------:R-:W1:Y:S02]  /*283a0*/  SYNCS.PHASECHK.TRANS64.TRYWAIT P0, [R3+URZ+0x38840], R2 ;  /* 0x03884002030075a7 */ /* 0x000e64000800017f */
[----:B-1----:R-:W-:Y:S05]  /*283b0*/  @!P0 BRA `(.L_x_766) ;  /* 0x0000005400cc8947 */ /* 0x002fea0003800000 */
.L_x_907:
[----:B------:R-:W-:Y:S05]  /*283c0*/  BSYNC B3 ;  /* 0x0000000000037941 */ /* 0x000fea0003800000 */
.L_x_765:
        /* <DEDUP_REMOVED lines=12> */
.L_x_768:
[----:B------:R-:W-:Y:S05]  /*28490*/  BSYNC B3 ;  /* 0x0000000000037941 */ /* 0x000fea0003800000 */
.L_x_767:
        /* <DEDUP_REMOVED lines=12> */
.L_x_769:
        /* <DEDUP_REMOVED lines=16> */
.L_x_770:
        /* <DEDUP_REMOVED lines=16> */
.L_x_771:
        /* <DEDUP_REMOVED lines=16> */
.L_x_772:
        /* <DEDUP_REMOVED lines=16> */
.L_x_908:
[----:B------:R-:W-:Y:S05]  /*28960*/  BSYNC B3 ;  /* 0x0000000000037941 */ /* 0x000fea0003800000 */
.L_x_773:
        /* <DEDUP_REMOVED lines=12> */
.L_x_776:
[----:B------:R-:W-:Y:S05]  /*28a30*/  BSYNC B3 ;  /* 0x0000000000037941 */ /* 0x000fea0003800000 */
.L_x_775:
        /* <DEDUP_REMOVED lines=13> */
.L_x_777:
        /* <DEDUP_REMOVED lines=15> */
.L_x_778:
        /* <DEDUP_REMOVED lines=15> */
.L_x_779:
        /* <DEDUP_REMOVED lines=15> */
.L_x_780:
        /* <DEDUP_REMOVED lines=12> */
.L_x_763:
[----:B------:R-:W-:Y:S05]  /*28ea0*/  BSYNC B1 ;  /* 0x0000000000017941 */ /* 0x000fea0003800000 */
.L_x_762:
[----:B0-----:R-:W2:Y:S01]  /*28eb0*/  LDL.LU R0, [R1+0x48] ;  /* 0x0000480001007983 */ /* 0x001ea20000300800 */
[----:B------:R-:W-:-:S03]  /*28ec0*/  IMAD.MOV.U32 R19, RZ, RZ, R8 ;  /* 0x000000ffff137224 */ /* 0x000fc600078e0008 */
[----:B------:R0:W-:Y:S02]  /*28ed0*/  STL [R1+0x18], R10 ;  /* 0x0000180a01007387 */ /* 0x0001e40000100800 */
[----:B0-2---:R-:W-:-:S07]  /*28ee0*/  VIADD R0, R0, 0xfffffffd ;  /* 0xfffffffd00007836 */ /* 0x005fce0000000000 */
.L_x_761:
[----:B------:R-:W-:Y:S05]  /*28ef0*/  BSYNC B2 ;  /* 0x0000000000027941 */ /* 0x000fea0003800000 */
.L_x_760:
[----:B------:R-:W-:Y:S01]  /*28f00*/  VIADD R9, R9, 0xfffffffe ;  /* 0xfffffffe09097836 */ /* 0x000fe20000000000 */
[----:B------:R-:W-:-:S04]  /*28f10*/  LOP3.LUT R7, RZ, R7, RZ, 0x33, !PT ;  /* 0x00000007ff077212 */ /* 0x000fc800078e33ff */
[----:B------:R-:W-:-:S13]  /*28f20*/  ISETP.NE.AND P0, PT, R9, R7, PT ;  /* 0x000000070900720c */ /* 0x000fda0003f05270 */
[----:B------:R-:W-:Y:S05]  /*28f30*/  @!P0 BRA `(.L_x_759) ;  /* 0x0000001800c48947 */ /* 0x000fea0003800000 */
[----:B------:R-:W-:-:S07]  /*28f40*/  IMAD.MOV.U32 R9, RZ, RZ, R17 ;  /* 0x000000ffff097224 */ /* 0x000fce00078e0011 */
.L_x_819:
        /* <DEDUP_REMOVED lines=8> */
[----:B--2---:R-:W-:Y:S02]  /*28fd0*/  LOP3.LUT P1, RZ, R3, 0x1, RZ, 0xc0, !PT ;  /* 0x0000000103ff7812 */ /* 0x004fe4000782c0ff */
        /* <DEDUP_REMOVED lines=27> */
.L_x_783:
[----:B------:R-:W-:Y:S01]  /*29190*/  IMAD R3, R4, 0x8, R18 ;  /* 0x0000000804037824 */ /* 0x000fe200078e0212 */
[----:B------:R-:W-:Y:S01]  /*291a0*/  SHF.L.U32 R2, R5, 0x1f, RZ ;  /* 0x0000001f05027819 */ /* 0x000fe200000006ff */
[----:B------:R-:W-:Y:S03]  /*291b0*/  BSSY B2, `(.L_x_784) ;  /* 0x0000003000027945 */ /* 0x000fe60003800000 */
[----:B------:R-:W1:Y:S02]  /*291c0*/  SYNCS.PHASECHK.TRANS64.TRYWAIT P0, [R3+URZ+0x38840], R2 ;  /* 0x03884002030075a7 */ /* 0x000e64000800017f */
[----:B-1----:R-:W-:Y:S05]  /*291d0*/  @!P0 BRA `(.L_x_785) ;  /* 0x00000048006c8947 */ /* 0x002fea0003800000 */
.L_x_909:
[----:B------:R-:W-:Y:S05]  /*291e0*/  BSYNC B2 ;  /* 0x0000000000027941 */ /* 0x000fea0003800000 */
.L_x_784:
[----:B------:R-:W2:Y:S01]  /*291f0*/  S2R R7, SR_TID.X ;  /* 0x0000000000077919 */ /* 0x000ea20000002100 */
[----:B------:R-:W-:Y:S01]  /*29200*/  BSSY B2, `(.L_x_786) ;  /* 0x000000b000027945 */ /* 0x000fe20003800000 */
        /* <DEDUP_REMOVED lines=10> */
.L_x_787:
[----:B------:R-:W-:Y:S05]  /*292b0*/  BSYNC B2 ;  /* 0x0000000000027941 */ /* 0x000fea0003800000 */
.L_x_786:
[----:B-1----:R-:W2:Y:S01]  /*292c0*/  LDL R2, [R1+0x1c] ;  /* 0x00001c0001027983 */ /* 0x002ea20000100800 */
[----:B------:R-:W-:Y:S01]  /*292d0*/  IMAD.MOV.U32 R10, RZ, RZ, RZ ;  /* 0x000000ffff0a7224 */ /* 0x000fe200078e00ff */
[----:B------:R-:W-:Y:S01]  /*292e0*/  UIADD3 UR4, UP0, UR38, 0x370, URZ ;  /* 0x0000037026047890 */ /* 0x000fe2000ff1e03f */
[----:B------:R-:W-:Y:S01]  /*292f0*/  IMAD R7, R4, 0xa000, R18 ;  /* 0x0000a00004077824 */ /* 0x000fe200078e0212 */
[----:B------:R-:W-:Y:S01]  /*29300*/  PLOP3.LUT P0, PT, PT, PT, PT, 0x80, 0x0 ;  /* 0x000000000000781c */ /* 0x000fe20003f0f070 */
[----:B------:R-:W-:Y:S01]  /*29310*/  VIADD R3, R3, 0x38830 ;  /* 0x0003883003037836 */ /* 0x000fe20000000000 */
[----:B------:R-:W-:Y:S01]  /*29320*/  R2UR UR10, R10 ;  /* 0x000000000a0a72ca */ /* 0x000fe200000e0000 */
[----:B0-----:R-:W-:Y:S01]  /*29330*/  VIADD R8, R7, 0x24400 ;  /* 0x0002440007087836 */ /* 0x001fe20000000000 */
[----:B------:R-:W-:Y:S01]  /*29340*/  UIADD3.X UR5, URZ, UR39, URZ, UP0, !UPT ;  /* 0x000000273f057290 */ /* 0x000fe200087fe43f */
[----:B------:R-:W-:Y:S01]  /*29350*/  UMOV UR6, 0x0 ;  /* 0x0000000000067882 */ /* 0x000fe20000000000 */
[----:B------:R-:W-:Y:S01]  /*29360*/  UMOV UR7, 0x14f00000 ;  /* 0x14f0000000077882 */ /* 0x000fe20000000000 */
[----:B--2---:R-:W-:-:S10]  /*29370*/  IMAD R2, R6, 0x50, R2 ;  /* 0x0000005006027824 */ /* 0x004fd400078e0202 */
.L_x_788:
        /* <DEDUP_REMOVED lines=16> */
.L_x_789:
        /* <DEDUP_REMOVED lines=16> */
.L_x_790:
        /* <DEDUP_REMOVED lines=16> */
.L_x_791:
        /* <DEDUP_REMOVED lines=16> */
.L_x_910:
[----:B------:R-:W-:Y:S05]  /*29780*/  BSYNC B2 ;  /* 0x0000000000027941 */ /* 0x000fea0003800000 */
.L_x_792:
        /* <DEDUP_REMOVED lines=11> */
.L_x_795:
[----:B------:R-:W-:Y:S05]  /*29840*/  BSYNC B2 ;  /* 0x0000000000027941 */ /* 0x000fea0003800000 */
.L_x_794:
        /* <DEDUP_REMOVED lines=12> */
.L_x_796:
        /* <DEDUP_REMOVED lines=15> */
.L_x_797:
        /* <DEDUP_REMOVED lines=15> */
.L_x_798:
        /* <DEDUP_REMOVED lines=15> */
.L_x_799:
        /* <DEDUP_REMOVED lines=12> */
.L_x_782:
[----:B------:R-:W-:Y:S05]  /*29ca0*/  BSYNC B1 ;  /* 0x0000000000017941 */ /* 0x000fea0003800000 */
.L_x_781:
[----:B------:R-:W2:Y:S01]  /*29cb0*/  LDL R2, [R1+0x10] ;  /* 0x0000100001027983 */ /* 0x000ea20000100800 */
[----:B------:R-:W-:Y:S01]  /*29cc0*/  VIADD R19, R4, 0x1 ;  /* 0x0000000104137836 */ /* 0x000fe20000000000 */
[----:B------:R-:W-:Y:S01]  /*29cd0*/  BSSY B1, `(.L_x_800) ;  /* 0x00000d3000017945 */ /* 0x000fe20003800000 */
[----:B0-----:R-:W-:-:S03]  /*29ce0*/  VIADD R6, R0, 0xffffffff ;  /* 0xffffffff00067836 */ /* 0x001fc60000000000 */
[----:B------:R-:W-:-:S04]  /*29cf0*/  ISETP.NE.AND P0, PT, R19, 0x2, PT ;  /* 0x000000021300780c */ /* 0x000fc80003f05270 */
[----:B------:R-:W-:Y:S02]  /*29d00*/  SEL R19, R19, RZ, P0 ;  /* 0x000000ff13137207 */ /* 0x000fe40000000000 */
[----:B--2---:R-:W-:Y:S02]  /*29d10*/  LOP3.LUT P1, RZ, R2, 0x1, RZ, 0xc0, !PT ;  /* 0x0000000102ff7812 */ /* 0x004fe4000782c0ff */
        /* <DEDUP_REMOVED lines=29> */
.L_x_802:
[----:B------:R-:W-:Y:S01]  /*29ef0*/  IMAD R2, R19, 0x8, R18 ;  /* 0x0000000813027824 */ /* 0x000fe200078e0212 */
[----:B------:R-:W-:Y:S01]  /*29f00*/  SHF.L.U32 R3, R10, 0x1f, RZ ;  /* 0x0000001f0a037819 */ /* 0x000fe200000006ff */
[----:B------:R-:W-:Y:S03]  /*29f10*/  BSSY B2, `(.L_x_803) ;  /* 0x0000003000027945 */ /* 0x000fe60003800000 */
[----:B------:R-:W2:Y:S02]  /*29f20*/  SYNCS.PHASECHK.TRANS64.TRYWAIT P0, [R2+URZ+0x38840], R3 ;  /* 0x03884003020075a7 */ /* 0x000ea4000800017f */
[----:B--2---:R-:W-:Y:S05]  /*29f30*/  @!P0 BRA `(.L_x_804) ;  /* 0x0000003c003c8947 */ /* 0x004fea0003800000 */
.L_x_911:
[----:B------:R-:W-:Y:S05]  /*29f40*/  BSYNC B2 ;  /* 0x0000000000027941 */ /* 0x000fea0003800000 */
.L_x_803:
        /* <DEDUP_REMOVED lines=12> */
.L_x_806:
[----:B------:R-:W-:Y:S05]  /*2a010*/  BSYNC B2 ;  /* 0x0000000000027941 */ /* 0x000fea0003800000 */
.L_x_805:
[----:B--2---:R-:W2:Y:S01]  /*2a020*/  LDL R2, [R1+0x1c] ;  /* 0x00001c0001027983 */ /* 0x004ea20000100800 */
[----:B------:R-:W-:Y:S01]  /*2a030*/  IMAD.MOV.U32 R14, RZ, RZ, RZ ;  /* 0x000000ffff0e7224 */ /* 0x000fe200078e00ff */
[----:B------:R-:W-:Y:S01]  /*2a040*/  UIADD3 UR4, UP0, UR38, 0x370, URZ ;  /* 0x0000037026047890 */ /* 0x000fe2000ff1e03f */
[C---:B------:R-:W-:Y:S01]  /*2a050*/  IMAD R3, R19.reuse, 0x8, R11 ;  /* 0x0000000813037824 */ /* 0x040fe200078e020b */
[----:B------:R-:W-:Y:S01]  /*2a060*/  PLOP3.LUT P0, PT, PT, PT, PT, 0x80, 0x0 ;  /* 0x000000000000781c */ /* 0x000fe20003f0f070 */
[----:B------:R-:W-:Y:S01]  /*2a070*/  IMAD R8, R19, 0xa000, R18 ;  /* 0x0000a00013087824 */ /* 0x000fe200078e0212 */
[----:B------:R-:W-:Y:S01]  /*2a080*/  R2UR UR10, R14 ;  /* 0x000000000e0a72ca */ /* 0x000fe200000e0000 */
[----:B------:R-:W-:Y:S01]  /*2a090*/  VIADD R3, R3, 0x30 ;  /* 0x0000003003037836 */ /* 0x000fe20000000000 */
[----:B------:R-:W-:Y:S01]  /*2a0a0*/  UIADD3.X UR5, URZ, UR39, URZ, UP0, !UPT ;  /* 0x000000273f057290 */ /* 0x000fe200087fe43f */
[----:B0-----:R-:W-:Y:S01]  /*2a0b0*/  VIADD R10, R8, 0x24400 ;  /* 0x00024400080a7836 */ /* 0x001fe20000000000 */
[----:B------:R-:W-:Y:S01]  /*2a0c0*/  UMOV UR6, 0x0 ;  /* 0x0000000000067882 */ /* 0x000fe20000000000 */
[----:B------:R-:W-:Y:S01]  /*2a0d0*/  UMOV UR7, 0x14f00000 ;  /* 0x14f0000000077882 */ /* 0x000fe20000000000 */
[----:B--2---:R-:W-:-:S09]  /*2a0e0*/  IMAD R2, R7, 0x50, R2 ;  /* 0x0000005007027824 */ /* 0x004fd200078e0202 */
.L_x_807:
        /* <DEDUP_REMOVED lines=16> */
.L_x_808:
        /* <DEDUP_REMOVED lines=16> */
.L_x_809:
        /* <DEDUP_REMOVED lines=16> */
.L_x_810:
        /* <DEDUP_REMOVED lines=15> */
.L_x_912:
[----:B------:R-:W-:Y:S05]  /*2a4e0*/  BSYNC B2 ;  /* 0x0000000000027941 */ /* 0x000fea0003800000 */
.L_x_811:
        /* <DEDUP_REMOVED lines=9> */
[----:B--2---:R-:W-:Y:S05]  /*2a580*/  @!P0 BRA `(.L_x_814) ;  /* 0x0000000000048947 */ /* 0x004fea0003800000 */
[----:B------:R-:W-:Y:S01]  /*2a590*/  BPT.TRAP 0x1 ;  /* 0x000000040000795c */ /* 0x000fe20000300000 */
.L_x_814:
[----:B------:R-:W-:Y:S05]  /*2a5a0*/  BSYNC B2 ;  /* 0x0000000000027941 */ /* 0x000fea0003800000 */
.L_x_813:
        /* <DEDUP_REMOVED lines=12> */
.L_x_815:
        /* <DEDUP_REMOVED lines=15> */
.L_x_816:
        /* <DEDUP_REMOVED lines=15> */
.L_x_817:
        /* <DEDUP_REMOVED lines=15> */
.L_x_818:
        /* <DEDUP_REMOVED lines=12> */
.L_x_801:
[----:B------:R-:W-:Y:S05]  /*2aa00*/  BSYNC B1 ;  /* 0x0000000000017941 */ /* 0x000fea0003800000 */
.L_x_800:
[----:B------:R-:W2:Y:S01]  /*2aa10*/  LDL R2, [R1+0x30] ;  /* 0x0000300001027983 */ /* 0x000ea20000100800 */
[----:B------:R-:W-:Y:S01]  /*2aa20*/  VIADD R0, R0, 0xfffffffe ;  /* 0xfffffffe00007836 */ /* 0x000fe20000000000 */
[----:B--2---:R-:W-:-:S13]  /*2aa30*/  ISETP.GT.AND P0, PT, R6, R2, PT ;  /* 0x000000020600720c */ /* 0x004fda0003f04270 */
[----:B------:R-:W-:Y:S05]  /*2aa40*/  @P0 BRA `(.L_x_819) ;  /* 0xffffffe400400947 */ /* 0x000fea000383ffff */
.L_x_759:
[----:B------:R-:W-:Y:S05]  /*2aa50*/  BSYNC B0 ;  /* 0x0000000000007941 */ /* 0x000fea0003800000 */
.L_x_758:
        /* <DEDUP_REMOVED lines=19> */
.L_x_821:
[----:B------:R-:W-:Y:S05]  /*2ab90*/  BSYNC B0 ;  /* 0x0000000000007941 */ /* 0x000fea0003800000 */
.L_x_820:
[----:B--2---:R-:W2:Y:S01]  /*2aba0*/  LDL R0, [R1+0x10] ;  /* 0x0000100001007983 */ /* 0x004ea20000100800 */
[----:B------:R-:W-:Y:S01]  /*2abb0*/  BSSY B0, `(.L_x_822) ;  /* 0x0000058000007945 */ /* 0x000fe20003800000 */
[----:B--2---:R-:W-:-:S13]  /*2abc0*/  LOP3.LUT P0, RZ, R0, 0x1, RZ, 0xc0, !PT ;  /* 0x0000000100ff7812 */ /* 0x004fda000780c0ff */
        /* <DEDUP_REMOVED lines=8> */
.L_x_913:
[----:B------:R-:W-:Y:S05]  /*2ac50*/  BSYNC B1 ;  /* 0x0000000000017941 */ /* 0x000fea0003800000 */
.L_x_824:
        /* <DEDUP_REMOVED lines=9> */
.L_x_827:
[----:B------:R-:W-:Y:S05]  /*2acf0*/  BSYNC B1 ;  /* 0x0000000000017941 */ /* 0x000fea0003800000 */
.L_x_826:
        /* <DEDUP_REMOVED lines=12> */
.L_x_828:
        /* <DEDUP_REMOVED lines=15> */
.L_x_829:
        /* <DEDUP_REMOVED lines=15> */
.L_x_830:
        /* <DEDUP_REMOVED lines=15> */
.L_x_831:
        /* <DEDUP_REMOVED lines=10> */
.L_x_823:
[----:B------:R-:W-:Y:S05]  /*2b130*/  BSYNC B0 ;  /* 0x0000000000007941 */ /* 0x000fea0003800000 */
.L_x_822:
[----:B------:R-:W2:Y:S01]  /*2b140*/  LDL.LU R4, [R1+0x18] ;  /* 0x0000180001047983 */ /* 0x000ea20000300800 */
[----:B------:R-:W-:-:S05]  /*2b150*/  VIADD R19, R19, 0x1 ;  /* 0x0000000113137836 */ /* 0x000fca0000000000 */
[----:B------:R-:W-:-:S04]  /*2b160*/  ISETP.NE.AND P0, PT, R19, 0x2, PT ;  /* 0x000000021300780c */ /* 0x000fc80003f05270 */
[----:B------:R-:W-:Y:S02]  /*2b170*/  SEL R0, RZ, 0x1, P0 ;  /* 0x00000001ff007807 */ /* 0x000fe40000000000 */
[----:B------:R-:W-:Y:S02]  /*2b180*/  SEL R19, R19, RZ, P0 ;  /* 0x000000ff13137207 */ /* 0x000fe40000000000 */
[----:B--2---:R-:W-:-:S05]  /*2b190*/  LOP3.LUT R4, R4, R0, RZ, 0x3c, !PT ;  /* 0x0000000004047212 */ /* 0x004fca00078e3cff */
[----:B------:R2:W-:Y:S02]  /*2b1a0*/  STL [R1+0x18], R4 ;  /* 0x0000180401007387 */ /* 0x0005e40000100800 */
.L_x_738:
[----:B------:R-:W-:Y:S05]  /*2b1b0*/  BSYNC B7 ;  /* 0x0000000000077941 */ /* 0x000fea0003800000 */
.L_x_736:
[----:B-1----:R-:W3:Y:S02]  /*2b1c0*/  LDL R0, [R1+0x10] ;  /* 0x0000100001007983 */ /* 0x002ee40000100800 */
[----:B---3--:R-:W-:-:S13]  /*2b1d0*/  LOP3.LUT P0, RZ, R0, 0x2, RZ, 0xc0, !PT ;  /* 0x0000000200ff7812 */ /* 0x008fda000780c0ff */
[----:B------:R-:W-:Y:S05]  /*2b1e0*/  @!P0 BRA `(.L_x_832) ;  /* 0x00000000002c8947 */ /* 0x000fea0003800000 */
[----:B------:R-:W-:Y:S05]  /*2b1f0*/  WARPSYNC.ALL ;  /* 0x0000000000007948 */ /* 0x000fea0003800000 */
[----:B------:R-:W1:Y:S08]  /*2b200*/  S2UR UR5, SR_CgaCtaId ;  /* 0x00000000000579c3 */ /* 0x000e700000008800 */
[----:B------:R-:W-:Y:S06]  /*2b210*/  BAR.SYNC.DEFER_BLOCKING 0x5, 0x180 ;  /* 0x0146000000007b1d */ /* 0x000fec0000010000 */
[----:B------:R-:W-:-:S02]  /*2b220*/  UMOV UR4, 0x400 ;  /* 0x0000040000047882 */ /* 0x000fc40000000000 */
[----:B-1----:R-:W-:-:S06]  /*2b230*/  ULEA UR4, UR5, UR4, 0x18 ;  /* 0x0000000405047291 */ /* 0x002fcc000f8ec03f */
[----:B------:R-:W-:-:S05]  /*2b240*/  IMAD.U32 R18, RZ, RZ, UR4 ;  /* 0x00000004ff127e24 */ /* 0x000fca000f8e00ff */
[----:B--2---:R-:W1:Y:S04]  /*2b250*/  LDS.128 R4, [R18+0x388d0] ;  /* 0x0388d00012047984 */ /* 0x004e680000000c00 */
[----:B-1----:R1:W-:Y:S04]  /*2b260*/  STL.64 [R1], R4 ;  /* 0x0000000401007387 */ /* 0x0023e80000100a00 */
[----:B------:R1:W-:Y:S01]  /*2b270*/  STL.64 [R1+0x8], R6 ;  /* 0x0000080601007387 */ /* 0x0003e20000100a00 */
[----:B------:R-:W-:Y:S06]  /*2b280*/  BAR.ARV 0x4, 0x180 ;  /* 0x0106000000007b1d */ /* 0x000fec0000002000 */
[----:B------:R-:W-:Y:S05]  /*2b290*/  BRA `(.L_x_833) ;  /* 0x0000000c00287947 */ /* 0x000fea0003800000 */
.L_x_832:
[----:B------:R-:W1:Y:S01]  /*2b2a0*/  S2R R16, SR_TID.X ;  /* 0x0000000000107919 */ /* 0x000e620000002100 */
[----:B------:R-:W-:Y:S01]  /*2b2b0*/  UMOV UR4, 0xffffffff ;  /* 0xffffffff00047882 */ /* 0x000fe20000000000 */
[----:B-1----:R-:W-:-:S04]  /*2b2c0*/  LOP3.LUT R16, R16, 0x1f, RZ, 0xc0, !PT ;  /* 0x0000001f10107812 */ /* 0x002fc800078ec0ff */
[----:B------:R-:W-:Y:S01]  /*2b2d0*/  ISETP.NE.AND P0, PT, R16, 0x1f, PT ;  /* 0x0000001f1000780c */ /* 0x000fe20003f05270 */
[----:B------:R-:W-:-:S12]  /*2b2e0*/  BRA.DIV UR4, `(.L_x_834) ;  /* 0x0000002a048c7947 */ /* 0x000fd8000b800000 */
[----:B------:R-:W0:Y:S01]  /*2b2f0*/  LDL.LU R2, [R1] ;  /* 0x0000000001027983 */ /* 0x000e220000300800 */
[----:B------:R-:W-:-:S03]  /*2b300*/  ULDC UR4, c[0x0][0xc3c] ;  /* 0x00030f0000047ab9 */ /* 0x000fc60000000800 */
[----:B------:R-:W3:Y:S01]  /*2b310*/  LDL R3, [R1+0xc] ;  /* 0x00000c0001037983 */ /* 0x000ee20000100800 */
[----:B------:R-:W-:Y:S01]  /*2b320*/  ULDC.64 UR6, c[0x0][0x208] ;  /* 0x0000820000067ab9 */ /* 0x000fe20000000a00 */
[----:B0-----:R-:W-:Y:S02]  /*2b330*/  IMAD.MOV.U32 R10, RZ, RZ, R2 ;  /* 0x000000ffff0a7224 */ /* 0x001fe400078e0002 */
[----:B---3--:R-:W-:-:S05]  /*2b340*/  IMAD.IADD R0, R3, 0x1, R16 ;  /* 0x0000000103007824 */ /* 0x008fca00078e0210 */
[----:B------:R-:W-:-:S13]  /*2b350*/  ISETP.GE.OR P1, PT, R0, UR4, !P0 ;  /* 0x0000000400007c0c */ /* 0x000fda000c726670 */
[----:B------:R-:W0:Y:S08]  /*2b360*/  @!P1 LDC.64 R2, c[0x0][0xc80] ;  /* 0x00032000ff029b82 */ /* 0x000e300000000a00 */
[----:B------:R-:W1:Y:S01]  /*2b370*/  @!P1 LDC.64 R6, c[0x0][0xc78] ;  /* 0x00031e00ff069b82 */ /* 0x000e620000000a00 */
[----:B0-----:R-:W-:-:S05]  /*2b380*/  @!P1 IMAD.WIDE R2, R0, 0x4, R2 ;  /* 0x0000000400029825 */ /* 0x001fca00078e0202 */
[----:B------:R1:W3:Y:S02]  /*2b390*/  @!P1 LDG.E R8, desc[UR6][R2.64] ;  /* 0x0000000602089981 */ /* 0x0002e4000c1e1900 */
[----:B-1----:R-:W-:-:S06]  /*2b3a0*/  @!P1 IMAD.WIDE R2, R0, 0x4, R6 ;  /* 0x0000000400029825 */ /* 0x002fcc00078e0206 */
[----:B------:R-:W4:Y:S01]  /*2b3b0*/  @!P1 LDG.E R2, desc[UR6][R2.64] ;  /* 0x0000000602029981 */ /* 0x000f22000c1e1900 */
[----:B--2---:R-:W-:Y:S01]  /*2b3c0*/  IMAD.MOV.U32 R4, RZ, RZ, RZ ;  /* 0x000000ffff047224 */ /* 0x004fe200078e00ff */
        /* <DEDUP_REMOVED lines=9> */
[----:B----4-:R-:W-:Y:S01]  /*2b460*/  @!P1 IMAD.MOV.U32 R6, RZ, RZ, R2 ;  /* 0x000000ffff069224 */ /* 0x010fe200078e0002 */
[----:B------:R-:W-:-:S03]  /*2b470*/  ISETP.NE.AND P1, PT, R16, RZ, PT ;  /* 0x000000ff1000720c */ /* 0x000fc60003f25270 */
[----:B------:R-:W-:-:S05]  /*2b480*/  IMAD R2, R6, R4, RZ ;  /* 0x0000000406027224 */ /* 0x000fca00078e02ff */
        /* <DEDUP_REMOVED lines=15> */
[----:B------:R0:W1:Y:S02]  /*2b580*/  SHFL.IDX PT, R9, R7, 0x1f, 0x1f ;  /* 0x03e01f0007097f89 */ /* 0x00006400000e0000 */
.L_x_923:
[----:B------:R-:W-:Y:S02]  /*2b590*/  ULDC UR4, c[0x0][0xc38] ;  /* 0x00030e0000047ab9 */ /* 0x000fe40000000800 */
[----:B------:R-:W-:-:S04]  /*2b5a0*/  IMAD.U32 R2, RZ, RZ, UR4 ;  /* 0x00000004ff027e24 */ /* 0x000fc8000f8e00ff */
[----:B-1----:R-:W-:-:S04]  /*2b5b0*/  IMAD R9, R9, R2, RZ ;  /* 0x0000000209097224 */ /* 0x002fc800078e02ff */
[----:B------:R-:W-:-:S05]  /*2b5c0*/  IMAD.IADD R0, R0, 0x1, R9 ;  /* 0x0000000100007824 */ /* 0x000fca00078e0209 */
[----:B------:R-:W-:-:S13]  /*2b5d0*/  ISETP.GT.AND P6, PT, R0, R5, PT ;  /* 0x000000050000720c */ /* 0x000fda0003fc4270 */
[----:B------:R-:W-:Y:S05]  /*2b5e0*/  @P6 BRA `(.L_x_835) ;  /* 0x0000000000b06947 */ /* 0x000fea0003800000 */
.L_x_838:
[----:B------:R-:W2:Y:S01]  /*2b5f0*/  LDL.LU R3, [R1+0xc] ;  /* 0x00000c0001037983 */ /* 0x000ea20000300800 */
[----:B------:R-:W1:Y:S01]  /*2b600*/  LDC R2, c[0x0][0xc3c] ;  /* 0x00030f00ff027b82 */ /* 0x000e620000000800 */
        /* <DEDUP_REMOVED lines=34> */
[----:B0-----:R-:W-:-:S05]  /*2b830*/  IMAD.IADD R7, R2, 0x1, R3 ;  /* 0x0000000102077824 */ /* 0x001fca00078e0203 */
[----:B------:R0:W1:Y:S02]  /*2b840*/  SHFL.IDX PT, R9, R7, 0x1f, 0x1f ;  /* 0x03e01f0007097f89 */ /* 0x00006400000e0000 */
.L_x_931:
[----:B------:R-:W-:Y:S02]  /*2b850*/  ULDC UR4, c[0x0][0xc38] ;  /* 0x00030e0000047ab9 */ /* 0x000fe40000000800 */
[----:B------:R-:W-:-:S04]  /*2b860*/  IMAD.U32 R2, RZ, RZ, UR4 ;  /* 0x00000004ff027e24 */ /* 0x000fc8000f8e00ff */
[----:B-1----:R-:W-:-:S04]  /*2b870*/  IMAD R9, R9, R2, RZ ;  /* 0x0000000209097224 */ /* 0x002fc800078e02ff */
[----:B------:R-:W-:-:S05]  /*2b880*/  IMAD.IADD R0, R9, 0x1, R0 ;  /* 0x0000000109007824 */ /* 0x000fca00078e0200 */
[----:B------:R-:W-:-:S13]  /*2b890*/  ISETP.GT.AND P6, PT, R0, R5, PT ;  /* 0x000000050000720c */ /* 0x000fda0003fc4270 */
[----:B------:R-:W-:Y:S05]  /*2b8a0*/  @!P6 BRA `(.L_x_838) ;  /* 0xfffffffc0050e947 */ /* 0x000fea000383ffff */
.L_x_835:
[----:B------:R-:W-:Y:S01]  /*2b8b0*/  IMAD.IADD R9, R0, 0x1, -R9 ;  /* 0x0000000100097824 */ /* 0x000fe200078e0a09 */
[----:B------:R-:W-:-:S03]  /*2b8c0*/  UMOV UR4, 0xffffffff ;  /* 0xffffffff00047882 */ /* 0x000fc60000000000 */
[----:B------:R-:W-:-:S05]  /*2b8d0*/  IMAD R0, R7, R2, R9 ;  /* 0x0000000207007224 */ /* 0x000fca00078e0209 */
[----:B------:R-:W-:Y:S01]  /*2b8e0*/  ISETP.GT.AND P6, PT, R0, R5, PT ;  /* 0x000000050000720c */ /* 0x000fe20003fc4270 */
[----:B------:R-:W-:-:S12]  /*2b8f0*/  BRA.DIV UR4, `(.L_x_839) ;  /* 0x0000002e04447947 */ /* 0x000fd8000b800000 */
[----:B------:R-:W-:-:S04]  /*2b900*/  VOTE.ANY R3, PT, !P6 ;  /* 0x0000000000037806 */ /* 0x000fc800070e0100 */
[----:B------:R-:W1:Y:S02]  /*2b910*/  POPC R0, R3 ;  /* 0x0000000300007309 */ /* 0x000e640000000000 */
[----:B-1----:R1:W2:Y:S04]  /*2b920*/  SHFL.IDX PT, R4, R4, R0, 0x1f ;  /* 0x00001f0004047589 */ /* 0x0022a800000e0000 */
[----:B------:R1:W3:Y:S02]  /*2b930*/  SHFL.IDX PT, R6, R6, R0, 0x1f ;  /* 0x00001f0006067589 */ /* 0x0002e400000e0000 */
.L_x_936:
[----:B------:R-:W-:-:S13]  /*2b940*/  ISETP.NE.AND P0, PT, R3, RZ, PT ;  /* 0x000000ff0300720c */ /* 0x000fda0003f05270 */
[----:B------:R-:W-:Y:S05]  /*2b950*/  @!P0 BRA `(.L_x_840) ;  /* 0x0000000000148947 */ /* 0x000fea0003800000 */
[----:B------:R-:W-:Y:S01]  /*2b960*/  UMOV UR4, 0xffffffff ;  /* 0xffffffff00047882 */ /* 0x000fe20000000000 */
[----:B------:R-:W-:Y:S02]  /*2b970*/  VIADD R12, R0, 0xffffffff ;  /* 0xffffffff000c7836 */ /* 0x000fe40000000000 */
[----:B------:R-:W-:Y:S05]  /*2b980*/  BRA.DIV UR4, `(.L_x_841) ;  /* 0x0000002e047c7947 */ /* 0x000fea000b800000 */
[----:B0-----:R0:W4:Y:S02]  /*2b990*/  SHFL.IDX PT, R7, R7, R12, 0x1f ;  /* 0x00001f0c07077589 */ /* 0x00112400000e0000 */
.L_x_939:
[----:B----4-:R-:W-:-:S07]  /*2b9a0*/  IMAD.MOV.U32 R8, RZ, RZ, R7 ;  /* 0x000000ffff087224 */ /* 0x010fce00078e0007 */
.L_x_840:
[----:B------:R-:W4:Y:S01]  /*2b9b0*/  LDL.LU R10, [R1+0xc] ;  /* 0x00000c00010a7983 */ /* 0x000f220000300800 */
[----:B0-2---:R-:W-:Y:S01]  /*2b9c0*/  IABS R7, R4 ;  /* 0x0000000400077213 */ /* 0x005fe20000000000 */
[----:B------:R-:W-:-:S03]  /*2b9d0*/  IMAD R9, R8, R2, R9 ;  /* 0x0000000208097224 */ /* 0x000fc600078e0209 */
[----:B------:R-:W0:Y:S01]  /*2b9e0*/  I2F.RP R2, R7 ;  /* 0x0000000700027306 */ /* 0x000e220000209400 */
[----:B------:R-:W-:Y:S01]  /*2b9f0*/  IMAD.IADD R5, R5, 0x1, -R9 ;  /* 0x0000000105057824 */ /* 0x000fe200078e0a09 */
[----:B------:R2:W-:Y:S02]  /*2ba00*/  STL [R1], R9 ;  /* 0x0000000901007387 */ /* 0x0005e40000100800 */
[----:B--2---:R-:W-:-:S04]  /*2ba10*/  IABS R9, R4 ;  /* 0x0000000400097213 */ /* 0x004fc80000000000 */
[----:B0-----:R-:W0:Y:S01]  /*2ba20*/  MUFU.RCP R2, R2 ;  /* 0x0000000200027308 */ /* 0x001e220000001000 */
[----:B------:R-:W-:Y:S02]  /*2ba30*/  IMAD.MOV R9, RZ, RZ, -R9 ;  /* 0x000000ffff097224 */ /* 0x000fe400078e0a09 */
[----:B0-----:R-:W-:-:S05]  /*2ba40*/  VIADD R2, R2, 0xffffffe ;  /* 0x0ffffffe02027836 */ /* 0x001fca0000000000 */
[----:B------:R-:W0:Y:S02]  /*2ba50*/  F2I.FTZ.U32.TRUNC.NTZ R3, R2 ;  /* 0x0000000200037305 */ /* 0x000e24000021f000 */
[----:B0-----:R-:W-:-:S04]  /*2ba60*/  IMAD.MOV R2, RZ, RZ, -R3 ;  /* 0x000000ffff027224 */ /* 0x001fc800078e0a03 */
        /* <DEDUP_REMOVED lines=11> */
[----:B---3--:R-:W-:-:S04]  /*2bb20*/  IABS R7, R6 ;  /* 0x0000000600077213 */ /* 0x008fc80000000000 */
[----:B------:R-:W0:Y:S07]  /*2bb30*/  I2F.RP R2, R7 ;  /* 0x0000000700027306 */ /* 0x000e2e0000209400 */
[----:B------:R-:W-:Y:S01]  /*2bb40*/  @P0 VIADD R8, R8, 0x1 ;  /* 0x0000000108080836 */ /* 0x000fe20000000000 */
[----:B0-----:R-:W0:Y:S02]  /*2bb50*/  MUFU.RCP R2, R2 ;  /* 0x0000000200027308 */ /* 0x001e240000001000 */
[----:B0-----:R-:W-:-:S06]  /*2bb60*/  VIADD R2, R2, 0xffffffe ;  /* 0x0ffffffe02027836 */ /* 0x001fcc0000000000 */
[----:B------:R-:W0:Y:S02]  /*2bb70*/  F2I.FTZ.U32.TRUNC.NTZ R3, R2 ;  /* 0x0000000200037305 */ /* 0x000e24000021f000 */
[----:B0-----:R-:W-:-:S04]  /*2bb80*/  IMAD.MOV R2, RZ, RZ, -R3 ;  /* 0x000000ffff027224 */ /* 0x001fc800078e0a03 */
        /* <DEDUP_REMOVED lines=12> */
[----:B------:R-:W-:Y:S02]  /*2bc50*/  IMAD R3, R2, R9, R3 ;  /* 0x0000000902037224 */ /* 0x000fe400078e0203 */
[----:B------:R-:W-:-:S03]  /*2bc60*/  IMAD.IADD R4, R5, 0x1, -R4 ;  /* 0x0000000105047824 */ /* 0x000fc600078e0a04 */
[----:B------:R-:W-:-:S13]  /*2bc70*/  ISETP.GT.U32.AND P1, PT, R7, R3, PT ;  /* 0x000000030700720c */ /* 0x000fda0003f24070 */
[----:B------:R-:W-:Y:S02]  /*2bc80*/  @!P1 IMAD.IADD R3, R3, 0x1, -R7 ;  /* 0x0000000103039824 */ /* 0x000fe400078e0a07 */
[----:B------:R-:W-:Y:S01]  /*2bc90*/  @!P1 VIADD R2, R2, 0x1 ;  /* 0x0000000102029836 */ /* 0x000fe20000000000 */
[----:B------:R-:W-:Y:S02]  /*2bca0*/  ISETP.NE.AND P1, PT, R6, RZ, PT ;  /* 0x000000ff0600720c */ /* 0x000fe40003f25270 */
[----:B------:R-:W-:Y:S02]  /*2bcb0*/  ISETP.GE.U32.AND P0, PT, R3, R7, PT ;  /* 0x000000070300720c */ /* 0x000fe40003f06070 */
[----:B------:R-:W-:-:S04]  /*2bcc0*/  LOP3.LUT R3, R8, R6, RZ, 0x3c, !PT ;  /* 0x0000000608037212 */ /* 0x000fc800078e3cff */
[----:B------:R-:W-:-:S07]  /*2bcd0*/  ISETP.GE.AND P2, PT, R3, RZ, PT ;  /* 0x000000ff0300720c */ /* 0x000fce0003f46270 */
[----:B------:R-:W-:-:S06]  /*2bce0*/  @P0 VIADD R2, R2, 0x1 ;  /* 0x0000000102020836 */ /* 0x000fcc0000000000 */
[----:B------:R-:W-:Y:S01]  /*2bcf0*/  @!P2 IMAD.MOV R2, RZ, RZ, -R2 ;  /* 0x000000ffff02a224 */ /* 0x000fe200078e0a02 */
[----:B------:R-:W-:-:S05]  /*2bd00*/  @!P1 LOP3.LUT R2, RZ, R6, RZ, 0x33, !PT ;  /* 0x00000006ff029212 */ /* 0x000fca00078e33ff */
[--C-:B------:R-:W-:Y:S02]  /*2bd10*/  IMAD.MOV R3, RZ, RZ, -R2.reuse ;  /* 0x000000ffff037224 */ /* 0x100fe400078e0a02 */
[C---:B------:R-:W-:Y:S02]  /*2bd20*/  IMAD R2, R6.reuse, 0x1000000, R2 ;  /* 0x0100000006027824 */ /* 0x040fe400078e0202 */
[----:B------:R-:W-:Y:S02]  /*2bd30*/  IMAD R3, R6, R3, R8 ;  /* 0x0000000306037224 */ /* 0x000fe400078e0208 */
[----:B----4-:R-:W-:Y:S02]  /*2bd40*/  IMAD.IADD R10, R0, 0x1, R10 ;  /* 0x00000001000a7824 */ /* 0x010fe400078e020a */
[----:B-1----:R-:W-:-:S05]  /*2bd50*/  IMAD R0, R3, 0x10000, R2 ;  /* 0x0001000003007824 */ /* 0x002fca00078e0202 */
[----:B------:R0:W-:Y:S04]  /*2bd60*/  STL [R1+0x8], R0 ;  /* 0x0000080001007387 */ /* 0x0001e80000100800 */
[----:B------:R0:W-:Y:S04]  /*2bd70*/  STL [R1+0xc], R10 ;  /* 0x00000c0a01007387 */ /* 0x0001e80000100800 */
[----:B------:R0:W-:Y:S01]  /*2bd80*/  STL [R1+0x4], R4 ;  /* 0x0000040401007387 */ /* 0x0001e20000100800 */
[----:B------:R-:W-:Y:S05]  /*2bd90*/  BRA `(.L_x_842) ;  /* 0x0000000000287947 */ /* 0x000fea0003800000 */
.L_x_836:
[----:B------:R-:W-:Y:S01]  /*2bda0*/  UMOV UR4, URZ ;  /* 0x0000003f00047c82 */ /* 0x000fe20008000000 */
[----:B------:R-:W-:Y:S01]  /*2bdb0*/  ULDC UR6, c[0x0][0xc3c] ;  /* 0x00030f0000067ab9 */ /* 0x000fe20000000800 */
[----:B------:R-:W-:Y:S01]  /*2bdc0*/  UMOV UR5, URZ ;  /* 0x0000003f00057c82 */ /* 0x000fe20008000000 */
[----:B------:R-:W-:Y:S01]  /*2bdd0*/  IMAD.U32 R3, RZ, RZ, UR4 ;  /* 0x00000004ff037e24 */ /* 0x000fe2000f8e00ff */
[----:B------:R1:W-:Y:S01]  /*2bde0*/  STL [R1], R5 ;  /* 0x0000000501007387 */ /* 0x0003e20000100800 */
[----:B------:R-:W-:Y:S02]  /*2bdf0*/  IMAD.U32 R0, RZ, RZ, UR6 ;  /* 0x00000006ff007e24 */ /* 0x000fe4000f8e00ff */
[----:B------:R-:W-:Y:S01]  /*2be00*/  IMAD.U32 R2, RZ, RZ, UR5 ;  /* 0x00000005ff027e24 */ /* 0x000fe2000f8e00ff */
[----:B------:R1:W-:Y:S04]  /*2be10*/  STL [R1+0x4], R3 ;  /* 0x0000040301007387 */ /* 0x0003e80000100800 */
[----:B------:R1:W-:Y:S04]  /*2be20*/  STL [R1+0xc], R0 ;  /* 0x00000c0001007387 */ /* 0x0003e80000100800 */
[----:B------:R1:W-:Y:S02]  /*2be30*/  STL [R1+0x8], R2 ;  /* 0x0000080201007387 */ /* 0x0003e40000100800 */
.L_x_842:
[----:B-1----:R-:W2:Y:S04]  /*2be40*/  LDL R2, [R1+0xc] ;  /* 0x00000c0001027983 */ /* 0x002ea80000100800 */
[----:B------:R-:W3:Y:S04]  /*2be50*/  LDL R3, [R1+0x8] ;  /* 0x0000080001037983 */ /* 0x000ee80000100800 */
[----:B------:R-:W4:Y:S04]  /*2be60*/  LDL R5, [R1+0x4] ;  /* 0x0000040001057983 */ /* 0x000f280000100800 */
[----:B0-----:R-:W4:Y:S01]  /*2be70*/  LDL R4, [R1] ;  /* 0x0000000001047983 */ /* 0x001f220000100800 */
[----:B------:R-:W0:Y:S01]  /*2be80*/  S2R R0, SR_TID.X ;  /* 0x0000000000007919 */ /* 0x000e220000002100 */
[----:B------:R-:W-:Y:S05]  /*2be90*/  WARPSYNC.ALL ;  /* 0x0000000000007948 */ /* 0x000fea0003800000 */
[----:B0-----:R-:W-:Y:S01]  /*2bea0*/  LOP3.LUT R0, R0, 0x1f, RZ, 0xc0, !PT ;  /* 0x0000001f00007812 */ /* 0x001fe200078ec0ff */
[----:B------:R-:W-:Y:S03]  /*2beb0*/  BAR.SYNC.DEFER_BLOCKING 0x4, 0x180 ;  /* 0x0106000000007b1d */ /* 0x000fe60000010000 */
[----:B------:R-:W-:-:S13]  /*2bec0*/  ISETP.NE.AND P0, PT, R0, RZ, PT ;  /* 0x000000ff0000720c */ /* 0x000fda0003f05270 */
[----:B------:R-:W0:Y:S01]  /*2bed0*/  @!P0 S2R R0, SR_CgaCtaId ;  /* 0x0000000000008919 */ /* 0x000e220000008800 */
[----:B--2---:R-:W-:Y:S01]  /*2bee0*/  IMAD.MOV.U32 R7, RZ, RZ, R2 ;  /* 0x000000ffff077224 */ /* 0x004fe200078e0002 */
[----:B------:R-:W-:Y:S01]  /*2bef0*/  @!P0 MOV R2, 0x400 ;  /* 0x0000040000028802 */ /* 0x000fe20000000f00 */
[----:B---3--:R-:W-:-:S03]  /*2bf00*/  IMAD.MOV.U32 R6, RZ, RZ, R3 ;  /* 0x000000ffff067224 */ /* 0x008fc600078e0003 */
[----:B0-----:R-:W-:-:S05]  /*2bf10*/  @!P0 LEA R18, R0, R2, 0x18 ;  /* 0x0000000200128211 */ /* 0x001fca00078ec0ff */
[----:B----4-:R0:W-:Y:S01]  /*2bf20*/  @!P0 STS.128 [R18+0x388d0], R4 ;  /* 0x0388d00412008388 */ /* 0x0101e20000000c00 */
[----:B------:R-:W-:Y:S06]  /*2bf30*/  BAR.ARV 0x5, 0x180 ;  /* 0x0146000000007b1d */ /* 0x000fec0000002000 */
.L_x_833:
[----:B------:R-:W2:Y:S01]  /*2bf40*/  LDL R0, [R1+0xc] ;  /* 0x00000c0001007983 */ /* 0x000ea20000100800 */
[----:B------:R-:W-:Y:S02]  /*2bf50*/  ULDC UR4, c[0x0][0xc3c] ;  /* 0x00030f0000047ab9 */ /* 0x000fe40000000800 */
[----:B--2---:R-:W-:-:S13]  /*2bf60*/  ISETP.GE.AND P0, PT, R0, UR4, PT ;  /* 0x0000000400007c0c */ /* 0x004fda000bf06270 */
[----:B------:R-:W-:Y:S05]  /*2bf70*/  @!P0 BRA `(.L_x_843) ;  /* 0xffffff8000108947 */ /* 0x000fea000383ffff */
[----:B------:R-:W-:Y:S05]  /*2bf80*/  BSYNC B8 ;  /* 0x0000000000087941 */ /* 0x000fea0003800000 */
.L_x_684:
[----:B-1----:R-:W3:Y:S01]  /*2bf90*/  LDL.LU R0, [R1+0x64] ;  /* 0x0000640001007983 */ /* 0x002ee20000300800 */
[----:B------:R-:W-:Y:S01]  /*2bfa0*/  BSSY B0, `(.L_x_844) ;  /* 0x000000b000007945 */ /* 0x000fe20003800000 */
[----:B0-----:R-:W0:Y:S01]  /*2bfb0*/  S2R R5, SR_CgaCtaId ;  /* 0x0000000000057919 */ /* 0x001e220000008800 */
        /* <DEDUP_REMOVED lines=9> */
.L_x_940:
[----:B------:R-:W-:Y:S05]  /*2c050*/  BSYNC B0 ;  /* 0x0000000000007941 */ /* 0x000fea0003800000 */
.L_x_844:
[----:B------:R-:W-:-:S03]  /*2c060*/  UMOV UR4, 0xffffffff ;  /* 0xffffffff00047882 */ /* 0x000fc60000000000 */
[----:B------:R-:W-:Y:S05]  /*2c070*/  BRA.DIV UR4, `(.L_x_846) ;  /* 0x0000002604fc7947 */ /* 0x000fea000b800000 */
[----:B------:R-:W1:Y:S02]  /*2c080*/  S2R R2, SR_TID.X ;  /* 0x0000000000027919 */ /* 0x000e640000002100 */
[----:B-1----:R-:W-:-:S04]  /*2c090*/  SHF.R.U32.HI R2, RZ, 0x5, R2 ;  /* 0x00000005ff027819 */ /* 0x002fc80000011602 */
[----:B------:R-:W-:-:S05]  /*2c0a0*/  LOP3.LUT R2, R2, 0x3, RZ, 0xc0, !PT ;  /* 0x0000000302027812 */ /* 0x000fca00078ec0ff */
[----:B------:R1:W3:Y:S02]  /*2c0b0*/  SHFL.IDX PT, R14, R2, RZ, 0x1f ;  /* 0x00001fff020e7589 */ /* 0x0002e400000e0000 */
.L_x_943:
[----:B---3--:R-:W-:-:S13]  /*2c0c0*/  ISETP.NE.AND P0, PT, R14, RZ, PT ;  /* 0x000000ff0e00720c */ /* 0x008fda0003f05270 */
[----:B------:R-:W-:Y:S05]  /*2c0d0*/  @P0 BRA `(.L_x_444) ;  /* 0x00000000008c0947 */ /* 0x000fea0003800000 */
[----:B------:R-:W-:-:S03]  /*2c0e0*/  UMOV UR4, 0xffffffff ;  /* 0xffffffff00047882 */ /* 0x000fc60000000000 */
[----:B------:R-:W-:Y:S05]  /*2c0f0*/  BRA.DIV UR4, `(.L_x_847) ;  /* 0x0000002a04107947 */ /* 0x000fea000b800000 */
[----:B------:R-:W-:-:S13]  /*2c100*/  ELECT P6, URZ, PT ;  /* 0x00000000003f782f */ /* 0x000fda00038c0000 */
.L_x_946:
[----:B------:R-:W-:Y:S05]  /*2c110*/  @!P6 BRA `(.L_x_444) ;  /* 0x00000000007ce947 */ /* 0x000fea0003800000 */
[----:B------:R-:W-:-:S06]  /*2c120*/  ULOP3.LUT UR4, UR60, 0x2, URZ, 0xfc, !UPT ;  /* 0x000000023c047892 */ /* 0x000fcc000f8efc3f */
[----:B-1----:R-:W-:-:S05]  /*2c130*/  IMAD.U32 R2, RZ, RZ, UR4 ;  /* 0x00000004ff027e24 */ /* 0x002fca000f8e00ff */
[----:B------:R-:W-:-:S13]  /*2c140*/  ISETP.NE.AND P2, PT, R2, 0x3, PT ;  /* 0x000000030200780c */ /* 0x000fda0003f45270 */
[----:B------:R-:W-:Y:S05]  /*2c150*/  @!P2 BRA `(.L_x_848) ;  /* 0x000000000004a947 */ /* 0x000fea0003800000 */
[----:B------:R-:W-:Y:S01]  /*2c160*/  BPT.TRAP 0x1 ;  /* 0x000000040000795c */ /* 0x000fe20000300000 */
.L_x_848:
[----:B------:R-:W3:Y:S01]  /*2c170*/  LDL.LU R7, [R1+0x18] ;  /* 0x0000180001077983 */ /* 0x000ee20000300800 */
[----:B------:R-:W-:Y:S02]  /*2c180*/  VIADD R2, R0, 0x38840 ;  /* 0x0003884000027836 */ /* 0x000fe40000000000 */
[C---:B0-----:R-:W-:Y:S02]  /*2c190*/  VIADD R3, R19.reuse, 0x1 ;  /* 0x0000000113037836 */ /* 0x041fe40000000000 */
[----:B------:R-:W-:-:S03]  /*2c1a0*/  IMAD R6, R19, 0x8, R2 ;  /* 0x0000000813067824 */ /* 0x000fc600078e0202 */
[----:B------:R-:W-:-:S04]  /*2c1b0*/  ISETP.NE.AND P1, PT, R3, 0x2, PT ;  /* 0x000000020300780c */ /* 0x000fc80003f25270 */
[----:B------:R-:W-:Y:S02]  /*2c1c0*/  SEL R4, RZ, 0x1, P1 ;  /* 0x00000001ff047807 */ /* 0x000fe40000800000 */
[----:B------:R-:W-:Y:S02]  /*2c1d0*/  SEL R3, R3, RZ, P1 ;  /* 0x000000ff03037207 */ /* 0x000fe40000800000 */
[C---:B---3--:R-:W-:Y:S02]  /*2c1e0*/  SHF.L.U32 R5, R7.reuse, 0x1f, RZ ;  /* 0x0000001f07057819 */ /* 0x048fe400000006ff */
[----:B------:R-:W-:Y:S01]  /*2c1f0*/  LOP3.LUT R4, R7, R4, RZ, 0x3c, !PT ;  /* 0x0000000407047212 */ /* 0x000fe200078e3cff */
[----:B------:R-:W-:Y:S01]  /*2c200*/  IMAD R7, R3, 0x8, R2 ;  /* 0x0000000803077824 */ /* 0x000fe200078e0202 */
[----:B------:R-:W0:Y:S02]  /*2c210*/  SYNCS.PHASECHK.TRANS64.TRYWAIT P0, [R6+URZ], R5 ;  /* 0x00000005060075a7 */ /* 0x000e24000800017f */
[----:B------:R-:W-:Y:S01]  /*2c220*/  SHF.L.U32 R2, R4, 0x1f, RZ ;  /* 0x0000001f04027819 */ /* 0x000fe200000006ff */
[----:B0-----:R-:W-:Y:S06]  /*2c230*/  @!P0 BRA `(.L_x_849) ;  /* 0x0000002400e08947 */ /* 0x001fec0003800000 */
.L_x_947:
[----:B------:R-:W1:Y:S02]  /*2c240*/  SYNCS.PHASECHK.TRANS64.TRYWAIT P0, [R7+URZ], R2 ;  /* 0x00000002070075a7 */ /* 0x000e64000800017f */
[----:B-1----:R-:W-:Y:S05]  /*2c250*/  @!P0 BRA `(.L_x_850) ;  /* 0x0000002400ec8947 */ /* 0x002fea0003800000 */
.L_x_948:
[----:B------:R-:W-:Y:S05]  /*2c260*/  @!P2 BRA `(.L_x_851) ;  /* 0x000000000004a947 */ /* 0x000fea0003800000 */
[----:B------:R-:W-:Y:S01]  /*2c270*/  BPT.TRAP 0x1 ;  /* 0x000000040000795c */ /* 0x000fe20000300000 */
.L_x_851:
[----:B------:R-:W-:-:S04]  /*2c280*/  VIADD R0, R0, 0x38860 ;  /* 0x0003886000007836 */ /* 0x000fc80000000000 */
[----:B------:R-:W-:-:S04]  /*2c290*/  IMAD R4, R19, 0x8, R0 ;  /* 0x0000000813047824 */ /* 0x000fc800078e0200 */
[----:B------:R-:W3:Y:S02]  /*2c2a0*/  SYNCS.PHASECHK.TRANS64.TRYWAIT P0, [R4+URZ], R5 ;  /* 0x00000005040075a7 */ /* 0x000ee4000800017f */
[----:B---3--:R-:W-:Y:S05]  /*2c2b0*/  @!P0 BRA `(.L_x_852) ;  /* 0x0000002400e88947 */ /* 0x008fea0003800000 */
.L_x_949:
[----:B------:R-:W-:-:S07]  /*2c2c0*/  IMAD R3, R3, 0x8, R0 ;  /* 0x0000000803037824 */ /* 0x000fce00078e0200 */
.L_x_853:
[----:B----4-:R4:W0:Y:S02]  /*2c2d0*/  SYNCS.PHASECHK.TRANS64.TRYWAIT P0, [R3+URZ], R2 ;  /* 0x00000002030075a7 */ /* 0x010824000800017f */
[----:B0-----:R-:W-:Y:S05]  /*2c2e0*/  @!P0 NANOSLEEP.SYNCS 0x989680 ;  /* 0x009896800000895d */ /* 0x001fea0003900000 */
[----:B------:R-:W0:Y:S02]  /*2c2f0*/  @!P0 SYNCS.PHASECHK.TRANS64 P0, [R3+URZ], R2 ;  /* 0x00000002030085a7 */ /* 0x000e24000800007f */
[----:B0-----:R-:W-:Y:S05]  /*2c300*/  @!P0 BRA `(.L_x_853) ;  /* 0xfffffffc00f08947 */ /* 0x001fea000383ffff */
.L_x_444:
[----:B------:R-:W-:Y:S05]  /*2c310*/  BSYNC B9 ;  /* 0x0000000000097941 */ /* 0x000fea0003800000 */
.L_x_441:
[----:B------:R-:W-:Y:S05]  /*2c320*/  EXIT ;  /* 0x000000000000794d */ /* 0x000fea0003800000 */
.L_x_466:
[----:B-1----:R1:W2:Y:S02]  /*2c330*/  SYNCS.PHASECHK.TRANS64.TRYWAIT P6, [R3+URZ+0x38890], R0 ;  /* 0x03889000030075a7 */ /* 0x0022a400080c017f */
[----:B--2---:R-:W-:Y:S05]  /*2c340*/  @!P6 NANOSLEEP.SYNCS 0x989680 ;  /* 0x009896800000e95d */ /* 0x004fea0003900000 */
[----:B------:R-:W2:Y:S02]  /*2c350*/  @!P6 SYNCS.PHASECHK.TRANS64 P6, [R3+URZ+0x38890], R0 ;  /* 0x038890000300e5a7 */ /* 0x000ea400080c007f */
[----:B--2---:R-:W-:Y:S05]  /*2c360*/  @!P6 BRA `(.L_x_466) ;  /* 0xfffffffc00f0e947 */ /* 0x004fea000383ffff */
[----:B------:R-:W-:Y:S05]  /*2c370*/  BRA `(.L_x_854) ;  /* 0xfffffd7c00287947 */ /* 0x000fea000383ffff */
.L_x_522:
[----:B--2---:R2:W3:Y:S02]  /*2c380*/  SYNCS.PHASECHK.TRANS64.TRYWAIT P5, [R3+URZ+0x38890], R0 ;  /* 0x03889000030075a7 */ /* 0x0044e400080a017f */
[----:B---3--:R-:W-:Y:S05]  /*2c390*/  @!P5 NANOSLEEP.SYNCS 0x989680 ;  /* 0x009896800000d95d */ /* 0x008fea0003900000 */
[----:B------:R-:W3:Y:S02]  /*2c3a0*/  @!P5 SYNCS.PHASECHK.TRANS64 P5, [R3+URZ+0x38890], R0 ;  /* 0x038890000300d5a7 */ /* 0x000ee400080a007f */
[----:B---3--:R-:W-:Y:S05]  /*2c3b0*/  @!P5 BRA `(.L_x_522) ;  /* 0xfffffffc00f0d947 */ /* 0x008fea000383ffff */
[----:B------:R-:W-:Y:S05]  /*2c3c0*/  BRA `(.L_x_855) ;  /* 0xfffffdb000fc7947 */ /* 0x000fea000383ffff */
.L_x_547:
[----:B-1----:R1:W2:Y:S02]  /*2c3d0*/  SYNCS.PHASECHK.TRANS64.TRYWAIT P4, [R3+URZ+0x38890], R0 ;  /* 0x03889000030075a7 */ /* 0x0022a4000808017f */
[----:B--2---:R-:W-:Y:S05]  /*2c3e0*/  @!P4 NANOSLEEP.SYNCS 0x989680 ;  /* 0x009896800000c95d */ /* 0x004fea0003900000 */
[----:B------:R-:W2:Y:S02]  /*2c3f0*/  @!P4 SYNCS.PHASECHK.TRANS64 P4, [R3+URZ+0x38890], R0 ;  /* 0x038890000300c5a7 */ /* 0x000ea4000808007f */
[----:B--2---:R-:W-:Y:S05]  /*2c400*/  @!P4 BRA `(.L_x_547) ;  /* 0xfffffffc00f0c947 */ /* 0x004fea000383ffff */
[----:B------:R-:W-:Y:S05]  /*2c410*/  BRA `(.L_x_856) ;  /* 0xfffffde400e87947 */ /* 0x000fea000383ffff */
.L_x_555:
[----:B--2---:R2:W3:Y:S02]  /*2c420*/  SYNCS.PHASECHK.TRANS64.TRYWAIT P4, [R3+URZ+0x388b0], R0 ;  /* 0x0388b000030075a7 */ /* 0x0044e4000808017f */
[----:B---3--:R-:W-:Y:S05]  /*2c430*/  @!P4 NANOSLEEP.SYNCS 0x989680 ;  /* 0x009896800000c95d */ /* 0x008fea0003900000 */
[----:B------:R-:W3:Y:S02]  /*2c440*/  @!P4 SYNCS.PHASECHK.TRANS64 P4, [R3+URZ+0x388b0], R0 ;  /* 0x0388b0000300c5a7 */ /* 0x000ee4000808007f */
[----:B---3--:R-:W-:Y:S05]  /*2c450*/  @!P4 BRA `(.L_x_555) ;  /* 0xfffffffc00f0c947 */ /* 0x008fea000383ffff */
[----:B------:R-:W-:Y:S05]  /*2c460*/  BRA `(.L_x_857) ;  /* 0xfffffdec00087947 */ /* 0x000fea000383ffff */
.L_x_577:
[----:B------:R-:W-:Y:S01]  /*2c470*/  BSSY B1, `(.L_x_858) ;  /* 0x0000008000017945 */ /* 0x000fe20003800000 */
[----:B------:R-:W-:Y:S02]  /*2c480*/  IMAD.MOV.U32 R13, RZ, RZ, R25 ;  /* 0x000000ffff0d7224 */ /* 0x000fe400078e0019 */
[----:B------:R-:W-:Y:S02]  /*2c490*/  IMAD.MOV.U32 R12, RZ, RZ, RZ ;  /* 0x000000ffff0c7224 */ /* 0x000fe400078e00ff */
[----:B------:R-:W-:Y:S02]  /*2c4a0*/  IMAD.MOV.U32 R11, RZ, RZ, 0x181f ;  /* 0x0000181fff0b7424 */ /* 0x000fe400078e00ff */
[----:B------:R-:W-:-:S07]  /*2c4b0*/  IMAD.MOV.U32 R15, RZ, RZ, -0x1 ;  /* 0xffffffffff0f7424 */ /* 0x000fce00078e00ff */
[----:B------:R-:W-:Y:S05]  /*2c4c0*/  WARPSYNC.COLLECTIVE R15, `(.L_x_859) ;  /* 0x000000000f087348 */ /* 0x000fea0003c00000 */
[----:B------:R0:W1:Y:S02]  /*2c4d0*/  SHFL.IDX P6, R14, R13, R12, R11 ;  /* 0x0000000c0d0e7389 */ /* 0x00006400000c000b */
[----:B01----:R-:W-:Y:S01]  /*2c4e0*/  ENDCOLLECTIVE ;  /* 0x000000000000791b */ /* 0x003fe20003800000 */
.L_x_859:
[----:B------:R-:W-:Y:S05]  /*2c4f0*/  BSYNC B1 ;  /* 0x0000000000017941 */ /* 0x000fea0003800000 */
.L_x_858:
[----:B------:R-:W-:Y:S02]  /*2c500*/  IMAD.MOV.U32 R13, RZ, RZ, R24 ;  /* 0x000000ffff0d7224 */ /* 0x000fe400078e0018 */
[----:B------:R-:W-:Y:S02]  /*2c510*/  IMAD.MOV.U32 R12, RZ, RZ, RZ ;  /* 0x000000ffff0c7224 */ /* 0x000fe400078e00ff */
[----:B------:R-:W-:Y:S02]  /*2c520*/  IMAD.MOV.U32 R11, RZ, RZ, 0x181f ;  /* 0x0000181fff0b7424 */ /* 0x000fe400078e00ff */
[----:B------:R-:W-:Y:S02]  /*2c530*/  IMAD.MOV.U32 R15, RZ, RZ, -0x1 ;  /* 0xffffffffff0f7424 */ /* 0x000fe400078e00ff */
[----:B------:R-:W-:-:S07]  /*2c540*/  IMAD.MOV.U32 R0, RZ, RZ, R14 ;  /* 0x000000ffff007224 */ /* 0x000fce00078e000e */
[----:B------:R-:W-:Y:S05]  /*2c550*/  WARPSYNC.COLLECTIVE R15, `(.L_x_860) ;  /* 0x000000000f087348 */ /* 0x000fea0003c00000 */
[----:B------:R0:W1:Y:S02]  /*2c560*/  SHFL.IDX P6, R14, R13, R12, R11 ;  /* 0x0000000c0d0e7389 */ /* 0x00006400000c000b */
[----:B01----:R-:W-:Y:S01]  /*2c570*/  ENDCOLLECTIVE ;  /* 0x000000000000791b */ /* 0x003fe20003800000 */
.L_x_860:
[----:B------:R-:W-:Y:S02]  /*2c580*/  IMAD.MOV.U32 R13, RZ, RZ, R27 ;  /* 0x000000ffff0d7224 */ /* 0x000fe400078e001b */
[----:B------:R-:W-:-:S07]  /*2c590*/  IMAD.MOV.U32 R3, RZ, RZ, R14 ;  /* 0x000000ffff037224 */ /* 0x000fce00078e000e */
[----:B------:R-:W-:Y:S05]  /*2c5a0*/  WARPSYNC.COLLECTIVE R15, `(.L_x_861) ;  /* 0x000000000f087348 */ /* 0x000fea0003c00000 */
[----:B------:R0:W1:Y:S02]  /*2c5b0*/  SHFL.IDX P6, R14, R13, R12, R11 ;  /* 0x0000000c0d0e7389 */ /* 0x00006400000c000b */
[----:B01----:R-:W-:Y:S01]  /*2c5c0*/  ENDCOLLECTIVE ;  /* 0x000000000000791b */ /* 0x003fe20003800000 */
.L_x_861:
[----:B------:R-:W-:Y:S02]  /*2c5d0*/  IMAD.MOV.U32 R13, RZ, RZ, R32 ;  /* 0x000000ffff0d7224 */ /* 0x000fe400078e0020 */
[----:B------:R-:W-:-:S07]  /*2c5e0*/  IMAD.MOV.U32 R27, RZ, RZ, R14 ;  /* 0x000000ffff1b7224 */ /* 0x000fce00078e000e */
[----:B------:R-:W-:Y:S05]  /*2c5f0*/  WARPSYNC.COLLECTIVE R15, `(.L_x_862) ;  /* 0x000000000f087348 */ /* 0x000fea0003c00000 */
[----:B------:R0:W1:Y:S02]  /*2c600*/  SHFL.IDX P6, R14, R13, R12, R11 ;  /* 0x0000000c0d0e7389 */ /* 0x00006400000c000b */
[----:B01----:R-:W-:Y:S01]  /*2c610*/  ENDCOLLECTIVE ;  /* 0x000000000000791b */ /* 0x003fe20003800000 */
.L_x_862:
[----:B------:R-:W-:Y:S01]  /*2c620*/  IMAD.MOV.U32 R32, RZ, RZ, R14 ;  /* 0x000000ffff207224 */ /* 0x000fe200078e000e */
[----:B------:R-:W-:Y:S06]  /*2c630*/  BRA `(.L_x_863) ;  /* 0xfffffdfc00707947 */ /* 0x000fec000383ffff */
.L_x_581:
[----:B0-----:R0:W1:Y:S02]  /*2c640*/  SYNCS.PHASECHK.TRANS64.TRYWAIT P0, [R18+URZ+0x38800], R35 ;  /* 0x03880023120075a7 */ /* 0x001064000800017f */
[----:B-1----:R-:W-:Y:S05]  /*2c650*/  @!P0 NANOSLEEP.SYNCS 0x989680 ;  /* 0x009896800000895d */ /* 0x002fea0003900000 */
[----:B------:R-:W1:Y:S02]  /*2c660*/  @!P0 SYNCS.PHASECHK.TRANS64 P0, [R18+URZ+0x38800], R35 ;  /* 0x03880023120085a7 */ /* 0x000e64000800007f */
[----:B-1----:R-:W-:Y:S05]  /*2c670*/  @!P0 BRA `(.L_x_581) ;  /* 0xfffffffc00f08947 */ /* 0x002fea000383ffff */
[----:B------:R-:W-:Y:S05]  /*2c680*/  BRA `(.L_x_864) ;  /* 0xfffffe0400307947 */ /* 0x000fea000383ffff */
.L_x_613:
        /* <DEDUP_REMOVED lines=8> */
.L_x_866:
[----:B------:R-:W-:Y:S05]  /*2c710*/  BSYNC B1 ;  /* 0x0000000000017941 */ /* 0x000fea0003800000 */
.L_x_865:
        /* <DEDUP_REMOVED lines=8> */
.L_x_867:
[----:B------:R-:W-:Y:S02]  /*2c7a0*/  IMAD.MOV.U32 R13, RZ, RZ, R27 ;  /* 0x000000ffff0d7224 */ /* 0x000fe400078e001b */
[----:B------:R-:W-:-:S07]  /*2c7b0*/  IMAD.MOV.U32 R3, RZ, RZ, R14 ;  /* 0x000000ffff037224 */ /* 0x000fce00078e000e */
[----:B------:R-:W-:Y:S05]  /*2c7c0*/  WARPSYNC.COLLECTIVE R15, `(.L_x_868) ;  /* 0x000000000f087348 */ /* 0x000fea0003c00000 */
[----:B------:R0:W1:Y:S02]  /*2c7d0*/  SHFL.IDX P6, R14, R13, R12, R11 ;  /* 0x0000000c0d0e7389 */ /* 0x00006400000c000b */
[----:B01----:R-:W-:Y:S01]  /*2c7e0*/  ENDCOLLECTIVE ;  /* 0x000000000000791b */ /* 0x003fe20003800000 */
.L_x_868:
[----:B------:R-:W-:Y:S02]  /*2c7f0*/  IMAD.MOV.U32 R13, RZ, RZ, R32 ;  /* 0x000000ffff0d7224 */ /* 0x000fe400078e0020 */
[----:B------:R-:W-:-:S07]  /*2c800*/  IMAD.MOV.U32 R33, RZ, RZ, R14 ;  /* 0x000000ffff217224 */ /* 0x000fce00078e000e */
[----:B------:R-:W-:Y:S05]  /*2c810*/  WARPSYNC.COLLECTIVE R15, `(.L_x_869) ;  /* 0x000000000f087348 */ /* 0x000fea0003c00000 */
[----:B------:R0:W1:Y:S02]  /*2c820*/  SHFL.IDX P6, R14, R13, R12, R11 ;  /* 0x0000000c0d0e7389 */ /* 0x00006400000c000b */
[----:B01----:R-:W-:Y:S01]  /*2c830*/  ENDCOLLECTIVE ;  /* 0x000000000000791b */ /* 0x003fe20003800000 */
.L_x_869:
[----:B------:R-:W-:Y:S01]  /*2c840*/  IMAD.MOV.U32 R32, RZ, RZ, R14 ;  /* 0x000000ffff207224 */ /* 0x000fe200078e000e */
[----:B------:R-:W-:Y:S06]  /*2c850*/  BRA `(.L_x_870) ;  /* 0xfffffe3000107947 */ /* 0x000fec000383ffff */
.L_x_617:
[----:B0-----:R0:W1:Y:S02]  /*2c860*/  SYNCS.PHASECHK.TRANS64.TRYWAIT P0, [R18+URZ+0x38800], R21 ;  /* 0x03880015120075a7 */ /* 0x001064000800017f */
[----:B-1----:R-:W-:Y:S05]  /*2c870*/  @!P0 NANOSLEEP.SYNCS 0x989680 ;  /* 0x009896800000895d */ /* 0x002fea0003900000 */
[----:B------:R-:W1:Y:S02]  /*2c880*/  @!P0 SYNCS.PHASECHK.TRANS64 P0, [R18+URZ+0x38800], R21 ;  /* 0x03880015120085a7 */ /* 0x000e64000800007f */
[----:B-1----:R-:W-:Y:S05]  /*2c890*/  @!P0 BRA `(.L_x_617) ;  /* 0xfffffffc00f08947 */ /* 0x002fea000383ffff */
[----:B------:R-:W-:Y:S05]  /*2c8a0*/  BRA `(.L_x_871) ;  /* 0xfffffe3400847947 */ /* 0x000fea000383ffff */
.L_x_635:
[----:B-1----:R1:W2:Y:S02]  /*2c8b0*/  SYNCS.PHASECHK.TRANS64.TRYWAIT P2, [R0+URZ+0x38830], R3 ;  /* 0x03883003000075a7 */ /* 0x0022a4000804017f */
[----:B--2---:R-:W-:Y:S05]  /*2c8c0*/  @!P2 NANOSLEEP.SYNCS 0x989680 ;  /* 0x009896800000a95d */ /* 0x004fea0003900000 */
[----:B------:R-:W2:Y:S02]  /*2c8d0*/  @!P2 SYNCS.PHASECHK.TRANS64 P2, [R0+URZ+0x38830], R3 ;  /* 0x038830030000a5a7 */ /* 0x000ea4000804007f */
[----:B--2---:R-:W-:Y:S05]  /*2c8e0*/  @!P2 BRA `(.L_x_635) ;  /* 0xfffffffc00f0a947 */ /* 0x004fea000383ffff */
[----:B------:R-:W-:Y:S05]  /*2c8f0*/  BRA `(.L_x_634) ;  /* 0xfffffe6800b47947 */ /* 0x000fea000383ffff */
.L_x_642:
[----:B-1----:R1:W2:Y:S02]  /*2c900*/  SYNCS.PHASECHK.TRANS64.TRYWAIT P2, [R11+URZ+0x38830], R4 ;  /* 0x038830040b0075a7 */ /* 0x0022a4000804017f */
[----:B--2---:R-:W-:Y:S05]  /*2c910*/  @!P2 NANOSLEEP.SYNCS 0x989680 ;  /* 0x009896800000a95d */ /* 0x004fea0003900000 */
[----:B------:R-:W2:Y:S02]  /*2c920*/  @!P2 SYNCS.PHASECHK.TRANS64 P2, [R11+URZ+0x38830], R4 ;  /* 0x038830040b00a5a7 */ /* 0x000ea4000804007f */
[----:B--2---:R-:W-:Y:S05]  /*2c930*/  @!P2 BRA `(.L_x_642) ;  /* 0xfffffffc00f0a947 */ /* 0x004fea000383ffff */
[----:B------:R-:W-:Y:S05]  /*2c940*/  BRA `(.L_x_641) ;  /* 0xfffffebc007c7947 */ /* 0x000fea000383ffff */
.L_x_647:
[----:B-1----:R1:W2:Y:S02]  /*2c950*/  SYNCS.PHASECHK.TRANS64.TRYWAIT P2, [R9+URZ+0x38850], R0 ;  /* 0x03885000090075a7 */ /* 0x0022a4000804017f */
[----:B--2---:R-:W-:Y:S05]  /*2c960*/  @!P2 NANOSLEEP.SYNCS 0x989680 ;  /* 0x009896800000a95d */ /* 0x004fea0003900000 */
[----:B------:R-:W2:Y:S02]  /*2c970*/  @!P2 SYNCS.PHASECHK.TRANS64 P2, [R9+URZ+0x38850], R0 ;  /* 0x038850000900a5a7 */ /* 0x000ea4000804007f */
[----:B--2---:R-:W-:Y:S05]  /*2c980*/  @!P2 BRA `(.L_x_647) ;  /* 0xfffffffc00f0a947 */ /* 0x004fea000383ffff */
[----:B------:R-:W-:Y:S05]  /*2c990*/  BRA `(.L_x_646) ;  /* 0xfffffef400447947 */ /* 0x000fea000383ffff */
.L_x_653:
[----:B-1----:R1:W2:Y:S02]  /*2c9a0*/  SYNCS.PHASECHK.TRANS64.TRYWAIT P0, [R0+URZ+0x38850], R3 ;  /* 0x03885003000075a7 */ /* 0x0022a4000800017f */
[----:B--2---:R-:W-:Y:S05]  /*2c9b0*/  @!P0 NANOSLEEP.SYNCS 0x989680 ;  /* 0x009896800000895d */ /* 0x004fea0003900000 */
[----:B------:R-:W2:Y:S02]  /*2c9c0*/  @!P0 SYNCS.PHASECHK.TRANS64 P0, [R0+URZ+0x38850], R3 ;  /* 0x03885003000085a7 */ /* 0x000ea4000800007f */
[----:B--2---:R-:W-:Y:S05]  /*2c9d0*/  @!P0 BRA `(.L_x_653) ;  /* 0xfffffffc00f08947 */ /* 0x004fea000383ffff */
[----:B------:R-:W-:Y:S05]  /*2c9e0*/  BRA `(.L_x_652) ;  /* 0xffffff1000907947 */ /* 0x000fea000383ffff */
.L_x_692:
[----:B------:R-:W1:Y:S01]  /*2c9f0*/  S2R R5, SR_TID.X ;  /* 0x0000000000057919 */ /* 0x000e620000002100 */
[----:B------:R-:W-:Y:S01]  /*2ca00*/  BSSY B1, `(.L_x_872) ;  /* 0x000000a000017945 */ /* 0x000fe20003800000 */
[----:B------:R-:W-:Y:S02]  /*2ca10*/  IMAD.MOV.U32 R12, RZ, RZ, RZ ;  /* 0x000000ffff0c7224 */ /* 0x000fe400078e00ff */
[----:B0-----:R-:W-:Y:S02]  /*2ca20*/  IMAD.MOV.U32 R11, RZ, RZ, 0x1f ;  /* 0x0000001fff0b7424 */ /* 0x001fe400078e00ff */
[----:B------:R-:W-:Y:S01]  /*2ca30*/  IMAD.MOV.U32 R15, RZ, RZ, -0x1 ;  /* 0xffffffffff0f7424 */ /* 0x000fe200078e00ff */
[----:B-1----:R-:W-:-:S04]  /*2ca40*/  SHF.R.U32.HI R5, RZ, 0x5, R5 ;  /* 0x00000005ff057819 */ /* 0x002fc80000011605 */
[----:B------:R-:W-:-:S05]  /*2ca50*/  LOP3.LUT R5, R5, 0x3, RZ, 0xc0, !PT ;  /* 0x0000000305057812 */ /* 0x000fca00078ec0ff */
[----:B------:R-:W-:-:S07]  /*2ca60*/  IMAD.MOV.U32 R13, RZ, RZ, R5 ;  /* 0x000000ffff0d7224 */ /* 0x000fce00078e0005 */
[----:B------:R-:W-:Y:S05]  /*2ca70*/  WARPSYNC.COLLECTIVE R15, `(.L_x_873) ;  /* 0x000000000f087348 */ /* 0x000fea0003c00000 */
[----:B------:R0:W1:Y:S02]  /*2ca80*/  SHFL.IDX P6, R14, R13, R12, R11 ;  /* 0x0000000c0d0e7389 */ /* 0x00006400000c000b */
[----:B01----:R-:W-:Y:S01]  /*2ca90*/  ENDCOLLECTIVE ;  /* 0x000000000000791b */ /* 0x003fe20003800000 */
.L_x_873:
[----:B------:R-:W-:Y:S05]  /*2caa0*/  BSYNC B1 ;  /* 0x0000000000017941 */ /* 0x000fea0003800000 */
.L_x_872:
[----:B------:R-:W-:Y:S05]  /*2cab0*/  BRA `(.L_x_874) ;  /* 0xffffff7c00d47947 */ /* 0x000fea000383ffff */
.L_x_694:
[----:B------:R-:W-:Y:S01]  /*2cac0*/  BSSY B1, `(.L_x_875) ;  /* 0x0000006000017945 */ /* 0x000fe20003800000 */
[----:B------:R-:W-:-:S07]  /*2cad0*/  IMAD.MOV.U32 R15, RZ, RZ, -0x1 ;  /* 0xffffffffff0f7424 */ /* 0x000fce00078e00ff */
[----:B01----:R-:W-:Y:S05]  /*2cae0*/  WARPSYNC.COLLECTIVE R15, `(.L_x_876) ;  /* 0x000000000f0c7348 */ /* 0x003fea0003c00000 */
[----:B------:R-:W-:Y:S02]  /*2caf0*/  ELECT P6, UR62, PT ;  /* 0x00000000003e782f */ /* 0x000fe400038c0000 */
[----:B------:R-:W-:Y:S01]  /*2cb00*/  MOV R14, UR62 ;  /* 0x0000003e000e7c02 */ /* 0x000fe20008000f00 */
[----:B01----:R-:W-:Y:S10]  /*2cb10*/  ENDCOLLECTIVE ;  /* 0x000000000000791b */ /* 0x003ff40003800000 */
.L_x_876:
[----:B------:R-:W-:Y:S05]  /*2cb20*/  BSYNC B1 ;  /* 0x0000000000017941 */ /* 0x000fea0003800000 */
.L_x_875:
[----:B------:R-:W-:Y:S05]  /*2cb30*/  BRA `(.L_x_693) ;  /* 0xffffff7c00cc7947 */ /* 0x000fea000383ffff */
.L_x_696:
[----:B-1----:R1:W2:Y:S02]  /*2cb40*/  SYNCS.PHASECHK.TRANS64.TRYWAIT P0, [R18+URZ+0x38820], R2 ;  /* 0x03882002120075a7 */ /* 0x0022a4000800017f */
[----:B--2---:R-:W-:Y:S05]  /*2cb50*/  @!P0 NANOSLEEP.SYNCS 0x989680 ;  /* 0x009896800000895d */ /* 0x004fea0003900000 */
[----:B------:R-:W2:Y:S02]  /*2cb60*/  @!P0 SYNCS.PHASECHK.TRANS64 P0, [R18+URZ+0x38820], R2 ;  /* 0x03882002120085a7 */ /* 0x000ea4000800007f */
[----:B--2---:R-:W-:Y:S05]  /*2cb70*/  @!P0 BRA `(.L_x_696) ;  /* 0xfffffffc00f08947 */ /* 0x004fea000383ffff */
[----:B------:R-:W-:Y:S05]  /*2cb80*/  BRA `(.L_x_877) ;  /* 0xffffff7c00dc7947 */ /* 0x000fea000383ffff */
.L_x_700:
[----:B--2---:R2:W3:Y:S02]  /*2cb90*/  SYNCS.PHASECHK.TRANS64.TRYWAIT P0, [R6+URZ+0x388a0], R8 ;  /* 0x0388a008060075a7 */ /* 0x0044e4000800017f */
[----:B---3--:R-:W-:Y:S05]  /*2cba0*/  @!P0 NANOSLEEP.SYNCS 0x989680 ;  /* 0x009896800000895d */ /* 0x008fea0003900000 */
[----:B------:R-:W3:Y:S02]  /*2cbb0*/  @!P0 SYNCS.PHASECHK.TRANS64 P0, [R6+URZ+0x388a0], R8 ;  /* 0x0388a008060085a7 */ /* 0x000ee4000800007f */
[----:B---3--:R-:W-:Y:S05]  /*2cbc0*/  @!P0 BRA `(.L_x_700) ;  /* 0xfffffffc00f08947 */ /* 0x008fea000383ffff */
[----:B------:R-:W-:Y:S05]  /*2cbd0*/  BRA `(.L_x_878) ;  /* 0xffffff7c00fc7947 */ /* 0x000fea000383ffff */
.L_x_708:
[----:B0-----:R0:W1:Y:S02]  /*2cbe0*/  SYNCS.PHASECHK.TRANS64.TRYWAIT P0, [R6+URZ+0x388c0], R8 ;  /* 0x0388c008060075a7 */ /* 0x001064000800017f */
[----:B-1----:R-:W-:Y:S05]  /*2cbf0*/  @!P0 NANOSLEEP.SYNCS 0x989680 ;  /* 0x009896800000895d */ /* 0x002fea0003900000 */
[----:B------:R-:W1:Y:S02]  /*2cc00*/  @!P0 SYNCS.PHASECHK.TRANS64 P0, [R6+URZ+0x388c0], R8 ;  /* 0x0388c008060085a7 */ /* 0x000e64000800007f */
[----:B-1----:R-:W-:Y:S05]  /*2cc10*/  @!P0 BRA `(.L_x_708) ;  /* 0xfffffffc00f08947 */ /* 0x002fea000383ffff */
[----:B------:R-:W-:Y:S05]  /*2cc20*/  BRA `(.L_x_879) ;  /* 0xffffff84003c7947 */ /* 0x000fea000383ffff */
.L_x_718:
[----:B-1----:R1:W2:Y:S02]  /*2cc30*/  SYNCS.PHASECHK.TRANS64.TRYWAIT P2, [R6+URZ+0x388a0], R5 ;  /* 0x0388a005060075a7 */ /* 0x0022a4000804017f */
[----:B--2---:R-:W-:Y:S05]  /*2cc40*/  @!P2 NANOSLEEP.SYNCS 0x989680 ;  /* 0x009896800000a95d */ /* 0x004fea0003900000 */
[----:B------:R-:W2:Y:S02]  /*2cc50*/  @!P2 SYNCS.PHASECHK.TRANS64 P2, [R6+URZ+0x388a0], R5 ;  /* 0x0388a0050600a5a7 */ /* 0x000ea4000804007f */
[----:B--2---:R-:W-:Y:S05]  /*2cc60*/  @!P2 BRA `(.L_x_718) ;  /* 0xfffffffc00f0a947 */ /* 0x004fea000383ffff */
[----:B------:R-:W-:Y:S05]  /*2cc70*/  BRA `(.L_x_880) ;  /* 0xffffff8800c47947 */ /* 0x000fea000383ffff */
.L_x_726:
[----:B0-----:R0:W2:Y:S02]  /*2cc80*/  SYNCS.PHASECHK.TRANS64.TRYWAIT P2, [R6+URZ+0x388c0], R5 ;  /* 0x0388c005060075a7 */ /* 0x0010a4000804017f */
[----:B--2---:R-:W-:Y:S05]  /*2cc90*/  @!P2 NANOSLEEP.SYNCS 0x989680 ;  /* 0x009896800000a95d */ /* 0x004fea0003900000 */
[----:B------:R-:W2:Y:S02]  /*2cca0*/  @!P2 SYNCS.PHASECHK.TRANS64 P2, [R6+URZ+0x388c0], R5 ;  /* 0x0388c0050600a5a7 */ /* 0x000ea4000804007f */
[----:B--2---:R-:W-:Y:S05]  /*2ccb0*/  @!P2 BRA `(.L_x_726) ;  /* 0xfffffffc00f0a947 */ /* 0x004fea000383ffff */
[----:B------:R-:W-:Y:S05]  /*2ccc0*/  BRA `(.L_x_881) ;  /* 0xffffff9000007947 */ /* 0x000fea000383ffff */
.L_x_744:
        /* <DEDUP_REMOVED lines=11> */
.L_x_883:
[----:B------:R-:W-:Y:S05]  /*2cd80*/  BSYNC B0 ;  /* 0x0000000000007941 */ /* 0x000fea0003800000 */
.L_x_882:
[----:B------:R-:W-:Y:S05]  /*2cd90*/  BRA `(.L_x_884) ;  /* 0xffffff9c00807947 */ /* 0x000fea000383ffff */
.L_x_746:
[----:B------:R-:W-:Y:S01]  /*2cda0*/  BSSY B0, `(.L_x_885) ;  /* 0x0000006000007945 */ /* 0x000fe20003800000 */
[----:B------:R-:W-:-:S07]  /*2cdb0*/  IMAD.MOV.U32 R15, RZ, RZ, -0x1 ;  /* 0xffffffffff0f7424 */ /* 0x000fce00078e00ff */
[----:B01----:R-:W-:Y:S05]  /*2cdc0*/  WARPSYNC.COLLECTIVE R15, `(.L_x_886) ;  /* 0x000000000f0c7348 */ /* 0x003fea0003c00000 */
[----:B------:R-:W-:Y:S02]  /*2cdd0*/  ELECT P6, UR62, PT ;  /* 0x00000000003e782f */ /* 0x000fe400038c0000 */
[----:B------:R-:W-:Y:S01]  /*2cde0*/  MOV R14, UR62 ;  /* 0x0000003e000e7c02 */ /* 0x000fe20008000f00 */
[----:B01----:R-:W-:Y:S10]  /*2cdf0*/  ENDCOLLECTIVE ;  /* 0x000000000000791b */ /* 0x003ff40003800000 */
.L_x_886:
[----:B------:R-:W-:Y:S05]  /*2ce00*/  BSYNC B0 ;  /* 0x0000000000007941 */ /* 0x000fea0003800000 */
.L_x_885:
[----:B------:R-:W-:Y:S05]  /*2ce10*/  BRA `(.L_x_887) ;  /* 0xffffff9c008c7947 */ /* 0x000fea000383ffff */
.L_x_748:
[----:B-1----:R1:W2:Y:S02]  /*2ce20*/  SYNCS.PHASECHK.TRANS64.TRYWAIT P0, [R0+URZ+0x38840], R2 ;  /* 0x03884002000075a7 */ /* 0x0022a4000800017f */
[----:B--2---:R-:W-:Y:S05]  /*2ce30*/  @!P0 NANOSLEEP.SYNCS 0x989680 ;  /* 0x009896800000895d */ /* 0x004fea0003900000 */
[----:B------:R-:W2:Y:S02]  /*2ce40*/  @!P0 SYNCS.PHASECHK.TRANS64 P0, [R0+URZ+0x38840], R2 ;  /* 0x03884002000085a7 */ /* 0x000ea4000800007f */
[----:B--2---:R-:W-:Y:S05]  /*2ce50*/  @!P0 BRA `(.L_x_748) ;  /* 0xfffffffc00f08947 */ /* 0x004fea000383ffff */
[----:B------:R-:W-:Y:S05]  /*2ce60*/  BRA `(.L_x_888) ;  /* 0xffffff9c00f07947 */ /* 0x000fea000383ffff */
.L_x_752:
        /* <DEDUP_REMOVED lines=15> */
.L_x_889:
[----:B------:R-:W-:Y:S02]  /*2cf60*/  IMAD.MOV.U32 R13, RZ, RZ, R4 ;  /* 0x000000ffff0d7224 */ /* 0x000fe400078e0004 */
[----:B------:R-:W-:-:S07]  /*2cf70*/  IMAD.MOV.U32 R6, RZ, RZ, R14 ;  /* 0x000000ffff067224 */ /* 0x000fce00078e000e */
[----:B------:R-:W-:Y:S05]  /*2cf80*/  WARPSYNC.COLLECTIVE R15, `(.L_x_890) ;  /* 0x000000000f087348 */ /* 0x000fea0003c00000 */
[----:B------:R0:W1:Y:S02]  /*2cf90*/  SHFL.IDX P6, R14, R13, R12, R11 ;  /* 0x0000000c0d0e7389 */ /* 0x00006400000c000b */
[----:B01----:R-:W-:Y:S01]  /*2cfa0*/  ENDCOLLECTIVE ;  /* 0x000000000000791b */ /* 0x003fe20003800000 */
.L_x_890:
        /* <DEDUP_REMOVED lines=20> */
.L_x_891:
[----:B------:R-:W-:Y:S02]  /*2d0f0*/  IMAD.MOV.U32 R13, RZ, RZ, R4 ;  /* 0x000000ffff0d7224 */ /* 0x000fe400078e0004 */
[----:B------:R-:W-:-:S07]  /*2d100*/  IMAD.MOV.U32 R6, RZ, RZ, R14 ;  /* 0x000000ffff067224 */ /* 0x000fce00078e000e */
[----:B------:R-:W-:Y:S05]  /*2d110*/  WARPSYNC.COLLECTIVE R15, `(.L_x_892) ;  /* 0x000000000f087348 */ /* 0x000fea0003c00000 */
[----:B------:R0:W1:Y:S02]  /*2d120*/  SHFL.IDX P6, R14, R13, R12, R11 ;  /* 0x0000000c0d0e7389 */ /* 0x00006400000c000b */
[----:B01----:R-:W-:Y:S01]  /*2d130*/  ENDCOLLECTIVE ;  /* 0x000000000000791b */ /* 0x003fe20003800000 */
.L_x_892:
        /* <DEDUP_REMOVED lines=20> */
.L_x_893:
[----:B------:R-:W-:Y:S02]  /*2d280*/  IMAD.MOV.U32 R13, RZ, RZ, R4 ;  /* 0x000000ffff0d7224 */ /* 0x000fe400078e0004 */
[----:B------:R-:W-:-:S07]  /*2d290*/  IMAD.MOV.U32 R6, RZ, RZ, R14 ;  /* 0x000000ffff067224 */ /* 0x000fce00078e000e */
[----:B------:R-:W-:Y:S05]  /*2d2a0*/  WARPSYNC.COLLECTIVE R15, `(.L_x_894) ;  /* 0x000000000f087348 */ /* 0x000fea0003c00000 */
[----:B------:R0:W1:Y:S02]  /*2d2b0*/  SHFL.IDX P6, R14, R13, R12, R11 ;  /* 0x0000000c0d0e7389 */ /* 0x00006400000c000b */
[----:B01----:R-:W-:Y:S01]  /*2d2c0*/  ENDCOLLECTIVE ;  /* 0x000000000000791b */ /* 0x003fe20003800000 */
.L_x_894:
        /* <DEDUP_REMOVED lines=20> */
.L_x_895:
[----:B------:R-:W-:Y:S02]  /*2d410*/  IMAD.MOV.U32 R13, RZ, RZ, R4 ;  /* 0x000000ffff0d7224 */ /* 0x000fe400078e0004 */
[----:B------:R-:W-:-:S07]  /*2d420*/  IMAD.MOV.U32 R6, RZ, RZ, R14 ;  /* 0x000000ffff067224 */ /* 0x000fce00078e000e */
[----:B------:R-:W-:Y:S05]  /*2d430*/  WARPSYNC.COLLECTIVE R15, `(.L_x_896) ;  /* 0x000000000f087348 */ /* 0x000fea0003c00000 */
[----:B------:R0:W1:Y:S02]  /*2d440*/  SHFL.IDX P6, R14, R13, R12, R11 ;  /* 0x0000000c0d0e7389 */ /* 0x00006400000c000b */
[----:B01----:R-:W-:Y:S01]  /*2d450*/  ENDCOLLECTIVE ;  /* 0x000000000000791b */ /* 0x003fe20003800000 */
.L_x_896:
        /* <DEDUP_REMOVED lines=20> */
.L_x_897:
[----:B------:R-:W-:Y:S02]  /*2d5a0*/  IMAD.MOV.U32 R13, RZ, RZ, R4 ;  /* 0x000000ffff0d7224 */ /* 0x000fe400078e0004 */
[----:B------:R-:W-:-:S07]  /*2d5b0*/  IMAD.MOV.U32 R6, RZ, RZ, R14 ;  /* 0x000000ffff067224 */ /* 0x000fce00078e000e */
[----:B------:R-:W-:Y:S05]  /*2d5c0*/  WARPSYNC.COLLECTIVE R15, `(.L_x_898) ;  /* 0x000000000f087348 */ /* 0x000fea0003c00000 */
[----:B------:R0:W1:Y:S02]  /*2d5d0*/  SHFL.IDX P6, R14, R13, R12, R11 ;  /* 0x0000000c0d0e7389 */ /* 0x00006400000c000b */
[----:B01----:R-:W-:Y:S01]  /*2d5e0*/  ENDCOLLECTIVE ;  /* 0x000000000000791b */ /* 0x003fe20003800000 */
.L_x_898:
        /* <DEDUP_REMOVED lines=20> */
.L_x_899:
[----:B------:R-:W-:Y:S02]  /*2d730*/  IMAD.MOV.U32 R13, RZ, RZ, R4 ;  /* 0x000000ffff0d7224 */ /* 0x000fe400078e0004 */
[----:B------:R-:W-:-:S07]  /*2d740*/  IMAD.MOV.U32 R6, RZ, RZ, R14 ;  /* 0x000000ffff067224 */ /* 0x000fce00078e000e */
[----:B------:R-:W-:Y:S05]  /*2d750*/  WARPSYNC.COLLECTIVE R15, `(.L_x_900) ;  /* 0x000000000f087348 */ /* 0x000fea0003c00000 */
[----:B------:R0:W1:Y:S02]  /*2d760*/  SHFL.IDX P6, R14, R13, R12, R11 ;  /* 0x0000000c0d0e7389 */ /* 0x00006400000c000b */
[----:B01----:R-:W-:Y:S01]  /*2d770*/  ENDCOLLECTIVE ;  /* 0x000000000000791b */ /* 0x003fe20003800000 */
.L_x_900:
        /* <DEDUP_REMOVED lines=18> */
.L_x_901:
[----:B------:R-:W-:-:S05]  /*2d8a0*/  VIADD R7, R0, 0x60 ;  /* 0x0000006000077836 */ /* 0x000fca0000000000 */
[----:B------:R-:W-:Y:S01]  /*2d8b0*/  ISETP.GE.AND P5, PT, R7, R2, PT ;  /* 0x000000020700720c */ /* 0x000fe20003fa6270 */
[----:B------:R-:W-:Y:S02]  /*2d8c0*/  IMAD.MOV.U32 R13, RZ, RZ, R4 ;  /* 0x000000ffff0d7224 */ /* 0x000fe400078e0004 */
[----:B------:R-:W-:-:S10]  /*2d8d0*/  IMAD.MOV.U32 R8, RZ, RZ, R14 ;  /* 0x000000ffff087224 */ /* 0x000fd400078e000e */
[----:B------:R-:W-:Y:S05]  /*2d8e0*/  WARPSYNC.COLLECTIVE R15, `(.L_x_902) ;  /* 0x000000000f087348 */ /* 0x000fea0003c00000 */
[----:B------:R0:W1:Y:S02]  /*2d8f0*/  SHFL.IDX P6, R14, R13, R12, R11 ;  /* 0x0000000c0d0e7389 */ /* 0x00006400000c000b */
[----:B01----:R-:W-:Y:S01]  /*2d900*/  ENDCOLLECTIVE ;  /* 0x000000000000791b */ /* 0x003fe20003800000 */
.L_x_902:
        /* <DEDUP_REMOVED lines=18> */
.L_x_903:
[----:B------:R-:W-:Y:S02]  /*2da30*/  IMAD.MOV.U32 R13, RZ, RZ, R4 ;  /* 0x000000ffff0d7224 */ /* 0x000fe400078e0004 */
[----:B------:R-:W-:-:S07]  /*2da40*/  IMAD.MOV.U32 R5, RZ, RZ, R14 ;  /* 0x000000ffff057224 */ /* 0x000fce00078e000e */
[----:B------:R-:W-:Y:S05]  /*2da50*/  WARPSYNC.COLLECTIVE R15, `(.L_x_904) ;  /* 0x000000000f087348 */ /* 0x000fea0003c00000 */
[----:B------:R0:W1:Y:S02]  /*2da60*/  SHFL.IDX P6, R14, R13, R12, R11 ;  /* 0x0000000c0d0e7389 */ /* 0x00006400000c000b */
[----:B01----:R-:W-:Y:S01]  /*2da70*/  ENDCOLLECTIVE ;  /* 0x000000000000791b */ /* 0x003fe20003800000 */
.L_x_904:
[----:B------:R-:W-:Y:S01]  /*2da80*/  IMAD.MOV.U32 R3, RZ, RZ, R14 ;  /* 0x000000ffff037224 */ /* 0x000fe200078e000e */
[----:B------:R-:W-:Y:S06]  /*2da90*/  BRA `(.L_x_905) ;  /* 0xffffffa000c47947 */ /* 0x000fec000383ffff */
.L_x_757:
[----:B---3--:R3:W4:Y:S02]  /*2daa0*/  SYNCS.PHASECHK.TRANS64.TRYWAIT P0, [R18+URZ+0x38820], R0 ;  /* 0x03882000120075a7 */ /* 0x008724000800017f */
[----:B----4-:R-:W-:Y:S05]  /*2dab0*/  @!P0 NANOSLEEP.SYNCS 0x989680 ;  /* 0x009896800000895d */ /* 0x010fea0003900000 */
[----:B------:R-:W4:Y:S02]  /*2dac0*/  @!P0 SYNCS.PHASECHK.TRANS64 P0, [R18+URZ+0x38820], R0 ;  /* 0x03882000120085a7 */ /* 0x000f24000800007f */
[----:B----4-:R-:W-:Y:S05]  /*2dad0*/  @!P0 BRA `(.L_x_757) ;  /* 0xfffffffc00f08947 */ /* 0x010fea000383ffff */
[----:B------:R-:W-:Y:S05]  /*2dae0*/  BRA `(.L_x_906) ;  /* 0xffffffa400407947 */ /* 0x000fea000383ffff */
.L_x_766:
[----:B-1----:R1:W2:Y:S02]  /*2daf0*/  SYNCS.PHASECHK.TRANS64.TRYWAIT P0, [R3+URZ+0x38840], R2 ;  /* 0x03884002030075a7 */ /* 0x0022a4000800017f */
[----:B--2---:R-:W-:Y:S05]  /*2db00*/  @!P0 NANOSLEEP.SYNCS 0x989680 ;  /* 0x009896800000895d */ /* 0x004fea0003900000 */
[----:B------:R-:W2:Y:S02]  /*2db10*/  @!P0 SYNCS.PHASECHK.TRANS64 P0, [R3+URZ+0x38840], R2 ;  /* 0x03884002030085a7 */ /* 0x000ea4000800007f */
[----:B--2---:R-:W-:Y:S05]  /*2db20*/  @!P0 BRA `(.L_x_766) ;  /* 0xfffffffc00f08947 */ /* 0x004fea000383ffff */
[----:B------:R-:W-:Y:S05]  /*2db30*/  BRA `(.L_x_907) ;  /* 0xffffffa800207947 */ /* 0x000fea000383ffff */
.L_x_774:
[----:B0-----:R0:W1:Y:S02]  /*2db40*/  SYNCS.PHASECHK.TRANS64.TRYWAIT P0, [R3+URZ+0x60], R2 ;  /* 0x00006002030075a7 */ /* 0x001064000800017f */
[----:B-1----:R-:W-:Y:S05]  /*2db50*/  @!P0 NANOSLEEP.SYNCS 0x989680 ;  /* 0x009896800000895d */ /* 0x002fea0003900000 */
[----:B------:R-:W1:Y:S02]  /*2db60*/  @!P0 SYNCS.PHASECHK.TRANS64 P0, [R3+URZ+0x60], R2 ;  /* 0x00006002030085a7 */ /* 0x000e64000800007f */
[----:B-1----:R-:W-:Y:S05]  /*2db70*/  @!P0 BRA `(.L_x_774) ;  /* 0xfffffffc00f08947 */ /* 0x002fea000383ffff */
[----:B------:R-:W-:Y:S05]  /*2db80*/  BRA `(.L_x_908) ;  /* 0xffffffac00747947 */ /* 0x000fea000383ffff */
.L_x_785:
[----:B-1----:R1:W2:Y:S02]  /*2db90*/  SYNCS.PHASECHK.TRANS64.TRYWAIT P0, [R3+URZ+0x38840], R2 ;  /* 0x03884002030075a7 */ /* 0x0022a4000800017f */
[----:B--2---:R-:W-:Y:S05]  /*2dba0*/  @!P0 NANOSLEEP.SYNCS 0x989680 ;  /* 0x009896800000895d */ /* 0x004fea0003900000 */
[----:B------:R-:W2:Y:S02]  /*2dbb0*/  @!P0 SYNCS.PHASECHK.TRANS64 P0, [R3+URZ+0x38840], R2 ;  /* 0x03884002030085a7 */ /* 0x000ea4000800007f */
[----:B--2---:R-:W-:Y:S05]  /*2dbc0*/  @!P0 BRA `(.L_x_785) ;  /* 0xfffffffc00f08947 */ /* 0x004fea000383ffff */
[----:B------:R-:W-:Y:S05]  /*2dbd0*/  BRA `(.L_x_909) ;  /* 0xffffffb400807947 */ /* 0x000fea000383ffff */
.L_x_793:
[----:B0-----:R0:W1:Y:S02]  /*2dbe0*/  SYNCS.PHASECHK.TRANS64.TRYWAIT P0, [R2+URZ+0x60], R3 ;  /* 0x00006003020075a7 */ /* 0x001064000800017f */
[----:B-1----:R-:W-:Y:S05]  /*2dbf0*/  @!P0 NANOSLEEP.SYNCS 0x989680 ;  /* 0x009896800000895d */ /* 0x002fea0003900000 */
[----:B------:R-:W1:Y:S02]  /*2dc00*/  @!P0 SYNCS.PHASECHK.TRANS64 P0, [R2+URZ+0x60], R3 ;  /* 0x00006003020085a7 */ /* 0x000e64000800007f */
[----:B-1----:R-:W-:Y:S05]  /*2dc10*/  @!P0 BRA `(.L_x_793) ;  /* 0xfffffffc00f08947 */ /* 0x002fea000383ffff */
[----:B------:R-:W-:Y:S05]  /*2dc20*/  BRA `(.L_x_910) ;  /* 0xffffffb800d47947 */ /* 0x000fea000383ffff */
.L_x_804:
[----:B--2---:R2:W3:Y:S02]  /*2dc30*/  SYNCS.PHASECHK.TRANS64.TRYWAIT P0, [R2+URZ+0x38840], R3 ;  /* 0x03884003020075a7 */ /* 0x0044e4000800017f */
[----:B---3--:R-:W-:Y:S05]  /*2dc40*/  @!P0 NANOSLEEP.SYNCS 0x989680 ;  /* 0x009896800000895d */ /* 0x008fea0003900000 */
[----:B------:R-:W3:Y:S02]  /*2dc50*/  @!P0 SYNCS.PHASECHK.TRANS64 P0, [R2+URZ+0x38840], R3 ;  /* 0x03884003020085a7 */ /* 0x000ee4000800007f */
[----:B---3--:R-:W-:Y:S05]  /*2dc60*/  @!P0 BRA `(.L_x_804) ;  /* 0xfffffffc00f08947 */ /* 0x008fea000383ffff */
[----:B------:R-:W-:Y:S05]  /*2dc70*/  BRA `(.L_x_911) ;  /* 0xffffffc000b07947 */ /* 0x000fea000383ffff */
.L_x_812:
[----:B0-----:R0:W1:Y:S02]  /*2dc80*/  SYNCS.PHASECHK.TRANS64.TRYWAIT P0, [R2+URZ+0x60], R5 ;  /* 0x00006005020075a7 */ /* 0x001064000800017f */
[----:B-1----:R-:W-:Y:S05]  /*2dc90*/  @!P0 NANOSLEEP.SYNCS 0x989680 ;  /* 0x009896800000895d */ /* 0x002fea0003900000 */
[----:B------:R-:W1:Y:S02]  /*2dca0*/  @!P0 SYNCS.PHASECHK.TRANS64 P0, [R2+URZ+0x60], R5 ;  /* 0x00006005020085a7 */ /* 0x000e64000800007f */
[----:B-1----:R-:W-:Y:S05]  /*2dcb0*/  @!P0 BRA `(.L_x_812) ;  /* 0xfffffffc00f08947 */ /* 0x002fea000383ffff */
[----:B------:R-:W-:Y:S05]  /*2dcc0*/  BRA `(.L_x_912) ;  /* 0xffffffc800047947 */ /* 0x000fea000383ffff */
.L_x_825:
[----:B--2---:R2:W3:Y:S02]  /*2dcd0*/  SYNCS.PHASECHK.TRANS64.TRYWAIT P0, [R0+URZ+0x38860], R2 ;  /* 0x03886002000075a7 */ /* 0x0044e4000800017f */
[----:B---3--:R-:W-:Y:S05]  /*2dce0*/  @!P0 NANOSLEEP.SYNCS 0x989680 ;  /* 0x009896800000895d */ /* 0x008fea0003900000 */
[----:B------:R-:W3:Y:S02]  /*2dcf0*/  @!P0 SYNCS.PHASECHK.TRANS64 P0, [R0+URZ+0x38860], R2 ;  /* 0x03886002000085a7 */ /* 0x000ee4000800007f */
[----:B---3--:R-:W-:Y:S05]  /*2dd00*/  @!P0 BRA `(.L_x_825) ;  /* 0xfffffffc00f08947 */ /* 0x008fea000383ffff */
[----:B------:R-:W-:Y:S05]  /*2dd10*/  BRA `(.L_x_913) ;  /* 0xffffffcc00cc7947 */ /* 0x000fea000383ffff */
.L_x_834:
[----:B------:R-:W3:Y:S01]  /*2dd20*/  LDL R0, [R1] ;  /* 0x0000000001007983 */ /* 0x000ee20000100800 */
[----:B------:R-:W-:Y:S01]  /*2dd30*/  BSSY B0, `(.L_x_914) ;  /* 0x0000008000007945 */ /* 0x000fe20003800000 */
[----:B------:R-:W-:Y:S02]  /*2dd40*/  IMAD.MOV.U32 R12, RZ, RZ, RZ ;  /* 0x000000ffff0c7224 */ /* 0x000fe400078e00ff */
[----:B0-----:R-:W-:Y:S02]  /*2dd50*/  IMAD.MOV.U32 R11, RZ, RZ, 0x1f ;  /* 0x0000001fff0b7424 */ /* 0x001fe400078e00ff */
[----:B------:R-:W-:Y:S02]  /*2dd60*/  IMAD.MOV.U32 R15, RZ, RZ, -0x1 ;  /* 0xffffffffff0f7424 */ /* 0x000fe400078e00ff */
[----:B---3--:R-:W-:-:S07]  /*2dd70*/  IMAD.MOV.U32 R13, RZ, RZ, R0 ;  /* 0x000000ffff0d7224 */ /* 0x008fce00078e0000 */
[----:B--2---:R-:W-:Y:S05]  /*2dd80*/  WARPSYNC.COLLECTIVE R15, `(.L_x_915) ;  /* 0x000000000f087348 */ /* 0x004fea0003c00000 */
[----:B------:R0:W1:Y:S02]  /*2dd90*/  SHFL.IDX P6, R14, R13, R12, R11 ;  /* 0x0000000c0d0e7389 */ /* 0x00006400000c000b */
[----:B012---:R-:W-:Y:S01]  /*2dda0*/  ENDCOLLECTIVE ;  /* 0x000000000000791b */ /* 0x007fe20003800000 */
.L_x_915:
[----:B------:R-:W-:Y:S05]  /*2ddb0*/  BSYNC B0 ;  /* 0x0000000000007941 */ /* 0x000fea0003800000 */
.L_x_914:
        /* <DEDUP_REMOVED lines=9> */
.L_x_916:
        /* <DEDUP_REMOVED lines=27> */
.L_x_917:
        /* <DEDUP_REMOVED lines=8> */
.L_x_918:
        /* <DEDUP_REMOVED lines=8> */
.L_x_919:
        /* <DEDUP_REMOVED lines=8> */
.L_x_920:
        /* <DEDUP_REMOVED lines=8> */
.L_x_921:
        /* <DEDUP_REMOVED lines=9> */
.L_x_922:
[----:B------:R-:W-:Y:S01]  /*2e290*/  IMAD.MOV.U32 R9, RZ, RZ, R14 ;  /* 0x000000ffff097224 */ /* 0x000fe200078e000e */
[----:B------:R-:W-:Y:S06]  /*2e2a0*/  BRA `(.L_x_923) ;  /* 0xffffffd000b87947 */ /* 0x000fec000383ffff */
.L_x_837:
[----:B------:R-:W-:Y:S01]  /*2e2b0*/  BSSY B0, `(.L_x_924) ;  /* 0x0000008000007945 */ /* 0x000fe20003800000 */
[----:B------:R-:W-:Y:S02]  /*2e2c0*/  IMAD.MOV.U32 R13, RZ, RZ, R2 ;  /* 0x000000ffff0d7224 */ /* 0x000fe400078e0002 */
[----:B------:R-:W-:Y:S02]  /*2e2d0*/  IMAD.MOV.U32 R12, RZ, RZ, 0x1 ;  /* 0x00000001ff0c7424 */ /* 0x000fe400078e00ff */
[----:B------:R-:W-:Y:S02]  /*2e2e0*/  IMAD.MOV.U32 R11, RZ, RZ, RZ ;  /* 0x000000ffff0b7224 */ /* 0x000fe400078e00ff */
[----:B------:R-:W-:-:S07]  /*2e2f0*/  IMAD.MOV.U32 R15, RZ, RZ, -0x1 ;  /* 0xffffffffff0f7424 */ /* 0x000fce00078e00ff */
[----:B0-----:R-:W-:Y:S05]  /*2e300*/  WARPSYNC.COLLECTIVE R15, `(.L_x_925) ;  /* 0x000000000f087348 */ /* 0x001fea0003c00000 */
[----:B------:R1:W2:Y:S02]  /*2e310*/  SHFL.UP P6, R14, R13, R12, R11 ;  /* 0x0400000c0d0e7389 */ /* 0x0002a400000c000b */
[----:B012---:R-:W-:Y:S01]  /*2e320*/  ENDCOLLECTIVE ;  /* 0x000000000000791b */ /* 0x007fe20003800000 */
.L_x_925:
[----:B------:R-:W-:Y:S05]  /*2e330*/  BSYNC B0 ;  /* 0x0000000000007941 */ /* 0x000fea0003800000 */
.L_x_924:
        /* <DEDUP_REMOVED lines=10> */
.L_x_926:
        /* <DEDUP_REMOVED lines=8> */
.L_x_927:
        /* <DEDUP_REMOVED lines=8> */
.L_x_928:
        /* <DEDUP_REMOVED lines=8> */
.L_x_929:
        /* <DEDUP_REMOVED lines=9> */
.L_x_930:
[----:B------:R-:W-:Y:S01]  /*2e5f0*/  IMAD.MOV.U32 R9, RZ, RZ, R14 ;  /* 0x000000ffff097224 */ /* 0x000fe200078e000e */
[----:B------:R-:W-:Y:S06]  /*2e600*/  BRA `(.L_x_931) ;  /* 0xffffffd000907947 */ /* 0x000fec000383ffff */
.L_x_839:
[----:B------:R-:W-:Y:S01]  /*2e610*/  BSSY B0, `(.L_x_932) ;  /* 0x0000006000007945 */ /* 0x000fe20003800000 */
[----:B------:R-:W-:Y:S01]  /*2e620*/  PLOP3.LUT P6, PT, P6, PT, PT, 0x8, 0x0 ;  /* 0x000000000000781c */ /* 0x000fe200037ce170 */
[----:B------:R-:W-:-:S12]  /*2e630*/  IMAD.MOV.U32 R15, RZ, RZ, -0x1 ;  /* 0xffffffffff0f7424 */ /* 0x000fd800078e00ff */
[----:B0-----:R-:W-:Y:S05]  /*2e640*/  WARPSYNC.COLLECTIVE R15, `(.L_x_933) ;  /* 0x000000000f087348 */ /* 0x001fea0003c00000 */
[----:B------:R-:W-:Y:S01]  /*2e650*/  VOTE.ANY R14, PT, P6 ;  /* 0x00000000000e7806 */ /* 0x000fe200030e0100 */
[----:B0-----:R-:W-:Y:S06]  /*2e660*/  ENDCOLLECTIVE ;  /* 0x000000000000791b */ /* 0x001fec0003800000 */
.L_x_933:
[----:B------:R-:W-:Y:S05]  /*2e670*/  BSYNC B0 ;  /* 0x0000000000007941 */ /* 0x000fea0003800000 */
.L_x_932:
        /* <DEDUP_REMOVED lines=9> */
.L_x_934:
[----:B------:R-:W-:Y:S02]  /*2e710*/  IMAD.MOV.U32 R13, RZ, RZ, R6 ;  /* 0x000000ffff0d7224 */ /* 0x000fe400078e0006 */
[----:B------:R-:W-:-:S07]  /*2e720*/  IMAD.MOV.U32 R4, RZ, RZ, R14 ;  /* 0x000000ffff047224 */ /* 0x000fce00078e000e */
[----:B------:R-:W-:Y:S05]  /*2e730*/  WARPSYNC.COLLECTIVE R15, `(.L_x_935) ;  /* 0x000000000f087348 */ /* 0x000fea0003c00000 */
[----:B------:R0:W1:Y:S02]  /*2e740*/  SHFL.IDX P6, R14, R13, R12, R11 ;  /* 0x0000000c0d0e7389 */ /* 0x00006400000c000b */
[----:B01----:R-:W-:Y:S01]  /*2e750*/  ENDCOLLECTIVE ;  /* 0x000000000000791b */ /* 0x003fe20003800000 */
.L_x_935:
[----:B------:R-:W-:Y:S01]  /*2e760*/  IMAD.MOV.U32 R6, RZ, RZ, R14 ;  /* 0x000000ffff067224 */ /* 0x000fe200078e000e */
[----:B------:R-:W-:Y:S06]  /*2e770*/  BRA `(.L_x_936) ;  /* 0xffffffd000707947 */ /* 0x000fec000383ffff */
.L_x_841:
[----:B------:R-:W-:Y:S01]  /*2e780*/  BSSY B0, `(.L_x_937) ;  /* 0x0000007000007945 */ /* 0x000fe20003800000 */
[----:B------:R-:W-:Y:S02]  /*2e790*/  IMAD.MOV.U32 R13, RZ, RZ, R7 ;  /* 0x000000ffff0d7224 */ /* 0x000fe400078e0007 */
[----:B------:R-:W-:Y:S02]  /*2e7a0*/  IMAD.MOV.U32 R11, RZ, RZ, 0x1f ;  /* 0x0000001fff0b7424 */ /* 0x000fe400078e00ff */
[----:B------:R-:W-:-:S07]  /*2e7b0*/  IMAD.MOV.U32 R15, RZ, RZ, -0x1 ;  /* 0xffffffffff0f7424 */ /* 0x000fce00078e00ff */
[----:B0123--:R-:W-:Y:S05]  /*2e7c0*/  WARPSYNC.COLLECTIVE R15, `(.L_x_938) ;  /* 0x000000000f087348 */ /* 0x00ffea0003c00000 */
[----:B------:R4:W0:Y:S02]  /*2e7d0*/  SHFL.IDX P6, R14, R13, R12, R11 ;  /* 0x0000000c0d0e7389 */ /* 0x00082400000c000b */
[----:B01234-:R-:W-:Y:S01]  /*2e7e0*/  ENDCOLLECTIVE ;  /* 0x000000000000791b */ /* 0x01ffe20003800000 */
.L_x_938:
[----:B------:R-:W-:Y:S05]  /*2e7f0*/  BSYNC B0 ;  /* 0x0000000000007941 */ /* 0x000fea0003800000 */
.L_x_937:
[----:B------:R-:W-:Y:S01]  /*2e800*/  IMAD.MOV.U32 R7, RZ, RZ, R14 ;  /* 0x000000ffff077224 */ /* 0x000fe200078e000e */
[----:B------:R-:W-:Y:S06]  /*2e810*/  BRA `(.L_x_939) ;  /* 0xffffffd000607947 */ /* 0x000fec000383ffff */
.L_x_845:
[----:B0-----:R0:W1:Y:S02]  /*2e820*/  SYNCS.PHASECHK.TRANS64.TRYWAIT P0, [R0+URZ+0x38820], R3 ;  /* 0x03882003000075a7 */ /* 0x001064000800017f */
[----:B-1----:R-:W-:Y:S05]  /*2e830*/  @!P0 NANOSLEEP.SYNCS 0x989680 ;  /* 0x009896800000895d */ /* 0x002fea0003900000 */
[----:B------:R-:W1:Y:S02]  /*2e840*/  @!P0 SYNCS.PHASECHK.TRANS64 P0, [R0+URZ+0x38820], R3 ;  /* 0x03882003000085a7 */ /* 0x000e64000800007f */
[----:B-1----:R-:W-:Y:S05]  /*2e850*/  @!P0 BRA `(.L_x_845) ;  /* 0xfffffffc00f08947 */ /* 0x002fea000383ffff */
[----:B------:R-:W-:Y:S05]  /*2e860*/  BRA `(.L_x_940) ;  /* 0xffffffd400f87947 */ /* 0x000fea000383ffff */
.L_x_846:
[----:B------:R-:W1:Y:S01]  /*2e870*/  S2R R2, SR_TID.X ;  /* 0x0000000000027919 */ /* 0x000e620000002100 */
[----:B------:R-:W-:Y:S01]  /*2e880*/  BSSY B0, `(.L_x_941) ;  /* 0x000000a000007945 */ /* 0x000fe20003800000 */
[----:B------:R-:W-:Y:S02]  /*2e890*/  IMAD.MOV.U32 R12, RZ, RZ, RZ ;  /* 0x000000ffff0c7224 */ /* 0x000fe400078e00ff */
[----:B--2---:R-:W-:Y:S02]  /*2e8a0*/  IMAD.MOV.U32 R11, RZ, RZ, 0x1f ;  /* 0x0000001fff0b7424 */ /* 0x004fe400078e00ff */
[----:B------:R-:W-:Y:S01]  /*2e8b0*/  IMAD.MOV.U32 R15, RZ, RZ, -0x1 ;  /* 0xffffffffff0f7424 */ /* 0x000fe200078e00ff */
[----:B-1----:R-:W-:-:S04]  /*2e8c0*/  SHF.R.U32.HI R2, RZ, 0x5, R2 ;  /* 0x00000005ff027819 */ /* 0x002fc80000011602 */
[----:B------:R-:W-:-:S05]  /*2e8d0*/  LOP3.LUT R2, R2, 0x3, RZ, 0xc0, !PT ;  /* 0x0000000302027812 */ /* 0x000fca00078ec0ff */
[----:B------:R-:W-:-:S07]  /*2e8e0*/  IMAD.MOV.U32 R13, RZ, RZ, R2 ;  /* 0x000000ffff0d7224 */ /* 0x000fce00078e0002 */
[----:B0-----:R-:W-:Y:S05]  /*2e8f0*/  WARPSYNC.COLLECTIVE R15, `(.L_x_942) ;  /* 0x000000000f087348 */ /* 0x001fea0003c00000 */
[----:B------:R1:W2:Y:S02]  /*2e900*/  SHFL.IDX P6, R14, R13, R12, R11 ;  /* 0x0000000c0d0e7389 */ /* 0x0002a400000c000b */
[----:B012---:R-:W-:Y:S01]  /*2e910*/  ENDCOLLECTIVE ;  /* 0x000000000000791b */ /* 0x007fe20003800000 */
.L_x_942:
[----:B------:R-:W-:Y:S05]  /*2e920*/  BSYNC B0 ;  /* 0x0000000000007941 */ /* 0x000fea0003800000 */
.L_x_941:
[----:B------:R-:W-:Y:S05]  /*2e930*/  BRA `(.L_x_943) ;  /* 0xffffffd400e07947 */ /* 0x000fea000383ffff */
.L_x_847:
[----:B------:R-:W-:Y:S01]  /*2e940*/  BSSY B0, `(.L_x_944) ;  /* 0x0000006000007945 */ /* 0x000fe20003800000 */
[----:B------:R-:W-:-:S07]  /*2e950*/  IMAD.MOV.U32 R15, RZ, RZ, -0x1 ;  /* 0xffffffffff0f7424 */ /* 0x000fce00078e00ff */
[----:B012---:R-:W-:Y:S05]  /*2e960*/  WARPSYNC.COLLECTIVE R15, `(.L_x_945) ;  /* 0x000000000f0c7348 */ /* 0x007fea0003c00000 */
[----:B------:R-:W-:Y:S02]  /*2e970*/  ELECT P6, UR62, PT ;  /* 0x00000000003e782f */ /* 0x000fe400038c0000 */
[----:B------:R-:W-:Y:S01]  /*2e980*/  MOV R14, UR62 ;  /* 0x0000003e000e7c02 */ /* 0x000fe20008000f00 */
[----:B012---:R-:W-:Y:S10]  /*2e990*/  ENDCOLLECTIVE ;  /* 0x000000000000791b */ /* 0x007ff40003800000 */
.L_x_945:
[----:B------:R-:W-:Y:S05]  /*2e9a0*/  BSYNC B0 ;  /* 0x0000000000007941 */ /* 0x000fea0003800000 */
.L_x_944:
[----:B------:R-:W-:Y:S05]  /*2e9b0*/  BRA `(.L_x_946) ;  /* 0xffffffd400d47947 */ /* 0x000fea000383ffff */
.L_x_849:
[----:B0-----:R0:W1:Y:S02]  /*2e9c0*/  SYNCS.PHASECHK.TRANS64.TRYWAIT P0, [R6+URZ], R5 ;  /* 0x00000005060075a7 */ /* 0x001064000800017f */
[----:B-1----:R-:W-:Y:S05]  /*2e9d0*/  @!P0 NANOSLEEP.SYNCS 0x989680 ;  /* 0x009896800000895d */ /* 0x002fea0003900000 */
[----:B------:R-:W1:Y:S02]  /*2e9e0*/  @!P0 SYNCS.PHASECHK.TRANS64 P0, [R6+URZ], R5 ;  /* 0x00000005060085a7 */ /* 0x000e64000800007f */
[----:B-1----:R-:W-:Y:S05]  /*2e9f0*/  @!P0 BRA `(.L_x_849) ;  /* 0xfffffffc00f08947 */ /* 0x002fea000383ffff */
[----:B------:R-:W-:Y:S05]  /*2ea00*/  BRA `(.L_x_947) ;  /* 0xffffffd8000c7947 */ /* 0x000fea000383ffff */
.L_x_850:
[----:B-1----:R1:W3:Y:S02]  /*2ea10*/  SYNCS.PHASECHK.TRANS64.TRYWAIT P0, [R7+URZ], R2 ;  /* 0x00000002070075a7 */ /* 0x0022e4000800017f */
[----:B---3--:R-:W-:Y:S05]  /*2ea20*/  @!P0 NANOSLEEP.SYNCS 0x989680 ;  /* 0x009896800000895d */ /* 0x008fea0003900000 */
[----:B------:R-:W3:Y:S02]  /*2ea30*/  @!P0 SYNCS.PHASECHK.TRANS64 P0, [R7+URZ], R2 ;  /* 0x00000002070085a7 */ /* 0x000ee4000800007f */
[----:B---3--:R-:W-:Y:S05]  /*2ea40*/  @!P0 BRA `(.L_x_850) ;  /* 0xfffffffc00f08947 */ /* 0x008fea000383ffff */
[----:B------:R-:W-:Y:S05]  /*2ea50*/  BRA `(.L_x_948) ;  /* 0xffffffd800007947 */ /* 0x000fea000383ffff */
.L_x_852:
[----:B---3--:R3:W4:Y:S02]  /*2ea60*/  SYNCS.PHASECHK.TRANS64.TRYWAIT P0, [R4+URZ], R5 ;  /* 0x00000005040075a7 */ /* 0x008724000800017f */
[----:B----4-:R-:W-:Y:S05]  /*2ea70*/  @!P0 NANOSLEEP.SYNCS 0x989680 ;  /* 0x009896800000895d */ /* 0x010fea0003900000 */
[----:B------:R-:W4:Y:S02]  /*2ea80*/  @!P0 SYNCS.PHASECHK.TRANS64 P0, [R4+URZ], R5 ;  /* 0x00000005040085a7 */ /* 0x000f24000800007f */
[----:B----4-:R-:W-:Y:S05]  /*2ea90*/  @!P0 BRA `(.L_x_852) ;  /* 0xfffffffc00f08947 */ /* 0x010fea000383ffff */
[----:B------:R-:W-:Y:S05]  /*2eaa0*/  BRA `(.L_x_949) ;  /* 0xffffffd800047947 */ /* 0x000fea000383ffff */
.L_x_950:
        /* <DEDUP_REMOVED lines=13> */
.L_x_3202:


//--------------------- .text._ZN7cutlass13device_kernelIN5flash11enable_sm90INS1_16FlashAttnFwdSm90INS1_25CollectiveMainloopFwdSm90ILi2EN4cute5tupleIJNS5_1CILi1EEES8_S8_EEENS6_IJNS7_ILi128EEENS7_ILi64EEENS7_ILi256EEEEEELi256ENS_10bfloat16_tEfNS_4arch4Sm90ELb0ELb1ELb1ELb0ELb0ELb0ELb0ELb1ELb1ELb1ELb1ELb0EEENS1_21CollectiveEpilogueFwdINS6_IJSA_SC_SB_EEES9_SE_SG_Li256ELb0ELb1ELb1ELb0EEENS1_19SingleTileSchedulerILb0ELb1ELb1ELi128EEEEEEEEEvNT_6ParamsE --------------------------
	.section	.text._ZN7cutlass13device_kernelIN5flash11enable_sm90INS1_16FlashAttnFwdSm90INS1_25CollectiveMainloopFwdSm90ILi2EN4cute5tupleIJNS5_1CILi1EEES8_S8_EEENS6_IJNS7_ILi128EEENS7_ILi64EEENS7_ILi256EEEEEELi256ENS_10bfloat16_tEfNS_4arch4Sm90ELb0ELb1ELb1ELb0ELb0ELb0ELb0ELb1ELb1ELb1ELb1ELb0EEENS1_21CollectiveEpilogueFwdINS6_IJSA_SC_SB_EEES9_SE_SG_Li256ELb0ELb1ELb1ELb0EEENS1_19SingleTileSchedulerILb0ELb1ELb1ELi128EEEEEEEEEvNT_6ParamsE,"ax",@progbits
	.align	128
.text._ZN7cutlass13device_kernelIN5flash11enable_sm90INS1_16FlashAttnFwdSm90INS1_25CollectiveMainloopFwdSm90ILi2EN4cute5tupleIJNS5_1CILi1EEES8_S8_EEENS6_IJNS7_ILi128EEENS7_ILi64EEENS7_ILi256EEEEEELi256ENS_10bfloat16_tEfNS_4arch4Sm90ELb0ELb1ELb1ELb0ELb0ELb0ELb0ELb1ELb1ELb1ELb1ELb0EEENS1_21CollectiveEpilogueFwdINS6_IJSA_SC_SB_EEES9_SE_SG_Li256ELb0ELb1ELb1ELb0EEENS1_19SingleTileSchedulerILb0ELb1ELb1ELi128EEEEEEEEEvNT_6ParamsE:
        .type           _ZN7cutlass13device_kernelIN5flash11enable_sm90INS1_16FlashAttnFwdSm90INS1_25CollectiveMainloopFwdSm90ILi2EN4cute5tupleIJNS5_1CILi1EEES8_S8_EEENS6_IJNS7_ILi128EEENS7_ILi64EEENS7_ILi256EEEEEELi256ENS_10bfloat16_tEfNS_4arch4Sm90ELb0ELb1ELb1ELb0ELb0ELb0ELb0ELb1ELb1ELb1ELb1ELb0EEENS1_21CollectiveEpilogueFwdINS6_IJSA_SC_SB_EEES9_SE_SG_Li256ELb0ELb1ELb1ELb0EEENS1_19SingleTileSchedulerILb0ELb1ELb1ELi128EEEEEEEEEvNT_6ParamsE,@function
        .size           _ZN7cutlass13device_kernelIN5flash11enable_sm90INS1_16FlashAttnFwdSm90INS1_25CollectiveMainloopFwdSm90ILi2EN4cute5tupleIJNS5_1CILi1EEES8_S8_EEENS6_IJNS7_ILi128EEENS7_ILi64EEENS7_ILi256EEEEEELi256ENS_10bfloat16_tEfNS_4arch4Sm90ELb0ELb1ELb1ELb0ELb0ELb0ELb0ELb1ELb1ELb1ELb1ELb0EEENS1_21CollectiveEpilogueFwdINS6_IJSA_SC_SB_EEES9_SE_SG_Li256ELb0ELb1ELb1ELb0EEENS1_19SingleTileSchedulerILb0ELb1ELb1ELi128EEEEEEEEEvNT_6ParamsE,(.L_x_3203 - _ZN7cutlass13device_kernelIN5flash11enable_sm90INS1_16FlashAttnFwdSm90INS1_25CollectiveMainloopFwdSm90ILi2EN4cute5tupleIJNS5_1CILi1EEES8_S8_EEENS6_IJNS7_ILi128EEENS7_ILi64EEENS7_ILi256EEEEEELi256ENS_10bfloat16_tEfNS_4arch4Sm90ELb0ELb1ELb1ELb0ELb0ELb0ELb0ELb1ELb1ELb1ELb1ELb0EEENS1_21CollectiveEpilogueFwdINS6_IJSA_SC_SB_EEES9_SE_SG_Li256ELb0ELb1ELb1ELb0EEENS1_19SingleTileSchedulerILb0ELb1ELb1ELi128EEEEEEEEEvNT_6ParamsE)
        .other          _ZN7cutlass13device_kernelIN5flash11enable_sm90INS1_16FlashAttnFwdSm90INS1_25CollectiveMainloopFwdSm90ILi2EN4cute5tupleIJNS5_1CILi1EEES8_S8_EEENS6_IJNS7_ILi128EEENS7_ILi64EEENS7_ILi256EEEEEELi256ENS_10bfloat16_tEfNS_4arch4Sm90ELb0ELb1ELb1ELb0ELb0ELb0ELb0ELb1ELb1ELb1ELb1ELb0EEENS1_21CollectiveEpilogueFwdINS6_IJSA_SC_SB_EEES9_SE_SG_Li256ELb0ELb1ELb1ELb0EEENS1_19SingleTileSchedulerILb0ELb1ELb1ELi128EEEEEEEEEvNT_6ParamsE,@"STO_CUDA_ENTRY STV_DEFAULT"
_ZN7cutlass13device_kernelIN5flash11enable_sm90INS1_16FlashAttnFwdSm90INS1_25CollectiveMainloopFwdSm90ILi2EN4cute5tupleIJNS5_1CILi1EEES8_S8_EEENS6_IJNS7_ILi128EEENS7_ILi64EEENS7_ILi256EEEEEELi256ENS_10bfloat16_tEfNS_4arch4Sm90ELb0ELb1ELb1ELb0ELb0ELb0ELb0ELb1ELb1ELb1ELb1ELb0EEENS1_21CollectiveEpilogueFwdINS6_IJSA_SC_SB_EEES9_SE_SG_Li256ELb0ELb1ELb1ELb0EEENS1_19SingleTileSchedulerILb0ELb1ELb1ELi128EEEEEEEEEvNT_6ParamsE:
        /* <DEDUP_REMOVED lines=18> */
.L_x_952:
[----:B------:R-:W-:Y:S05]  /*0120*/  BSYNC B0 ;  /* 0x0000000000007941 */ /* 0x000fea0003800000 */
.L_x_951:
        /* <DEDUP_REMOVED lines=41> */
.L_x_953:
        /* <DEDUP_REMOVED lines=22> */
.L_x_954:
        /* <DEDUP_REMOVED lines=18> */
.L_x_955:
        /* <DEDUP_REMOVED lines=22> */
.L_x_956:
        /* <DEDUP_REMOVED lines=22> */
.L_x_957:
[----:B0-----:R-:W-:Y:S01]  /*0900*/  UMOV UR4, 0x1 ;  /* 0x0000000100047882 */ /* 0x001fe20000000000 */
[----:B------:R-:W-:Y:S01]  /*0910*/  PLOP3.LUT P0, PT, PT, PT, UP0, 0x80, 0x0 ;  /* 0x000000000000781c */ /* 0x000fe20003f0f008 */
[----:B------:R-:W-:Y:S01]  /*0920*/  USEL UR4, UR4, 0x2, !UP0 ;  /* 0x0000000204047887 */ /* 0x000fe2000c000000 */
[----:B------:R-:W-:Y:S01]  /*0930*/  NOP ;  /* 0x0000000000007918 */ /* 0x000fe20000000000 */
[----:B------:R-:W-:Y:S04]  /*0940*/  BSSY B6, `(.L_x_958) ;  /* 0x0001474000067945 */ /* 0x000fe80003800000 */
[----:B------:R-:W-:-:S05]  /*0950*/  IMAD.U32 R2, RZ, RZ, UR4 ;  /* 0x00000004ff027e24 */ /* 0x000fca000f8e00ff */
[----:B------:R0:W-:Y:S01]  /*0960*/  STL [R1+0xc], R2 ;  /* 0x00000c0201007387 */ /* 0x0001e20000100800 */
[----:B-12-4-:R-:W-:Y:S06]  /*0970*/  BAR.SYNC.DEFER_BLOCKING 0x0 ;  /* 0x0000000000007b1d */ /* 0x016fec0000010000 */
[----:B------:R-:W-:Y:S05]  /*0980*/  @!P0 BRA `(.L_x_959) ;  /* 0x000000f800908947 */ /* 0x000fea0003800000 */
.L_x_960:
[----:B------:R-:W-:-:S08]  /*0990*/  NOP ;  /* 0x0000000000007918 */ /* 0x000fd00000000000 */
[----:B------:R-:W1:Y:S02]  /*09a0*/  USETMAXREG.TRY_ALLOC.CTAPOOL UP0, 0xf0 ;  /* 0x000000f0000079c8 */ /* 0x000e640008000600 */
[----:B-1----:R-:W-:-:S13]  /*09b0*/  PLOP3.LUT P0, PT, PT, PT, UP0, 0x80, 0x0 ;  /* 0x000000000000781c */ /* 0x002fda0003f0f008 */
[----:B------:R-:W-:Y:S05]  /*09c0*/  @!P0 BRA `(.L_x_960) ;  /* 0xfffffffc00f08947 */ /* 0x000fea000383ffff */
[----:B------:R-:W1:Y:S01]  /*09d0*/  S2UR UR6, SR_CTAID.Y ;  /* 0x00000000000679c3 */ /* 0x000e620000002600 */
[----:B------:R-:W-:Y:S02]  /*09e0*/  ULDC UR7, c[0x0][0xc50] ;  /* 0x0003140000077ab9 */ /* 0x000fe40000000800 */
[----:B------:R-:W-:-:S05]  /*09f0*/  UISETP.NE.AND UP0, UPT, UR7, 0x1, UPT ;  /* 0x000000010700788c */ /* 0x000fca000bf05270 */
[----:B------:R-:W2:Y:S06]  /*0a00*/  S2UR UR8, SR_CTAID.Z ;  /* 0x00000000000879c3 */ /* 0x000eac0000002700 */
[----:B------:R-:W-:Y:S01]  /*0a10*/  @UP0 ULDC UR4, c[0x0][0xc54] ;  /* 0x0003150000040ab9 */ /* 0x000fe20000000800 */
[----:B------:R-:W-:Y:S01]  /*0a20*/  @UP0 ULDC UR9, c[0x0][0xc58] ;  /* 0x0003160000090ab9 */ /* 0x000fe20000000800 */
[----:B-1----:R-:W-:Y:S02]  /*0a30*/  UIMAD.WIDE.U32 UR4, UR6, UR4, URZ ;  /* 0x00000004060472a5 */ /* 0x002fe4000f8e003f */
[----:B------:R-:W-:-:S02]  /*0a40*/  UMOV UR10, UR6 ;  /* 0x00000006000a7c82 */ /* 0x000fc40008000000 */
[----:B------:R-:W-:Y:S01]  /*0a50*/  @UP0 USHF.R.U32.HI UR10, URZ, UR9, UR5 ;  /* 0x000000093f0a0299 */ /* 0x000fe20008011605 */
[----:B------:R-:W-:Y:S06]  /*0a60*/  BAR.ARV 0x8, 0x180 ;  /* 0x0206000000007b1d */ /* 0x000fec0000002000 */
[----:B------:R-:W-:Y:S01]  /*0a70*/  IMAD.U32 R0, RZ, RZ, UR10 ;  /* 0x0000000aff007e24 */ /* 0x000fe2000f8e00ff */
[----:B--2---:R-:W-:Y:S01]  /*0a80*/  ISETP.LE.AND P0, PT, RZ, UR8, PT ;  /* 0x00000008ff007c0c */ /* 0x004fe2000bf03270 */
[----:B------:R-:W-:-:S03]  /*0a90*/  UIADD3 UR4, -UR10, URZ, URZ ;  /* 0x0000003f0a047290 */ /* 0x000fc6000fffe13f */
[----:B------:R3:W-:Y:S01]  /*0aa0*/  STL [R1], R0 ;  /* 0x0000000001007387 */ /* 0x0007e20000100800 */
[----:B------:R-:W-:-:S08]  /*0ab0*/  UIMAD UR6, UR7, UR4, UR6 ;  /* 0x00000004070672a4 */ /* 0x000fd0000f8e0206 */
[----:B------:R-:W-:Y:S05]  /*0ac0*/  @!P0 BRA `(.L_x_961) ;  /* 0x00000144006c8947 */ /* 0x000fea0003800000 */
[----:B------:R-:W1:Y:S01]  /*0ad0*/  S2UR UR38, SR_CTAID.X ;  /* 0x00000000002679c3 */ /* 0x000e620000002500 */
[----:B------:R-:W-:Y:S01]  /*0ae0*/  ULDC UR7, c[0x0][0x448] ;  /* 0x0001120000077ab9 */ /* 0x000fe20000000800 */
[----:B------:R-:W-:Y:S01]  /*0af0*/  ULDC.64 UR4, c[0x0][0x418] ;  /* 0x0001060000047ab9 */ /* 0x000fe20000000a00 */
[----:B---3--:R-:W2:Y:S01]  /*0b00*/  S2R R0, SR_TID.X ;  /* 0x0000000000007919 */ /* 0x008ea20000002100 */
[----:B------:R-:W-:Y:S02]  /*0b10*/  UISETP.NE.AND UP1, UPT, UR7, 0x1, UPT ;  /* 0x000000010700788c */ /* 0x000fe4000bf25270 */
[----:B------:R-:W-:Y:S01]  /*0b20*/  UISETP.NE.U32.AND UP0, UPT, UR4, URZ, UPT ;  /* 0x0000003f0400728c */ /* 0x000fe2000bf05070 */
[----:B------:R-:W-:Y:S01]  /*0b30*/  ULDC UR7, c[0x0][0x424] ;  /* 0x0001090000077ab9 */ /* 0x000fe20000000800 */
[----:B------:R-:W-:Y:S02]  /*0b40*/  ULDC UR42, c[0x0][0x288] ;  /* 0x0000a200002a7ab9 */ /* 0x000fe40000000800 */
[----:B------:R-:W-:-:S02]  /*0b50*/  UISETP.NE.AND.EX UP0, UPT, UR5, URZ, UPT, UP0 ;  /* 0x0000003f0500728c */ /* 0x000fc4000bf05300 */
[----:B------:R-:W-:Y:S01]  /*0b60*/  UIADD3 UR10, -UR42, 0x1, URZ ;  /* 0x000000012a0a7890 */ /* 0x000fe2000fffe13f */
[----:B------:R-:W-:Y:S01]  /*0b70*/  ULDC.64 UR4, c[0x0][0x9e0] ;  /* 0x0002780000047ab9 */ /* 0x000fe20000000a00 */
[----:B------:R-:W-:Y:S02]  /*0b80*/  USEL UR12, UR7, 0x1, UP0 ;  /* 0x00000001070c7887 */ /* 0x000fe40008000000 */
[----:B------:R-:W-:Y:S01]  /*0b90*/  UISETP.GE.AND UP0, UPT, UR5, 0x1, UPT ;  /* 0x000000010500788c */ /* 0x000fe2000bf06270 */
[----:B------:R-:W-:Y:S01]  /*0ba0*/  @UP1 ULDC UR9, c[0x0][0x44c] ;  /* 0x0001130000091ab9 */ /* 0x000fe20000000800 */
[----:B------:R-:W-:Y:S01]  /*0bb0*/  ULDC UR13, c[0x0][0x2f0] ;  /* 0x0000bc00000d7ab9 */ /* 0x000fe20000000800 */
[----:B------:R-:W-:Y:S01]  /*0bc0*/  @UP1 ULDC UR11, c[0x0][0x450] ;  /* 0x00011400000b1ab9 */ /* 0x000fe20000000800 */
[----:B------:R-:W-:Y:S02]  /*0bd0*/  UIMAD UR10, UR12, UR13, UR10 ;  /* 0x0000000d0c0a72a4 */ /* 0x000fe4000f8e020a */
[----:B------:R-:W-:Y:S01]  /*0be0*/  PLOP3.LUT P1, PT, PT, PT, UP0, 0x80, 0x0 ;  /* 0x000000000000781c */ /* 0x000fe20003f2f008 */
[----:B-1----:R-:W-:Y:S01]  /*0bf0*/  USHF.L.U32 UR38, UR38, 0x7, URZ ;  /* 0x0000000726267899 */ /* 0x002fe2000800063f */
[----:B------:R-:W-:-:S03]  /*0c00*/  IMAD.U32 R17, RZ, RZ, UR12 ;  /* 0x0000000cff117e24 */ /* 0x000fc6000f8e00ff */
[----:B------:R-:W-:Y:S02]  /*0c10*/  @UP1 UIADD3 UR8, UR38, 0x7f, URZ ;  /* 0x0000007f26081890 */ /* 0x000fe4000fffe03f */
[----:B------:R-:W-:Y:S02]  /*0c20*/  UIADD3 UR7, UR38, 0x7f, URZ ;  /* 0x0000007f26077890 */ /* 0x000fe4000fffe03f */
[----:B------:R-:W-:Y:S01]  /*0c30*/  UIMAD.WIDE.U32 UR8, UR8, UR9, URZ ;  /* 0x00000009080872a5 */ /* 0x000fe2000f8e003f */
[----:B--2---:R-:W-:-:S03]  /*0c40*/  VIADD R18, R0, 0xffffff80 ;  /* 0xffffff8000127836 */ /* 0x004fc60000000000 */
[----:B------:R-:W-:-:S04]  /*0c50*/  @UP1 USHF.R.U32.HI UR7, URZ, UR11, UR9 ;  /* 0x0000000b3f071299 */ /* 0x000fc80008011609 */
[----:B------:R-:W-:-:S04]  /*0c60*/  UIADD3 UR10, UR10, UR7, URZ ;  /* 0x000000070a0a7290 */ /* 0x000fc8000fffe03f */
[----:B------:R-:W-:Y:S01]  /*0c70*/  UIADD3 UR4, UR10, UR4, URZ ;  /* 0x000000040a047290 */ /* 0x000fe2000fffe03f */
[----:B------:R-:W-:Y:S11]  /*0c80*/  @!P1 BRA `(.L_x_962) ;  /* 0x0000000000449947 */ /* 0x000ff60003800000 */
[----:B------:R-:W-:Y:S01]  /*0c90*/  ISETP.LT.AND P0, PT, RZ, UR10, PT ;  /* 0x0000000aff007c0c */ /* 0x000fe2000bf01270 */
[----:B------:R-:W-:-:S12]  /*0ca0*/  UIADD3 UR7, UR10, -0x1, URZ ;  /* 0xffffffff0a077890 */ /* 0x000fd8000fffe03f */
[----:B------:R-:W-:Y:S05]  /*0cb0*/  @P0 BRA `(.L_x_963) ;  /* 0x00000000001c0947 */ /* 0x000fea0003800000 */
[----:B------:R-:W-:Y:S02]  /*0cc0*/  UISETP.NE.AND UP0, UPT, UR5, 0x1, UPT ;  /* 0x000000010500788c */ /* 0x000fe4000bf05270 */
[----:B------:R-:W-:-:S09]  /*0cd0*/  UIADD3 UR7, -UR10, URZ, URZ ;  /* 0x0000003f0a077290 */ /* 0x000fd2000fffe13f */
[----:B------:R-:W-:Y:S02]  /*0ce0*/  @UP0 ULDC.64 UR10, c[0x0][0x9e8] ;  /* 0x00027a00000a0ab9 */ /* 0x000fe40000000a00 */
[----:B------:R-:W-:-:S04]  /*0cf0*/  UIMAD.WIDE.U32 UR8, UR7, UR10, URZ ;  /* 0x0000000a070872a5 */ /* 0x000fc8000f8e003f */
[----:B------:R-:W-:-:S04]  /*0d00*/  @UP0 USHF.R.U32.HI UR7, URZ, UR11, UR9 ;  /* 0x0000000b3f070299 */ /* 0x000fc80008011609 */
[----:B------:R-:W-:Y:S01]  /*0d10*/  ULOP3.LUT UR7, URZ, UR7, URZ, 0x33, !UPT ;  /* 0x000000073f077292 */ /* 0x000fe2000f8e333f */
[----:B------:R-:W-:Y:S11]  /*0d20*/  BRA `(.L_x_964) ;  /* 0x0000000000107947 */ /* 0x000ff60003800000 */
.L_x_963:
[----:B------:R-:W-:-:S11]  /*0d30*/  UISETP.NE.AND UP0, UPT, UR5, 0x1, UPT ;  /* 0x000000010500788c */ /* 0x000fd6000bf05270 */
[----:B------:R-:W-:Y:S02]  /*0d40*/  @UP0 ULDC.64 UR10, c[0x0][0x9e8] ;  /* 0x00027a00000a0ab9 */ /* 0x000fe40000000a00 */
[----:B------:R-:W-:-:S04]  /*0d50*/  UIMAD.WIDE.U32 UR8, UR7, UR10, URZ ;  /* 0x0000000a070872a5 */ /* 0x000fc8000f8e003f */
[----:B------:R-:W-:-:S12]  /*0d60*/  @UP0 USHF.R.U32.HI UR7, URZ, UR11, UR9 ;  /* 0x0000000b3f070299 */ /* 0x000fd80008011609 */
.L_x_964:
[----:B------:R-:W-:-:S04]  /*0d70*/  UIMAD UR7, UR7, UR5, UR5 ;  /* 0x00000005070772a4 */ /* 0x000fc8000f8e0205 */
[----:B------:R-:W-:-:S04]  /*0d80*/  UISETP.LT.AND UP0, UPT, UR4, UR7, UPT ;  /* 0x000000070400728c */ /* 0x000fc8000bf01270 */
[----:B------:R-:W-:-:S12]  /*0d90*/  USEL UR4, UR4, UR7, UP0 ;  /* 0x0000000704047287 */ /* 0x000fd80008000000 */
.L_x_962:
[----:B------:R-:W-:Y:S01]  /*0da0*/  R2UR UR15, R17 ;  /* 0x00000000110f72ca */ /* 0x000fe200000e0000 */
[----:B------:R-:W-:Y:S01]  /*0db0*/  UIADD3 UR10, UR4, 0x3f, URZ ;  /* 0x0000003f040a7890 */ /* 0x000fe2000fffe03f */
[----:B------:R-:W-:Y:S01]  /*0dc0*/  @UP1 ULDC UR8, c[0x0][0x44c] ;  /* 0x0001130000081ab9 */ /* 0x000fe20000000800 */
[----:B------:R-:W-:Y:S02]  /*0dd0*/  @UP1 ULDC UR14, c[0x0][0x450] ;  /* 0x00011400000e1ab9 */ /* 0x000fe40000000800 */
[----:B------:R-:W-:Y:S02]  /*0de0*/  USHF.R.S32.HI UR11, URZ, 0x1f, UR10 ;  /* 0x0000001f3f0b7899 */ /* 0x000fe4000801140a */
[----:B------:R-:W-:Y:S02]  /*0df0*/  UIMAD.WIDE.U32 UR8, UR38, UR8, URZ ;  /* 0x00000008260872a5 */ /* 0x000fe4000f8e003f */
[----:B------:R-:W-:Y:S01]  /*0e00*/  ULEA.HI UR11, UR11, UR10, URZ, 0x6 ;  /* 0x0000000a0b0b7291 */ /* 0x000fe2000f8f303f */
[----:B------:R-:W-:Y:S01]  /*0e10*/  UMOV UR12, UR38 ;  /* 0x00000026000c7c82 */ /* 0x000fe20008000000 */
[----:B------:R-:W-:-:S02]  /*0e20*/  @UP1 USHF.R.U32.HI UR12, URZ, UR14, UR9 ;  /* 0x0000000e3f0c1299 */ /* 0x000fc40008011609 */
[----:B------:R-:W-:Y:S02]  /*0e30*/  UIMAD UR7, UR15, UR13, 0x3f ;  /* 0x0000003f0f0774a4 */ /* 0x000fe4000f8e020d */
[----:B------:R-:W-:Y:S02]  /*0e40*/  USHF.R.S32.HI UR11, URZ, 0x6, UR11 ;  /* 0x000000063f0b7899 */ /* 0x000fe4000801140b */
[----:B------:R-:W-:Y:S02]  /*0e50*/  USHF.R.S32.HI UR4, URZ, 0x1f, UR7 ;  /* 0x0000001f3f047899 */ /* 0x000fe40008011407 */
[----:B------:R-:W-:Y:S02]  /*0e60*/  UIMAD UR42, UR15, UR13, -UR42 ;  /* 0x0000000d0f2a72a4 */ /* 0x000fe4000f8e0a2a */
[----:B------:R-:W-:Y:S02]  /*0e70*/  ULEA.HI UR4, UR4, UR7, URZ, 0x6 ;  /* 0x0000000704047291 */ /* 0x000fe4000f8f303f */
[----:B------:R-:W-:-:S02]  /*0e80*/  UIADD3 UR7, UR42, UR12, URZ ;  /* 0x0000000c2a077290 */ /* 0x000fc4000fffe03f */
[----:B------:R-:W-:Y:S01]  /*0e90*/  USHF.R.S32.HI UR4, URZ, 0x6, UR4 ;  /* 0x000000063f047899 */ /* 0x000fe20008011404 */
[----:B------:R-:W-:-:S03]  /*0ea0*/  ULDC UR8, c[0x0][0x9dc] ;  /* 0x0002770000087ab9 */ /* 0x000fc60000000800 */
[----:B------:R-:W-:-:S04]  /*0eb0*/  UISETP.LT.AND UP0, UPT, UR4, UR11, UPT ;  /* 0x0000000b0400728c */ /* 0x000fc8000bf01270 */
[----:B------:R-:W-:Y:S02]  /*0ec0*/  USEL UR11, UR4, UR11, UP0 ;  /* 0x0000000b040b7287 */ /* 0x000fe40008000000 */
[----:B------:R-:W-:Y:S01]  /*0ed0*/  UIADD3 UR4, UR7, -UR8, URZ ;  /* 0x8000000807047290 */ /* 0x000fe2000fffe03f */
[----:B------:R-:W-:Y:S11]  /*0ee0*/  @!P1 BRA `(.L_x_965) ;  /* 0x0000000000449947 */ /* 0x000ff60003800000 */
[----:B------:R-:W-:-:S06]  /*0ef0*/  UISETP.GT.AND UP0, UPT, UR7, -0x1, UPT ;  /* 0xffffffff0700788c */ /* 0x000fcc000bf04270 */
[----:B------:R-:W-:-:S13]  /*0f00*/  PLOP3.LUT P0, PT, PT, PT, UP0, 0x80, 0x0 ;  /* 0x000000000000781c */ /* 0x000fda0003f0f008 */
[----:B------:R-:W-:Y:S05]  /*0f10*/  @P0 BRA `(.L_x_966) ;  /* 0x00000000001c0947 */ /* 0x000fea0003800000 */
[----:B------:R-:W-:Y:S02]  /*0f20*/  UISETP.NE.AND UP0, UPT, UR5, 0x1, UPT ;  /* 0x000000010500788c */ /* 0x000fe4000bf05270 */
[----:B------:R-:W-:-:S09]  /*0f30*/  ULOP3.LUT UR7, URZ, UR7, URZ, 0x33, !UPT ;  /* 0x000000073f077292 */ /* 0x000fd2000f8e333f */
[----:B------:R-:W-:Y:S02]  /*0f40*/  @UP0 ULDC.64 UR12, c[0x0][0x9e8] ;  /* 0x00027a00000c0ab9 */ /* 0x000fe40000000a00 */
[----:B------:R-:W-:-:S04]  /*0f50*/  UIMAD.WIDE.U32 UR8, UR7, UR12, URZ ;  /* 0x0000000c070872a5 */ /* 0x000fc8000f8e003f */
[----:B------:R-:W-:-:S04]  /*0f60*/  @UP0 USHF.R.U32.HI UR7, URZ, UR13, UR9 ;  /* 0x0000000d3f070299 */ /* 0x000fc80008011609 */
[----:B------:R-:W-:Y:S01]  /*0f70*/  ULOP3.LUT UR7, URZ, UR7, URZ, 0x33, !UPT ;  /* 0x000000073f077292 */ /* 0x000fe2000f8e333f */
[----:B------:R-:W-:Y:S11]  /*0f80*/  BRA `(.L_x_967) ;  /* 0x0000000000107947 */ /* 0x000ff60003800000 */
.L_x_966:
[----:B------:R-:W-:-:S11]  /*0f90*/  UISETP.NE.AND UP0, UPT, UR5, 0x1, UPT ;  /* 0x000000010500788c */ /* 0x000fd6000bf05270 */
[----:B------:R-:W-:Y:S02]  /*0fa0*/  @UP0 ULDC.64 UR12, c[0x0][0x9e8] ;  /* 0x00027a00000c0ab9 */ /* 0x000fe40000000a00 */
[----:B------:R-:W-:-:S04]  /*0fb0*/  UIMAD.WIDE.U32 UR8, UR7, UR12, URZ ;  /* 0x0000000c070872a5 */ /* 0x000fc8000f8e003f */
[----:B------:R-:W-:-:S12]  /*0fc0*/  @UP0 USHF.R.U32.HI UR7, URZ, UR13, UR9 ;  /* 0x0000000d3f070299 */ /* 0x000fd80008011609 */
.L_x_967:
[----:B------:R-:W-:-:S04]  /*0fd0*/  UIMAD UR5, UR7, UR5, URZ ;  /* 0x00000005070572a4 */ /* 0x000fc8000f8e023f */
[----:B------:R-:W-:-:S04]  /*0fe0*/  UISETP.LT.AND UP0, UPT, UR4, UR5, UPT ;  /* 0x000000050400728c */ /* 0x000fc8000bf01270 */
[----:B------:R-:W-:-:S12]  /*0ff0*/  USEL UR4, UR4, UR5, !UP0 ;  /* 0x0000000504047287 */ /* 0x000fd8000c000000 */
.L_x_965:
[----:B------:R-:W-:Y:S02]  /*1000*/  USHF.R.S32.HI UR5, URZ, 0x1f, UR4 ;  /* 0x0000001f3f057899 */ /* 0x000fe40008011404 */
[----:B------:R-:W-:Y:S02]  /*1010*/  USHF.R.U32.HI UR12, URZ, 0x10, UR6 ;  /* 0x000000103f0c7899 */ /* 0x000fe40008011606 */
[----:B------:R-:W-:Y:S02]  /*1020*/  ULEA.HI UR5, UR5, UR4, URZ, 0x6 ;  /* 0x0000000405057291 */ /* 0x000fe4000f8f303f */
[----:B------:R-:W-:Y:S02]  /*1030*/  ULOP3.LUT UR7, UR6, 0xffff, URZ, 0xc0, !UPT ;  /* 0x0000ffff06077892 */ /* 0x000fe4000f8ec03f */
[----:B------:R-:W-:Y:S01]  /*1040*/  USHF.R.S32.HI UR5, URZ, 0x6, UR5 ;  /* 0x000000063f057899 */ /* 0x000fe20008011405 */
[----:B------:R-:W-:-:S03]  /*1050*/  UMOV UR4, URZ ;  /* 0x0000003f00047c82 */ /* 0x000fc60008000000 */
[----:B------:R-:W-:-:S04]  /*1060*/  UISETP.LT.AND UP0, UPT, URZ, UR5, UPT ;  /* 0x000000053f00728c */ /* 0x000fc8000bf01270 */
[----:B------:R-:W-:Y:S02]  /*1070*/  USEL UR10, URZ, UR5, !UP0 ;  /* 0x000000053f0a7287 */ /* 0x000fe4000c000000 */
[----:B------:R-:W-:Y:S02]  /*1080*/  UISETP.NE.AND UP0, UPT, UR12, URZ, UPT ;  /* 0x0000003f0c00728c */ /* 0x000fe4000bf05270 */
[----:B------:R-:W-:-:S06]  /*1090*/  UISETP.GT.AND UP1, UPT, UR11, UR10, UPT ;  /* 0x0000000a0b00728c */ /* 0x000fcc000bf24270 */
[----:B------:R-:W-:-:S03]  /*10a0*/  PLOP3.LUT P0, PT, PT, PT, UP1, 0x80, 0x0 ;  /* 0x000000000000781c */ /* 0x000fc60003f0f018 */
[----:B------:R-:W-:-:S10]  /*10b0*/  @!UP0 ULDC UR12, c[0x0][0x9f0] ;  /* 0x00027c00000c8ab9 */ /* 0x000fd40000000800 */
[----:B------:R-:W-:Y:S05]  /*10c0*/  @!P0 BRA `(.L_x_968) ;  /* 0x0000000000888947 */ /* 0x000fea0003800000 */
[----:B------:R-:W-:Y:S01]  /*10d0*/  MOV R3, UR12 ;  /* 0x0000000c00037c02 */ /* 0x000fe20008000f00 */
[----:B------:R-:W-:-:S03]  /*10e0*/  UIADD3 UR4, UR12, -0x1, UR11 ;  /* 0xffffffff0c047890 */ /* 0x000fc6000fffe00b */
[-C--:B------:R-:W-:Y:S01]  /*10f0*/  IABS R0, R3.reuse ;  /* 0x0000000300007213 */ /* 0x080fe20000000000 */
[----:B------:R-:W-:Y:S01]  /*1100*/  UIADD3 UR6, -UR10, UR4, URZ ;  /* 0x000000040a067290 */ /* 0x000fe2000fffe13f */
[----:B------:R-:W-:Y:S02]  /*1110*/  IABS R5, R3 ;  /* 0x0000000300057213 */ /* 0x000fe40000000000 */
[----:B------:R-:W-:Y:S01]  /*1120*/  R2UR UR13, R0 ;  /* 0x00000000000d72ca */ /* 0x000fe200000e0000 */
[----:B------:R-:W-:Y:S02]  /*1130*/  UMOV UR4, URZ ;  /* 0x0000003f00047c82 */ /* 0x000fe40008000000 */
[----:B------:R-:W-:Y:S01]  /*1140*/  IMAD.U32 R4, RZ, RZ, UR6 ;  /* 0x00000006ff047e24 */ /* 0x000fe2000f8e00ff */
[----:B------:R-:W-:-:S04]  /*1150*/  ULOP3.LUT UR6, UR6, UR12, URZ, 0x3c, !UPT ;  /* 0x0000000c06067292 */ /* 0x000fc8000f8e3c3f */
[----:B------:R-:W-:-:S05]  /*1160*/  IABS R4, R4 ;  /* 0x0000000400047213 */ /* 0x000fca0000000000 */
[----:B------:R-:W1:Y:S01]  /*1170*/  I2F.RP R0, UR13 ;  /* 0x0000000d00007d06 */ /* 0x000e620008209400 */
[----:B------:R-:W-:-:S05]  /*1180*/  IMAD.MOV.U32 R3, RZ, RZ, R4 ;  /* 0x000000ffff037224 */ /* 0x000fca00078e0004 */
[----:B------:R-:W-:Y:S02]  /*1190*/  R2UR UR9, R3 ;  /* 0x00000000030972ca */ /* 0x000fe400000e0000 */
[----:B-1----:R-:W0:Y:S02]  /*11a0*/  MUFU.RCP R0, R0 ;  /* 0x0000000000007308 */ /* 0x002e240000001000 */
[----:B0-----:R-:W-:Y:S02]  /*11b0*/  VIADD R2, R0, 0xffffffe ;  /* 0x0ffffffe00027836 */ /* 0x001fe40000000000 */
        /* <DEDUP_REMOVED lines=19> */
.L_x_968:
[----:B------:R-:W-:Y:S01]  /*12f0*/  UIMAD UR5, UR7, UR4, UR10 ;  /* 0x00000004070572a4 */ /* 0x000fe2000f8e020a */
[----:B------:R-:W-:Y:S01]  /*1300*/  IMAD.U32 R0, RZ, RZ, UR11 ;  /* 0x0000000bff007e24 */ /* 0x000fe2000f8e00ff */
[----:B------:R-:W-:Y:S01]  /*1310*/  MOV R3, UR4 ;  /* 0x0000000400037c02 */ /* 0x000fe20008000f00 */
[----:B0-----:R-:W-:Y:S01]  /*1320*/  IMAD.MOV.U32 R2, RZ, RZ, RZ ;  /* 0x000000ffff027224 */ /* 0x001fe200078e00ff */
[----:B------:R-:W-:Y:S02]  /*1330*/  PLOP3.LUT P0, PT, PT, PT, PT, 0x80, 0x0 ;  /* 0x000000000000781c */ /* 0x000fe40003f0f070 */
[----:B------:R-:W-:Y:S02]  /*1340*/  CS2R R150, SRZ ;  /* 0x0000000000967805 */ /* 0x000fe4000001ff00 */
[----:B------:R-:W-:Y:S01]  /*1350*/  VIADDMNMX R0, R3, UR5, R0, PT ;  /* 0x0000000503007c46 */ /* 0x000fe2000b800100 */
[----:B------:R-:W-:Y:S01]  /*1360*/  IMAD.U32 R22, RZ, RZ, UR5 ;  /* 0x00000005ff167e24 */ /* 0x000fe2000f8e00ff */
[----:B------:R-:W-:-:S02]  /*1370*/  CS2R R148, SRZ ;  /* 0x0000000000947805 */ /* 0x000fc4000001ff00 */
[----:B------:R-:W-:Y:S02]  /*1380*/  CS2R R146, SRZ ;  /* 0x0000000000927805 */ /* 0x000fe4000001ff00 */
[----:B------:R-:W-:Y:S01]  /*1390*/  R2UR UR39, R0 ;  /* 0x00000000002772ca */ /* 0x000fe200000e0000 */
[----:B------:R-:W-:Y:S01]  /*13a0*/  IMAD.MOV.U32 R0, RZ, RZ, RZ ;  /* 0x000000ffff007224 */ /* 0x000fe200078e00ff */
        /* <DEDUP_REMOVED lines=10> */
[----:B------:R-:W-:Y:S01]  /*1450*/  CS2R R124, SRZ ;  /* 0x00000000007c7805 */ /* 0x000fe2000001ff00 */
[----:B------:R-:W-:Y:S01]  /*1460*/  UISETP.GT.AND UP0, UPT, UR39, UR5, UPT ;  /* 0x000000052700728c */ /* 0x000fe2000bf04270 */
[----:B------:R-:W-:Y:S02]  /*1470*/  CS2R R122, SRZ ;  /* 0x00000000007a7805 */ /* 0x000fe4000001ff00 */
[----:B------:R-:W-:Y:S02]  /*1480*/  CS2R R120, SRZ ;  /* 0x0000000000787805 */ /* 0x000fe4000001ff00 */
[----:B------:R-:W-:Y:S02]  /*1490*/  CS2R R118, SRZ ;  /* 0x0000000000767805 */ /* 0x000fe4000001ff00 */
[----:B------:R-:W-:Y:S02]  /*14a0*/  CS2R R116, SRZ ;  /* 0x0000000000747805 */ /* 0x000fe4000001ff00 */
[----:B------:R-:W-:-:S02]  /*14b0*/  CS2R R114, SRZ ;  /* 0x0000000000727805 */ /* 0x000fc4000001ff00 */
[----:B------:R-:W-:Y:S02]  /*14c0*/  PLOP3.LUT P1, PT, PT, PT, UP0, 0x80, 0x0 ;  /* 0x000000000000781c */ /* 0x000fe40003f2f008 */
        /* <DEDUP_REMOVED lines=45> */
[----:B------:R-:W-:Y:S06]  /*17a0*/  @!P1 BRA `(.L_x_969) ;  /* 0x000000c400a49947 */ /* 0x000fec0003800000 */
[----:B------:R-:W-:Y:S01]  /*17b0*/  SHF.R.S32.HI R19, RZ, 0x1f, R18 ;  /* 0x0000001fff137819 */ /* 0x000fe20000011412 */
[----:B------:R-:W0:Y:S01]  /*17c0*/  S2UR UR7, SR_CgaCtaId ;  /* 0x00000000000779c3 */ /* 0x000e220000008800 */
[----:B------:R-:W-:Y:S02]  /*17d0*/  UMOV UR6, 0x400 ;  /* 0x0000040000067882 */ /* 0x000fe40000000000 */
[----:B------:R-:W-:-:S04]  /*17e0*/  LEA.HI R23, R19, R18, RZ, 0x7 ;  /* 0x0000001213177211 */ /* 0x000fc800078f38ff */
[----:B------:R-:W-:-:S05]  /*17f0*/  SHF.R.S32.HI R56, RZ, 0x7, R23 ;  /* 0x00000007ff387819 */ /* 0x000fca0000011417 */
[----:B------:R-:W1:Y:S01]  /*1800*/  SHFL.IDX PT, R0, R56, RZ, 0x1f ;  /* 0x00001fff38007589 */ /* 0x000e6200000e0000 */
[----:B0-----:R-:W-:-:S04]  /*1810*/  ULEA UR8, UR7, UR6, 0x18 ;  /* 0x0000000607087291 */ /* 0x001fc8000f8ec03f */
[----:B------:R-:W-:Y:S02]  /*1820*/  UIADD3 UR6, UR8, 0x10400, URZ ;  /* 0x0001040008067890 */ /* 0x000fe4000fffe03f */
[----:B------:R-:W-:Y:S02]  /*1830*/  IMAD.U32 R16, RZ, RZ, UR8 ;  /* 0x00000008ff107e24 */ /* 0x000fe4000f8e00ff */
        /* <DEDUP_REMOVED lines=15> */
[----:B------:R-:W-:Y:S01]  /*1930*/  MOV R5, UR5 ;  /* 0x0000000500057c02 */ /* 0x000fe20008000f00 */
[----:B------:R-:W-:Y:S01]  /*1940*/  ULDC.64 UR4, c[0x4][0xb0] ;  /* 0x01002c0000047ab9 */ /* 0x000fe20000000a00 */
        /* <DEDUP_REMOVED lines=9> */
.L_x_970:
[----:B------:R-:W-:Y:S02]  /*19e0*/  R2UR UR4, R16 ;  /* 0x00000000100472ca */ /* 0x000fe400000e0000 */
[----:B------:R-:W-:-:S11]  /*19f0*/  SHF.L.U32 R0, RZ, 0x1f, RZ ;  /* 0x0000001fff007819 */ /* 0x000fd600000006ff */
[----:B------:R-:W0:Y:S02]  /*1a00*/  SYNCS.PHASECHK.TRANS64.TRYWAIT P0, [UR4+0x30800], R0 ;  /* 0x03080000ff0075a7 */ /* 0x000e240008000144 */
[----:B0-----:R-:W-:Y:S05]  /*1a10*/  @!P0 BRA `(.L_x_971) ;  /* 0x0000013400a08947 */ /* 0x001fea0003800000 */
.L_x_1145:
[----:B------:R-:W2:Y:S02]  /*1a20*/  LDL R2, [R1+0xc] ;  /* 0x00000c0001027983 */ /* 0x000ea40000100800 */
[----:B--2---:R-:W-:-:S13]  /*1a30*/  R2UR UR4, R2 ;  /* 0x00000000020472ca */ /* 0x004fda00000e0000 */
[----:B------:R-:W-:-:S06]  /*1a40*/  ULOP3.LUT UR4, UR4, 0x1, URZ, 0xfc, !UPT ;  /* 0x0000000104047892 */ /* 0x000fcc000f8efc3f */
[----:B------:R-:W-:-:S05]  /*1a50*/  IMAD.U32 R2, RZ, RZ, UR4 ;  /* 0x00000004ff027e24 */ /* 0x000fca000f8e00ff */
[----:B------:R-:W-:-:S13]  /*1a60*/  ISETP.NE.AND P4, PT, R2, 0x3, PT ;  /* 0x000000030200780c */ /* 0x000fda0003f85270 */
[----:B------:R-:W-:Y:S05]  /*1a70*/  @!P4 BRA `(.L_x_972) ;  /* 0x000000000004c947 */ /* 0x000fea0003800000 */
[----:B------:R-:W-:Y:S01]  /*1a80*/  BPT.TRAP 0x1 ;  /* 0x000000040000795c */ /* 0x000fe20000300000 */
.L_x_972:
[----:B------:R-:W-:-:S13]  /*1a90*/  R2UR UR4, R16 ;  /* 0x00000000100472ca */ /* 0x000fda00000e0000 */
[----:B------:R1:W2:Y:S01]  /*1aa0*/  SYNCS.PHASECHK.TRANS64.TRYWAIT P0, [UR4+0x30830], R0 ;  /* 0x03083000ff0075a7 */ /* 0x0002a20008000144 */
[----:B------:R-:W-:Y:S05]  /*1ab0*/  @!P4 BRA `(.L_x_973) ;  /* 0x000000000004c947 */ /* 0x000fea0003800000 */
[----:B------:R-:W-:Y:S01]  /*1ac0*/  BPT.TRAP 0x1 ;  /* 0x000000040000795c */ /* 0x000fe20000300000 */
.L_x_973:
[----:B------:R-:W3:Y:S01]  /*1ad0*/  S2R R2, SR_TID.X ;  /* 0x0000000000027919 */ /* 0x000ee20000002100 */
[----:B------:R-:W-:-:S05]  /*1ae0*/  IMAD.U32 R6, RZ, RZ, UR36 ;  /* 0x00000024ff067e24 */ /* 0x000fca000f8e00ff */
[----:B------:R-:W-:Y:S02]  /*1af0*/  LOP3.LUT R6, R6, 0x10000, RZ, 0xfc, !PT ;  /* 0x0001000006067812 */ /* 0x000fe400078efcff */
[----:B---3--:R-:W-:-:S04]  /*1b00*/  LOP3.LUT R2, R2, 0x7f, RZ, 0xc0, !PT ;  /* 0x0000007f02027812 */ /* 0x008fc800078ec0ff */
[----:B------:R-:W-:Y:S01]  /*1b10*/  ISETP.NE.AND P5, PT, R2, RZ, PT ;  /* 0x000000ff0200720c */ /* 0x000fe20003fa5270 */
[----:B--2---:R-:W-:-:S12]  /*1b20*/  @P0 BRA `(.L_x_974) ;  /* 0x00000000000c0947 */ /* 0x004fd80003800000 */
[----:B------:R-:W-:-:S13]  /*1b30*/  R2UR UR4, R16 ;  /* 0x00000000100472ca */ /* 0x000fda00000e0000 */
[----:B------:R-:W2:Y:S02]  /*1b40*/  SYNCS.PHASECHK.TRANS64.TRYWAIT P0, [UR4+0x30830], R0 ;  /* 0x03083000ff0075a7 */ /* 0x000ea40008000144 */
[----:B--2---:R-:W-:Y:S05]  /*1b50*/  @!P0 BRA `(.L_x_975) ;  /* 0x00000134006c8947 */ /* 0x004fea0003800000 */
.L_x_974:
[----:B------:R-:W-:Y:S05]  /*1b60*/  WARPSYNC.ALL ;  /* 0x0000000000007948 */ /* 0x000fea0003800000 */
[----:B------:R-:W-:Y:S01]  /*1b70*/  IMAD.MOV.U32 R7, RZ, RZ, 0x40000040 ;  /* 0x40000040ff077424 */ /* 0x000fe200078e00ff */
[----:B------:R-:W-:Y:S01]  /*1b80*/  R2UR UR14, R16 ;  /* 0x00000000100e72ca */ /* 0x000fe200000e0000 */
[----:B------:R-:W-:Y:S01]  /*1b90*/  WARPGROUP.ARRIVE ;  /* 0x00000000000079c5 */ /* 0x000fe20000000000 */
[----:B------:R-:W-:Y:S01]  /*1ba0*/  R2UR UR8, R6 ;  /* 0x00000000060872ca */ /* 0x000fe200000e0000 */
[----:B------:R-:W-:Y:S01]  /*1bb0*/  UMOV UR11, 0x40000040 ;  /* 0x40000040000b7882 */ /* 0x000fe20000000000 */
[----:B------:R-:W-:Y:S01]  /*1bc0*/  R2UR UR9, R7 ;  /* 0x00000000070972ca */ /* 0x000fe200000e0000 */
[----:B------:R-:W-:Y:S01]  /*1bd0*/  UMOV UR13, 0x40000040 ;  /* 0x40000040000d7882 */ /* 0x000fe20000000000 */
[----:B------:R-:W-:Y:S01]  /*1be0*/  UMOV UR7, 0x40000040 ;  /* 0x4000004000077882 */ /* 0x000fe20000000000 */
[----:B------:R-:W-:Y:S01]  /*1bf0*/  UMOV UR5, UR13 ;  /* 0x0000000d00057c82 */ /* 0x000fe20008000000 */
[----:B------:R-:W-:Y:S01]  /*1c00*/  IMAD.U32 R11, RZ, RZ, UR13 ;  /* 0x0000000dff0b7e24 */ /* 0x000fe2000f8e00ff */
[----:B------:R-:W-:Y:S01]  /*1c10*/  UMOV UR13, 0x40000040 ;  /* 0x40000040000d7882 */ /* 0x000fe20000000000 */
[----:B------:R-:W-:Y:S01]  /*1c20*/  UMOV UR17, 0x40000040 ;  /* 0x4000004000117882 */ /* 0x000fe20000000000 */
[----:B------:R-:W-:Y:S01]  /*1c30*/  UMOV UR21, 0x40000040 ;  /* 0x4000004000157882 */ /* 0x000fe20000000000 */
[----:B------:R-:W-:Y:S01]  /*1c40*/  UMOV UR25, 0x40000040 ;  /* 0x4000004000197882 */ /* 0x000fe20000000000 */
[----:B------:R-:W-:Y:S01]  /*1c50*/  UIADD3 UR4, UR14, 0x20400, URZ ;  /* 0x000204000e047890 */ /* 0x000fe2000fffe03f */
[----:B------:R-:W-:Y:S01]  /*1c60*/  LOP3.LUT R23, R23, 0xffffff80, RZ, 0xc0, !PT ;  /* 0xffffff8017177812 */ /* 0x000fe200078ec0ff */
[----:B------:R-:W-:Y:S01]  /*1c70*/  UMOV UR29, 0x40000040 ;  /* 0x40000040001d7882 */ /* 0x000fe20000000000 */
[----:B------:R-:W-:Y:S01]  /*1c80*/  UMOV UR33, 0x40000040 ;  /* 0x4000004000217882 */ /* 0x000fe20000000000 */
[----:B------:R-:W-:Y:S01]  /*1c90*/  USHF.R.U32.HI UR4, URZ, 0x4, UR4 ;  /* 0x000000043f047899 */ /* 0x000fe20008011604 */
[----:B------:R-:W-:Y:S01]  /*1ca0*/  IADD3 R23, R18, -R23, RZ ;  /* 0x8000001712177210 */ /* 0x000fe20007ffe0ff */
[----:B------:R-:W-:Y:S01]  /*1cb0*/  UMOV UR37, 0x40000040 ;  /* 0x4000004000257882 */ /* 0x000fe20000000000 */
[----:B------:R-:W-:Y:S01]  /*1cc0*/  UMOV UR41, 0x40000040 ;  /* 0x4000004000297882 */ /* 0x000fe20000000000 */
[----:B------:R-:W-:Y:S01]  /*1cd0*/  ULOP3.LUT UR4, UR4, 0x3fff, URZ, 0xc0, !UPT ;  /* 0x00003fff04047892 */ /* 0x000fe2000f8ec03f */
[----:B01----:R-:W-:Y:S01]  /*1ce0*/  SHF.R.S32.HI R0, RZ, 0x1f, R23 ;  /* 0x0000001fff007819 */ /* 0x003fe20000011417 */
[----:B------:R-:W-:Y:S01]  /*1cf0*/  UMOV UR45, 0x40000040 ;  /* 0x40000040002d7882 */ /* 0x000fe20000000000 */
[----:B------:R-:W-:Y:S01]  /*1d00*/  UMOV UR49, 0x40000040 ;  /* 0x4000004000317882 */ /* 0x000fe20000000000 */
[----:B------:R-:W-:Y:S01]  /*1d10*/  ULOP3.LUT UR15, UR4, 0x10000, URZ, 0xfc, !UPT ;  /* 0x00010000040f7892 */ /* 0x000fe2000f8efc3f */
[----:B------:R-:W-:Y:S01]  /*1d20*/  LEA.HI R19, R19, R18, RZ, 0x2 ;  /* 0x0000001213137211 */ /* 0x000fe200078f10ff */
[----:B------:R-:W-:Y:S01]  /*1d30*/  UMOV UR53, 0x40000040 ;  /* 0x4000004000357882 */ /* 0x000fe20000000000 */
[----:B------:R-:W-:Y:S01]  /*1d40*/  LEA.HI R3, R56, R56, RZ, 0x1 ;  /* 0x0000003838037211 */ /* 0x000fe200078f08ff */
[----:B------:R-:W-:Y:S01]  /*1d50*/  UIADD3 UR6, UR15, 0x2, URZ ;  /* 0x000000020f067890 */ /* 0x000fe2000fffe03f */
[-C--:B------:R-:W-:Y:S01]  /*1d60*/  LEA.HI R2, R0, R23.reuse, RZ, 0x2 ;  /* 0x0000001700027211 */ /* 0x080fe200078f10ff */
[----:B------:R-:W-:Y:S01]  /*1d70*/  IMAD.U32 R20, RZ, RZ, UR15 ;  /* 0x0000000fff147e24 */ /* 0x000fe2000f8e00ff */
[----:B------:R-:W-:Y:S01]  /*1d80*/  UMOV UR10, UR15 ;  /* 0x0000000f000a7c82 */ /* 0x000fe20008000000 */
[----:B------:R-:W-:Y:S01]  /*1d90*/  LOP3.LUT R19, R19, 0xfffffffc, RZ, 0xc0, !PT ;  /* 0xfffffffc13137812 */ /* 0x000fe200078ec0ff */
[----:B------:R-:W-:Y:S01]  /*1da0*/  HGMMA.64x64x16.F32.BF16 R24, gdesc[UR8], RZ, !UPT, gsb0 ;  /* 0x00e00000081879f0 */ /* 0x000fe2000c0018ff */
[----:B------:R-:W-:Y:S01]  /*1db0*/  R2UR UR10, R6 ;  /* 0x00000000060a72ca */ /* 0x000fe200000e0000 */
[----:B------:R-:W-:Y:S01]  /*1dc0*/  UMOV UR9, 0x40000040 ;  /* 0x4000004000097882 */ /* 0x000fe20000000000 */
[----:B------:R-:W-:Y:S01]  /*1dd0*/  LOP3.LUT R9, R3, 0x3fffffe, RZ, 0xc0, !PT ;  /* 0x03fffffe03097812 */ /* 0x000fe200078ec0ff */
[----:B------:R-:W-:Y:S01]  /*1de0*/  IMAD.U32 R15, RZ, RZ, UR9 ;  /* 0x00000009ff0f7e24 */ /* 0x000fe2000f8e00ff */
[----:B------:R-:W-:Y:S01]  /*1df0*/  LEA.HI R3, R0, R23, RZ, 0x5 ;  /* 0x0000001700037211 */ /* 0x000fe200078f28ff */
[----:B------:R-:W-:Y:S01]  /*1e00*/  IMAD.IADD R19, R18, 0x1, -R19 ;  /* 0x0000000112137824 */ /* 0x000fe200078e0a13 */
[--C-:B------:R-:W-:Y:S01]  /*1e10*/  SHF.R.S32.HI R0, RZ, 0x2, R2.reuse ;  /* 0x00000002ff007819 */ /* 0x100fe20000011402 */
[----:B------:R-:W-:Y:S01]  /*1e20*/  IMAD.IADD R9, R56, 0x1, -R9 ;  /* 0x0000000138097824 */ /* 0x000fe200078e0a09 */
[----:B------:R-:W-:Y:S01]  /*1e30*/  SHF.R.S32.HI R5, RZ, 0x1f, R2 ;  /* 0x0000001fff057819 */ /* 0x000fe20000011402 */
[----:B------:R-:W-:Y:S01]  /*1e40*/  ULEA UR27, UR39, 0xffffffc0, 0x6 ;  /* 0xffffffc0271b7891 */ /* 0x000fe2000f8e303f */
[----:B------:R-:W-:-:S02]  /*1e50*/  SHF.R.S32.HI R3, RZ, 0x5, R3 ;  /* 0x00000005ff037819 */ /* 0x000fc40000011403 */
[-C--:B------:R-:W-:Y:S01]  /*1e60*/  LEA.HI R5, R5, R0.reuse, RZ, 0x3 ;  /* 0x0000000005057211 */ /* 0x080fe200078f18ff */
[----:B------:R-:W-:Y:S01]  /*1e70*/  UIADD3 UR4, UR10, 0x2, URZ ;  /* 0x000000020a047890 */ /* 0x000fe2000fffe03f */
[----:B------:R-:W-:Y:S01]  /*1e80*/  LEA.HI R4, R19, R19, RZ, 0x1 ;  /* 0x0000001313047211 */ /* 0x000fe200078f08ff */
[----:B------:R-:W-:Y:S01]  /*1e90*/  UIADD3 UR16, UR10, 0x402, URZ ;  /* 0x000004020a107890 */ /* 0x000fe2000fffe03f */
[----:B------:R-:W-:Y:S01]  /*1ea0*/  LEA R3, R3, UR38, 0x4 ;  /* 0x0000002603037c11 */ /* 0x000fe2000f8e20ff */
[----:B------:R-:W-:Y:S01]  /*1eb0*/  UIADD3 UR20, UR10, 0x404, URZ ;  /* 0x000004040a147890 */ /* 0x000fe2000fffe03f */
[----:B------:R-:W-:Y:S01]  /*1ec0*/  LOP3.LUT R5, R5, 0xfffffff8, RZ, 0xc0, !PT ;  /* 0xfffffff805057812 */ /* 0x000fe200078ec0ff */
[----:B------:R-:W-:Y:S01]  /*1ed0*/  UIADD3 UR24, UR10, 0x406, URZ ;  /* 0x000004060a187890 */ /* 0x000fe2000fffe03f */
[----:B------:R-:W-:Y:S01]  /*1ee0*/  LOP3.LUT R4, R4, 0x1ffffffe, RZ, 0xc0, !PT ;  /* 0x1ffffffe04047812 */ /* 0x000fe200078ec0ff */
[----:B------:R-:W-:Y:S01]  /*1ef0*/  UMOV UR12, UR4 ;  /* 0x00000004000c7c82 */ /* 0x000fe20008000000 */
[----:B------:R-:W-:Y:S01]  /*1f00*/  UIADD3 UR28, UR10, 0x800, URZ ;  /* 0x000008000a1c7890 */ /* 0x000fe2000fffe03f */
[----:B------:R-:W-:Y:S01]  /*1f10*/  MOV R10, UR12 ;  /* 0x0000000c000a7c02 */ /* 0x000fe20008000f00 */
[----:B------:R-:W-:Y:S01]  /*1f20*/  UMOV UR4, UR12 ;  /* 0x0000000c00047c82 */ /* 0x000fe20008000000 */
[----:B------:R-:W-:Y:S01]  /*1f30*/  UIADD3 UR12, UR10, 0x400, URZ ;  /* 0x000004000a0c7890 */ /* 0x000fe2000fffe03f */
[----:B------:R-:W-:Y:S01]  /*1f40*/  IADD3 R0, R3, R0, -R5 ;  /* 0x0000000003007210 */ /* 0x000fe20007ffe805 */
[----:B------:R-:W-:Y:S01]  /*1f50*/  UIADD3 UR32, UR10, 0x802, URZ ;  /* 0x000008020a207890 */ /* 0x000fe2000fffe03f */
[----:B------:R-:W-:Y:S01]  /*1f60*/  IMAD.IADD R19, R19, 0x1, -R4 ;  /* 0x0000000113137824 */ /* 0x000fe200078e0a04 */
[----:B------:R-:W-:Y:S01]  /*1f70*/  UIADD3 UR36, UR10, 0x804, URZ ;  /* 0x000008040a247890 */ /* 0x000fe2000fffe03f */
[----:B------:R-:W-:Y:S01]  /*1f80*/  R2UR UR11, R17 ;  /* 0x00000000110b72ca */ /* 0x000fe200000e0000 */
[----:B------:R-:W-:Y:S01]  /*1f90*/  UIADD3 UR40, UR10, 0x806, URZ ;  /* 0x000008060a287890 */ /* 0x000fe2000fffe03f */
[----:B------:R-:W-:Y:S01]  /*1fa0*/  IMAD R0, R9, 0x40, R0 ;  /* 0x0000004009007824 */ /* 0x000fe200078e0200 */
[----:B------:R-:W-:Y:S01]  /*1fb0*/  UIADD3 UR44, UR10, 0xc00, URZ ;  /* 0x00000c000a2c7890 */ /* 0x000fe2000fffe03f */
[----:B------:R-:W-:Y:S01]  /*1fc0*/  LOP3.LUT R2, R2, 0x7ffffffc, RZ, 0xc0, !PT ;  /* 0x7ffffffc02027812 */ /* 0x000fe200078ec0ff */
[----:B------:R-:W-:Y:S01]  /*1fd0*/  UIADD3 UR48, UR10, 0xc02, URZ ;  /* 0x00000c020a307890 */ /* 0x000fe2000fffe03f */
[----:B------:R-:W-:Y:S01]  /*1fe0*/  IMAD R19, R19, 0x8, R0 ;  /* 0x0000000813137824 */ /* 0x000fe200078e0200 */
[----:B------:R-:W-:-:S02]  /*1ff0*/  UIADD3 UR52, UR10, 0xc04, URZ ;  /* 0x00000c040a347890 */ /* 0x000fc4000fffe03f */
[----:B------:R-:W-:Y:S02]  /*2000*/  IMAD.IADD R5, R23, 0x1, -R2 ;  /* 0x0000000117057824 */ /* 0x000fe400078e0a02 */
[----:B------:R-:W-:Y:S01]  /*2010*/  MOV R3, R19 ;  /* 0x0000001300037202 */ /* 0x000fe20000000f00 */
[----:B------:R-:W-:Y:S02]  /*2020*/  WARPGROUP.DEPBAR.LE gsb0, 0x0 ;  /* 0x00008000000079c5 */ /* 0x000fe40000010000 */
[----:B------:R-:W-:-:S06]  /*2030*/  WARPGROUP.ARRIVE ;  /* 0x00000000000079c5 */ /* 0x000fcc0000000000 */
[----:B------:R-:W-:Y:S01]  /*2040*/  HGMMA.64x64x16.F32.BF16 R24, gdesc[UR4], R24, gsb0 ;  /* 0x00e00000041879f0 */ /* 0x000fe20008001818 */
[----:B------:R-:W-:Y:S02]  /*2050*/  UIADD3 UR4, UR10, 0x4, URZ ;  /* 0x000000040a047890 */ /* 0x000fe4000fffe03f */
[----:B------:R-:W-:Y:S01]  /*2060*/  UIADD3 UR6, UR15, 0x4, URZ ;  /* 0x000000040f067890 */ /* 0x000fe2000fffe03f */
[----:B------:R-:W-:Y:S01]  /*2070*/  UMOV UR5, UR9 ;  /* 0x0000000900057c82 */ /* 0x000fe20008000000 */
[----:B------:R-:W-:Y:S01]  /*2080*/  UMOV UR7, 0x40000040 ;  /* 0x4000004000077882 */ /* 0x000fe20000000000 */
[----:B------:R-:W-:Y:S02]  /*2090*/  UMOV UR9, 0x40000040 ;  /* 0x4000004000097882 */ /* 0x000fe40000000000 */
[----:B------:R-:W-:Y:S02]  /*20a0*/  UMOV UR8, UR4 ;  /* 0x0000000400087c82 */ /* 0x000fe40008000000 */
[----:B------:R-:W-:Y:S01]  /*20b0*/  UMOV UR4, UR8 ;  /* 0x0000000800047c82 */ /* 0x000fe20008000000 */
[----:B------:R-:W-:Y:S01]  /*20c0*/  IMAD.U32 R14, RZ, RZ, UR8 ;  /* 0x00000008ff0e7e24 */ /* 0x000fe2000f8e00ff */
[----:B------:R-:W-:-:S02]  /*20d0*/  UIADD3 UR8, UR10, 0x6, URZ ;  /* 0x000000060a087890 */ /* 0x000fc4000fffe03f */
[----:B------:R-:W-:Y:S01]  /*20e0*/  UIADD3 UR10, UR10, 0xc06, URZ ;  /* 0x00000c060a0a7890 */ /* 0x000fe2000fffe03f */
[----:B------:R-:W-:Y:S02]  /*20f0*/  WARPGROUP.DEPBAR.LE gsb0, 0x0 ;  /* 0x00008000000079c5 */ /* 0x000fe40000010000 */
[----:B------:R-:W-:-:S06]  /*2100*/  WARPGROUP.ARRIVE ;  /* 0x00000000000079c5 */ /* 0x000fcc0000000000 */
[----:B------:R-:W-:Y:S01]  /*2110*/  HGMMA.64x64x16.F32.BF16 R24, gdesc[UR4], R24, gsb0 ;  /* 0x00e00000041879f0 */ /* 0x000fe20008001818 */
[----:B------:R-:W-:Y:S01]  /*2120*/  UIADD3 UR6, UR15, 0x6, URZ ;  /* 0x000000060f067890 */ /* 0x000fe2000fffe03f */
[----:B------:R-:W-:Y:S01]  /*2130*/  UMOV UR4, UR8 ;  /* 0x0000000800047c82 */ /* 0x000fe20008000000 */
[----:B------:R-:W-:Y:S01]  /*2140*/  UMOV UR5, UR9 ;  /* 0x0000000900057c82 */ /* 0x000fe20008000000 */
[----:B------:R-:W-:Y:S01]  /*2150*/  UMOV UR7, 0x40000040 ;  /* 0x4000004000077882 */ /* 0x000fe20000000000 */
        /* <DEDUP_REMOVED lines=82> */
[----:B------:R-:W-:Y:S01]  /*2680*/  UMOV UR5, 0x40000040 ;  /* 0x4000004000057882 */ /* 0x000fe20000000000 */
[----:B------:R-:W-:Y:S01]  /*2690*/  UMOV UR7, 0x40000040 ;  /* 0x4000004000077882 */ /* 0x000fe20000000000 */
[----:B------:R-:W-:Y:S01]  /*26a0*/  IMAD.U32 R12, RZ, RZ, UR4 ;  /* 0x00000004ff0c7e24 */ /* 0x000fe2000f8e00ff */
[----:B------:R-:W-:Y:S01]  /*26b0*/  ULDC UR10, c[0x0][0x2f0] ;  /* 0x0000bc00000a7ab9 */ /* 0x000fe20000000800 */
[----:B------:R-:W-:Y:S02]  /*26c0*/  IMAD.U32 R13, RZ, RZ, UR5 ;  /* 0x00000005ff0d7e24 */ /* 0x000fe4000f8e00ff */
[----:B------:R-:W-:Y:S01]  /*26d0*/  IMAD.U32 R9, RZ, RZ, UR10 ;  /* 0x0000000aff097e24 */ /* 0x000fe2000f8e00ff */
[----:B------:R-:W-:-:S02]  /*26e0*/  WARPGROUP.DEPBAR.LE gsb0, 0x0 ;  /* 0x00008000000079c5 */ /* 0x000fc40000010000 */
[----:B------:R-:W-:-:S06]  /*26f0*/  WARPGROUP.ARRIVE ;  /* 0x00000000000079c5 */ /* 0x000fcc0000000000 */
[----:B------:R-:W-:Y:S01]  /*2700*/  HGMMA.64x64x16.F32.BF16 R24, gdesc[UR4], R24, gsb0 ;  /* 0x00e00000041879f0 */ /* 0x000fe20008001818 */
[----:B------:R-:W-:Y:S01]  /*2710*/  ULDC UR4, c[0x0][0x448] ;  /* 0x0001120000047ab9 */ /* 0x000fe20000000800 */
[----:B------:R-:W-:Y:S01]  /*2720*/  ULDC UR7, c[0x0][0x9d8] ;  /* 0x0002760000077ab9 */ /* 0x000fe20000000800 */
[----:B------:R-:W-:-:S03]  /*2730*/  UISETP.NE.AND UP0, UPT, UR4, 0x1, UPT ;  /* 0x000000010400788c */ /* 0x000fc6000bf05270 */
[----:B------:R-:W-:Y:S02]  /*2740*/  UMOV UR4, 0xffffffc0 ;  /* 0xffffffc000047882 */ /* 0x000fe40000000000 */
[----:B------:R-:W-:Y:S01]  /*2750*/  UIMAD UR4, UR39, UR4, 0x40 ;  /* 0x00000040270474a4 */ /* 0x000fe2000f8e0204 */
[----:B------:R-:W-:Y:S02]  /*2760*/  PLOP3.LUT P0, PT, PT, PT, UP0, 0x80, 0x0 ;  /* 0x000000000000781c */ /* 0x000fe40003f0f008 */
[----:B------:R-:W-:Y:S01]  /*2770*/  PLOP3.LUT P1, PT, PT, PT, UP0, 0x80, 0x0 ;  /* 0x000000000000781c */ /* 0x000fe20003f2f008 */
[----:B------:R-:W-:Y:S02]  /*2780*/  UIMAD UR6, UR11, UR10, UR4 ;  /* 0x0000000a0b0672a4 */ /* 0x000fe4000f8e0204 */
[----:B------:R-:W-:-:S04]  /*2790*/  @UP0 ULDC UR5, c[0x0][0x44c] ;  /* 0x0001130000050ab9 */ /* 0x000fc80000000800 */
[----:B------:R-:W-:-:S04]  /*27a0*/  MOV R18, UR6 ;  /* 0x0000000600127c02 */ /* 0x000fc80008000f00 */
[----:B------:R-:W-:Y:S01]  /*27b0*/  @P0 IMAD.HI.U32 R0, R19, UR5, RZ ;  /* 0x0000000513000c27 */ /* 0x000fe2000f8e00ff */
[----:B------:R-:W-:-:S03]  /*27c0*/  @UP0 ULDC UR5, c[0x0][0x450] ;  /* 0x0001140000050ab9 */ /* 0x000fc60000000800 */
[----:B------:R-:W-:Y:S01]  /*27d0*/  IMAD R18, R5, -0x2, R18 ;  /* 0xfffffffe05127824 */ /* 0x000fe200078e0212 */
[----:B------:R-:W-:Y:S01]  /*27e0*/  @P1 SHF.R.U32.HI R3, RZ, UR5, R0 ;  /* 0x00000005ff031c19 */ /* 0x000fe20008011600 */
[----:B------:R-:W-:Y:S01]  /*27f0*/  UIADD3 UR5, UR4, 0x1, URZ ;  /* 0x0000000104057890 */ /* 0x000fe2000fffe03f */
[----:B------:R-:W-:-:S03]  /*2800*/  IMAD.U32 R0, RZ, RZ, UR14 ;  /* 0x0000000eff007e24 */ /* 0x000fc6000f8e00ff */
[----:B------:R-:W0:Y:S01]  /*2810*/  SHFL.IDX PT, R61, R3, RZ, 0x1c1f ;  /* 0x001c1fff033d7589 */ /* 0x000e2200000e0000 */
[----:B------:R-:W-:Y:S02]  /*2820*/  @!P5 VIADD R0, R0, 0x30840 ;  /* 0x000308400000d836 */ /* 0x000fe40000000000 */
[----:B------:R-:W-:Y:S01]  /*2830*/  IMAD.U32 R2, RZ, RZ, UR5 ;  /* 0x00000005ff027e24 */ /* 0x000fe2000f8e00ff */
[----:B------:R-:W-:Y:S02]  /*2840*/  ULDC UR5, c[0x0][0x9dc] ;  /* 0x0002770000057ab9 */ /* 0x000fe40000000800 */
[----:B------:R-:W-:Y:S01]  /*2850*/  ULOP3.LUT UR14, URZ, UR5, URZ, 0x33, !UPT ;  /* 0x000000053f0e7292 */ /* 0x000fe2000f8e333f */
[----:B------:R-:W-:Y:S01]  /*2860*/  IMAD R2, R5, -0x2, R2 ;  /* 0xfffffffe05027824 */ /* 0x000fe200078e0202 */
[----:B------:R-:W-:-:S03]  /*2870*/  @!P5 PRMT R0, RZ, 0x654, R0 ;  /* 0x00000654ff00d816 */ /* 0x000fc60000000000 */
[----:B------:R-:W-:Y:S01]  /*2880*/  IMAD R2, R9, UR11, R2 ;  /* 0x0000000b09027c24 */ /* 0x000fe2000f8e0202 */
[----:B------:R-:W-:Y:S01]  /*2890*/  ULDC UR11, c[0x0][0x288] ;  /* 0x0000a200000b7ab9 */ /* 0x000fe20000000800 */
[----:B------:R-:W-:Y:S02]  /*28a0*/  IMAD.U32 R21, RZ, RZ, UR14 ;  /* 0x0000000eff157e24 */ /* 0x000fe4000f8e00ff */
[----:B------:R-:W-:Y:S01]  /*28b0*/  VIADD R9, R2, -UR11 ;  /* 0x8000000b02097c36 */ /* 0x000fe20008000000 */
[----:B------:R-:W-:Y:S02]  /*28c0*/  WARPGROUP.DEPBAR.LE gsb0, 0x0 ;  /* 0x00008000000079c5 */ /* 0x000fe40000010000 */
[----:B------:R-:W-:Y:S01]  /*28d0*/  FMUL.FTZ R24, R24, UR7 ;  /* 0x0000000718187c20 */ /* 0x000fe20008410000 */
[----:B------:R-:W-:Y:S01]  /*28e0*/  FMUL.FTZ R25, R25, UR7 ;  /* 0x0000000719197c20 */ /* 0x000fe20008410000 */
[----:B------:R-:W-:Y:S01]  /*28f0*/  FMUL.FTZ R26, R26, UR7 ;  /* 0x000000071a1a7c20 */ /* 0x000fe20008410000 */
[----:B------:R-:W-:Y:S01]  /*2900*/  FMUL.FTZ R27, R27, UR7 ;  /* 0x000000071b1b7c20 */ /* 0x000fe20008410000 */
[----:B------:R-:W1:Y:S01]  /*2910*/  MUFU.TANH R57, R24 ;  /* 0x0000001800397308 */ /* 0x000e620000002400 */
[----:B------:R-:W-:Y:S01]  /*2920*/  FMUL.FTZ R28, R28, UR7 ;  /* 0x000000071c1c7c20 */ /* 0x000fe20008410000 */
[----:B------:R-:W-:Y:S01]  /*2930*/  FMUL.FTZ R29, R29, UR7 ;  /* 0x000000071d1d7c20 */ /* 0x000fe20008410000 */
[----:B------:R-:W-:Y:S01]  /*2940*/  FMUL.FTZ R30, R30, UR7 ;  /* 0x000000071e1e7c20 */ /* 0x000fe20008410000 */
[----:B------:R-:W-:Y:S01]  /*2950*/  FMUL.FTZ R31, R31, UR7 ;  /* 0x000000071f1f7c20 */ /* 0x000fe20008410000 */
[----:B------:R-:W-:Y:S01]  /*2960*/  FMUL.FTZ R32, R32, UR7 ;  /* 0x0000000720207c20 */ /* 0x000fe20008410000 */
[----:B------:R-:W-:Y:S01]  /*2970*/  FMUL.FTZ R33, R33, UR7 ;  /* 0x0000000721217c20 */ /* 0x000fe20008410000 */
[----:B------:R-:W-:Y:S01]  /*2980*/  FMUL.FTZ R34, R34, UR7 ;  /* 0x0000000722227c20 */ /* 0x000fe20008410000 */
[----:B------:R2:W3:Y:S01]  /*2990*/  MUFU.TANH R58, R25 ;  /* 0x00000019003a7308 */ /* 0x0004e20000002400 */
[----:B------:R-:W-:Y:S01]  /*29a0*/  FMUL.FTZ R35, R35, UR7 ;  /* 0x0000000723237c20 */ /* 0x000fe20008410000 */
[----:B------:R-:W-:Y:S01]  /*29b0*/  FMUL.FTZ R36, R36, UR7 ;  /* 0x0000000724247c20 */ /* 0x000fe20008410000 */
[----:B------:R-:W-:Y:S01]  /*29c0*/  FMUL.FTZ R37, R37, UR7 ;  /* 0x0000000725257c20 */ /* 0x000fe20008410000 */
[----:B------:R-:W-:Y:S01]  /*29d0*/  FMUL.FTZ R39, R39, UR7 ;  /* 0x0000000727277c20 */ /* 0x000fe20008410000 */
[----:B------:R-:W-:Y:S01]  /*29e0*/  FMUL.FTZ R40, R40, UR7 ;  /* 0x0000000728287c20 */ /* 0x000fe20008410000 */
[----:B------:R-:W-:Y:S01]  /*29f0*/  FMUL.FTZ R41, R41, UR7 ;  /* 0x0000000729297c20 */ /* 0x000fe20008410000 */
[----:B------:R-:W-:Y:S01]  /*2a00*/  FMUL.FTZ R42, R42, UR7 ;  /* 0x000000072a2a7c20 */ /* 0x000fe20008410000 */
[----:B------:R-:W-:Y:S01]  /*2a10*/  FMUL.FTZ R43, R43, UR7 ;  /* 0x000000072b2b7c20 */ /* 0x000fe20008410000 */
[----:B--2---:R-:W2:Y:S01]  /*2a20*/  LDC.64 R24, c[0x0][0x9e0] ;  /* 0x00027800ff187b82 */ /* 0x004ea20000000a00 */
        /* <DEDUP_REMOVED lines=12> */
[----:B------:R-:W4:Y:S01]  /*2af0*/  MUFU.TANH R26, R26 ;  /* 0x0000001a001a7308 */ /* 0x000f220000002400 */
[----:B------:R-:W-:Y:S01]  /*2b00*/  FMUL.FTZ R38, R38, UR7 ;  /* 0x0000000726267c20 */ /* 0x000fe20008410000 */
[----:B------:R0:W-:Y:S06]  /*2b10*/  @!P5 SYNCS.ARRIVE.TRANS64.RED.A1T0 RZ, [R0+URZ], RZ ;  /* 0x000000ff00ffd9a7 */ /* 0x0001ec000810043f */
[----:B------:R-:W0:Y:S01]  /*2b20*/  MUFU.TANH R27, R27 ;  /* 0x0000001b001b7308 */ /* 0x000e220000002400 */
[----:B--2---:R-:W-:Y:S01]  /*2b30*/  ISETP.GE.AND P6, PT, R25, 0x1, PT ;  /* 0x000000011900780c */ /* 0x004fe20003fc6270 */
[----:B------:R-:W-:-:S06]  /*2b40*/  IMAD.IADD R23, R9, 0x1, R24 ;  /* 0x0000000109177824 */ /* 0x000fcc00078e0218 */
[----:B------:R-:W2:Y:S01]  /*2b50*/  MUFU.TANH R28, R28 ;  /* 0x0000001c001c7308 */ /* 0x000ea20000002400 */
[----:B0-----:R-:W-:-:S07]  /*2b60*/  VIADDMNMX R0, R61, R23, R18, PT ;  /* 0x000000173d007246 */ /* 0x001fce0003800112 */
[----:B------:R-:W0:Y:S08]  /*2b70*/  MUFU.TANH R29, R29 ;  /* 0x0000001d001d7308 */ /* 0x000e300000002400 */
        /* <DEDUP_REMOVED lines=25> */
[----:B------:R5:W0:Y:S02]  /*2d10*/  MUFU.TANH R59, R38 ;  /* 0x00000026003b7308 */ /* 0x000a240000002400 */
[----:B-----5:R-:W-:-:S04]  /*2d20*/  VIADD R38, R9, UR14 ;  /* 0x0000000e09267c36 */ /* 0x020fc80008000000 */
[----:B------:R-:W-:Y:S01]  /*2d30*/  IMAD.IADD R2, R38, 0x1, R61 ;  /* 0x0000000126027824 */ /* 0x000fe200078e023d */
[----:B-1234-:R-:W-:Y:S06]  /*2d40*/  @!P6 BRA `(.L_x_976) ;  /* 0x00000000005ce947 */ /* 0x01efec0003800000 */
[----:B------:R-:W-:Y:S01]  /*2d50*/  R2UR UR5, R17 ;  /* 0x00000000110572ca */ /* 0x000fe200000e0000 */
[----:B------:R-:W-:Y:S01]  /*2d60*/  BSSY B0, `(.L_x_977) ;  /* 0x0000011000007945 */ /* 0x000fe20003800000 */
[----:B------:R-:W-:-:S11]  /*2d70*/  MOV R4, UR10 ;  /* 0x0000000a00047c02 */ /* 0x000fd60008000f00 */
[----:B------:R-:W-:-:S04]  /*2d80*/  IMAD R4, R4, UR5, R61 ;  /* 0x0000000504047c24 */ /* 0x000fc8000f8e023d */
[----:B------:R-:W-:-:S05]  /*2d90*/  VIADD R4, R4, -UR11 ;  /* 0x8000000b04047c36 */ /* 0x000fca0008000000 */
[----:B------:R-:W-:-:S13]  /*2da0*/  ISETP.GT.AND P0, PT, R4, -0x1, PT ;  /* 0xffffffff0400780c */ /* 0x000fda0003f04270 */
[----:B------:R-:W-:Y:S05]  /*2db0*/  @P0 BRA `(.L_x_978) ;  /* 0x00000000001c0947 */ /* 0x000fea0003800000 */
[----:B------:R-:W-:Y:S02]  /*2dc0*/  ISETP.NE.AND P0, PT, R25, 0x1, PT ;  /* 0x000000011900780c */ /* 0x000fe40003f05270 */
[----:B------:R-:W-:-:S11]  /*2dd0*/  LOP3.LUT R9, RZ, R4, RZ, 0x33, !PT ;  /* 0x00000004ff097212 */ /* 0x000fd600078e33ff */
[----:B------:R-:W1:Y:S02]  /*2de0*/  @P0 LDC.64 R60, c[0x0][0x9e8] ;  /* 0x00027a00ff3c0b82 */ /* 0x000e640000000a00 */
[----:B-1----:R-:W-:-:S05]  /*2df0*/  @P0 IMAD.HI.U32 R4, R9, R60, RZ ;  /* 0x0000003c09040227 */ /* 0x002fca00078e00ff */
[----:B------:R-:W-:-:S04]  /*2e00*/  @P0 SHF.R.U32.HI R9, RZ, R61, R4 ;  /* 0x0000003dff090219 */ /* 0x000fc80000011604 */
[----:B------:R-:W-:Y:S01]  /*2e10*/  LOP3.LUT R4, RZ, R9, RZ, 0x33, !PT ;  /* 0x00000009ff047212 */ /* 0x000fe200078e33ff */
[----:B------:R-:W-:Y:S06]  /*2e20*/  BRA `(.L_x_979) ;  /* 0x0000000000107947 */ /* 0x000fec0003800000 */
.L_x_978:
[----:B------:R-:W-:-:S13]  /*2e30*/  ISETP.NE.AND P0, PT, R25, 0x1, PT ;  /* 0x000000011900780c */ /* 0x000fda0003f05270 */
[----:B------:R-:W1:Y:S02]  /*2e40*/  @P0 LDC.64 R8, c[0x0][0x9e8] ;  /* 0x00027a00ff080b82 */ /* 0x000e640000000a00 */
[----:B-1----:R-:W-:-:S05]  /*2e50*/  @P0 IMAD.HI.U32 R8, R4, R8, RZ ;  /* 0x0000000804080227 */ /* 0x002fca00078e00ff */
[----:B------:R-:W-:-:S07]  /*2e60*/  @P0 SHF.R.U32.HI R4, RZ, R9, R8 ;  /* 0x00000009ff040219 */ /* 0x000fce0000011608 */
.L_x_979:
[----:B------:R-:W-:Y:S05]  /*2e70*/  BSYNC B0 ;  /* 0x0000000000007941 */ /* 0x000fea0003800000 */
.L_x_977:
[----:B------:R-:W-:-:S04]  /*2e80*/  IMAD R4, R4, R25, -UR27 ;  /* 0x8000001b04047e24 */ /* 0x000fc8000f8e0219 */
[----:B------:R-:W-:-:S05]  /*2e90*/  IMAD R9, R5, -0x2, R4 ;  /* 0xfffffffe05097824 */ /* 0x000fca00078e0204 */
[----:B------:R-:W-:Y:S02]  /*2ea0*/  VIMNMX R2, R2, R9, !PT ;  /* 0x0000000902027248 */ /* 0x000fe40007fe0100 */
[----:B------:R-:W-:-:S07]  /*2eb0*/  VIADDMNMX R0, R9, R25, R0, PT ;  /* 0x0000001909007246 */ /* 0x000fce0003800100 */
.L_x_976:
[----:B------:R-:W-:Y:S01]  /*2ec0*/  UISETP.GE.AND UP1, UPT, UR4, 0x2, UPT ;  /* 0x000000020400788c */ /* 0x000fe2000bf26270 */
[----:B------:R-:W1:Y:S01]  /*2ed0*/  SHFL.IDX PT, R3, R3, 0x1, 0x1c1f ;  /* 0x003c1f0003037f89 */ /* 0x000e6200000e0000 */
[----:B------:R-:W-:Y:S02]  /*2ee0*/  UISETP.GE.AND UP4, UPT, UR4, 0x9, UPT ;  /* 0x000000090400788c */ /* 0x000fe4000bf86270 */
[----:B------:R-:W-:Y:S02]  /*2ef0*/  UISETP.GE.AND UP2, UPT, UR4, 0x1, UPT ;  /* 0x000000010400788c */ /* 0x000fe4000bf46270 */
[----:B------:R-:W-:Y:S01]  /*2f00*/  PLOP3.LUT P1, PT, PT, PT, UP1, 0x40, 0x0 ;  /* 0x000000000000781c */ /* 0x000fe20003f2e818 */
[----:B------:R-:W-:Y:S01]  /*2f10*/  UP2UR UR26, UPR, URZ, 0x2 ;  /* 0x000000023f1a7883 */ /* 0x000fe20008000000 */
[----:B------:R-:W-:Y:S01]  /*2f20*/  PLOP3.LUT P0, PT, PT, PT, UP4, 0x40, 0x0 ;  /* 0x000000000000781c */ /* 0x000fe20003f0e848 */
[----:B------:R-:W-:Y:S01]  /*2f30*/  UISETP.GE.AND UP1, UPT, UR4, 0x12, UPT ;  /* 0x000000120400788c */ /* 0x000fe2000bf26270 */
[----:B------:R-:W-:Y:S01]  /*2f40*/  ISETP.GT.AND P1, PT, R2, 0x1, P1 ;  /* 0x000000010200780c */ /* 0x000fe20000f24270 */
[----:B------:R-:W-:Y:S01]  /*2f50*/  UISETP.GE.AND UP3, UPT, UR4, 0xa, UPT ;  /* 0x0000000a0400788c */ /* 0x000fe2000bf66270 */
[----:B------:R-:W-:Y:S01]  /*2f60*/  PLOP3.LUT P2, PT, PT, PT, UP2, 0x40, 0x0 ;  /* 0x000000000000781c */ /* 0x000fe20003f4e828 */
[----:B------:R-:W-:Y:S01]  /*2f70*/  UP2UR UR18, UPR, URZ, 0x2 ;  /* 0x000000023f127883 */ /* 0x000fe20008000000 */
[----:B------:R-:W-:Y:S01]  /*2f80*/  ISETP.LT.OR P1, PT, R0, 0x2, P1 ;  /* 0x000000020000780c */ /* 0x000fe20000f21670 */
[----:B------:R-:W-:Y:S01]  /*2f90*/  UP2UR UR23, UPR, URZ, 0x4 ;  /* 0x000000043f177883 */ /* 0x000fe20008000000 */
[C---:B------:R-:W-:Y:S01]  /*2fa0*/  ISETP.GT.AND P0, PT, R2.reuse, 0x8, P0 ;  /* 0x000000080200780c */ /* 0x040fe20000704270 */
[----:B------:R-:W-:Y:S01]  /*2fb0*/  UISETP.GE.AND UP2, UPT, UR4, 0x11, UPT ;  /* 0x000000110400788c */ /* 0x000fe2000bf46270 */
[----:B------:R-:W-:Y:S01]  /*2fc0*/  ISETP.GT.AND P2, PT, R2, RZ, P2 ;  /* 0x000000ff0200720c */ /* 0x000fe20001744270 */
[----:B------:R-:W-:Y:S01]  /*2fd0*/  UP2UR UR22, UPR, URZ, 0x10 ;  /* 0x000000103f167883 */ /* 0x000fe20008000000 */
[----:B------:R-:W-:Y:S01]  /*2fe0*/  FSEL R61, R58, -INF , !P1 ;  /* 0xff8000003a3d7808 */ /* 0x000fe20004800000 */
[----:B------:R-:W-:Y:S01]  /*2ff0*/  UP2UR UR15, UPR, URZ, 0x4 ;  /* 0x000000043f0f7883 */ /* 0x000fe20008000000 */
[----:B------:R-:W-:Y:S01]  /*3000*/  PLOP3.LUT P1, PT, PT, PT, UP1, 0x40, 0x0 ;  /* 0x000000000000781c */ /* 0x000fe20003f2e818 */
[----:B------:R-:W-:Y:S01]  /*3010*/  UISETP.GE.AND UP1, UPT, UR4, 0x19, UPT ;  /* 0x000000190400788c */ /* 0x000fe2000bf26270 */
[----:B------:R-:W-:Y:S01]  /*3020*/  PLOP3.LUT P3, PT, PT, PT, UP3, 0x40, 0x0 ;  /* 0x000000000000781c */ /* 0x000fe20003f6e838 */
[----:B------:R-:W-:Y:S01]  /*3030*/  UP2UR UR5, UPR, URZ, 0x8 ;  /* 0x000000083f057883 */ /* 0x000fe20008000000 */
[C---:B------:R-:W-:Y:S01]  /*3040*/  ISETP.LT.OR P0, PT, R0.reuse, 0x9, P0 ;  /* 0x000000090000780c */ /* 0x040fe20000701670 */
[----:B------:R-:W-:Y:S01]  /*3050*/  UP2UR UR19, UPR, URZ, 0x2 ;  /* 0x000000023f137883 */ /* 0x000fe20008000000 */
[----:B------:R-:W-:Y:S01]  /*3060*/  ISETP.LT.OR P2, PT, R0, 0x1, P2 ;  /* 0x000000010000780c */ /* 0x000fe20001741670 */
[----:B------:R-:W-:Y:S01]  /*3070*/  UISETP.GE.AND UP3, UPT, UR4, 0x31, UPT ;  /* 0x000000310400788c */ /* 0x000fe2000bf66270 */
[----:B------:R-:W-:Y:S01]  /*3080*/  ISETP.GT.AND P3, PT, R2, 0x9, P3 ;  /* 0x000000090200780c */ /* 0x000fe20001f64270 */
[----:B------:R-:W-:Y:S01]  /*3090*/  UISETP.GE.AND UP4, UPT, UR4, 0x32, UPT ;  /* 0x000000320400788c */ /* 0x000fe2000bf86270 */
[----:B------:R-:W-:Y:S01]  /*30a0*/  FSEL R63, R28, -INF , !P0 ;  /* 0xff8000001c3f7808 */ /* 0x000fe20004000000 */
[----:B------:R-:W-:Y:S01]  /*30b0*/  UISETP.GE.AND UP5, UPT, UR4, 0x39, UPT ;  /* 0x000000390400788c */ /* 0x000fe2000bfa6270 */
[----:B------:R-:W-:Y:S01]  /*30c0*/  FSEL R57, R57, -INF , !P2 ;  /* 0xff80000039397808 */ /* 0x000fe20005000000 */
[----:B------:R-:W-:Y:S01]  /*30d0*/  UISETP.GE.AND UP6, UPT, UR4, 0x3a, UPT ;  /* 0x0000003a0400788c */ /* 0x000fe2000bfc6270 */
[----:B------:R-:W-:Y:S01]  /*30e0*/  PLOP3.LUT P0, PT, PT, PT, UP1, 0x40, 0x0 ;  /* 0x000000000000781c */ /* 0x000fe20003f0e818 */
[----:B------:R-:W-:Y:S01]  /*30f0*/  UISETP.GE.AND UP1, UPT, UR4, 0x1a, UPT ;  /* 0x0000001a0400788c */ /* 0x000fe2000bf26270 */
[----:B------:R-:W-:Y:S01]  /*3100*/  PLOP3.LUT P2, PT, PT, PT, UP2, 0x40, 0x0 ;  /* 0x000000000000781c */ /* 0x000fe20003f4e828 */
[----:B------:R-:W-:Y:S01]  /*3110*/  UISETP.GE.AND UP2, UPT, UR4, 0x2a, UPT ;  /* 0x0000002a0400788c */ /* 0x000fe2000bf46270 */
[----:B------:R-:W-:Y:S01]  /*3120*/  ISETP.LT.OR P3, PT, R0, 0xa, P3 ;  /* 0x0000000a0000780c */ /* 0x000fe20001f61670 */
[----:B------:R-:W-:Y:S01]  /*3130*/  UP2UR UR6, UPR, URZ, 0x2 ;  /* 0x000000023f067883 */ /* 0x000fe20008000000 */
[----:B------:R-:W-:-:S02]  /*3140*/  ISETP.GT.AND P2, PT, R2, 0x10, P2 ;  /* 0x000000100200780c */ /* 0x000fc40001744270 */
[----:B0-----:R-:W-:Y:S02]  /*3150*/  FSEL R65, R29, -INF , !P3 ;  /* 0xff8000001d417808 */ /* 0x001fe40005800000 */
[----:B------:R-:W-:Y:S01]  /*3160*/  PLOP3.LUT P3, PT, PT, PT, UP1, 0x40, 0x0 ;  /* 0x000000000000781c */ /* 0x000fe20003f6e818 */
[----:B------:R-:W-:Y:S01]  /*3170*/  UISETP.GE.AND UP1, UPT, UR4, 0x21, UPT ;  /* 0x000000210400788c */ /* 0x000fe2000bf26270 */
[----:B------:R-:W-:Y:S02]  /*3180*/  ISETP.LT.OR P2, PT, R0, 0x11, P2 ;  /* 0x000000110000780c */ /* 0x000fe40001741670 */
[----:B------:R-:W-:Y:S01]  /*3190*/  ISETP.GT.AND P1, PT, R2, 0x11, P1 ;  /* 0x000000110200780c */ /* 0x000fe20000f24270 */
[----:B------:R-:W-:Y:S01]  /*31a0*/  UP2UR UR14, UPR, URZ, 0x2 ;  /* 0x000000023f0e7883 */ /* 0x000fe20008000000 */
[----:B------:R-:W-:Y:S02]  /*31b0*/  FSEL R67, R32, -INF , !P2 ;  /* 0xff80000020437808 */ /* 0x000fe40005000000 */
[----:B------:R-:W-:Y:S01]  /*31c0*/  PLOP3.LUT P2, PT, PT, PT, UP1, 0x40, 0x0 ;  /* 0x000000000000781c */ /* 0x000fe20003f4e818 */
[----:B------:R-:W-:Y:S01]  /*31d0*/  UISETP.GE.AND UP1, UPT, UR4, 0x22, UPT ;  /* 0x000000220400788c */ /* 0x000fe2000bf26270 */
[----:B------:R-:W-:-:S02]  /*31e0*/  ISETP.LT.OR P1, PT, R0, 0x12, P1 ;  /* 0x000000120000780c */ /* 0x000fc40000f21670 */
[C---:B------:R-:W-:Y:S01]  /*31f0*/  ISETP.GT.AND P0, PT, R2.reuse, 0x18, P0 ;  /* 0x000000180200780c */ /* 0x040fe20000704270 */
[----:B------:R-:W-:Y:S01]  /*3200*/  UP2UR UR7, UPR, URZ, 0x2 ;  /* 0x000000023f077883 */ /* 0x000fe20008000000 */
[----:B------:R-:W-:Y:S02]  /*3210*/  ISETP.GT.AND P3, PT, R2, 0x19, P3 ;  /* 0x000000190200780c */ /* 0x000fe40001f64270 */
[----:B------:R-:W-:Y:S02]  /*3220*/  FSEL R69, R33, -INF , !P1 ;  /* 0xff80000021457808 */ /* 0x000fe40004800000 */
[----:B------:R-:W-:Y:S01]  /*3230*/  PLOP3.LUT P1, PT, PT, PT, UP1, 0x40, 0x0 ;  /* 0x000000000000781c */ /* 0x000fe20003f2e818 */
[----:B------:R-:W-:Y:S01]  /*3240*/  UISETP.GE.AND UP1, UPT, UR4, 0x29, UPT ;  /* 0x000000290400788c */ /* 0x000fe2000bf26270 */
[C---:B------:R-:W-:Y:S02]  /*3250*/  ISETP.LT.OR P0, PT, R0.reuse, 0x19, P0 ;  /* 0x000000190000780c */ /* 0x040fe40000701670 */
[----:B------:R-:W-:-:S02]  /*3260*/  ISETP.LT.OR P3, PT, R0, 0x1a, P3 ;  /* 0x0000001a0000780c */ /* 0x000fc40001f61670 */
[----:B------:R-:W-:Y:S02]  /*3270*/  FSEL R71, R36, -INF , !P0 ;  /* 0xff80000024477808 */ /* 0x000fe40004000000 */
[----:B------:R-:W-:Y:S02]  /*3280*/  FSEL R73, R37, -INF , !P3 ;  /* 0xff80000025497808 */ /* 0x000fe40005800000 */
[----:B------:R-:W-:Y:S02]  /*3290*/  PLOP3.LUT P0, PT, PT, PT, UP1, 0x40, 0x0 ;  /* 0x000000000000781c */ /* 0x000fe40003f0e818 */
[----:B------:R-:W-:Y:S02]  /*32a0*/  PLOP3.LUT P3, PT, PT, PT, UP2, 0x40, 0x0 ;  /* 0x000000000000781c */ /* 0x000fe40003f6e828 */
[C---:B------:R-:W-:Y:S02]  /*32b0*/  ISETP.GT.AND P2, PT, R2.reuse, 0x20, P2 ;  /* 0x000000200200780c */ /* 0x040fe40001744270 */
[----:B------:R-:W-:-:S02]  /*32c0*/  ISETP.GT.AND P1, PT, R2, 0x21, P1 ;  /* 0x000000210200780c */ /* 0x000fc40000f24270 */
[C---:B------:R-:W-:Y:S02]  /*32d0*/  ISETP.GT.AND P0, PT, R2.reuse, 0x28, P0 ;  /* 0x000000280200780c */ /* 0x040fe40000704270 */
[----:B------:R-:W-:Y:S02]  /*32e0*/  ISETP.GT.AND P3, PT, R2, 0x29, P3 ;  /* 0x000000290200780c */ /* 0x000fe40001f64270 */
[C---:B------:R-:W-:Y:S02]  /*32f0*/  ISETP.LT.OR P2, PT, R0.reuse, 0x21, P2 ;  /* 0x000000210000780c */ /* 0x040fe40001741670 */
[C---:B------:R-:W-:Y:S02]  /*3300*/  ISETP.LT.OR P1, PT, R0.reuse, 0x22, P1 ;  /* 0x000000220000780c */ /* 0x040fe40000f21670 */
[C---:B------:R-:W-:Y:S02]  /*3310*/  ISETP.LT.OR P0, PT, R0.reuse, 0x29, P0 ;  /* 0x000000290000780c */ /* 0x040fe40000701670 */
[----:B------:R-:W-:-:S02]  /*3320*/  ISETP.LT.OR P3, PT, R0, 0x2a, P3 ;  /* 0x0000002a0000780c */ /* 0x000fc40001f61670 */
[----:B------:R-:W-:Y:S02]  /*3330*/  FSEL R75, R40, -INF , !P2 ;  /* 0xff800000284b7808 */ /* 0x000fe40005000000 */
[----:B------:R-:W-:Y:S02]  /*3340*/  FSEL R77, R41, -INF , !P1 ;  /* 0xff800000294d7808 */ /* 0x000fe40004800000 */
[----:B------:R-:W-:Y:S02]  /*3350*/  FSEL R79, R44, -INF , !P0 ;  /* 0xff8000002c4f7808 */ /* 0x000fe40004000000 */
[----:B------:R-:W-:Y:S02]  /*3360*/  FSEL R81, R45, -INF , !P3 ;  /* 0xff8000002d517808 */ /* 0x000fe40005800000 */
[----:B------:R-:W-:Y:S02]  /*3370*/  PLOP3.LUT P2, PT, PT, PT, UP3, 0x40, 0x0 ;  /* 0x000000000000781c */ /* 0x000fe40003f4e838 */
[----:B------:R-:W-:-:S02]  /*3380*/  PLOP3.LUT P1, PT, PT, PT, UP4, 0x40, 0x0 ;  /* 0x000000000000781c */ /* 0x000fc40003f2e848 */
[----:B------:R-:W-:Y:S02]  /*3390*/  PLOP3.LUT P0, PT, PT, PT, UP5, 0x40, 0x0 ;  /* 0x000000000000781c */ /* 0x000fe40003f0e858 */
[----:B------:R-:W-:Y:S02]  /*33a0*/  PLOP3.LUT P3, PT, PT, PT, UP6, 0x40, 0x0 ;  /* 0x000000000000781c */ /* 0x000fe40003f6e868 */
[C---:B------:R-:W-:Y:S02]  /*33b0*/  ISETP.GT.AND P2, PT, R2.reuse, 0x30, P2 ;  /* 0x000000300200780c */ /* 0x040fe40001744270 */
[C---:B------:R-:W-:Y:S02]  /*33c0*/  ISETP.GT.AND P1, PT, R2.reuse, 0x31, P1 ;  /* 0x000000310200780c */ /* 0x040fe40000f24270 */
[C---:B------:R-:W-:Y:S02]  /*33d0*/  ISETP.GT.AND P0, PT, R2.reuse, 0x38, P0 ;  /* 0x000000380200780c */ /* 0x040fe40000704270 */
[----:B------:R-:W-:Y:S01]  /*33e0*/  ISETP.GT.AND P3, PT, R2, 0x39, P3 ;  /* 0x000000390200780c */ /* 0x000fe20001f64270 */
[----:B-1----:R-:W-:Y:S01]  /*33f0*/  IMAD.IADD R2, R38, 0x1, R3 ;  /* 0x0000000126027824 */ /* 0x002fe200078e0203 */
[----:B------:R-:W-:-:S02]  /*3400*/  ISETP.LT.OR P2, PT, R0, 0x31, P2 ;  /* 0x000000310000780c */ /* 0x000fc40001741670 */
[C---:B------:R-:W-:Y:S02]  /*3410*/  ISETP.LT.OR P1, PT, R0.reuse, 0x32, P1 ;  /* 0x000000320000780c */ /* 0x040fe40000f21670 */
[C---:B------:R-:W-:Y:S02]  /*3420*/  ISETP.LT.OR P0, PT, R0.reuse, 0x39, P0 ;  /* 0x000000390000780c */ /* 0x040fe40000701670 */
[----:B------:R-:W-:Y:S02]  /*3430*/  ISETP.LT.OR P3, PT, R0, 0x3a, P3 ;  /* 0x0000003a0000780c */ /* 0x000fe40001f61670 */
[----:B------:R-:W-:Y:S02]  /*3440*/  VIADDMNMX R0, R3, R23, R18, PT ;  /* 0x0000001703007246 */ /* 0x000fe40003800112 */
[----:B------:R-:W-:Y:S02]  /*3450*/  FSEL R83, R48, -INF , !P2 ;  /* 0xff80000030537808 */ /* 0x000fe40005000000 */
[----:B------:R-:W-:-:S02]  /*3460*/  FSEL R85, R49, -INF , !P1 ;  /* 0xff80000031557808 */ /* 0x000fc40004800000 */
[----:B------:R-:W-:Y:S02]  /*3470*/  FSEL R87, R52, -INF , !P0 ;  /* 0xff80000034577808 */ /* 0x000fe40004000000 */
[----:B------:R-:W-:Y:S01]  /*3480*/  FSEL R53, R53, -INF , !P3 ;  /* 0xff80000035357808 */ /* 0x000fe20005800000 */
[----:B------:R-:W-:Y:S06]  /*3490*/  @!P6 BRA `(.L_x_980) ;  /* 0x00000000005ce947 */ /* 0x000fec0003800000 */
[----:B------:R-:W-:Y:S01]  /*34a0*/  R2UR UR4, R17 ;  /* 0x00000000110472ca */ /* 0x000fe200000e0000 */
[----:B------:R-:W-:Y:S01]  /*34b0*/  IMAD.U32 R4, RZ, RZ, UR10 ;  /* 0x0000000aff047e24 */ /* 0x000fe2000f8e00ff */
[----:B------:R-:W-:Y:S11]  /*34c0*/  BSSY B0, `(.L_x_981) ;  /* 0x0000010000007945 */ /* 0x000ff60003800000 */
[----:B------:R-:W-:-:S04]  /*34d0*/  IMAD R3, R4, UR4, R3 ;  /* 0x0000000404037c24 */ /* 0x000fc8000f8e0203 */
[----:B------:R-:W-:-:S05]  /*34e0*/  VIADD R3, R3, -UR11 ;  /* 0x8000000b03037c36 */ /* 0x000fca0008000000 */
[----:B------:R-:W-:-:S13]  /*34f0*/  ISETP.GT.AND P0, PT, R3, -0x1, PT ;  /* 0xffffffff0300780c */ /* 0x000fda0003f04270 */
[----:B------:R-:W-:Y:S05]  /*3500*/  @P0 BRA `(.L_x_982) ;  /* 0x00000000001c0947 */ /* 0x000fea0003800000 */
[----:B------:R-:W-:Y:S02]  /*3510*/  ISETP.NE.AND P0, PT, R25, 0x1, PT ;  /* 0x000000011900780c */ /* 0x000fe40003f05270 */
[----:B------:R-:W-:-:S11]  /*3520*/  LOP3.LUT R3, RZ, R3, RZ, 0x33, !PT ;  /* 0x00000003ff037212 */ /* 0x000fd600078e33ff */
[----:B------:R-:W0:Y:S02]  /*3530*/  @P0 LDC.64 R8, c[0x0][0x9e8] ;  /* 0x00027a00ff080b82 */ /* 0x000e240000000a00 */
[----:B0-----:R-:W-:-:S05]  /*3540*/  @P0 IMAD.HI.U32 R4, R3, R8, RZ ;  /* 0x0000000803040227 */ /* 0x001fca00078e00ff */
[----:B------:R-:W-:-:S04]  /*3550*/  @P0 SHF.R.U32.HI R3, RZ, R9, R4 ;  /* 0x00000009ff030219 */ /* 0x000fc80000011604 */
[----:B------:R-:W-:Y:S01]  /*3560*/  LOP3.LUT R3, RZ, R3, RZ, 0x33, !PT ;  /* 0x00000003ff037212 */ /* 0x000fe200078e33ff */
[----:B------:R-:W-:Y:S06]  /*3570*/  BRA `(.L_x_983) ;  /* 0x0000000000107947 */ /* 0x000fec0003800000 */
.L_x_982:
[----:B------:R-:W-:-:S13]  /*3580*/  ISETP.NE.AND P0, PT, R25, 0x1, PT ;  /* 0x000000011900780c */ /* 0x000fda0003f05270 */
[----:B------:R-:W0:Y:S02]  /*3590*/  @P0 LDC.64 R8, c[0x0][0x9e8] ;  /* 0x00027a00ff080b82 */ /* 0x000e240000000a00 */
[----:B0-----:R-:W-:-:S05]  /*35a0*/  @P0 IMAD.HI.U32 R4, R3, R8, RZ ;  /* 0x0000000803040227 */ /* 0x001fca00078e00ff */
[----:B------:R-:W-:-:S07]  /*35b0*/  @P0 SHF.R.U32.HI R3, RZ, R9, R4 ;  /* 0x00000009ff030219 */ /* 0x000fce0000011604 */
.L_x_983:
[----:B------:R-:W-:Y:S05]  /*35c0*/  BSYNC B0 ;  /* 0x0000000000007941 */ /* 0x000fea0003800000 */
.L_x_981:
[----:B------:R-:W-:-:S04]  /*35d0*/  IMAD R4, R3, R25, -UR27 ;  /* 0x8000001b03047e24 */ /* 0x000fc8000f8e0219 */
[----:B------:R-:W-:-:S05]  /*35e0*/  IMAD R3, R5, -0x2, R4 ;  /* 0xfffffffe05037824 */ /* 0x000fca00078e0204 */
[----:B------:R-:W-:Y:S02]  /*35f0*/  VIMNMX R2, R2, R3, !PT ;  /* 0x0000000302027248 */ /* 0x000fe40007fe0100 */
[----:B------:R-:W-:-:S07]  /*3600*/  VIADDMNMX R0, R3, R25, R0, PT ;  /* 0x0000001903007246 */ /* 0x000fce0003800100 */
.L_x_980:
[----:B------:R-:W-:Y:S01]  /*3610*/  FMNMX.FTZ R3, R57, R61, !PT ;  /* 0x0000003d39037209 */ /* 0x000fe20007810000 */
[----:B------:R-:W-:Y:S02]  /*3620*/  UP2UR UR4, UPR, URZ, 0x8 ;  /* 0x000000083f047883 */ /* 0x000fe40008000000 */
[----:B------:R-:W-:Y:S01]  /*3630*/  UISETP.NE.AND UP3, UPT, UR22, URZ, UPT ;  /* 0x0000003f1600728c */ /* 0x000fe2000bf65270 */
[----:B------:R-:W-:Y:S01]  /*3640*/  FMNMX.FTZ R3, R63, R3, !PT ;  /* 0x000000033f037209 */ /* 0x000fe20007810000 */
[----:B------:R-:W-:Y:S02]  /*3650*/  UP2UR UR22, UPR, URZ, 0x10 ;  /* 0x000000103f167883 */ /* 0x000fe40008000000 */
[----:B------:R-:W-:Y:S01]  /*3660*/  UISETP.NE.AND UP4, UPT, UR26, URZ, UPT ;  /* 0x0000003f1a00728c */ /* 0x000fe2000bf85270 */
[----:B------:R-:W-:Y:S01]  /*3670*/  FMNMX.FTZ R3, R65, R3, !PT ;  /* 0x0000000341037209 */ /* 0x000fe20007810000 */
[----:B------:R-:W-:Y:S01]  /*3680*/  UP2UR UR26, UPR, URZ, 0x20 ;  /* 0x000000203f1a7883 */ /* 0x000fe20008000000 */
[----:B------:R-:W-:Y:S01]  /*3690*/  PLOP3.LUT P2, PT, PT, PT, UP3, 0x40, 0x0 ;  /* 0x000000000000781c */ /* 0x000fe20003f4e838 */
[----:B------:R-:W-:Y:S01]  /*36a0*/  UISETP.NE.AND UP5, UPT, UR23, URZ, UPT ;  /* 0x0000003f1700728c */ /* 0x000fe2000bfa5270 */
[----:B------:R-:W-:Y:S01]  /*36b0*/  FMNMX.FTZ R3, R67, R3, !PT ;  /* 0x0000000343037209 */ /* 0x000fe20007810000 */
[----:B------:R-:W-:Y:S01]  /*36c0*/  UP2UR UR27, UPR, URZ, 0x1 ;  /* 0x000000013f1b7883 */ /* 0x000fe20008000000 */
[----:B------:R-:W-:Y:S01]  /*36d0*/  PLOP3.LUT P1, PT, PT, PT, UP4, 0x40, 0x0 ;  /* 0x000000000000781c */ /* 0x000fe20003f2e848 */
[----:B------:R-:W-:Y:S01]  /*36e0*/  UISETP.NE.AND UP0, UPT, UR15, URZ, UPT ;  /* 0x0000003f0f00728c */ /* 0x000fe2000bf05270 */
[----:B------:R-:W-:Y:S01]  /*36f0*/  FMNMX.FTZ R3, R69, R3, !PT ;  /* 0x0000000345037209 */ /* 0x000fe20007810000 */
[----:B------:R-:W-:Y:S01]  /*3700*/  UISETP.NE.AND UP3, UPT, UR18, URZ, UPT ;  /* 0x0000003f1200728c */ /* 0x000fe2000bf65270 */
[----:B------:R-:W-:Y:S01]  /*3710*/  PLOP3.LUT P3, PT, PT, PT, UP5, 0x40, 0x0 ;  /* 0x000000000000781c */ /* 0x000fe20003f6e858 */
[----:B------:R-:W-:Y:S01]  /*3720*/  UISETP.NE.AND UP5, UPT, UR5, URZ, UPT ;  /* 0x0000003f0500728c */ /* 0x000fe2000bfa5270 */
[----:B------:R-:W-:Y:S01]  /*3730*/  FMNMX.FTZ R3, R71, R3, !PT ;  /* 0x0000000347037209 */ /* 0x000fe20007810000 */
[----:B------:R-:W-:Y:S01]  /*3740*/  UISETP.NE.AND UP4, UPT, UR19, URZ, UPT ;  /* 0x0000003f1300728c */ /* 0x000fe2000bf85270 */
[C---:B------:R-:W-:Y:S01]  /*3750*/  ISETP.GT.AND P3, PT, R2.reuse, RZ, P3 ;  /* 0x000000ff0200720c */ /* 0x040fe20001f64270 */
[----:B------:R-:W-:Y:S01]  /*3760*/  ULDC UR5, c[0x0][0x988] ;  /* 0x0002620000057ab9 */ /* 0x000fe20000000800 */
[----:B------:R-:W-:Y:S01]  /*3770*/  FMNMX.FTZ R3, R73, R3, !PT ;  /* 0x0000000349037209 */ /* 0x000fe20007810000 */
[----:B------:R-:W-:Y:S01]  /*3780*/  UP2UR UR23, UPR, URZ, 0x40 ;  /* 0x000000403f177883 */ /* 0x000fe20008000000 */
[----:B------:R-:W-:Y:S01]  /*3790*/  ISETP.GT.AND P1, PT, R2, 0x1, P1 ;  /* 0x000000010200780c */ /* 0x000fe20000f24270 */
[----:B------:R-:W-:Y:S01]  /*37a0*/  UISETP.NE.AND UP6, UPT, UR14, URZ, UPT ;  /* 0x0000003f0e00728c */ /* 0x000fe2000bfc5270 */
[----:B------:R-:W-:-:S02]  /*37b0*/  FMNMX.FTZ R3, R75, R3, !PT ;  /* 0x000000034b037209 */ /* 0x000fc40007810000 */
[C---:B------:R-:W-:Y:S02]  /*37c0*/  ISETP.LT.OR P3, PT, R0.reuse, 0x1, P3 ;  /* 0x000000010000780c */ /* 0x040fe40001f61670 */
[----:B------:R-:W-:Y:S02]  /*37d0*/  FMNMX.FTZ R3, R77, R3, !PT ;  /* 0x000000034d037209 */ /* 0x000fe40007810000 */
[----:B------:R-:W-:Y:S02]  /*37e0*/  ISETP.LT.OR P1, PT, R0, 0x2, P1 ;  /* 0x000000020000780c */ /* 0x000fe40000f21670 */
[----:B------:R-:W-:Y:S02]  /*37f0*/  FMNMX.FTZ R3, R79, R3, !PT ;  /* 0x000000034f037209 */ /* 0x000fe40007810000 */
[----:B------:R-:W-:Y:S02]  /*3800*/  ISETP.GT.AND P2, PT, R2, 0x8, P2 ;  /* 0x000000080200780c */ /* 0x000fe40001744270 */
[----:B------:R-:W-:-:S02]  /*3810*/  FMNMX.FTZ R3, R81, R3, !PT ;  /* 0x0000000351037209 */ /* 0x000fc40007810000 */
[----:B------:R-:W-:Y:S02]  /*3820*/  ISETP.LT.OR P2, PT, R0, 0x9, P2 ;  /* 0x000000090000780c */ /* 0x000fe40001741670 */
[----:B------:R-:W-:Y:S02]  /*3830*/  FMNMX.FTZ R3, R83, R3, !PT ;  /* 0x0000000353037209 */ /* 0x000fe40007810000 */
[----:B------:R-:W-:Y:S02]  /*3840*/  FSEL R18, R30, -INF , !P2 ;  /* 0xff8000001e127808 */ /* 0x000fe40005000000 */
[----:B------:R-:W-:Y:S02]  /*3850*/  FMNMX.FTZ R3, R85, R3, !PT ;  /* 0x0000000355037209 */ /* 0x000fe40007810000 */
[----:B------:R-:W-:Y:S01]  /*3860*/  PLOP3.LUT P2, PT, PT, PT, UP4, 0x40, 0x0 ;  /* 0x000000000000781c */ /* 0x000fe20003f4e848 */
[----:B------:R-:W-:Y:S01]  /*3870*/  UISETP.NE.AND UP4, UPT, UR22, URZ, UPT ;  /* 0x0000003f1600728c */ /* 0x000fe2000bf85270 */
[----:B------:R-:W-:-:S02]  /*3880*/  FMNMX.FTZ R3, R87, R3, !PT ;  /* 0x0000000357037209 */ /* 0x000fc40007810000 */
[----:B------:R-:W-:Y:S02]  /*3890*/  ISETP.GT.AND P2, PT, R2, 0x18, P2 ;  /* 0x000000180200780c */ /* 0x000fe40001744270 */
[----:B------:R-:W-:Y:S02]  /*38a0*/  FMNMX.FTZ R3, R53, R3, !PT ;  /* 0x0000000335037209 */ /* 0x000fe40007810000 */
[----:B------:R-:W-:-:S03]  /*38b0*/  ISETP.LT.OR P2, PT, R0, 0x19, P2 ;  /* 0x000000190000780c */ /* 0x000fc60001741670 */
[----:B------:R-:W0:Y:S01]  /*38c0*/  SHFL.BFLY PT, R4, R3, 0x2, 0x1f ;  /* 0x0c401f0003047f89 */ /* 0x000e2200000e0000 */
[----:B------:R-:W-:Y:S02]  /*38d0*/  FSEL R28, R59, -INF , !P2 ;  /* 0xff8000003b1c7808 */ /* 0x000fe40005000000 */
[----:B------:R-:W-:-:S04]  /*38e0*/  PLOP3.LUT P2, PT, PT, PT, UP1, 0x40, 0x0 ;  /* 0x000000000000781c */ /* 0x000fc80003f4e818 */
[----:B------:R-:W-:-:S04]  /*38f0*/  ISETP.GT.AND P2, PT, R2, 0x28, P2 ;  /* 0x000000280200780c */ /* 0x000fc80001744270 */
[----:B------:R-:W-:Y:S02]  /*3900*/  ISETP.LT.OR P2, PT, R0, 0x29, P2 ;  /* 0x000000290000780c */ /* 0x000fe40001741670 */
[----:B0-----:R-:W-:-:S05]  /*3910*/  FMNMX.FTZ R9, R3, R4, !PT ;  /* 0x0000000403097209 */ /* 0x001fca0007810000 */
[----:B------:R-:W0:Y:S02]  /*3920*/  SHFL.BFLY PT, R4, R9, 0x1, 0x1f ;  /* 0x0c201f0009047f89 */ /* 0x000e2400000e0000 */
[----:B0-----:R-:W-:Y:S02]  /*3930*/  FMNMX.FTZ R4, R9, R4, !PT ;  /* 0x0000000409047209 */ /* 0x001fe40007810000 */
[----:B------:R-:W-:Y:S02]  /*3940*/  FSEL R9, R27, -INF , !P1 ;  /* 0xff8000001b097808 */ /* 0x000fe40004800000 */
[C---:B------:R-:W-:Y:S01]  /*3950*/  FSETP.NEU.FTZ.AND P0, PT, R4.reuse, -INF , PT ;  /* 0xff8000000400780b */ /* 0x040fe20003f1d000 */
[----:B------:R-:W-:Y:S01]  /*3960*/  FMUL.FTZ R8, R4, UR5 ;  /* 0x0000000504087c20 */ /* 0x000fe20008410000 */
[----:B------:R-:W-:Y:S01]  /*3970*/  PLOP3.LUT P1, PT, PT, PT, UP3, 0x40, 0x0 ;  /* 0x000000000000781c */ /* 0x000fe20003f2e838 */
[----:B------:R-:W-:-:S03]  /*3980*/  UISETP.NE.AND UP3, UPT, UR4, URZ, UPT ;  /* 0x0000003f0400728c */ /* 0x000fc6000bf65270 */
[----:B------:R-:W-:Y:S02]  /*3990*/  FSEL R38, R8, RZ, P0 ;  /* 0x000000ff08267208 */ /* 0x000fe40000000000 */
[----:B------:R-:W-:Y:S01]  /*39a0*/  PLOP3.LUT P0, PT, PT, PT, UP5, 0x40, 0x0 ;  /* 0x000000000000781c */ /* 0x000fe20003f0e858 */
[----:B------:R-:W-:Y:S01]  /*39b0*/  UISETP.NE.AND UP5, UPT, UR6, URZ, UPT ;  /* 0x0000003f0600728c */ /* 0x000fe2000bfa5270 */
[----:B------:R-:W-:Y:S01]  /*39c0*/  FSEL R8, R26, -INF , !P3 ;  /* 0xff8000001a087808 */ /* 0x000fe20005800000 */
[--C-:B------:R-:W-:Y:S01]  /*39d0*/  FFMA.FTZ R36, R57, UR5, -R38.reuse ;  /* 0x0000000539247c23 */ /* 0x100fe20008010826 */
[----:B------:R-:W-:Y:S01]  /*39e0*/  PLOP3.LUT P3, PT, PT, PT, UP0, 0x40, 0x0 ;  /* 0x000000000000781c */ /* 0x000fe20003f6e808 */
[----:B------:R-:W-:Y:S01]  /*39f0*/  UISETP.NE.AND UP0, UPT, UR7, URZ, UPT ;  /* 0x0000003f0700728c */ /* 0x000fe2000bf05270 */
[C---:B------:R-:W-:Y:S01]  /*3a00*/  ISETP.GT.AND P0, PT, R2.reuse, 0x9, P0 ;  /* 0x000000090200780c */ /* 0x040fe20000704270 */
[----:B------:R-:W-:Y:S01]  /*3a10*/  MUFU.EX2 R196, R36 ;  /* 0x0000002400c47308 */ /* 0x000fe20000000800 */
[----:B------:R-:W-:Y:S01]  /*3a20*/  ISETP.GT.AND P3, PT, R2, 0x10, P3 ;  /* 0x000000100200780c */ /* 0x000fe20001f64270 */
[--C-:B------:R-:W-:Y:S01]  /*3a30*/  FFMA.FTZ R37, R61, UR5, -R38.reuse ;  /* 0x000000053d257c23 */ /* 0x100fe20008010826 */
[----:B------:R-:W-:Y:S01]  /*3a40*/  ISETP.LT.OR P0, PT, R0, 0xa, P0 ;  /* 0x0000000a0000780c */ /* 0x000fe20000701670 */
[--C-:B------:R-:W-:Y:S01]  /*3a50*/  FFMA.FTZ R40, R63, UR5, -R38.reuse ;  /* 0x000000053f287c23 */ /* 0x100fe20008010826 */
[----:B------:R-:W-:Y:S01]  /*3a60*/  FMNMX.FTZ R3, R8, R9, !PT ;  /* 0x0000000908037209 */ /* 0x000fe20007810000 */
[--C-:B------:R-:W-:Y:S01]  /*3a70*/  FFMA.FTZ R41, R65, UR5, -R38.reuse ;  /* 0x0000000541297c23 */ /* 0x100fe20008010826 */
[----:B------:R-:W-:Y:S01]  /*3a80*/  FSEL R23, R31, -INF , !P0 ;  /* 0xff8000001f177808 */ /* 0x000fe20004000000 */
[--C-:B------:R-:W-:Y:S01]  /*3a90*/  FFMA.FTZ R44, R71, UR5, -R38.reuse ;  /* 0x00000005472c7c23 */ /* 0x100fe20008010826 */
[----:B------:R-:W-:Y:S01]  /*3aa0*/  ISETP.LT.OR P3, PT, R0, 0x11, P3 ;  /* 0x000000110000780c */ /* 0x000fe20001f61670 */
[----:B------:R-:W-:Y:S01]  /*3ab0*/  MUFU.EX2 R40, R40 ;  /* 0x0000002800287308 */ /* 0x000fe20000000800 */
[----:B------:R-:W-:Y:S01]  /*3ac0*/  ISETP.GT.AND P1, PT, R2, 0x11, P1 ;  /* 0x000000110200780c */ /* 0x000fe20000f24270 */
[--C-:B------:R-:W-:Y:S01]  /*3ad0*/  FFMA.FTZ R45, R73, UR5, -R38.reuse ;  /* 0x00000005492d7c23 */ /* 0x100fe20008010826 */
[----:B------:R-:W-:Y:S01]  /*3ae0*/  FMNMX.FTZ R30, R18, R3, !PT ;  /* 0x00000003121e7209 */ /* 0x000fe20007810000 */
[--C-:B------:R-:W-:Y:S01]  /*3af0*/  FFMA.FTZ R48, R79, UR5, -R38.reuse ;  /* 0x000000054f307c23 */ /* 0x100fe20008010826 */
[----:B------:R-:W-:Y:S01]  /*3b00*/  PLOP3.LUT P0, PT, PT, PT, UP5, 0x40, 0x0 ;  /* 0x000000000000781c */ /* 0x000fe20003f0e858 */
[----:B------:R-:W-:Y:S01]  /*3b10*/  UISETP.NE.AND UP5, UPT, UR26, URZ, UPT ;  /* 0x0000003f1a00728c */ /* 0x000fe2000bfa5270 */
[----:B------:R-:W-:Y:S01]  /*3b20*/  FSEL R26, R34, -INF , !P3 ;  /* 0xff800000221a7808 */ /* 0x000fe20005800000 */
[----:B------:R-:W-:Y:S01]  /*3b30*/  FFMA.FTZ R49, R81, UR5, -R38 ;  /* 0x0000000551317c23 */ /* 0x000fe20008010826 */
[----:B------:R-:W-:Y:S01]  /*3b40*/  ISETP.LT.OR P1, PT, R0, 0x12, P1 ;  /* 0x000000120000780c */ /* 0x000fe20000f21670 */
[----:B------:R-:W-:Y:S01]  /*3b50*/  MUFU.EX2 R41, R41 ;  /* 0x0000002900297308 */ /* 0x000fe20000000800 */
[----:B------:R-:W-:-:S02]  /*3b60*/  FMNMX.FTZ R3, R23, R30, !PT ;  /* 0x0000001e17037209 */ /* 0x000fc40007810000 */
[----:B------:R-:W-:Y:S01]  /*3b70*/  PLOP3.LUT P3, PT, PT, PT, UP6, 0x40, 0x0 ;  /* 0x000000000000781c */ /* 0x000fe20003f6e868 */
[----:B------:R-:W-:Y:S01]  /*3b80*/  UISETP.NE.AND UP6, UPT, UR23, URZ, UPT ;  /* 0x0000003f1700728c */ /* 0x000fe2000bfc5270 */
[----:B------:R-:W-:Y:S02]  /*3b90*/  FSEL R27, R35, -INF , !P1 ;  /* 0xff800000231b7808 */ /* 0x000fe40004800000 */
[----:B------:R-:W-:Y:S01]  /*3ba0*/  ISETP.GT.AND P0, PT, R2, 0x19, P0 ;  /* 0x000000190200780c */ /* 0x000fe20000704270 */
[----:B------:R-:W-:Y:S01]  /*3bb0*/  MUFU.EX2 R44, R44 ;  /* 0x0000002c002c7308 */ /* 0x000fe20000000800 */
[----:B------:R-:W-:Y:S02]  /*3bc0*/  FMNMX.FTZ R32, R26, R3, !PT ;  /* 0x000000031a207209 */ /* 0x000fe40007810000 */
[----:B------:R-:W-:Y:S01]  /*3bd0*/  PLOP3.LUT P1, PT, PT, PT, UP0, 0x40, 0x0 ;  /* 0x000000000000781c */ /* 0x000fe20003f2e808 */
[----:B------:R-:W-:Y:S01]  /*3be0*/  UISETP.NE.AND UP0, UPT, UR27, URZ, UPT ;  /* 0x0000003f1b00728c */ /* 0x000fe2000bf05270 */
[----:B------:R-:W-:-:S02]  /*3bf0*/  ISETP.GT.AND P3, PT, R2, 0x20, P3 ;  /* 0x000000200200780c */ /* 0x000fc40001f64270 */
[C---:B------:R-:W-:Y:S01]  /*3c00*/  ISETP.LT.OR P0, PT, R0.reuse, 0x1a, P0 ;  /* 0x0000001a0000780c */ /* 0x040fe20000701670 */
[----:B------:R-:W-:Y:S01]  /*3c10*/  MUFU.EX2 R45, R45 ;  /* 0x0000002d002d7308 */ /* 0x000fe20000000800 */
[----:B------:R-:W-:Y:S02]  /*3c20*/  FMNMX.FTZ R3, R27, R32, !PT ;  /* 0x000000201b037209 */ /* 0x000fe40007810000 */
[----:B------:R-:W-:Y:S02]  /*3c30*/  ISETP.LT.OR P3, PT, R0, 0x21, P3 ;  /* 0x000000210000780c */ /* 0x000fe40001f61670 */
[----:B------:R-:W-:Y:S02]  /*3c40*/  FSEL R29, R39, -INF , !P0 ;  /* 0xff800000271d7808 */ /* 0x000fe40004000000 */
[----:B------:R-:W-:Y:S01]  /*3c50*/  ISETP.GT.AND P1, PT, R2, 0x21, P1 ;  /* 0x000000210200780c */ /* 0x000fe20000f24270 */
[----:B------:R-:W0:Y:S01]  /*3c60*/  MUFU.EX2 R39, R37 ;  /* 0x0000002500277308 */ /* 0x000e220000000800 */
[----:B------:R-:W-:Y:S01]  /*3c70*/  FMNMX.FTZ R34, R28, R3, !PT ;  /* 0x000000031c227209 */ /* 0x000fe20007810000 */
[----:B------:R-:W-:Y:S01]  /*3c80*/  @UP0 ULDC UR6, c[0x0][0x44c] ;  /* 0x0001130000060ab9 */ /* 0x000fe20000000800 */
[----:B------:R-:W-:Y:S01]  /*3c90*/  PLOP3.LUT P0, PT, PT, PT, UP2, 0x40, 0x0 ;  /* 0x000000000000781c */ /* 0x000fe20003f0e828 */
[----:B------:R-:W-:Y:S01]  /*3ca0*/  UIMAD.WIDE.U32 UR6, UR38, UR6, URZ ;  /* 0x00000006260672a5 */ /* 0x000fe2000f8e003f */
[----:B------:R-:W-:Y:S01]  /*3cb0*/  FSEL R30, R42, -INF , !P3 ;  /* 0xff8000002a1e7808 */ /* 0x000fe20005800000 */
[--C-:B------:R-:W-:Y:S01]  /*3cc0*/  FFMA.FTZ R42, R67, UR5, -R38.reuse ;  /* 0x00000005432a7c23 */ /* 0x100fe20008010826 */
[----:B------:R-:W-:Y:S01]  /*3cd0*/  ISETP.LT.OR P1, PT, R0, 0x22, P1 ;  /* 0x000000220000780c */ /* 0x000fe20000f21670 */
[----:B------:R-:W-:Y:S01]  /*3ce0*/  MUFU.EX2 R48, R48 ;  /* 0x0000003000307308 */ /* 0x000fe20000000800 */
[----:B------:R-:W-:Y:S01]  /*3cf0*/  FMNMX.FTZ R3, R29, R34, !PT ;  /* 0x000000221d037209 */ /* 0x000fe20007810000 */
[----:B------:R-:W-:Y:S01]  /*3d00*/  @UP0 ULDC UR4, c[0x0][0x450] ;  /* 0x0001140000040ab9 */ /* 0x000fe20000000800 */
[----:B------:R-:W-:Y:S01]  /*3d10*/  ISETP.GT.AND P0, PT, R2, 0x29, P0 ;  /* 0x000000290200780c */ /* 0x000fe20000704270 */
[----:B------:R-:W-:Y:S01]  /*3d20*/  @UP0 USHF.R.U32.HI UR38, URZ, UR4, UR7 ;  /* 0x000000043f260299 */ /* 0x000fe20008011607 */
[----:B------:R-:W-:Y:S01]  /*3d30*/  PLOP3.LUT P3, PT, PT, PT, UP3, 0x40, 0x0 ;  /* 0x000000000000781c */ /* 0x000fe20003f6e838 */
[----:B------:R-:W-:Y:S01]  /*3d40*/  UIADD3 UR6, UR39, -0x2, URZ ;  /* 0xfffffffe27067890 */ /* 0x000fe2000fffe03f */
[----:B------:R-:W-:Y:S01]  /*3d50*/  FSEL R31, R43, -INF , !P1 ;  /* 0xff8000002b1f7808 */ /* 0x000fe20004800000 */
[----:B------:R-:W-:Y:S01]  /*3d60*/  FFMA.FTZ R43, R69, UR5, -R38 ;  /* 0x00000005452b7c23 */ /* 0x000fe20008010826 */
[----:B------:R-:W-:Y:S01]  /*3d70*/  FMNMX.FTZ R34, R30, R3, !PT ;  /* 0x000000031e227209 */ /* 0x000fe20007810000 */
[----:B------:R-:W-:Y:S01]  /*3d80*/  MUFU.EX2 R42, R42 ;  /* 0x0000002a002a7308 */ /* 0x000fe20000000800 */
[----:B------:R-:W-:Y:S01]  /*3d90*/  ISETP.LT.OR P0, PT, R0, 0x2a, P0 ;  /* 0x0000002a0000780c */ /* 0x000fe20000701670 */
[----:B------:R-:W-:Y:S01]  /*3da0*/  UIADD3 UR38, UR42, UR38, URZ ;  /* 0x000000262a267290 */ /* 0x000fe2000fffe03f */
[----:B------:R-:W-:-:S02]  /*3db0*/  PLOP3.LUT P1, PT, PT, PT, UP4, 0x40, 0x0 ;  /* 0x000000000000781c */ /* 0x000fc40003f2e848 */
[----:B------:R-:W-:Y:S01]  /*3dc0*/  FSEL R32, R46, -INF , !P2 ;  /* 0xff8000002e207808 */ /* 0x000fe20005000000 */
[--C-:B------:R-:W-:Y:S01]  /*3dd0*/  FFMA.FTZ R46, R75, UR5, -R38.reuse ;  /* 0x000000054b2e7c23 */ /* 0x100fe20008010826 */
[----:B------:R-:W-:Y:S01]  /*3de0*/  ISETP.GT.AND P3, PT, R2, 0x30, P3 ;  /* 0x000000300200780c */ /* 0x000fe20001f64270 */
[----:B------:R-:W1:Y:S01]  /*3df0*/  MUFU.EX2 R43, R43 ;  /* 0x0000002b002b7308 */ /* 0x000e620000000800 */
[----:B------:R-:W-:Y:S01]  /*3e00*/  FMNMX.FTZ R3, R31, R34, !PT ;  /* 0x000000221f037209 */ /* 0x000fe20007810000 */
[----:B------:R-:W-:Y:S01]  /*3e10*/  VIADD R24, R24, UR38 ;  /* 0x0000002618187c36 */ /* 0x000fe20008000000 */
[----:B------:R-:W-:Y:S01]  /*3e20*/  FSEL R33, R47, -INF , !P0 ;  /* 0xff8000002f217808 */ /* 0x000fe20004000000 */
[----:B------:R-:W-:Y:S01]  /*3e30*/  FFMA.FTZ R47, R77, UR5, -R38 ;  /* 0x000000054d2f7c23 */ /* 0x000fe20008010826 */
[----:B------:R-:W-:Y:S02]  /*3e40*/  PLOP3.LUT P2, PT, PT, PT, UP5, 0x40, 0x0 ;  /* 0x000000000000781c */ /* 0x000fe40003f4e858 */
[----:B------:R-:W-:Y:S01]  /*3e50*/  PLOP3.LUT P0, PT, PT, PT, UP6, 0x40, 0x0 ;  /* 0x000000000000781c */ /* 0x000fe20003f0e868 */
[----:B------:R-:W-:Y:S01]  /*3e60*/  MUFU.EX2 R46, R46 ;  /* 0x0000002e002e7308 */ /* 0x000fe20000000800 */
[----:B------:R-:W-:-:S02]  /*3e70*/  ISETP.GT.AND P1, PT, R2, 0x31, P1 ;  /* 0x000000310200780c */ /* 0x000fc40000f24270 */
[----:B------:R-:W-:Y:S02]  /*3e80*/  ISETP.LT.OR P3, PT, R0, 0x31, P3 ;  /* 0x000000310000780c */ /* 0x000fe40001f61670 */
[----:B------:R-:W-:Y:S02]  /*3e90*/  FMNMX.FTZ R34, R32, R3, !PT ;  /* 0x0000000320227209 */ /* 0x000fe40007810000 */
[C---:B------:R-:W-:Y:S01]  /*3ea0*/  ISETP.GT.AND P2, PT, R2.reuse, 0x38, P2 ;  /* 0x000000380200780c */ /* 0x040fe20001744270 */
[----:B------:R-:W2:Y:S01]  /*3eb0*/  MUFU.EX2 R47, R47 ;  /* 0x0000002f002f7308 */ /* 0x000ea20000000800 */
[----:B------:R-:W-:Y:S02]  /*3ec0*/  ISETP.GT.AND P0, PT, R2, 0x39, P0 ;  /* 0x000000390200780c */ /* 0x000fe40000704270 */
[----:B------:R-:W-:Y:S02]  /*3ed0*/  ISETP.LT.OR P1, PT, R0, 0x32, P1 ;  /* 0x000000320000780c */ /* 0x000fe40000f21670 */
[----:B------:R-:W-:Y:S01]  /*3ee0*/  FSEL R2, R50, -INF , !P3 ;  /* 0xff80000032027808 */ /* 0x000fe20005800000 */
[----:B------:R-:W-:Y:S01]  /*3ef0*/  FFMA.FTZ R50, R83, UR5, -R38 ;  /* 0x0000000553327c23 */ /* 0x000fe20008010826 */
[----:B------:R-:W-:Y:S01]  /*3f00*/  FMNMX.FTZ R3, R33, R34, !PT ;  /* 0x0000002221037209 */ /* 0x000fe20007810000 */
[----:B------:R-:W3:Y:S01]  /*3f10*/  MUFU.EX2 R49, R49 ;  /* 0x0000003100317308 */ /* 0x000ee20000000800 */
[----:B------:R-:W-:-:S02]  /*3f20*/  ISETP.LT.OR P2, PT, R0, 0x39, P2 ;  /* 0x000000390000780c */ /* 0x000fc40001741670 */
[----:B------:R-:W-:Y:S01]  /*3f30*/  FSEL R34, R51, -INF , !P1 ;  /* 0xff80000033227808 */ /* 0x000fe20004800000 */
[----:B------:R-:W-:Y:S01]  /*3f40*/  FFMA.FTZ R51, R85, UR5, -R38 ;  /* 0x0000000555337c23 */ /* 0x000fe20008010826 */
[----:B------:R-:W-:Y:S02]  /*3f50*/  FMNMX.FTZ R3, R2, R3, !PT ;  /* 0x0000000302037209 */ /* 0x000fe40007810000 */
[----:B------:R-:W-:Y:S01]  /*3f60*/  ISETP.LT.OR P0, PT, R0, 0x3a, P0 ;  /* 0x0000003a0000780c */ /* 0x000fe20000701670 */
[----:B------:R-:W-:Y:S01]  /*3f70*/  MUFU.EX2 R50, R50 ;  /* 0x0000003200327308 */ /* 0x000fe20000000800 */
[----:B------:R-:W-:Y:S02]  /*3f80*/  FSEL R0, R54, -INF , !P2 ;  /* 0xff80000036007808 */ /* 0x000fe40005000000 */
[----:B------:R-:W-:Y:S02]  /*3f90*/  FMNMX.FTZ R3, R34, R3, !PT ;  /* 0x0000000322037209 */ /* 0x000fe40007810000 */
[----:B------:R-:W-:Y:S01]  /*3fa0*/  FSEL R35, R55, -INF , !P0 ;  /* 0xff80000037237808 */ /* 0x000fe20004000000 */
[----:B0-----:R-:W-:Y:S01]  /*3fb0*/  FADD.FTZ R55, R196, R39 ;  /* 0x00000027c4377221 */ /* 0x001fe20000010000 */
[----:B------:R-:W-:Y:S01]  /*3fc0*/  FMNMX.FTZ R36, R0, R3, !PT ;  /* 0x0000000300247209 */ /* 0x000fe20007810000 */
[----:B------:R-:W0:Y:S01]  /*3fd0*/  MUFU.EX2 R51, R51 ;  /* 0x0000003300337308 */ /* 0x000e220000000800 */
[----:B------:R-:W-:-:S02]  /*3fe0*/  F2FP.BF16.F32.PACK_AB R196, R39, R196 ;  /* 0x000000c427c4723e */ /* 0x000fc400000010ff */
[----:B------:R-:W-:Y:S02]  /*3ff0*/  FMNMX.FTZ R36, R35, R36, !PT ;  /* 0x0000002423247209 */ /* 0x000fe40007810000 */
[----:B------:R-:W-:Y:S02]  /*4000*/  F2FP.BF16.F32.PACK_AB R198, R41, R40 ;  /* 0x0000002829c6723e */ /* 0x000fe400000010ff */
[----:B-1----:R-:W-:Y:S01]  /*4010*/  F2FP.BF16.F32.PACK_AB R192, R43, R42 ;  /* 0x0000002a2bc0723e */ /* 0x002fe200000010ff */
[----:B------:R-:W1:Y:S01]  /*4020*/  SHFL.BFLY PT, R3, R36, 0x2, 0x1f ;  /* 0x0c401f0024037f89 */ /* 0x000e6200000e0000 */
[----:B------:R-:W-:Y:S02]  /*4030*/  F2FP.BF16.F32.PACK_AB R194, R45, R44 ;  /* 0x0000002c2dc2723e */ /* 0x000fe400000010ff */
[----:B--2---:R-:W-:Y:S02]  /*4040*/  F2FP.BF16.F32.PACK_AB R188, R47, R46 ;  /* 0x0000002e2fbc723e */ /* 0x004fe400000010ff */
[----:B---3--:R-:W-:-:S02]  /*4050*/  F2FP.BF16.F32.PACK_AB R190, R49, R48 ;  /* 0x0000003031be723e */ /* 0x008fc400000010ff */
[----:B0-----:R-:W-:Y:S02]  /*4060*/  F2FP.BF16.F32.PACK_AB R184, R51, R50 ;  /* 0x0000003233b8723e */ /* 0x001fe400000010ff */
[----:B-1----:R-:W-:-:S05]  /*4070*/  FMNMX.FTZ R37, R36, R3, !PT ;  /* 0x0000000324257209 */ /* 0x002fca0007810000 */
[----:B------:R-:W0:Y:S02]  /*4080*/  SHFL.BFLY PT, R36, R37, 0x1, 0x1f ;  /* 0x0c201f0025247f89 */ /* 0x000e2400000e0000 */
[----:B0-----:R-:W-:Y:S01]  /*4090*/  FMNMX.FTZ R3, R37, R36, !PT ;  /* 0x0000002425037209 */ /* 0x001fe20007810000 */
[--C-:B------:R-:W-:Y:S01]  /*40a0*/  FFMA.FTZ R36, R87, UR5, -R38.reuse ;  /* 0x0000000557247c23 */ /* 0x100fe20008010826 */
[----:B------:R-:W-:Y:S02]  /*40b0*/  FFMA.FTZ R38, R53, UR5, -R38 ;  /* 0x0000000535267c23 */ /* 0x000fe40008010826 */
[C---:B------:R-:W-:Y:S01]  /*40c0*/  FSETP.NEU.FTZ.AND P0, PT, R3.reuse, -INF , PT ;  /* 0xff8000000300780b */ /* 0x040fe20003f1d000 */
[----:B------:R-:W-:Y:S02]  /*40d0*/  FMUL.FTZ R37, R3, UR5 ;  /* 0x0000000503257c20 */ /* 0x000fe40008410000 */
[----:B------:R-:W-:Y:S03]  /*40e0*/  MUFU.EX2 R36, R36 ;  /* 0x0000002400247308 */ /* 0x000fe60000000800 */
[----:B------:R-:W-:-:S05]  /*40f0*/  FSEL R53, R37, RZ, P0 ;  /* 0x000000ff25357208 */ /* 0x000fca0000000000 */
[--C-:B------:R-:W-:Y:S01]  /*4100*/  FFMA.FTZ R8, R8, UR5, -R53.reuse ;  /* 0x0000000508087c23 */ /* 0x100fe20008010835 */
[--C-:B------:R-:W-:Y:S01]  /*4110*/  FFMA.FTZ R9, R9, UR5, -R53.reuse ;  /* 0x0000000509097c23 */ /* 0x100fe20008010835 */
[--C-:B------:R-:W-:Y:S01]  /*4120*/  FFMA.FTZ R18, R18, UR5, -R53.reuse ;  /* 0x0000000512127c23 */ /* 0x100fe20008010835 */
[--C-:B------:R-:W-:Y:S01]  /*4130*/  FFMA.FTZ R23, R23, UR5, -R53.reuse ;  /* 0x0000000517177c23 */ /* 0x100fe20008010835 */
[--C-:B------:R-:W-:Y:S01]  /*4140*/  FFMA.FTZ R26, R26, UR5, -R53.reuse ;  /* 0x000000051a1a7c23 */ /* 0x100fe20008010835 */
[--C-:B------:R-:W-:Y:S01]  /*4150*/  FFMA.FTZ R27, R27, UR5, -R53.reuse ;  /* 0x000000051b1b7c23 */ /* 0x100fe20008010835 */
[----:B------:R-:W-:Y:S01]  /*4160*/  MUFU.EX2 R8, R8 ;  /* 0x0000000800087308 */ /* 0x000fe20000000800 */
[--C-:B------:R-:W-:Y:S01]  /*4170*/  FFMA.FTZ R28, R28, UR5, -R53.reuse ;  /* 0x000000051c1c7c23 */ /* 0x100fe20008010835 */
[--C-:B------:R-:W-:Y:S01]  /*4180*/  FFMA.FTZ R29, R29, UR5, -R53.reuse ;  /* 0x000000051d1d7c23 */ /* 0x100fe20008010835 */
[--C-:B------:R-:W-:Y:S01]  /*4190*/  FFMA.FTZ R30, R30, UR5, -R53.reuse ;  /* 0x000000051e1e7c23 */ /* 0x100fe20008010835 */
[--C-:B------:R-:W-:Y:S01]  /*41a0*/  FFMA.FTZ R31, R31, UR5, -R53.reuse ;  /* 0x000000051f1f7c23 */ /* 0x100fe20008010835 */
[--C-:B------:R-:W-:Y:S01]  /*41b0*/  FFMA.FTZ R32, R32, UR5, -R53.reuse ;  /* 0x0000000520207c23 */ /* 0x100fe20008010835 */
[--C-:B------:R-:W-:Y:S01]  /*41c0*/  FFMA.FTZ R33, R33, UR5, -R53.reuse ;  /* 0x0000000521217c23 */ /* 0x100fe20008010835 */
[--C-:B------:R-:W-:Y:S01]  /*41d0*/  FFMA.FTZ R2, R2, UR5, -R53.reuse ;  /* 0x0000000502027c23 */ /* 0x100fe20008010835 */
[----:B------:R-:W0:Y:S01]  /*41e0*/  MUFU.EX2 R9, R9 ;  /* 0x0000000900097308 */ /* 0x000e220000000800 */
[--C-:B------:R-:W-:Y:S01]  /*41f0*/  FFMA.FTZ R34, R34, UR5, -R53.reuse ;  /* 0x0000000522227c23 */ /* 0x100fe20008010835 */
[--C-:B------:R-:W-:Y:S01]  /*4200*/  FFMA.FTZ R0, R0, UR5, -R53.reuse ;  /* 0x0000000500007c23 */ /* 0x100fe20008010835 */
[----:B------:R-:W-:-:S05]  /*4210*/  FFMA.FTZ R35, R35, UR5, -R53 ;  /* 0x0000000523237c23 */ /* 0x000fca0008010835 */
[----:B------:R1:W2:Y:S08]  /*4220*/  MUFU.EX2 R199, R18 ;  /* 0x0000001200c77308 */ /* 0x0002b00000000800 */
[----:B------:R3:W4:Y:S01]  /*4230*/  MUFU.EX2 R52, R23 ;  /* 0x0000001700347308 */ /* 0x0007220000000800 */
[----:B-1----:R-:W-:Y:S01]  /*4240*/  FADD.FTZ R18, R40, R55 ;  /* 0x0000003728127221 */ /* 0x002fe20000010000 */
[----:B0-----:R-:W-:-:S06]  /*4250*/  F2FP.BF16.F32.PACK_AB R197, R9, R8 ;  /* 0x0000000809c5723e */ /* 0x001fcc00000010ff */
[----:B------:R-:W-:Y:S01]  /*4260*/  MUFU.EX2 R26, R26 ;  /* 0x0000001a001a7308 */ /* 0x000fe20000000800 */
[----:B---3--:R-:W-:-:S04]  /*4270*/  FADD.FTZ R23, R41, R18 ;  /* 0x0000001229177221 */ /* 0x008fc80000010000 */
[----:B------:R-:W-:-:S03]  /*4280*/  FADD.FTZ R18, R42, R23 ;  /* 0x000000172a127221 */ /* 0x000fc60000010000 */
[----:B------:R-:W0:Y:S01]  /*4290*/  MUFU.EX2 R27, R27 ;  /* 0x0000001b001b7308 */ /* 0x000e220000000800 */
[----:B------:R-:W-:Y:S01]  /*42a0*/  FADD.FTZ R23, R43, R18 ;  /* 0x000000122b177221 */ /* 0x000fe20000010000 */
[----:B------:R-:W-:-:S06]  /*42b0*/  FADD.FTZ R18, R8, R9 ;  /* 0x0000000908127221 */ /* 0x000fcc0000010000 */
[----:B------:R1:W3:Y:S08]  /*42c0*/  MUFU.EX2 R37, R38 ;  /* 0x0000002600257308 */ /* 0x0002f00000000800 */
[----:B------:R-:W5:Y:S01]  /*42d0*/  MUFU.EX2 R28, R28 ;  /* 0x0000001c001c7308 */ /* 0x000f620000000800 */
[----:B-1----:R-:W-:Y:S01]  /*42e0*/  FADD.FTZ R38, R44, R23 ;  /* 0x000000172c267221 */ /* 0x002fe20000010000 */
[----:B--2---:R-:W-:Y:S01]  /*42f0*/  FADD.FTZ R23, R199, R18 ;  /* 0x00000012c7177221 */ /* 0x004fe20000010000 */
[----:B----4-:R-:W-:-:S02]  /*4300*/  F2FP.BF16.F32.PACK_AB R199, R52, R199 ;  /* 0x000000c734c7723e */ /* 0x010fc400000010ff */
[----:B------:R-:W-:Y:S01]  /*4310*/  FADD.FTZ R55, R45, R38 ;  /* 0x000000262d377221 */ /* 0x000fe20000010000 */
[----:B------:R-:W-:Y:S01]  /*4320*/  FADD.FTZ R23, R52, R23 ;  /* 0x0000001734177221 */ /* 0x000fe20000010000 */
[----:B0-----:R-:W-:Y:S01]  /*4330*/  F2FP.BF16.F32.PACK_AB R193, R27, R26 ;  /* 0x0000001a1bc1723e */ /* 0x001fe200000010ff */
[----:B------:R-:W0:Y:S01]  /*4340*/  MUFU.EX2 R29, R29 ;  /* 0x0000001d001d7308 */ /* 0x000e220000000800 */
[----:B------:R-:W-:Y:S01]  /*4350*/  FADD.FTZ R38, R46, R55 ;  /* 0x000000372e267221 */ /* 0x000fe20000010000 */
[----:B------:R-:W-:Y:S01]  /*4360*/  FADD.FTZ R18, R26, R23 ;  /* 0x000000171a127221 */ /* 0x000fe20000010000 */
[----:B---3--:R-:W-:Y:S02]  /*4370*/  F2FP.BF16.F32.PACK_AB R186, R37, R36 ;  /* 0x0000002425ba723e */ /* 0x008fe400000010ff */
[----:B------:R-:W-:Y:S01]  /*4380*/  FADD.FTZ R55, R47, R38 ;  /* 0x000000262f377221 */ /* 0x000fe20000010000 */
[----:B------:R-:W-:Y:S02]  /*4390*/  FADD.FTZ R23, R27, R18 ;  /* 0x000000121b177221 */ /* 0x000fe40000010000 */
[----:B------:R-:W1:Y:S01]  /*43a0*/  MUFU.EX2 R30, R30 ;  /* 0x0000001e001e7308 */ /* 0x000e620000000800 */
[----:B------:R-:W-:Y:S01]  /*43b0*/  FADD.FTZ R38, R48, R55 ;  /* 0x0000003730267221 */ /* 0x000fe20000010000 */
[----:B-----5:R-:W-:-:S03]  /*43c0*/  FADD.FTZ R18, R28, R23 ;  /* 0x000000171c127221 */ /* 0x020fc60000010000 */
[----:B------:R-:W-:-:S03]  /*43d0*/  FADD.FTZ R39, R49, R38 ;  /* 0x0000002631277221 */ /* 0x000fc60000010000 */
[----:B------:R-:W2:Y:S01]  /*43e0*/  MUFU.EX2 R31, R31 ;  /* 0x0000001f001f7308 */ /* 0x000ea20000000800 */
[C---:B0-----:R-:W-:Y:S01]  /*43f0*/  FADD.FTZ R23, R29.reuse, R18 ;  /* 0x000000121d177221 */ /* 0x041fe20000010000 */
[----:B------:R-:W-:Y:S01]  /*4400*/  FADD.FTZ R38, R50, R39 ;  /* 0x0000002732267221 */ /* 0x000fe20000010000 */
[----:B------:R-:W-:-:S03]  /*4410*/  F2FP.BF16.F32.PACK_AB R195, R29, R28 ;  /* 0x0000001c1dc3723e */ /* 0x000fc600000010ff */
[----:B------:R-:W-:Y:S02]  /*4420*/  FADD.FTZ R39, R51, R38 ;  /* 0x0000002633277221 */ /* 0x000fe40000010000 */
[----:B------:R-:W-:Y:S01]  /*4430*/  MUFU.EX2 R32, R32 ;  /* 0x0000002000207308 */ /* 0x000fe20000000800 */
[----:B-1----:R-:W-:-:S07]  /*4440*/  FADD.FTZ R18, R30, R23 ;  /* 0x000000171e127221 */ /* 0x002fce0000010000 */
[----:B------:R-:W0:Y:S01]  /*4450*/  MUFU.EX2 R33, R33 ;  /* 0x0000002100217308 */ /* 0x000e220000000800 */
[C---:B--2---:R-:W-:Y:S01]  /*4460*/  FADD.FTZ R23, R31.reuse, R18 ;  /* 0x000000121f177221 */ /* 0x044fe20000010000 */
[----:B------:R-:W-:Y:S01]  /*4470*/  FADD.FTZ R18, R36, R39 ;  /* 0x0000002724127221 */ /* 0x000fe20000010000 */
[----:B------:R-:W-:-:S03]  /*4480*/  F2FP.BF16.F32.PACK_AB R189, R31, R30 ;  /* 0x0000001e1fbd723e */ /* 0x000fc600000010ff */
[----:B------:R-:W-:Y:S02]  /*4490*/  FADD.FTZ R18, R37, R18 ;  /* 0x0000001225127221 */ /* 0x000fe40000010000 */
[----:B------:R-:W1:Y:S08]  /*44a0*/  MUFU.EX2 R2, R2 ;  /* 0x0000000200027308 */ /* 0x000e700000000800 */
[----:B------:R2:W3:Y:S01]  /*44b0*/  MUFU.EX2 R185, R34 ;  /* 0x0000002200b97308 */ /* 0x0004e20000000800 */
[----:B0-----:R-:W-:-:S07]  /*44c0*/  F2FP.BF16.F32.PACK_AB R191, R33, R32 ;  /* 0x0000002021bf723e */ /* 0x001fce00000010ff */
[----:B------:R-:W0:Y:S01]  /*44d0*/  MUFU.EX2 R0, R0 ;  /* 0x0000000000007308 */ /* 0x000e220000000800 */
[----:B--2---:R-:W-:-:S04]  /*44e0*/  FADD.FTZ R34, R32, R23 ;  /* 0x0000001720227221 */ /* 0x004fc80000010000 */
[----:B------:R-:W-:-:S03]  /*44f0*/  FADD.FTZ R23, R33, R34 ;  /* 0x0000002221177221 */ /* 0x000fc60000010000 */
[----:B------:R-:W2:Y:S01]  /*4500*/  MUFU.EX2 R35, R35 ;  /* 0x0000002300237308 */ /* 0x000ea20000000800 */
[----:B-1----:R-:W-:-:S04]  /*4510*/  FADD.FTZ R8, R2, R23 ;  /* 0x0000001702087221 */ /* 0x002fc80000010000 */
[C---:B---3--:R-:W-:Y:S01]  /*4520*/  FADD.FTZ R9, R185.reuse, R8 ;  /* 0x00000008b9097221 */ /* 0x048fe20000010000 */
[----:B------:R-:W-:-:S03]  /*4530*/  F2FP.BF16.F32.PACK_AB R185, R185, R2 ;  /* 0x00000002b9b9723e */ /* 0x000fc600000010ff */
[----:B0-----:R-:W-:-:S04]  /*4540*/  FADD.FTZ R8, R0, R9 ;  /* 0x0000000900087221 */ /* 0x001fc80000010000 */
[C---:B--2---:R-:W-:Y:S01]  /*4550*/  FADD.FTZ R9, R35.reuse, R8 ;  /* 0x0000000823097221 */ /* 0x044fe20000010000 */
[----:B------:R-:W-:Y:S01]  /*4560*/  F2FP.BF16.F32.PACK_AB R187, R35, R0 ;  /* 0x0000000023bb723e */ /* 0x000fe200000010ff */
[----:B------:R-:W-:Y:S06]  /*4570*/  @!P6 BRA `(.L_x_984) ;  /* 0x000000000044e947 */ /* 0x000fec0003800000 */
[----:B------:R-:W-:Y:S01]  /*4580*/  ISETP.LT.AND P0, PT, RZ, UR38, PT ;  /* 0x00000026ff007c0c */ /* 0x000fe2000bf01270 */
[----:B------:R-:W-:-:S06]  /*4590*/  UIADD3 UR4, UR38, -0x1, URZ ;  /* 0xffffffff26047890 */ /* 0x000fcc000fffe03f */
[----:B------:R-:W-:-:S06]  /*45a0*/  MOV R0, UR4 ;  /* 0x0000000400007c02 */ /* 0x000fcc0008000f00 */
[----:B------:R-:W-:Y:S05]  /*45b0*/  @P0 BRA `(.L_x_985) ;  /* 0x00000000001c0947 */ /* 0x000fea0003800000 */
[----:B------:R-:W-:Y:S01]  /*45c0*/  ISETP.NE.AND P0, PT, R25, 0x1, PT ;  /* 0x000000011900780c */ /* 0x000fe20003f05270 */
[----:B------:R-:W-:-:S12]  /*45d0*/  IMAD R23, RZ, RZ, -UR38 ;  /* 0x80000026ff177e24 */ /* 0x000fd8000f8e02ff */
[----:B------:R-:W0:Y:S02]  /*45e0*/  @P0 LDC.64 R26, c[0x0][0x9e8] ;  /* 0x00027a00ff1a0b82 */ /* 0x000e240000000a00 */
[----:B0-----:R-:W-:-:S05]  /*45f0*/  @P0 IMAD.HI.U32 R0, R23, R26, RZ ;  /* 0x0000001a17000227 */ /* 0x001fca00078e00ff */
[----:B------:R-:W-:-:S04]  /*4600*/  @P0 SHF.R.U32.HI R23, RZ, R27, R0 ;  /* 0x0000001bff170219 */ /* 0x000fc80000011600 */
[----:B------:R-:W-:Y:S01]  /*4610*/  LOP3.LUT R0, RZ, R23, RZ, 0x33, !PT ;  /* 0x00000017ff007212 */ /* 0x000fe200078e33ff */
[----:B------:R-:W-:Y:S06]  /*4620*/  BRA `(.L_x_986) ;  /* 0x0000000000107947 */ /* 0x000fec0003800000 */
.L_x_985:
[----:B------:R-:W-:-:S13]  /*4630*/  ISETP.NE.AND P0, PT, R25, 0x1, PT ;  /* 0x000000011900780c */ /* 0x000fda0003f05270 */
[----:B------:R-:W0:Y:S02]  /*4640*/  @P0 LDC.64 R26, c[0x0][0x9e8] ;  /* 0x00027a00ff1a0b82 */ /* 0x000e240000000a00 */
[----:B0-----:R-:W-:-:S05]  /*4650*/  @P0 IMAD.HI.U32 R2, R0, R26, RZ ;  /* 0x0000001a00020227 */ /* 0x001fca00078e00ff */
[----:B------:R-:W-:-:S07]  /*4660*/  @P0 SHF.R.U32.HI R0, RZ, R27, R2 ;  /* 0x0000001bff000219 */ /* 0x000fce0000011602 */
.L_x_986:
[----:B------:R-:W-:-:S05]  /*4670*/  IMAD R25, R0, R25, R25 ;  /* 0x0000001900197224 */ /* 0x000fca00078e0219 */
[----:B------:R-:W-:-:S07]  /*4680*/  VIMNMX R24, R24, R25, PT ;  /* 0x0000001918187248 */ /* 0x000fce0003fe0100 */
.L_x_984:
[----:B------:R-:W-:Y:S01]  /*4690*/  R2UR UR4, R22 ;  /* 0x00000000160472ca */ /* 0x000fe200000e0000 */
[----:B------:R-:W-:Y:S01]  /*46a0*/  UMOV UR7, URZ ;  /* 0x0000003f00077c82 */ /* 0x000fe20008000000 */
[----:B------:R-:W-:Y:S01]  /*46b0*/  SHF.R.S32.HI R23, RZ, 0x1f, R24 ;  /* 0x0000001fff177819 */ /* 0x000fe20000011418 */
[----:B------:R-:W-:Y:S01]  /*46c0*/  IMAD.U32 R8, RZ, RZ, UR7 ;  /* 0x00000007ff087e24 */ /* 0x000fe2000f8e00ff */
[----:B------:R-:W-:Y:S01]  /*46d0*/  CS2R R150, SRZ ;  /* 0x0000000000967805 */ /* 0x000fe2000001ff00 */
[----:B------:R-:W-:Y:S01]  /*46e0*/  IMAD.MOV.U32 R0, RZ, RZ, 0x3f800000 ;  /* 0x3f800000ff007424 */ /* 0x000fe200078e00ff */
[----:B------:R-:W-:Y:S01]  /*46f0*/  LEA.HI R23, R23, R24, RZ, 0x6 ;  /* 0x0000001817177211 */ /* 0x000fe200078f30ff */
[----:B------:R-:W-:Y:S01]  /*4700*/  IMAD.MOV.U32 R2, RZ, RZ, 0x3f800000 ;  /* 0x3f800000ff027424 */ /* 0x000fe200078e00ff */
[----:B------:R-:W-:Y:S02]  /*4710*/  CS2R R148, SRZ ;  /* 0x0000000000947805 */ /* 0x000fe4000001ff00 */
[----:B------:R-:W-:-:S02]  /*4720*/  CS2R R146, SRZ ;  /* 0x0000000000927805 */ /* 0x000fc4000001ff00 */
[----:B------:R-:W-:Y:S02]  /*4730*/  SHF.R.S32.HI R23, RZ, 0x6, R23 ;  /* 0x00000006ff177819 */ /* 0x000fe40000011417 */
[----:B------:R-:W-:Y:S02]  /*4740*/  CS2R R144, SRZ ;  /* 0x0000000000907805 */ /* 0x000fe4000001ff00 */
[----:B------:R-:W-:Y:S02]  /*4750*/  CS2R R142, SRZ ;  /* 0x00000000008e7805 */ /* 0x000fe4000001ff00 */
[----:B------:R-:W-:Y:S02]  /*4760*/  CS2R R140, SRZ ;  /* 0x00000000008c7805 */ /* 0x000fe4000001ff00 */
[----:B------:R-:W-:Y:S01]  /*4770*/  VIMNMX R23, R23, UR4, !PT ;  /* 0x0000000417177c48 */ /* 0x000fe2000ffe0100 */
[----:B------:R-:W-:Y:S01]  /*4780*/  UMOV UR4, URZ ;  /* 0x0000003f00047c82 */ /* 0x000fe20008000000 */
[----:B------:R-:W-:-:S02]  /*4790*/  CS2R R138, SRZ ;  /* 0x00000000008a7805 */ /* 0x000fc4000001ff00 */
[----:B------:R-:W-:Y:S02]  /*47a0*/  CS2R R136, SRZ ;  /* 0x0000000000887805 */ /* 0x000fe4000001ff00 */
[----:B------:R-:W-:Y:S02]  /*47b0*/  ISETP.LE.AND P0, PT, R23, UR6, PT ;  /* 0x0000000617007c0c */ /* 0x000fe4000bf03270 */
        /* <DEDUP_REMOVED lines=57> */
[----:B------:R-:W-:Y:S01]  /*4b50*/  UMOV UR4, URZ ;  /* 0x0000003f00047c82 */ /* 0x000fe20008000000 */
[----:B------:R-:W-:Y:S01]  /*4b60*/  MOV R2, 0x3f800000 ;  /* 0x3f80000000027802 */ /* 0x000fe20000000f00 */
[----:B------:R-:W-:Y:S01]  /*4b70*/  IMAD.U32 R202, RZ, RZ, UR4 ;  /* 0x00000004ffca7e24 */ /* 0x000fe2000f8e00ff */
[----:B------:R-:W-:Y:S01]  /*4b80*/  UMOV UR60, URZ ;  /* 0x0000003f003c7c82 */ /* 0x000fe20008000000 */
[----:B------:R-:W-:Y:S01]  /*4b90*/  IMAD.MOV.U32 R0, RZ, RZ, 0x3f800000 ;  /* 0x3f800000ff007424 */ /* 0x000fe200078e00ff */
[----:B------:R-:W-:Y:S01]  /*4ba0*/  ULDC UR7, c[0x0][0x9d8] ;  /* 0x0002760000077ab9 */ /* 0x000fe20000000800 */
[----:B------:R-:W-:-:S07]  /*4bb0*/  IMAD.MOV.U32 R151, RZ, RZ, RZ ;  /* 0x000000ffff977224 */ /* 0x000fce00078e00ff */
.L_x_1004:
[----:B------:R-:W-:Y:S01]  /*4bc0*/  R2UR UR10, R202 ;  /* 0x00000000ca0a72ca */ /* 0x000fe200000e0000 */
[----:B------:R-:W-:-:S04]  /*4bd0*/  UIADD3 UR4, UR60, 0x1, URZ ;  /* 0x000000013c047890 */ /* 0x000fc8000fffe03f */
[----:B------:R-:W-:-:S04]  /*4be0*/  UISETP.NE.AND UP1, UPT, UR4, 0x2, UPT ;  /* 0x000000020400788c */ /* 0x000fc8000bf25270 */
[----:B------:R-:W-:Y:S02]  /*4bf0*/  USEL UR5, URZ, 0x1, UP1 ;  /* 0x000000013f057887 */ /* 0x000fe40008800000 */
[----:B------:R-:W-:Y:S02]  /*4c00*/  USEL UR4, UR4, URZ, UP1 ;  /* 0x0000003f04047287 */ /* 0x000fe40008800000 */
[----:B------:R-:W-:-:S06]  /*4c10*/  ULOP3.LUT UR5, UR10, UR5, URZ, 0x3c, !UPT ;  /* 0x000000050a057292 */ /* 0x000fcc000f8e3c3f */
[----:B------:R-:W-:Y:S01]  /*4c20*/  IMAD.U32 R8, RZ, RZ, UR5 ;  /* 0x00000005ff087e24 */ /* 0x000fe2000f8e00ff */
[----:B------:R-:W-:Y:S06]  /*4c30*/  @!P4 BRA `(.L_x_988) ;  /* 0x000000000004c947 */ /* 0x000fec0003800000 */
[----:B------:R-:W-:Y:S01]  /*4c40*/  BPT.TRAP 0x1 ;  /* 0x000000040000795c */ /* 0x000fe20000300000 */
.L_x_988:
[----:B------:R-:W-:Y:S02]  /*4c50*/  R2UR UR10, R16 ;  /* 0x00000000100a72ca */ /* 0x000fe400000e0000 */
[----:B------:R-:W-:-:S11]  /*4c60*/  R2UR UR5, R8 ;  /* 0x00000000080572ca */ /* 0x000fd600000e0000 */
[----:B------:R-:W-:Y:S02]  /*4c70*/  ULEA UR61, UR4, UR10, 0x3 ;  /* 0x0000000a043d7291 */ /* 0x000fe4000f8e183f */
[----:B------:R-:W-:-:S05]  /*4c80*/  IMAD.U32 R152, RZ, RZ, UR5 ;  /* 0x00000005ff987e24 */ /* 0x000fca000f8e00ff */
[----:B------:R-:W-:-:S04]  /*4c90*/  SHF.L.U32 R152, R152, 0x1f, RZ ;  /* 0x0000001f98987819 */ /* 0x000fc800000006ff */
[----:B------:R0:W1:Y:S01]  /*4ca0*/  SYNCS.PHASECHK.TRANS64.TRYWAIT P0, [UR61+0x30830], R152 ;  /* 0x03083098ff0075a7 */ /* 0x000062000800017d */
[----:B------:R-:W-:Y:S05]  /*4cb0*/  @!P4 BRA `(.L_x_989) ;  /* 0x000000000004c947 */ /* 0x000fea0003800000 */
[----:B------:R-:W-:Y:S01]  /*4cc0*/  BPT.TRAP 0x1 ;  /* 0x000000040000795c */ /* 0x000fe20000300000 */
.L_x_989:
[----:B-1----:R-:W-:Y:S05]  /*4cd0*/  @P0 BRA `(.L_x_990) ;  /* 0x0000000000080947 */ /* 0x002fea0003800000 */
[----:B------:R-:W1:Y:S02]  /*4ce0*/  SYNCS.PHASECHK.TRANS64.TRYWAIT P0, [UR61+0x30830], R152 ;  /* 0x03083098ff0075a7 */ /* 0x000e64000800017d */
[----:B-1----:R-:W-:Y:S05]  /*4cf0*/  @!P0 BRA `(.L_x_991) ;  /* 0x0000010400208947 */ /* 0x002fea0003800000 */
.L_x_990:
[----:B------:R-:W-:Y:S01]  /*4d00*/  R2UR UR5, R20 ;  /* 0x00000000140572ca */ /* 0x000fe200000e0000 */
[----:B01----:R-:W-:Y:S01]  /*4d10*/  WARPGROUP.ARRIVE ;  /* 0x00000000000079c5 */ /* 0x003fe20000000000 */
[----:B------:R-:W-:Y:S01]  /*4d20*/  R2UR UR56, R6 ;  /* 0x00000000063872ca */ /* 0x000fe200000e0000 */
[----:B------:R-:W-:Y:S01]  /*4d30*/  UMOV UR59, 0x40000040 ;  /* 0x40000040003b7882 */ /* 0x000fe20000000000 */
[----:B------:R-:W-:Y:S01]  /*4d40*/  R2UR UR57, R7 ;  /* 0x00000000073972ca */ /* 0x000fe200000e0000 */
[----:B------:R-:W-:Y:S01]  /*4d50*/  UMOV UR55, 0x40000040 ;  /* 0x4000004000377882 */ /* 0x000fe20000000000 */
[----:B------:R-:W-:Y:S01]  /*4d60*/  MOV R200, UR53 ;  /* 0x0000003500c87c02 */ /* 0x000fe20008000f00 */
[----:B------:R-:W-:Y:S01]  /*4d70*/  UMOV UR11, 0x40000040 ;  /* 0x40000040000b7882 */ /* 0x000fe20000000000 */
[----:B------:R-:W-:Y:S01]  /*4d80*/  MOV R201, UR52 ;  /* 0x0000003400c97c02 */ /* 0x000fe20008000f00 */
[----:B------:R-:W-:Y:S01]  /*4d90*/  UMOV UR15, 0x40000040 ;  /* 0x40000040000f7882 */ /* 0x000fe20000000000 */
[----:B------:R-:W-:Y:S01]  /*4da0*/  R2UR UR52, R10 ;  /* 0x000000000a3472ca */ /* 0x000fe200000e0000 */
[----:B------:R-:W-:Y:S01]  /*4db0*/  UMOV UR19, 0x40000040 ;  /* 0x4000004000137882 */ /* 0x000fe20000000000 */
[----:B------:R-:W-:Y:S01]  /*4dc0*/  R2UR UR53, R11 ;  /* 0x000000000b3572ca */ /* 0x000fe200000e0000 */
[----:B------:R-:W-:Y:S01]  /*4dd0*/  ULEA UR5, UR4, UR5, 0xb ;  /* 0x0000000504057291 */ /* 0x000fe2000f8e583f */
        /* <DEDUP_REMOVED lines=9> */
[----:B------:R-:W-:Y:S01]  /*4e70*/  HGMMA.64x64x16.F32.BF16 R152, gdesc[UR56], RZ, !UPT, gsb0 ;  /* 0x00e00000389879f0 */ /* 0x000fe2000c0018ff */
[----:B------:R-:W-:Y:S01]  /*4e80*/  UMOV UR54, UR10 ;  /* 0x0000000a00367c82 */ /* 0x000fe20008000000 */
[----:B------:R-:W-:Y:S01]  /*4e90*/  R2UR UR56, R14 ;  /* 0x000000000e3872ca */ /* 0x000fe200000e0000 */
[----:B------:R-:W-:Y:S01]  /*4ea0*/  UIADD3 UR10, UR5, 0x4, URZ ;  /* 0x00000004050a7890 */ /* 0x000fe2000fffe03f */
[----:B------:R-:W-:Y:S01]  /*4eb0*/  R2UR UR57, R15 ;  /* 0x000000000f3972ca */ /* 0x000fe200000e0000 */
[----:B------:R-:W-:Y:S01]  /*4ec0*/  UMOV UR59, 0x40000040 ;  /* 0x40000040003b7882 */ /* 0x000fe20000000000 */
[----:B------:R-:W-:Y:S01]  /*4ed0*/  UIADD3 UR22, UR5, 0x204, URZ ;  /* 0x0000020405167890 */ /* 0x000fe2000fffe03f */
[-C--:B------:R-:W-:Y:S01]  /*4ee0*/  FMUL.FTZ R29, R29, R0.reuse ;  /* 0x000000001d1d7220 */ /* 0x080fe20000410000 */
[----:B------:R-:W-:Y:S01]  /*4ef0*/  UIADD3 UR26, UR5, 0x206, URZ ;  /* 0x00000206051a7890 */ /* 0x000fe2000fffe03f */
[-C--:B------:R-:W-:Y:S01]  /*4f00*/  FMUL.FTZ R32, R32, R0.reuse ;  /* 0x0000000020207220 */ /* 0x080fe20000410000 */
[----:B------:R-:W-:Y:S01]  /*4f10*/  UMOV UR58, UR10 ;  /* 0x0000000a003a7c82 */ /* 0x000fe20008000000 */
        /* <DEDUP_REMOVED lines=72> */
[----:B------:R-:W-:Y:S01]  /*53a0*/  HGMMA.64x64x16.F32.BF16 R152, gdesc[UR52], R152, gsb0 ;  /* 0x00e00000349879f0 */ /* 0x000fe20008001898 */
[----:B------:R-:W-:Y:S01]  /*53b0*/  R2UR UR53, R200 ;  /* 0x00000000c83572ca */ /* 0x000fe200000e0000 */
[----:B------:R-:W-:Y:S01]  /*53c0*/  UIADD3 UR54, UR5, 0x604, URZ ;  /* 0x0000060405367890 */ /* 0x000fe2000fffe03f */
[----:B------:R-:W-:Y:S01]  /*53d0*/  R2UR UR52, R201 ;  /* 0x00000000c93472ca */ /* 0x000fe200000e0000 */
[----:B------:R-:W-:Y:S01]  /*53e0*/  UMOV UR55, 0x40000040 ;  /* 0x4000004000377882 */ /* 0x000fe20000000000 */
[----:B------:R-:W-:Y:S01]  /*53f0*/  UIADD3 UR5, UR5, 0x606, URZ ;  /* 0x0000060605057890 */ /* 0x000fe2000fffe03f */
        /* <DEDUP_REMOVED lines=68> */
[----:B------:R-:W-:Y:S01]  /*5840*/  HGMMA.64x64x16.F32.BF16 R152, gdesc[UR56], R152, gsb0 ;  /* 0x00e00000389879f0 */ /* 0x000fe20008001898 */
[----:B------:R-:W-:Y:S01]  /*5850*/  R2UR UR56, R12 ;  /* 0x000000000c3872ca */ /* 0x000fe200000e0000 */
[----:B------:R-:W-:Y:S01]  /*5860*/  UMOV UR58, UR5 ;  /* 0x00000005003a7c82 */ /* 0x000fe20008000000 */
[----:B------:R-:W-:Y:S01]  /*5870*/  R2UR UR57, R13 ;  /* 0x000000000d3972ca */ /* 0x000fe200000e0000 */
[----:B------:R-:W-:Y:S01]  /*5880*/  UMOV UR59, 0x40000040 ;  /* 0x40000040003b7882 */ /* 0x000fe20000000000 */
[----:B------:R-:W-:Y:S02]  /*5890*/  WARPGROUP.DEPBAR.LE gsb0, 0x0 ;  /* 0x00008000000079c5 */ /* 0x000fe40000010000 */
[----:B------:R-:W-:-:S06]  /*58a0*/  WARPGROUP.ARRIVE ;  /* 0x00000000000079c5 */ /* 0x000fcc0000000000 */
[----:B------:R-:W-:Y:S03]  /*58b0*/  HGMMA.64x64x16.F32.BF16 R152, gdesc[UR8], R152, gsb0 ;  /* 0x00e00000089879f0 */ /* 0x000fe60008001898 */
        /* <DEDUP_REMOVED lines=37> */
[----:B------:R-:W-:Y:S05]  /*5b10*/  @!P4 BRA `(.L_x_992) ;  /* 0x000000000004c947 */ /* 0x000fea0003800000 */
[----:B------:R-:W-:Y:S01]  /*5b20*/  BPT.TRAP 0x1 ;  /* 0x000000040000795c */ /* 0x000fe20000300000 */
.L_x_992:
        /* <DEDUP_REMOVED lines=8> */
.L_x_993:
[----:B-1----:R-:W-:Y:S05]  /*5bb0*/  @P0 BRA `(.L_x_994) ;  /* 0x0000000000080947 */ /* 0x002fea0003800000 */
[----:B------:R-:W1:Y:S02]  /*5bc0*/  SYNCS.PHASECHK.TRANS64.TRYWAIT P0, [UR14+0x30850], R0 ;  /* 0x03085000ff0075a7 */ /* 0x000e64000800014e */
[----:B-1----:R-:W-:Y:S05]  /*5bd0*/  @!P0 BRA `(.L_x_995) ;  /* 0x000000f400808947 */ /* 0x002fea0003800000 */
.L_x_994:
[----:B------:R-:W-:Y:S01]  /*5be0*/  R2UR UR5, R16 ;  /* 0x00000000100572ca */ /* 0x000fe200000e0000 */
[----:B------:R-:W-:Y:S01]  /*5bf0*/  WARPGROUP.ARRIVE ;  /* 0x00000000000079c5 */ /* 0x000fe20000000000 */
[----:B------:R-:W-:Y:S01]  /*5c00*/  UMOV UR11, 0x40000040 ;  /* 0x40000040000b7882 */ /* 0x000fe20000000000 */
[----:B------:R-:W-:Y:S01]  /*5c10*/  PLOP3.LUT P0, PT, PT, PT, UP0, 0x80, 0x0 ;  /* 0x000000000000781c */ /* 0x000fe20003f0f008 */
[----:B------:R-:W-:Y:S01]  /*5c20*/  FMUL.FTZ R157, R157, UR7 ;  /* 0x000000079d9d7c20 */ /* 0x000fe20008410000 */
[----:B------:R-:W-:Y:S01]  /*5c30*/  PLOP3.LUT P1, PT, PT, PT, UP0, 0x80, 0x0 ;  /* 0x000000000000781c */ /* 0x000fe20003f2f008 */
[----:B------:R-:W-:Y:S01]  /*5c40*/  FMUL.FTZ R2, R155, UR7 ;  /* 0x000000079b027c20 */ /* 0x000fe20008410000 */
[----:B------:R-:W-:Y:S01]  /*5c50*/  FMUL.FTZ R155, R162, UR7 ;  /* 0x00000007a29b7c20 */ /* 0x000fe20008410000 */
[----:B------:R-:W-:Y:S01]  /*5c60*/  FMUL.FTZ R162, R175, UR7 ;  /* 0x00000007afa27c20 */ /* 0x000fe20008410000 */
[----:B------:R-:W-:Y:S01]  /*5c70*/  MOV R175, R19 ;  /* 0x0000001300af7202 */ /* 0x000fe20000000f00 */
[----:B------:R-:W-:Y:S01]  /*5c80*/  USHF.L.U32 UR15, UR6, 0x6, URZ ;  /* 0x00000006060f7899 */ /* 0x000fe2000800063f */
[----:B------:R-:W-:Y:S01]  /*5c90*/  R2UR UR19, R17 ;  /* 0x00000000111372ca */ /* 0x000fe200000e0000 */
[----:B01----:R-:W-:Y:S01]  /*5ca0*/  FMUL.FTZ R0, R154, UR7 ;  /* 0x000000079a007c20 */ /* 0x003fe20008410000 */
[----:B------:R-:W-:Y:S01]  /*5cb0*/  UIADD3 UR5, UR5, 0x400, URZ ;  /* 0x0000040005057890 */ /* 0x000fe2000fffe03f */
[----:B------:R-:W-:Y:S01]  /*5cc0*/  FMUL.FTZ R154, R159, UR7 ;  /* 0x000000079f9a7c20 */ /* 0x000fe20008410000 */
[----:B------:R-:W-:Y:S01]  /*5cd0*/  ULDC UR22, c[0x0][0x2f0] ;  /* 0x0000bc0000167ab9 */ /* 0x000fe20000000800 */
[----:B------:R-:W-:Y:S01]  /*5ce0*/  FMUL.FTZ R159, R170, UR7 ;  /* 0x00000007aa9f7c20 */ /* 0x000fe20008410000 */
[----:B------:R-:W-:Y:S01]  /*5cf0*/  USHF.R.U32.HI UR5, URZ, 0x4, UR5 ;  /* 0x000000043f057899 */ /* 0x000fe20008011605 */
[----:B------:R-:W-:Y:S01]  /*5d00*/  FMUL.FTZ R170, R173, UR7 ;  /* 0x00000007adaa7c20 */ /* 0x000fe20008410000 */
[----:B------:R-:W-:Y:S01]  /*5d10*/  FMUL.FTZ R152, R152, UR7 ;  /* 0x0000000798987c20 */ /* 0x000fe20008410000 */
[----:B------:R-:W-:Y:S01]  /*5d20*/  FMUL.FTZ R165, R165, UR7 ;  /* 0x00000007a5a57c20 */ /* 0x000fe20008410000 */
[----:B------:R-:W-:Y:S01]  /*5d30*/  ULOP3.LUT UR5, UR5, 0x3fff, URZ, 0xc0, !UPT ;  /* 0x00003fff05057892 */ /* 0x000fe2000f8ec03f */
[----:B------:R-:W-:Y:S01]  /*5d40*/  FMUL.FTZ R172, R172, UR7 ;  /* 0x00000007acac7c20 */ /* 0x000fe20008410000 */
[----:B------:R-:W-:Y:S01]  /*5d50*/  FMUL.FTZ R180, R180, UR7 ;  /* 0x00000007b4b47c20 */ /* 0x000fe20008410000 */
[----:B------:R-:W-:Y:S01]  /*5d60*/  FMUL.FTZ R181, R181, UR7 ;  /* 0x00000007b5b57c20 */ /* 0x000fe20008410000 */
[----:B------:R-:W-:Y:S01]  /*5d70*/  ULOP3.LUT UR5, UR5, 0x2000000, URZ, 0xfc, !UPT ;  /* 0x0200000005057892 */ /* 0x000fe2000f8efc3f */
[----:B------:R-:W-:Y:S01]  /*5d80*/  R2UR UR18, R21 ;  /* 0x00000000151272ca */ /* 0x000fe200000e0000 */
[----:B------:R-:W-:Y:S01]  /*5d90*/  FMUL.FTZ R182, R182, UR7 ;  /* 0x00000007b6b67c20 */ /* 0x000fe20008410000 */
[----:B------:R-:W0:Y:S01]  /*5da0*/  MUFU.TANH R152, R152 ;  /* 0x0000009800987308 */ /* 0x000e220000002400 */
[----:B------:R-:W-:-:S07]  /*5db0*/  ULEA UR5, UR60, UR5, 0xb ;  /* 0x000000053c057291 */ /* 0x000fce000f8e583f */
[----:B------:R-:W-:Y:S01]  /*5dc0*/  UMOV UR10, UR5 ;  /* 0x00000005000a7c82 */ /* 0x000fe20008000000 */
[----:B------:R-:W1:Y:S01]  /*5dd0*/  MUFU.TANH R0, R0 ;  /* 0x0000000000007308 */ /* 0x000e620000002400 */
[----:B------:R-:W-:Y:S01]  /*5de0*/  HGMMA.64x256x16.F32.BF16 R24, R196, gdesc[UR8].tnspB, R24, gsb0 ;  /* 0x43e00008c4187df0 */ /* 0x000fe20008001818 */
[----:B------:R-:W-:Y:S01]  /*5df0*/  UIADD3 UR10, UR5, 0x80, URZ ;  /* 0x00000080050a7890 */ /* 0x000fe2000fffe03f */
[----:B------:R-:W-:-:S05]  /*5e00*/  UMOV UR11, 0x40000040 ;  /* 0x40000040000b7882 */ /* 0x000fca0000000000 */
[----:B------:R-:W2:Y:S08]  /*5e10*/  MUFU.TANH R2, R2 ;  /* 0x0000000200027308 */ /* 0x000eb00000002400 */
[----:B------:R-:W3:Y:S08]  /*5e20*/  MUFU.TANH R154, R154 ;  /* 0x0000009a009a7308 */ /* 0x000ef00000002400 */
[----:B------:R-:W4:Y:S08]  /*5e30*/  MUFU.TANH R155, R155 ;  /* 0x0000009b009b7308 */ /* 0x000f300000002400 */
[----:B------:R-:W0:Y:S08]  /*5e40*/  MUFU.TANH R165, R165 ;  /* 0x000000a500a57308 */ /* 0x000e300000002400 */
[----:B------:R-:W0:Y:S08]  /*5e50*/  MUFU.TANH R159, R159 ;  /* 0x0000009f009f7308 */ /* 0x000e300000002400 */
[----:B------:R-:W0:Y:S08]  /*5e60*/  MUFU.TANH R172, R172 ;  /* 0x000000ac00ac7308 */ /* 0x000e300000002400 */
[----:B------:R-:W0:Y:S08]  /*5e70*/  MUFU.TANH R170, R170 ;  /* 0x000000aa00aa7308 */ /* 0x000e300000002400 */
[----:B------:R-:W0:Y:S08]  /*5e80*/  MUFU.TANH R162, R162 ;  /* 0x000000a200a27308 */ /* 0x000e300000002400 */
[----:B------:R-:W0:Y:S08]  /*5e90*/  MUFU.TANH R180, R180 ;  /* 0x000000b400b47308 */ /* 0x000e300000002400 */
[----:B------:R-:W0:Y:S01]  /*5ea0*/  MUFU.TANH R181, R181 ;  /* 0x000000b500b57308 */ /* 0x000e220000002400 */
[----:B------:R-:W-:-:S02]  /*5eb0*/  WARPGROUP.DEPBAR.LE gsb0, 0x0 ;  /* 0x00008000000079c5 */ /* 0x000fc40000010000 */
        /* <DEDUP_REMOVED lines=9> */
[----:B------:R-:W-:Y:S02]  /*5f50*/  UMOV UR11, 0x40000040 ;  /* 0x40000040000b7882 */ /* 0x000fe40000000000 */
[----:B------:R-:W-:Y:S01]  /*5f60*/  @UP0 ULDC UR5, c[0x0][0x44c] ;  /* 0x0001130000050ab9 */ /* 0x000fe20000000800 */
[----:B------:R-:W-:Y:S02]  /*5f70*/  WARPGROUP.DEPBAR.LE gsb0, 0x0 ;  /* 0x00008000000079c5 */ /* 0x000fe40000010000 */
[----:B------:R-:W-:Y:S01]  /*5f80*/  WARPGROUP.ARRIVE ;  /* 0x00000000000079c5 */ /* 0x000fe20000000000 */
[----:B------:R-:W-:Y:S01]  /*5f90*/  FMUL.FTZ R188, R153, UR7 ;  /* 0x0000000799bc7c20 */ /* 0x000fe20008410000 */
[----:B------:R-:W-:Y:S01]  /*5fa0*/  FMUL.FTZ R153, R158, UR7 ;  /* 0x000000079e997c20 */ /* 0x000fe20008410000 */
[----:B------:R-:W-:Y:S01]  /*5fb0*/  FMUL.FTZ R191, R169, UR7 ;  /* 0x00000007a9bf7c20 */ /* 0x000fe20008410000 */
[----:B------:R-:W-:Y:S01]  /*5fc0*/  FMUL.FTZ R158, R167, UR7 ;  /* 0x00000007a79e7c20 */ /* 0x000fe20008410000 */
[----:B------:R-:W-:-:S15]  /*5fd0*/  FMUL.FTZ R190, R168, UR7 ;  /* 0x00000007a8be7c20 */ /* 0x000fde0008410000 */
[----:B------:R-:W-:-:S01]  /*5fe0*/  NOP ;  /* 0x0000000000007918 */ /* 0x000fc20000000000 */
[----:B------:R-:W-:Y:S01]  /*5ff0*/  HGMMA.64x256x16.F32.BF16 R24, R184, gdesc[UR8].tnspB, R24, gsb0 ;  /* 0x43e00008b8187df0 */ /* 0x000fe20008001818 */
[----:B------:R-:W-:Y:S01]  /*6000*/  FMUL.FTZ R189, R156, UR7 ;  /* 0x000000079cbd7c20 */ /* 0x000fe20008410000 */
[----:B------:R-:W-:Y:S01]  /*6010*/  UMOV UR10, UR22 ;  /* 0x00000016000a7c82 */ /* 0x000fe20008000000 */
[----:B------:R-:W-:Y:S01]  /*6020*/  FMUL.FTZ R156, R163, UR7 ;  /* 0x00000007a39c7c20 */ /* 0x000fe20008410000 */
[----:B------:R-:W-:Y:S01]  /*6030*/  FMUL.FTZ R163, R178, UR7 ;  /* 0x00000007b2a37c20 */ /* 0x000fe20008410000 */
[----:B------:R-:W-:Y:S01]  /*6040*/  IMAD.U32 R173, RZ, RZ, UR10 ;  /* 0x0000000affad7e24 */ /* 0x000fe2000f8e00ff */
[----:B------:R-:W-:Y:S01]  /*6050*/  ULDC UR22, c[0x0][0x288] ;  /* 0x0000a20000167ab9 */ /* 0x000fe20000000800 */
[----:B------:R-:W0:Y:S01]  /*6060*/  MUFU.TANH R188, R188 ;  /* 0x000000bc00bc7308 */ /* 0x000e220000002400 */
[----:B------:R-:W-:-:S07]  /*6070*/  UMOV UR11, UR22 ;  /* 0x00000016000b7c82 */ /* 0x000fce0008000000 */
[----:B------:R-:W0:Y:S08]  /*6080*/  MUFU.TANH R189, R189 ;  /* 0x000000bd00bd7308 */ /* 0x000e300000002400 */
[----:B------:R-:W0:Y:S08]  /*6090*/  MUFU.TANH R153, R153 ;  /* 0x0000009900997308 */ /* 0x000e300000002400 */
[----:B------:R-:W0:Y:S08]  /*60a0*/  MUFU.TANH R156, R156 ;  /* 0x0000009c009c7308 */ /* 0x000e300000002400 */
[----:B------:R-:W0:Y:S08]  /*60b0*/  MUFU.TANH R158, R158 ;  /* 0x0000009e009e7308 */ /* 0x000e300000002400 */
[----:B------:R-:W0:Y:S08]  /*60c0*/  MUFU.TANH R190, R190 ;  /* 0x000000be00be7308 */ /* 0x000e300000002400 */
[----:B------:R-:W0:Y:S08]  /*60d0*/  MUFU.TANH R191, R191 ;  /* 0x000000bf00bf7308 */ /* 0x000e300000002400 */
[----:B------:R-:W0:Y:S01]  /*60e0*/  MUFU.TANH R163, R163 ;  /* 0x000000a300a37308 */ /* 0x000e220000002400 */
[----:B------:R-:W-:-:S07]  /*60f0*/  WARPGROUP.DEPBAR.LE gsb0, 0x0 ;  /* 0x00008000000079c5 */ /* 0x000fce0000010000 */
[----:B------:R5:W0:Y:S01]  /*6100*/  MUFU.TANH R184, R157 ;  /* 0x0000009d00b87308 */ /* 0x000a220000002400 */
        /* <DEDUP_REMOVED lines=8> */
[----:B-----5:R-:W-:Y:S01]  /*6190*/  FMUL.FTZ R157, R166, UR7 ;  /* 0x00000007a69d7c20 */ /* 0x020fe20008410000 */
[----:B------:R-:W-:Y:S01]  /*61a0*/  @P0 IMAD.HI.U32 R166, R19, UR5, RZ ;  /* 0x0000000513a60c27 */ /* 0x000fe2000f8e00ff */
[----:B------:R-:W-:Y:S01]  /*61b0*/  @UP0 ULDC UR5, c[0x0][0x450] ;  /* 0x0001140000050ab9 */ /* 0x000fe20000000800 */
[----:B------:R-:W0:Y:S03]  /*61c0*/  MUFU.TANH R185, R185 ;  /* 0x000000b900b97308 */ /* 0x000e260000002400 */
[----:B------:R-:W-:Y:S01]  /*61d0*/  @P1 SHF.R.U32.HI R175, RZ, UR5, R166 ;  /* 0x00000005ffaf1c19 */ /* 0x000fe200080116a6 */
[----:B------:R-:W-:Y:S01]  /*61e0*/  IMAD.U32 R166, RZ, RZ, UR61 ;  /* 0x0000003dffa67e24 */ /* 0x000fe2000f8e00ff */
[----:B------:R-:W-:-:S03]  /*61f0*/  UIADD3 UR5, -UR15, 0x1, URZ ;  /* 0x000000010f057890 */ /* 0x000fc6000fffe13f */
[----:B------:R-:W-:Y:S01]  /*6200*/  @!P5 VIADD R166, R166, 0x30840 ;  /* 0x00030840a6a6d836 */ /* 0x000fe20000000000 */
[----:B------:R-:W5:Y:S01]  /*6210*/  SHFL.IDX PT, R169, R175, RZ, 0x1c1f ;  /* 0x001c1fffafa97589 */ /* 0x000f6200000e0000 */
[----:B------:R-:W0:Y:S01]  /*6220*/  MUFU.TANH R186, R186 ;  /* 0x000000ba00ba7308 */ /* 0x000e220000002400 */
[----:B------:R-:W-:Y:S02]  /*6230*/  IMAD.U32 R168, RZ, RZ, UR5 ;  /* 0x00000005ffa87e24 */ /* 0x000fe4000f8e00ff */
[----:B------:R-:W-:Y:S02]  /*6240*/  @!P5 PRMT R167, RZ, 0x654, R166 ;  /* 0x00000654ffa7d816 */ /* 0x000fe400000000a6 */
[----:B------:R-:W-:Y:S02]  /*6250*/  IMAD R168, R5, -0x2, R168 ;  /* 0xfffffffe05a87824 */ /* 0x000fe400078e02a8 */
[----:B------:R1:W-:Y:S01]  /*6260*/  @!P5 SYNCS.ARRIVE.TRANS64.RED.A1T0 RZ, [R167+URZ], RZ ;  /* 0x000000ffa7ffd9a7 */ /* 0x0003e2000810043f */
[----:B------:R-:W0:Y:S01]  /*6270*/  MUFU.TANH R187, R187 ;  /* 0x000000bb00bb7308 */ /* 0x000e220000002400 */
[----:B------:R-:W-:Y:S01]  /*6280*/  IMAD R168, R173, UR19, R168 ;  /* 0x00000013ada87c24 */ /* 0x000fe2000f8e02a8 */
[----:B------:R-:W-:-:S03]  /*6290*/  ULDC UR19, c[0x0][0x9e0] ;  /* 0x0002780000137ab9 */ /* 0x000fc60000000800 */
[----:B------:R-:W-:Y:S02]  /*62a0*/  VIADD R168, R168, -UR11 ;  /* 0x8000000ba8a87c36 */ /* 0x000fe40008000000 */
[----:B-1----:R-:W-:Y:S01]  /*62b0*/  FMUL.FTZ R167, R183, UR7 ;  /* 0x00000007b7a77c20 */ /* 0x002fe20008410000 */
[----:B------:R-:W1:Y:S01]  /*62c0*/  MUFU.TANH R157, R157 ;  /* 0x0000009d009d7308 */ /* 0x000e620000002400 */
[C---:B------:R-:W-:Y:S01]  /*62d0*/  VIADD R192, R168.reuse, UR18 ;  /* 0x00000012a8c07c36 */ /* 0x040fe20008000000 */
[----:B------:R-:W-:-:S05]  /*62e0*/  IADD3 R183, R168, UR19, RZ ;  /* 0x00000013a8b77c10 */ /* 0x000fca000fffe0ff */
[--C-:B-----5:R-:W-:Y:S01]  /*62f0*/  IMAD.IADD R178, R183, 0x1, R169.reuse ;  /* 0x00000001b7b27824 */ /* 0x120fe200078e02a9 */
[----:B------:R-:W0:Y:S01]  /*6300*/  MUFU.TANH R160, R160 ;  /* 0x000000a000a07308 */ /* 0x000e220000002400 */
[----:B------:R-:W-:-:S07]  /*6310*/  IMAD.IADD R179, R192, 0x1, R169 ;  /* 0x00000001c0b37824 */ /* 0x000fce00078e02a9 */
[----:B------:R-:W0:Y:S08]  /*6320*/  MUFU.TANH R161, R161 ;  /* 0x000000a100a17308 */ /* 0x000e300000002400 */
[----:B------:R-:W0:Y:S08]  /*6330*/  MUFU.TANH R171, R171 ;  /* 0x000000ab00ab7308 */ /* 0x000e300000002400 */
[----:B------:R-:W0:Y:S08]  /*6340*/  MUFU.TANH R176, R176 ;  /* 0x000000b000b07308 */ /* 0x000e300000002400 */
[----:B------:R-:W0:Y:S08]  /*6350*/  MUFU.TANH R164, R164 ;  /* 0x000000a400a47308 */ /* 0x000e300000002400 */
[----:B------:R0:W0:Y:S08]  /*6360*/  MUFU.TANH R166, R182 ;  /* 0x000000b600a67308 */ /* 0x0000300000002400 */
[----:B------:R-:W0:Y:S01]  /*6370*/  MUFU.TANH R167, R167 ;  /* 0x000000a700a77308 */ /* 0x000e220000002400 */
[----:B-1234-:R-:W-:Y:S05]  /*6380*/  @!P6 BRA `(.L_x_996) ;  /* 0x00000000006ce947 */ /* 0x01efea0003800000 */
[----:B------:R-:W-:Y:S01]  /*6390*/  R2UR UR5, R17 ;  /* 0x00000000110572ca */ /* 0x000fe200000e0000 */
[----:B------:R-:W-:Y:S01]  /*63a0*/  IMAD.U32 R168, RZ, RZ, UR10 ;  /* 0x0000000affa87e24 */ /* 0x000fe2000f8e00ff */
[----:B------:R-:W-:Y:S11]  /*63b0*/  BSSY B0, `(.L_x_997) ;  /* 0x0000014000007945 */ /* 0x000ff60003800000 */
[----:B------:R-:W-:-:S04]  /*63c0*/  IMAD R168, R168, UR5, R169 ;  /* 0x00000005a8a87c24 */ /* 0x000fc8000f8e02a9 */
[----:B------:R-:W-:-:S05]  /*63d0*/  VIADD R173, R168, -UR11 ;  /* 0x8000000ba8ad7c36 */ /* 0x000fca0008000000 */
[----:B------:R-:W-:-:S13]  /*63e0*/  ISETP.GT.AND P0, PT, R173, -0x1, PT ;  /* 0xffffffffad00780c */ /* 0x000fda0003f04270 */
[----:B------:R-:W-:Y:S05]  /*63f0*/  @P0 BRA `(.L_x_998) ;  /* 0x0000000000240947 */ /* 0x000fea0003800000 */
[----:B------:R-:W-:Y:S01]  /*6400*/  ULDC UR5, c[0x0][0x9e4] ;  /* 0x0002790000057ab9 */ /* 0x000fe20000000800 */
[----:B------:R-:W-:Y:S02]  /*6410*/  LOP3.LUT R173, RZ, R173, RZ, 0x33, !PT ;  /* 0x000000adffad7212 */ /* 0x000fe400078e33ff */
[----:B------:R-:W-:-:S04]  /*6420*/  MOV R177, UR5 ;  /* 0x0000000500b17c02 */ /* 0x000fc80008000f00 */
[----:B------:R-:W-:-:S13]  /*6430*/  ISETP.NE.AND P0, PT, R177, 0x1, PT ;  /* 0x00000001b100780c */ /* 0x000fda0003f05270 */
[----:B------:R-:W1:Y:S02]  /*6440*/  @P0 LDC.64 R168, c[0x0][0x9e8] ;  /* 0x00027a00ffa80b82 */ /* 0x000e640000000a00 */
[----:B-1----:R-:W-:-:S05]  /*6450*/  @P0 IMAD.HI.U32 R168, R173, R168, RZ ;  /* 0x000000a8ada80227 */ /* 0x002fca00078e00ff */
[----:B------:R-:W-:-:S04]  /*6460*/  @P0 SHF.R.U32.HI R173, RZ, R169, R168 ;  /* 0x000000a9ffad0219 */ /* 0x000fc800000116a8 */
[----:B------:R-:W-:Y:S01]  /*6470*/  LOP3.LUT R173, RZ, R173, RZ, 0x33, !PT ;  /* 0x000000adffad7212 */ /* 0x000fe200078e33ff */
[----:B------:R-:W-:Y:S06]  /*6480*/  BRA `(.L_x_999) ;  /* 0x0000000000187947 */ /* 0x000fec0003800000 */
.L_x_998:
[----:B------:R-:W-:Y:S02]  /*6490*/  ULDC UR5, c[0x0][0x9e4] ;  /* 0x0002790000057ab9 */ /* 0x000fe40000000800 */
[----:B------:R-:W-:-:S05]  /*64a0*/  IMAD.U32 R177, RZ, RZ, UR5 ;  /* 0x00000005ffb17e24 */ /* 0x000fca000f8e00ff */
[----:B------:R-:W-:-:S13]  /*64b0*/  ISETP.NE.AND P0, PT, R177, 0x1, PT ;  /* 0x00000001b100780c */ /* 0x000fda0003f05270 */
[----:B------:R-:W1:Y:S02]  /*64c0*/  @P0 LDC.64 R168, c[0x0][0x9e8] ;  /* 0x00027a00ffa80b82 */ /* 0x000e640000000a00 */
[----:B-1----:R-:W-:-:S05]  /*64d0*/  @P0 IMAD.HI.U32 R168, R173, R168, RZ ;  /* 0x000000a8ada80227 */ /* 0x002fca00078e00ff */
[----:B------:R-:W-:-:S07]  /*64e0*/  @P0 SHF.R.U32.HI R173, RZ, R169, R168 ;  /* 0x000000a9ffad0219 */ /* 0x000fce00000116a8 */
.L_x_999:
[----:B------:R-:W-:Y:S05]  /*64f0*/  BSYNC B0 ;  /* 0x0000000000007941 */ /* 0x000fea0003800000 */
.L_x_997:
[----:B------:R-:W-:-:S04]  /*6500*/  IMAD R168, R173, R177, -UR15 ;  /* 0x8000000fada87e24 */ /* 0x000fc8000f8e02b1 */
[----:B------:R-:W-:-:S05]  /*6510*/  IMAD R168, R5, -0x2, R168 ;  /* 0xfffffffe05a87824 */ /* 0x000fca00078e02a8 */
[----:B------:R-:W-:Y:S02]  /*6520*/  VIADDMNMX R178, R168, R177, R178, PT ;  /* 0x000000b1a8b27246 */ /* 0x000fe400038001b2 */
[----:B------:R-:W-:-:S07]  /*6530*/  VIMNMX R179, R179, R168, !PT ;  /* 0x000000a8b3b37248 */ /* 0x000fce0007fe0100 */
.L_x_996:
[----:B------:R-:W-:-:S06]  /*6540*/  UISETP.GT.AND UP1, UPT, UR6, -0x1, UPT ;  /* 0xffffffff0600788c */ /* 0x000fcc000bf24270 */
[----:B------:R-:W-:-:S04]  /*6550*/  PLOP3.LUT P0, PT, PT, PT, UP1, 0x80, 0x0 ;  /* 0x000000000000781c */ /* 0x000fc80003f0f018 */
[C---:B------:R-:W-:Y:S02]  /*6560*/  ISETP.GT.AND P1, PT, R179.reuse, RZ, P0 ;  /* 0x000000ffb300720c */ /* 0x040fe40000724270 */
[C---:B------:R-:W-:Y:S02]  /*6570*/  ISETP.GT.AND P3, PT, R179.reuse, 0x1, P0 ;  /* 0x00000001b300780c */ /* 0x040fe40000764270 */
[----:B------:R-:W-:Y:S02]  /*6580*/  ISETP.LT.OR P2, PT, R178, 0x1, P1 ;  /* 0x00000001b200780c */ /* 0x000fe40000f41670 */
[C---:B------:R-:W-:Y:S02]  /*6590*/  ISETP.GT.AND P1, PT, R179.reuse, 0x8, P0 ;  /* 0x00000008b300780c */ /* 0x040fe40000724270 */
[----:B0-----:R-:W-:Y:S02]  /*65a0*/  FSEL R177, R152, -INF , !P2 ;  /* 0xff80000098b17808 */ /* 0x001fe40005000000 */
[----:B------:R-:W-:Y:S01]  /*65b0*/  ISETP.GT.AND P2, PT, R179, 0x9, P0 ;  /* 0x00000009b300780c */ /* 0x000fe20000744270 */
[----:B------:R-:W0:Y:S01]  /*65c0*/  SHFL.IDX PT, R152, R175, 0x1, 0x1c1f ;  /* 0x003c1f00af987f89 */ /* 0x000e2200000e0000 */
[----:B------:R-:W-:-:S02]  /*65d0*/  ISETP.LT.OR P1, PT, R178, 0x9, P1 ;  /* 0x00000009b200780c */ /* 0x000fc40000f21670 */
[C---:B------:R-:W-:Y:S02]  /*65e0*/  ISETP.LT.OR P3, PT, R178.reuse, 0x2, P3 ;  /* 0x00000002b200780c */ /* 0x040fe40001f61670 */
[----:B------:R-:W-:Y:S02]  /*65f0*/  ISETP.LT.OR P2, PT, R178, 0xa, P2 ;  /* 0x0000000ab200780c */ /* 0x000fe40001741670 */
[----:B------:R-:W-:Y:S02]  /*6600*/  FSEL R189, R189, -INF , !P1 ;  /* 0xff800000bdbd7808 */ /* 0x000fe40004800000 */
[----:B------:R-:W-:Y:S02]  /*6610*/  FSEL R188, R188, -INF , !P3 ;  /* 0xff800000bcbc7808 */ /* 0x000fe40005800000 */
[----:B------:R-:W-:Y:S02]  /*6620*/  ISETP.GT.AND P1, PT, R179, 0x11, P0 ;  /* 0x00000011b300780c */ /* 0x000fe40000724270 */
[----:B------:R-:W-:-:S02]  /*6630*/  FSEL R184, R184, -INF , !P2 ;  /* 0xff800000b8b87808 */ /* 0x000fc40005000000 */
[C---:B------:R-:W-:Y:S02]  /*6640*/  ISETP.GT.AND P3, PT, R179.reuse, 0x10, P0 ;  /* 0x00000010b300780c */ /* 0x040fe40000764270 */
[----:B------:R-:W-:Y:S02]  /*6650*/  ISETP.GT.AND P2, PT, R179, 0x18, P0 ;  /* 0x00000018b300780c */ /* 0x000fe40000744270 */
[C---:B------:R-:W-:Y:S02]  /*6660*/  ISETP.LT.OR P1, PT, R178.reuse, 0x12, P1 ;  /* 0x00000012b200780c */ /* 0x040fe40000f21670 */
[C---:B------:R-:W-:Y:S02]  /*6670*/  ISETP.LT.OR P3, PT, R178.reuse, 0x11, P3 ;  /* 0x00000011b200780c */ /* 0x040fe40001f61670 */
[----:B------:R-:W-:Y:S02]  /*6680*/  ISETP.LT.OR P2, PT, R178, 0x19, P2 ;  /* 0x00000019b200780c */ /* 0x000fe40001741670 */
[----:B------:R-:W-:-:S02]  /*6690*/  FSEL R186, R186, -INF , !P1 ;  /* 0xff800000baba7808 */ /* 0x000fc40004800000 */
[----:B------:R-:W-:Y:S02]  /*66a0*/  FSEL R185, R185, -INF , !P3 ;  /* 0xff800000b9b97808 */ /* 0x000fe40005800000 */
[----:B------:R-:W-:Y:S02]  /*66b0*/  ISETP.GT.AND P1, PT, R179, 0x20, P0 ;  /* 0x00000020b300780c */ /* 0x000fe40000724270 */
[----:B------:R-:W-:Y:S02]  /*66c0*/  FSEL R187, R187, -INF , !P2 ;  /* 0xff800000bbbb7808 */ /* 0x000fe40005000000 */
[C---:B------:R-:W-:Y:S02]  /*66d0*/  ISETP.GT.AND P3, PT, R179.reuse, 0x19, P0 ;  /* 0x00000019b300780c */ /* 0x040fe40000764270 */
[----:B------:R-:W-:Y:S02]  /*66e0*/  ISETP.GT.AND P2, PT, R179, 0x21, P0 ;  /* 0x00000021b300780c */ /* 0x000fe40000744270 */
        /* <DEDUP_REMOVED lines=14> */
[----:B------:R-:W-:Y:S02]  /*67d0*/  FSEL R170, R171, -INF , !P2 ;  /* 0xff800000abaa7808 */ /* 0x000fe40005000000 */
[C---:B------:R-:W-:Y:S02]  /*67e0*/  ISETP.GT.AND P3, PT, R179.reuse, 0x31, P0 ;  /* 0x00000031b300780c */ /* 0x040fe40000764270 */
[C---:B------:R-:W-:Y:S02]  /*67f0*/  ISETP.GT.AND P1, PT, R179.reuse, 0x38, P0 ;  /* 0x00000038b300780c */ /* 0x040fe40000724270 */
[----:B------:R-:W-:Y:S01]  /*6800*/  ISETP.GT.AND P2, PT, R179, 0x39, P0 ;  /* 0x00000039b300780c */ /* 0x000fe20000744270 */
[----:B0-----:R-:W-:Y:S01]  /*6810*/  IMAD.IADD R179, R192, 0x1, R152 ;  /* 0x00000001c0b37824 */ /* 0x001fe200078e0298 */
[----:B------:R-:W-:-:S02]  /*6820*/  ISETP.LT.OR P3, PT, R178, 0x32, P3 ;  /* 0x00000032b200780c */ /* 0x000fc40001f61670 */
[C---:B------:R-:W-:Y:S02]  /*6830*/  ISETP.LT.OR P1, PT, R178.reuse, 0x39, P1 ;  /* 0x00000039b200780c */ /* 0x040fe40000f21670 */
[----:B------:R-:W-:Y:S01]  /*6840*/  ISETP.LT.OR P2, PT, R178, 0x3a, P2 ;  /* 0x0000003ab200780c */ /* 0x000fe20001741670 */
[----:B------:R-:W-:Y:S01]  /*6850*/  IMAD.IADD R178, R183, 0x1, R152 ;  /* 0x00000001b7b27824 */ /* 0x000fe200078e0298 */
[----:B------:R-:W-:Y:S02]  /*6860*/  FSEL R176, R176, -INF , !P3 ;  /* 0xff800000b0b07808 */ /* 0x000fe40005800000 */
        /* <DEDUP_REMOVED lines=14> */
[----:B------:R-:W0:Y:S02]  /*6950*/  @P1 LDC.64 R168, c[0x0][0x9e8] ;  /* 0x00027a00ffa81b82 */ /* 0x000e240000000a00 */
[----:B0-----:R-:W-:-:S05]  /*6960*/  @P1 IMAD.HI.U32 R168, R181, R168, RZ ;  /* 0x000000a8b5a81227 */ /* 0x001fca00078e00ff */
[----:B------:R-:W-:-:S04]  /*6970*/  @P1 SHF.R.U32.HI R181, RZ, R169, R168 ;  /* 0x000000a9ffb51219 */ /* 0x000fc800000116a8 */
[----:B------:R-:W-:Y:S01]  /*6980*/  LOP3.LUT R181, RZ, R181, RZ, 0x33, !PT ;  /* 0x000000b5ffb57212 */ /* 0x000fe200078e33ff */
[----:B------:R-:W-:Y:S06]  /*6990*/  BRA `(.L_x_1003) ;  /* 0x0000000000187947 */ /* 0x000fec0003800000 */
.L_x_1002:
[----:B------:R-:W-:Y:S02]  /*69a0*/  ULDC UR5, c[0x0][0x9e4] ;  /* 0x0002790000057ab9 */ /* 0x000fe40000000800 */
[----:B------:R-:W-:-:S05]  /*69b0*/  IMAD.U32 R183, RZ, RZ, UR5 ;  /* 0x00000005ffb77e24 */ /* 0x000fca000f8e00ff */
[----:B------:R-:W-:-:S13]  /*69c0*/  ISETP.NE.AND P1, PT, R183, 0x1, PT ;  /* 0x00000001b700780c */ /* 0x000fda0003f25270 */
[----:B------:R-:W0:Y:S02]  /*69d0*/  @P1 LDC.64 R168, c[0x0][0x9e8] ;  /* 0x00027a00ffa81b82 */ /* 0x000e240000000a00 */
[----:B0-----:R-:W-:-:S05]  /*69e0*/  @P1 IMAD.HI.U32 R168, R181, R168, RZ ;  /* 0x000000a8b5a81227 */ /* 0x001fca00078e00ff */
[----:B------:R-:W-:-:S07]  /*69f0*/  @P1 SHF.R.U32.HI R181, RZ, R169, R168 ;  /* 0x000000a9ffb51219 */ /* 0x000fce00000116a8 */
.L_x_1003:
[----:B------:R-:W-:Y:S05]  /*6a00*/  BSYNC B0 ;  /* 0x0000000000007941 */ /* 0x000fea0003800000 */
.L_x_1001:
[----:B------:R-:W-:-:S04]  /*6a10*/  IMAD R152, R181, R183, -UR15 ;  /* 0x8000000fb5987e24 */ /* 0x000fc8000f8e02b7 */
[----:B------:R-:W-:-:S05]  /*6a20*/  IMAD R152, R5, -0x2, R152 ;  /* 0xfffffffe05987824 */ /* 0x000fca00078e0298 */
[----:B------:R-:W-:Y:S02]  /*6a30*/  VIADDMNMX R178, R152, R183, R178, PT ;  /* 0x000000b798b27246 */ /* 0x000fe400038001b2 */
[----:B------:R-:W-:-:S07]  /*6a40*/  VIMNMX R179, R179, R152, !PT ;  /* 0x00000098b3b37248 */ /* 0x000fce0007fe0100 */
.L_x_1000:
[----:B------:R-:W-:Y:S01]  /*6a50*/  FMNMX.FTZ R169, R177, R4, !PT ;  /* 0x00000004b1a97209 */ /* 0x000fe20007810000 */
[----:B------:R-:W-:Y:S01]  /*6a60*/  ULDC UR5, c[0x0][0x988] ;  /* 0x0002620000057ab9 */ /* 0x000fe20000000800 */
[----:B------:R-:W-:Y:S01]  /*6a70*/  ISETP.GT.AND P1, PT, R179, 0x1, P0 ;  /* 0x00000001b300780c */ /* 0x000fe20000724270 */
[----:B------:R-:W-:Y:S01]  /*6a80*/  UMOV UR60, UR4 ;  /* 0x00000004003c7c82 */ /* 0x000fe20008000000 */
[----:B------:R-:W-:Y:S02]  /*6a90*/  FMNMX.FTZ R152, R188, R169, !PT ;  /* 0x000000a9bc987209 */ /* 0x000fe40007810000 */
[----:B------:R-:W-:Y:S02]  /*6aa0*/  ISETP.LT.OR P1, PT, R178, 0x2, P1 ;  /* 0x00000002b200780c */ /* 0x000fe40000f21670 */
[----:B------:R-:W-:Y:S02]  /*6ab0*/  FMNMX.FTZ R169, R189, R152, !PT ;  /* 0x00000098bda97209 */ /* 0x000fe40007810000 */
[----:B------:R-:W-:-:S02]  /*6ac0*/  FSEL R2, R2, -INF , !P1 ;  /* 0xff80000002027808 */ /* 0x000fc40004800000 */
[----:B------:R-:W-:Y:S02]  /*6ad0*/  FMNMX.FTZ R152, R184, R169, !PT ;  /* 0x000000a9b8987209 */ /* 0x000fe40007810000 */
[----:B------:R-:W-:Y:S02]  /*6ae0*/  ISETP.GT.AND P1, PT, R179, RZ, P0 ;  /* 0x000000ffb300720c */ /* 0x000fe40000724270 */
[----:B------:R-:W-:Y:S02]  /*6af0*/  FMNMX.FTZ R169, R185, R152, !PT ;  /* 0x00000098b9a97209 */ /* 0x000fe40007810000 */
[----:B------:R-:W-:Y:S02]  /*6b00*/  ISETP.LT.OR P1, PT, R178, 0x1, P1 ;  /* 0x00000001b200780c */ /* 0x000fe40000f21670 */
[----:B------:R-:W-:Y:S02]  /*6b10*/  FMNMX.FTZ R152, R186, R169, !PT ;  /* 0x000000a9ba987209 */ /* 0x000fe40007810000 */
[----:B------:R-:W-:-:S02]  /*6b20*/  ISETP.GT.AND P2, PT, R179, 0x8, P0 ;  /* 0x00000008b300780c */ /* 0x000fc40000744270 */
[----:B------:R-:W-:Y:S02]  /*6b30*/  FMNMX.FTZ R169, R187, R152, !PT ;  /* 0x00000098bba97209 */ /* 0x000fe40007810000 */
[----:B------:R-:W-:Y:S02]  /*6b40*/  ISETP.GT.AND P3, PT, R179, 0x9, P0 ;  /* 0x00000009b300780c */ /* 0x000fe40000764270 */
[----:B------:R-:W-:Y:S02]  /*6b50*/  FMNMX.FTZ R169, R174, R169, !PT ;  /* 0x000000a9aea97209 */ /* 0x000fe40007810000 */
[----:B------:R-:W-:Y:S02]  /*6b60*/  ISETP.LT.OR P2, PT, R178, 0x9, P2 ;  /* 0x00000009b200780c */ /* 0x000fe40001741670 */
[----:B------:R-:W-:Y:S02]  /*6b70*/  FMNMX.FTZ R152, R190, R169, !PT ;  /* 0x000000a9be987209 */ /* 0x000fe40007810000 */
[----:B------:R-:W-:-:S02]  /*6b80*/  ISETP.LT.OR P3, PT, R178, 0xa, P3 ;  /* 0x0000000ab200780c */ /* 0x000fc40001f61670 */
[----:B------:R-:W-:Y:S02]  /*6b90*/  FMNMX.FTZ R169, R173, R152, !PT ;  /* 0x00000098ada97209 */ /* 0x000fe40007810000 */
[----:B------:R-:W-:Y:S02]  /*6ba0*/  FSEL R153, R153, -INF , !P2 ;  /* 0xff80000099997808 */ /* 0x000fe40005000000 */
[----:B------:R-:W-:Y:S02]  /*6bb0*/  FMNMX.FTZ R152, R172, R169, !PT ;  /* 0x000000a9ac987209 */ /* 0x000fe40007810000 */
[----:B------:R-:W-:Y:S02]  /*6bc0*/  FSEL R154, R154, -INF , !P3 ;  /* 0xff8000009a9a7808 */ /* 0x000fe40005800000 */
[----:B------:R-:W-:Y:S02]  /*6bd0*/  FMNMX.FTZ R169, R165, R152, !PT ;  /* 0x00000098a5a97209 */ /* 0x000fe40007810000 */
[----:B------:R-:W-:-:S02]  /*6be0*/  ISETP.GT.AND P2, PT, R179, 0x10, P0 ;  /* 0x00000010b300780c */ /* 0x000fc40000744270 */
[----:B------:R-:W-:Y:S02]  /*6bf0*/  FMNMX.FTZ R169, R170, R169, !PT ;  /* 0x000000a9aaa97209 */ /* 0x000fe40007810000 */
[----:B------:R-:W-:Y:S02]  /*6c00*/  ISETP.GT.AND P3, PT, R179, 0x11, P0 ;  /* 0x00000011b300780c */ /* 0x000fe40000764270 */
[----:B------:R-:W-:Y:S02]  /*6c10*/  FMNMX.FTZ R152, R176, R169, !PT ;  /* 0x000000a9b0987209 */ /* 0x000fe40007810000 */
[C---:B------:R-:W-:Y:S02]  /*6c20*/  ISETP.LT.OR P2, PT, R178.reuse, 0x11, P2 ;  /* 0x00000011b200780c */ /* 0x040fe40001741670 */
[----:B------:R-:W-:Y:S02]  /*6c30*/  FMNMX.FTZ R152, R175, R152, !PT ;  /* 0x00000098af987209 */ /* 0x000fe40007810000 */
[----:B------:R-:W-:-:S02]  /*6c40*/  ISETP.LT.OR P3, PT, R178, 0x12, P3 ;  /* 0x00000012b200780c */ /* 0x000fc40001f61670 */
[----:B------:R-:W-:Y:S02]  /*6c50*/  FMNMX.FTZ R168, R171, R152, !PT ;  /* 0x00000098aba87209 */ /* 0x000fe40007810000 */
[----:B------:R-:W-:Y:S02]  /*6c60*/  FSEL R155, R155, -INF , !P2 ;  /* 0xff8000009b9b7808 */ /* 0x000fe40005000000 */
[----:B------:R-:W-:Y:S01]  /*6c70*/  FSEL R156, R156, -INF , !P3 ;  /* 0xff8000009c9c7808 */ /* 0x000fe20005800000 */
[----:B------:R-:W0:Y:S01]  /*6c80*/  SHFL.BFLY PT, R169, R168, 0x2, 0x1f ;  /* 0x0c401f00a8a97f89 */ /* 0x000e2200000e0000 */
[C---:B------:R-:W-:Y:S02]  /*6c90*/  ISETP.GT.AND P3, PT, R179.reuse, 0x20, P0 ;  /* 0x00000020b300780c */ /* 0x040fe40000764270 */
[----:B------:R-:W-:Y:S02]  /*6ca0*/  ISETP.GT.AND P2, PT, R179, 0x19, P0 ;  /* 0x00000019b300780c */ /* 0x000fe40000744270 */
[----:B------:R-:W-:-:S02]  /*6cb0*/  ISETP.LT.OR P3, PT, R178, 0x21, P3 ;  /* 0x00000021b200780c */ /* 0x000fc40001f61670 */
[----:B------:R-:W-:Y:S02]  /*6cc0*/  ISETP.LT.OR P2, PT, R178, 0x1a, P2 ;  /* 0x0000001ab200780c */ /* 0x000fe40001741670 */
[----:B------:R-:W-:Y:S02]  /*6cd0*/  FSEL R159, R159, -INF , !P3 ;  /* 0xff8000009f9f7808 */ /* 0x000fe40005800000 */
[----:B------:R-:W-:Y:S02]  /*6ce0*/  FSEL R158, R158, -INF , !P2 ;  /* 0xff8000009e9e7808 */ /* 0x000fe40005000000 */
[----:B------:R-:W-:-:S04]  /*6cf0*/  ISETP.GT.AND P2, PT, R179, 0x28, P0 ;  /* 0x00000028b300780c */ /* 0x000fc80000744270 */
[----:B------:R-:W-:-:S04]  /*6d00*/  ISETP.LT.OR P2, PT, R178, 0x29, P2 ;  /* 0x00000029b200780c */ /* 0x000fc80001741670 */
[----:B------:R-:W-:Y:S02]  /*6d10*/  FSEL R161, R161, -INF , !P2 ;  /* 0xff800000a1a17808 */ /* 0x000fe40005000000 */
[C---:B------:R-:W-:Y:S02]  /*6d20*/  ISETP.GT.AND P2, PT, R179.reuse, 0x30, P0 ;  /* 0x00000030b300780c */ /* 0x040fe40000744270 */
[----:B0-----:R-:W-:Y:S02]  /*6d30*/  FMNMX.FTZ R169, R168, R169, !PT ;  /* 0x000000a9a8a97209 */ /* 0x001fe40007810000 */
[----:B------:R-:W-:Y:S02]  /*6d40*/  FSEL R168, R0, -INF , !P1 ;  /* 0xff80000000a87808 */ /* 0x000fe40004800000 */
[----:B------:R-:W-:Y:S01]  /*6d50*/  ISETP.GT.AND P1, PT, R179, 0x18, P0 ;  /* 0x00000018b300780c */ /* 0x000fe20000724270 */
[----:B------:R-:W0:Y:S01]  /*6d60*/  SHFL.BFLY PT, R152, R169, 0x1, 0x1f ;  /* 0x0c201f00a9987f89 */ /* 0x000e2200000e0000 */
[----:B------:R-:W-:-:S02]  /*6d70*/  ISETP.LT.OR P2, PT, R178, 0x31, P2 ;  /* 0x00000031b200780c */ /* 0x000fc40001741670 */
[C---:B------:R-:W-:Y:S02]  /*6d80*/  ISETP.LT.OR P1, PT, R178.reuse, 0x19, P1 ;  /* 0x00000019b200780c */ /* 0x040fe40000f21670 */
[----:B------:R-:W-:Y:S02]  /*6d90*/  FSEL R163, R163, -INF , !P2 ;  /* 0xff800000a3a37808 */ /* 0x000fe40005000000 */
[----:B------:R-:W-:Y:S02]  /*6da0*/  FSEL R157, R157, -INF , !P1 ;  /* 0xff8000009d9d7808 */ /* 0x000fe40004800000 */
[C---:B------:R-:W-:Y:S02]  /*6db0*/  ISETP.GT.AND P1, PT, R179.reuse, 0x21, P0 ;  /* 0x00000021b300780c */ /* 0x040fe40000724270 */
[----:B------:R-:W-:Y:S02]  /*6dc0*/  ISETP.GT.AND P2, PT, R179, 0x38, P0 ;  /* 0x00000038b300780c */ /* 0x000fe40000744270 */
[----:B------:R-:W-:-:S02]  /*6dd0*/  ISETP.LT.OR P1, PT, R178, 0x22, P1 ;  /* 0x00000022b200780c */ /* 0x000fc40000f21670 */
[----:B------:R-:W-:Y:S02]  /*6de0*/  ISETP.LT.OR P2, PT, R178, 0x39, P2 ;  /* 0x00000039b200780c */ /* 0x000fe40001741670 */
[----:B------:R-:W-:Y:S02]  /*6df0*/  FSEL R160, R160, -INF , !P1 ;  /* 0xff800000a0a07808 */ /* 0x000fe40004800000 */
[----:B------:R-:W-:Y:S02]  /*6e00*/  ISETP.GT.AND P1, PT, R179, 0x29, P0 ;  /* 0x00000029b300780c */ /* 0x000fe40000724270 */
[----:B------:R-:W-:Y:S02]  /*6e10*/  FSEL R166, R166, -INF , !P2 ;  /* 0xff800000a6a67808 */ /* 0x000fe40005000000 */
[----:B------:R-:W-:Y:S02]  /*6e20*/  ISETP.LT.OR P1, PT, R178, 0x2a, P1 ;  /* 0x0000002ab200780c */ /* 0x000fe40000f21670 */
[----:B0-----:R-:W-:-:S02]  /*6e30*/  FMNMX.FTZ R152, R169, R152, !PT ;  /* 0x00000098a9987209 */ /* 0x001fc40007810000 */
[----:B------:R-:W-:Y:S02]  /*6e40*/  FMNMX.FTZ R169, R168, R3, !PT ;  /* 0x00000003a8a97209 */ /* 0x000fe40007810000 */
[----:B------:R-:W-:Y:S02]  /*6e50*/  FSETP.NEU.FTZ.AND P3, PT, R152, -INF , PT ;  /* 0xff8000009800780b */ /* 0x000fe40003f7d000 */
[----:B------:R-:W-:Y:S02]  /*6e60*/  FMNMX.FTZ R0, R2, R169, !PT ;  /* 0x000000a902007209 */ /* 0x000fe40007810000 */
[----:B------:R-:W-:Y:S02]  /*6e70*/  FSEL R162, R162, -INF , !P1 ;  /* 0xff800000a2a27808 */ /* 0x000fe40004800000 */
[----:B------:R-:W-:Y:S02]  /*6e80*/  FMNMX.FTZ R169, R153, R0, !PT ;  /* 0x0000000099a97209 */ /* 0x000fe40007810000 */
[----:B------:R-:W-:-:S02]  /*6e90*/  ISETP.GT.AND P1, PT, R179, 0x31, P0 ;  /* 0x00000031b300780c */ /* 0x000fc40000724270 */
[----:B------:R-:W-:Y:S02]  /*6ea0*/  FMNMX.FTZ R0, R154, R169, !PT ;  /* 0x000000a99a007209 */ /* 0x000fe40007810000 */
[----:B------:R-:W-:Y:S02]  /*6eb0*/  ISETP.LT.OR P1, PT, R178, 0x32, P1 ;  /* 0x00000032b200780c */ /* 0x000fe40000f21670 */
[----:B------:R-:W-:Y:S01]  /*6ec0*/  FMNMX.FTZ R169, R155, R0, !PT ;  /* 0x000000009ba97209 */ /* 0x000fe20007810000 */
[----:B------:R-:W-:Y:S01]  /*6ed0*/  FMUL.FTZ R0, R152, UR5 ;  /* 0x0000000598007c20 */ /* 0x000fe20008410000 */
[----:B------:R-:W-:Y:S02]  /*6ee0*/  ISETP.GT.AND P0, PT, R179, 0x39, P0 ;  /* 0x00000039b300780c */ /* 0x000fe40000704270 */
[----:B------:R-:W-:Y:S02]  /*6ef0*/  FMNMX.FTZ R180, R156, R169, !PT ;  /* 0x000000a99cb47209 */ /* 0x000fe40007810000 */
[----:B------:R-:W-:-:S02]  /*6f00*/  FSEL R0, R0, RZ, P3 ;  /* 0x000000ff00007208 */ /* 0x000fc40001800000 */
[----:B------:R-:W-:Y:S02]  /*6f10*/  FMNMX.FTZ R169, R157, R180, !PT ;  /* 0x000000b49da97209 */ /* 0x000fe40007810000 */
[----:B------:R-:W-:Y:S01]  /*6f20*/  FSEL R164, R164, -INF , !P1 ;  /* 0xff800000a4a47808 */ /* 0x000fe20004800000 */
[--C-:B------:R-:W-:Y:S01]  /*6f30*/  FFMA.FTZ R181, R177, UR5, -R0.reuse ;  /* 0x00000005b1b57c23 */ /* 0x100fe20008010800 */
[----:B------:R-:W-:Y:S01]  /*6f40*/  FMNMX.FTZ R180, R158, R169, !PT ;  /* 0x000000a99eb47209 */ /* 0x000fe20007810000 */
[--C-:B------:R-:W-:Y:S01]  /*6f50*/  FFMA.FTZ R194, R187, UR5, -R0.reuse ;  /* 0x00000005bbc27c23 */ /* 0x100fe20008010800 */
[----:B------:R-:W-:Y:S01]  /*6f60*/  ISETP.LT.OR P0, PT, R178, 0x3a, P0 ;  /* 0x0000003ab200780c */ /* 0x000fe20000701670 */
[----:B------:R0:W-:Y:S01]  /*6f70*/  MUFU.EX2 R169, R181 ;  /* 0x000000b500a97308 */ /* 0x0001e20000000800 */
[----:B------:R-:W-:Y:S01]  /*6f80*/  FMNMX.FTZ R177, R159, R180, !PT ;  /* 0x000000b49fb17209 */ /* 0x000fe20007810000 */
[--C-:B------:R-:W-:Y:S01]  /*6f90*/  FFMA.FTZ R184, R184, UR5, -R0.reuse ;  /* 0x00000005b8b87c23 */ /* 0x100fe20008010800 */
[--C-:B------:R-:W-:Y:S01]  /*6fa0*/  FFMA.FTZ R196, R188, UR5, -R0.reuse ;  /* 0x00000005bcc47c23 */ /* 0x100fe20008010800 */
[--C-:B------:R-:W-:Y:S01]  /*6fb0*/  FFMA.FTZ R192, R185, UR5, -R0.reuse ;  /* 0x00000005b9c07c23 */ /* 0x100fe20008010800 */
[----:B------:R-:W-:Y:S01]  /*6fc0*/  FMNMX.FTZ R180, R160, R177, !PT ;  /* 0x000000b1a0b47209 */ /* 0x000fe20007810000 */
[--C-:B------:R-:W-:Y:S01]  /*6fd0*/  FFMA.FTZ R188, R190, UR5, -R0.reuse ;  /* 0x00000005bebc7c23 */ /* 0x100fe20008010800 */
[--C-:B------:R-:W-:Y:S01]  /*6fe0*/  FFMA.FTZ R198, R189, UR5, -R0.reuse ;  /* 0x00000005bdc67c23 */ /* 0x100fe20008010800 */
[--C-:B------:R-:W-:Y:S01]  /*6ff0*/  FFMA.FTZ R173, R173, UR5, -R0.reuse ;  /* 0x00000005adad7c23 */ /* 0x100fe20008010800 */
[----:B------:R-:W-:Y:S01]  /*7000*/  FMNMX.FTZ R177, R161, R180, !PT ;  /* 0x000000b4a1b17209 */ /* 0x000fe20007810000 */
[--C-:B0-----:R-:W-:Y:S01]  /*7010*/  FFMA.FTZ R181, R174, UR5, -R0.reuse ;  /* 0x00000005aeb57c23 */ /* 0x101fe20008010800 */
[--C-:B------:R-:W-:Y:S01]  /*7020*/  FFMA.FTZ R190, R172, UR5, -R0.reuse ;  /* 0x00000005acbe7c23 */ /* 0x100fe20008010800 */
[--C-:B------:R-:W-:Y:S01]  /*7030*/  FFMA.FTZ R185, R176, UR5, -R0.reuse ;  /* 0x00000005b0b97c23 */ /* 0x100fe20008010800 */
[----:B------:R-:W-:Y:S01]  /*7040*/  FMNMX.FTZ R180, R162, R177, !PT ;  /* 0x000000b1a2b47209 */ /* 0x000fe20007810000 */
[----:B------:R-:W-:Y:S01]  /*7050*/  FFMA.FTZ R171, R171, UR5, -R0 ;  /* 0x00000005abab7c23 */ /* 0x000fe20008010800 */
[----:B------:R-:W-:Y:S02]  /*7060*/  MUFU.EX2 R196, R196 ;  /* 0x000000c400c47308 */ /* 0x000fe40000000800 */
[----:B------:R-:W-:-:S04]  /*7070*/  FMNMX.FTZ R177, R163, R180, !PT ;  /* 0x000000b4a3b17209 */ /* 0x000fc80007810000 */
[----:B------:R-:W-:Y:S02]  /*7080*/  FMNMX.FTZ R179, R164, R177, !PT ;  /* 0x000000b1a4b37209 */ /* 0x000fe40007810000 */
[----:B------:R-:W-:Y:S01]  /*7090*/  FSEL R177, R167, -INF , !P0 ;  /* 0xff800000a7b17808 */ /* 0x000fe20004000000 */
[----:B------:R-:W-:Y:S01]  /*70a0*/  MUFU.EX2 R198, R198 ;  /* 0x000000c600c67308 */ /* 0x000fe20000000800 */
[----:B------:R-:W-:Y:S01]  /*70b0*/  FMNMX.FTZ R178, R166, R179, !PT ;  /* 0x000000b3a6b27209 */ /* 0x000fe20007810000 */
[--C-:B------:R-:W-:Y:S01]  /*70c0*/  FFMA.FTZ R179, R186, UR5, -R0.reuse ;  /* 0x00000005bab37c23 */ /* 0x100fe20008010800 */
[----:B------:R-:W-:Y:S01]  /*70d0*/  FFMA.FTZ R186, R175, UR5, -R0 ;  /* 0x00000005afba7c23 */ /* 0x000fe20008010800 */
[----:B------:R-:W-:Y:S02]  /*70e0*/  FSEL R175, R152, RZ, P3 ;  /* 0x000000ff98af7208 */ /* 0x000fe40001800000 */
[----:B------:R-:W-:Y:S02]  /*70f0*/  FMNMX.FTZ R178, R177, R178, !PT ;  /* 0x000000b2b1b27209 */ /* 0x000fe40007810000 */
[----:B------:R0:W-:Y:S01]  /*7100*/  MUFU.EX2 R167, R184 ;  /* 0x000000b800a77308 */ /* 0x0001e20000000800 */
[----:B------:R-:W-:-:S02]  /*7110*/  FADD.FTZ R175, -R175, R4 ;  /* 0x00000004afaf7221 */ /* 0x000fc40000010100 */
[----:B------:R-:W1:Y:S05]  /*7120*/  SHFL.BFLY PT, R183, R178, 0x2, 0x1f ;  /* 0x0c401f00b2b77f89 */ /* 0x000e6a00000e0000 */
[----:B------:R-:W-:Y:S01]  /*7130*/  MUFU.EX2 R192, R192 ;  /* 0x000000c000c07308 */ /* 0x000fe20000000800 */
[----:B0-----:R-:W-:-:S07]  /*7140*/  FFMA.FTZ R184, R170, UR5, -R0 ;  /* 0x00000005aab87c23 */ /* 0x001fce0008010800 */
[----:B------:R-:W-:Y:S08]  /*7150*/  MUFU.EX2 R179, R179 ;  /* 0x000000b300b37308 */ /* 0x000ff00000000800 */
[----:B------:R-:W-:Y:S01]  /*7160*/  MUFU.EX2 R194, R194 ;  /* 0x000000c200c27308 */ /* 0x000fe20000000800 */
[----:B-1----:R-:W-:Y:S01]  /*7170*/  FMNMX.FTZ R174, R178, R183, !PT ;  /* 0x000000b7b2ae7209 */ /* 0x002fe20007810000 */
[----:B------:R-:W-:Y:S01]  /*7180*/  FFMA.FTZ R183, R165, UR5, -R0 ;  /* 0x00000005a5b77c23 */ /* 0x000fe20008010800 */
[----:B------:R-:W-:-:S03]  /*7190*/  FMUL.FTZ R0, R175, UR5 ;  /* 0x00000005af007c20 */ /* 0x000fc60008410000 */
[----:B------:R-:W0:Y:S02]  /*71a0*/  SHFL.BFLY PT, R187, R174, 0x1, 0x1f ;  /* 0x0c201f00aebb7f89 */ /* 0x000e2400000e0000 */
[----:B------:R-:W-:Y:S08]  /*71b0*/  MUFU.EX2 R181, R181 ;  /* 0x000000b500b57308 */ /* 0x000ff00000000800 */
[----:B------:R-:W1:Y:S08]  /*71c0*/  MUFU.EX2 R0, R0 ;  /* 0x0000000000007308 */ /* 0x000e700000000800 */
[----:B------:R-:W-:Y:S01]  /*71d0*/  MUFU.EX2 R188, R188 ;  /* 0x000000bc00bc7308 */ /* 0x000fe20000000800 */
[----:B0-----:R-:W-:-:S07]  /*71e0*/  FMNMX.FTZ R165, R174, R187, !PT ;  /* 0x000000bbaea57209 */ /* 0x001fce0007810000 */
[----:B------:R-:W-:Y:S01]  /*71f0*/  MUFU.EX2 R173, R173 ;  /* 0x000000ad00ad7308 */ /* 0x000fe20000000800 */
[C---:B------:R-:W-:Y:S01]  /*7200*/  FSETP.NEU.FTZ.AND P0, PT, R165.reuse, -INF , PT ;  /* 0xff800000a500780b */ /* 0x040fe20003f1d000 */
[----:B------:R-:W-:-:S06]  /*7210*/  FMUL.FTZ R4, R165, UR5 ;  /* 0x00000005a5047c20 */ /* 0x000fcc0008410000 */
[----:B------:R-:W-:Y:S01]  /*7220*/  MUFU.EX2 R190, R190 ;  /* 0x000000be00be7308 */ /* 0x000fe20000000800 */
[----:B------:R-:W-:-:S05]  /*7230*/  FSEL R175, R4, RZ, P0 ;  /* 0x000000ff04af7208 */ /* 0x000fca0000000000 */
[--C-:B------:R-:W-:Y:S01]  /*7240*/  FFMA.FTZ R4, R2, UR5, -R175.reuse ;  /* 0x0000000502047c23 */ /* 0x100fe200080108af */
[----:B------:R-:W-:Y:S01]  /*7250*/  FSEL R2, R165, RZ, P0 ;  /* 0x000000ffa5027208 */ /* 0x000fe20000000000 */
[--C-:B------:R-:W-:Y:S01]  /*7260*/  FFMA.FTZ R197, R168, UR5, -R175.reuse ;  /* 0x00000005a8c57c23 */ /* 0x100fe200080108af */
[--C-:B------:R-:W-:Y:S01]  /*7270*/  FFMA.FTZ R199, R153, UR5, -R175.reuse ;  /* 0x0000000599c77c23 */ /* 0x100fe200080108af */
[--C-:B------:R-:W-:Y:S01]  /*7280*/  FFMA.FTZ R154, R154, UR5, -R175.reuse ;  /* 0x000000059a9a7c23 */ /* 0x100fe200080108af */
[----:B------:R-:W-:Y:S01]  /*7290*/  FFMA.FTZ R193, R155, UR5, -R175 ;  /* 0x000000059bc17c23 */ /* 0x000fe200080108af */
[----:B------:R-:W-:Y:S01]  /*72a0*/  FADD.FTZ R2, -R2, R3 ;  /* 0x0000000302027221 */ /* 0x000fe20000010100 */
[----:B------:R-:W-:Y:S01]  /*72b0*/  MUFU.EX2 R4, R4 ;  /* 0x0000000400047308 */ /* 0x000fe20000000800 */
[----:B-1----:R-:W-:Y:S01]  /*72c0*/  FFMA.FTZ R3, R0, R18, R169 ;  /* 0x0000001200037223 */ /* 0x002fe200000100a9 */
[--C-:B------:R-:W-:Y:S01]  /*72d0*/  FFMA.FTZ R156, R156, UR5, -R175.reuse ;  /* 0x000000059c9c7c23 */ /* 0x100fe200080108af */
[----:B------:R-:W-:Y:S01]  /*72e0*/  FMUL.FTZ R2, R2, UR5 ;  /* 0x0000000502027c20 */ /* 0x000fe20008410000 */
[----:B------:R-:W-:Y:S01]  /*72f0*/  FFMA.FTZ R195, R157, UR5, -R175 ;  /* 0x000000059dc37c23 */ /* 0x000fe200080108af */
[----:B------:R-:W-:Y:S01]  /*7300*/  FADD.FTZ R3, R196, R3 ;  /* 0x00000003c4037221 */ /* 0x000fe20000010000 */
[--C-:B------:R-:W-:Y:S01]  /*7310*/  FFMA.FTZ R158, R158, UR5, -R175.reuse ;  /* 0x000000059e9e7c23 */ /* 0x100fe200080108af */
[----:B------:R-:W-:Y:S01]  /*7320*/  FFMA.FTZ R189, R159, UR5, -R175 ;  /* 0x000000059fbd7c23 */ /* 0x000fe200080108af */
[----:B------:R-:W-:Y:S01]  /*7330*/  MUFU.EX2 R197, R197 ;  /* 0x000000c500c57308 */ /* 0x000fe20000000800 */
[----:B------:R-:W-:Y:S01]  /*7340*/  FADD.FTZ R18, R198, R3 ;  /* 0x00000003c6127221 */ /* 0x000fe20000010000 */
[--C-:B------:R-:W-:Y:S01]  /*7350*/  FFMA.FTZ R160, R160, UR5, -R175.reuse ;  /* 0x00000005a0a07c23 */ /* 0x100fe200080108af */
[--C-:B------:R-:W-:Y:S01]  /*7360*/  FFMA.FTZ R161, R161, UR5, -R175.reuse ;  /* 0x00000005a1a17c23 */ /* 0x100fe200080108af */
[--C-:B------:R-:W-:Y:S01]  /*7370*/  FFMA.FTZ R162, R162, UR5, -R175.reuse ;  /* 0x00000005a2a27c23 */ /* 0x100fe200080108af */
[----:B------:R-:W-:Y:S01]  /*7380*/  FADD.FTZ R3, R167, R18 ;  /* 0x00000012a7037221 */ /* 0x000fe20000010000 */
[--C-:B------:R-:W-:Y:S01]  /*7390*/  FFMA.FTZ R163, R163, UR5, -R175.reuse ;  /* 0x00000005a3a37c23 */ /* 0x100fe200080108af */
[----:B------:R-:W-:Y:S01]  /*73a0*/  FFMA.FTZ R164, R164, UR5, -R175 ;  /* 0x00000005a4a47c23 */ /* 0x000fe200080108af */
[----:B------:R-:W0:Y:S01]  /*73b0*/  MUFU.EX2 R2, R2 ;  /* 0x0000000200027308 */ /* 0x000e220000000800 */
[----:B------:R-:W-:Y:S01]  /*73c0*/  FADD.FTZ R168, R192, R3 ;  /* 0x00000003c0a87221 */ /* 0x000fe20000010000 */
[--C-:B------:R-:W-:Y:S01]  /*73d0*/  FFMA.FTZ R166, R166, UR5, -R175.reuse ;  /* 0x00000005a6a67c23 */ /* 0x100fe200080108af */
[----:B------:R-:W-:Y:S01]  /*73e0*/  FFMA.FTZ R175, R177, UR5, -R175 ;  /* 0x00000005b1af7c23 */ /* 0x000fe200080108af */
[----:B------:R-:W-:Y:S01]  /*73f0*/  IMAD.U32 R153, RZ, RZ, UR14 ;  /* 0x0000000eff997e24 */ /* 0x000fe2000f8e00ff */
[----:B------:R-:W-:-:S02]  /*7400*/  R2UR UR14, R8 ;  /* 0x00000000080e72ca */ /* 0x000fc400000e0000 */
[----:B------:R-:W-:Y:S01]  /*7410*/  ISETP.LT.AND P0, PT, R23, UR6, PT ;  /* 0x0000000617007c0c */ /* 0x000fe2000bf01270 */
[----:B------:R-:W1:Y:S01]  /*7420*/  MUFU.EX2 R199, R199 ;  /* 0x000000c700c77308 */ /* 0x000e620000000800 */
[----:B------:R-:W-:Y:S01]  /*7430*/  @!P5 VIADD R153, R153, 0x30860 ;  /* 0x000308609999d836 */ /* 0x000fe20000000000 */
[----:B------:R-:W-:Y:S01]  /*7440*/  UIADD3 UR6, UR6, -0x1, URZ ;  /* 0xffffffff06067890 */ /* 0x000fe2000fffe03f */
[----:B------:R-:W-:Y:S02]  /*7450*/  F2FP.BF16.F32.PACK_AB R196, R196, R169 ;  /* 0x000000a9c4c4723e */ /* 0x000fe400000010ff */
[----:B------:R-:W-:Y:S02]  /*7460*/  F2FP.BF16.F32.PACK_AB R198, R167, R198 ;  /* 0x000000c6a7c6723e */ /* 0x000fe400000010ff */
[----:B------:R-:W-:Y:S01]  /*7470*/  @!P5 PRMT R153, RZ, 0x654, R153 ;  /* 0x00000654ff99d816 */ /* 0x000fe20000000099 */
[----:B------:R-:W2:Y:S01]  /*7480*/  MUFU.EX2 R154, R154 ;  /* 0x0000009a009a7308 */ /* 0x000ea20000000800 */
[----:B0-----:R-:W-:Y:S01]  /*7490*/  FFMA.FTZ R9, R2, R9, R197 ;  /* 0x0000000902097223 */ /* 0x001fe200000100c5 */
[----:B------:R-:W-:Y:S01]  /*74a0*/  MOV R202, UR14 ;  /* 0x0000000e00ca7c02 */ /* 0x000fe20008000f00 */
[----:B------:R0:W-:Y:S01]  /*74b0*/  @!P5 SYNCS.ARRIVE.TRANS64.RED.A1T0 RZ, [R153+URZ], RZ ;  /* 0x000000ff99ffd9a7 */ /* 0x0001e2000810043f */
[C---:B------:R-:W-:Y:S01]  /*74c0*/  F2FP.BF16.F32.PACK_AB R197, R4.reuse, R197 ;  /* 0x000000c504c5723e */ /* 0x040fe200000010ff */
[----:B------:R-:W-:Y:S01]  /*74d0*/  FADD.FTZ R18, R4, R9 ;  /* 0x0000000904127221 */ /* 0x000fe20000010000 */
[C---:B------:R-:W-:Y:S01]  /*74e0*/  FADD.FTZ R9, R179.reuse, R168 ;  /* 0x000000a8b3097221 */ /* 0x040fe20000010000 */
[----:B------:R-:W-:Y:S01]  /*74f0*/  F2FP.BF16.F32.PACK_AB R192, R179, R192 ;  /* 0x000000c0b3c0723e */ /* 0x000fe200000010ff */
[----:B------:R-:W3:Y:S01]  /*7500*/  MUFU.EX2 R193, R193 ;  /* 0x000000c100c17308 */ /* 0x000ee20000000800 */
[----:B-1----:R-:W-:Y:S01]  /*7510*/  FADD.FTZ R3, R199, R18 ;  /* 0x00000012c7037221 */ /* 0x002fe20000010000 */
[----:B------:R-:W-:Y:S01]  /*7520*/  FADD.FTZ R168, R194, R9 ;  /* 0x00000009c2a87221 */ /* 0x000fe20000010000 */
[----:B------:R-:W-:Y:S01]  /*7530*/  F2FP.BF16.F32.PACK_AB R194, R181, R194 ;  /* 0x000000c2b5c2723e */ /* 0x000fe200000010ff */
[----:B------:R-:W-:-:S02]  /*7540*/  IMAD.MOV.U32 R4, RZ, RZ, R152 ;  /* 0x000000ffff047224 */ /* 0x000fc400078e0098 */
[----:B------:R-:W-:Y:S02]  /*7550*/  FADD.FTZ R9, R181, R168 ;  /* 0x000000a8b5097221 */ /* 0x000fe40000010000 */
[----:B------:R-:W1:Y:S01]  /*7560*/  MUFU.EX2 R156, R156 ;  /* 0x0000009c009c7308 */ /* 0x000e620000000800 */
[----:B--2---:R-:W-:Y:S01]  /*7570*/  FADD.FTZ R18, R154, R3 ;  /* 0x000000039a127221 */ /* 0x004fe20000010000 */
[----:B------:R-:W-:Y:S01]  /*7580*/  FADD.FTZ R168, R188, R9 ;  /* 0x00000009bca87221 */ /* 0x000fe20000010000 */
[C---:B------:R-:W-:Y:S02]  /*7590*/  F2FP.BF16.F32.PACK_AB R188, R173.reuse, R188 ;  /* 0x000000bcadbc723e */ /* 0x040fe400000010ff */
[----:B------:R-:W-:Y:S01]  /*75a0*/  F2FP.BF16.F32.PACK_AB R199, R154, R199 ;  /* 0x000000c79ac7723e */ /* 0x000fe200000010ff */
[----:B------:R-:W-:Y:S02]  /*75b0*/  FADD.FTZ R9, R173, R168 ;  /* 0x000000a8ad097221 */ /* 0x000fe40000010000 */
[----:B------:R-:W2:Y:S01]  /*75c0*/  MUFU.EX2 R195, R195 ;  /* 0x000000c300c37308 */ /* 0x000ea20000000800 */
[----:B---3--:R-:W-:-:S07]  /*75d0*/  FADD.FTZ R3, R193, R18 ;  /* 0x00000012c1037221 */ /* 0x008fce0000010000 */
[----:B------:R-:W3:Y:S01]  /*75e0*/  MUFU.EX2 R158, R158 ;  /* 0x0000009e009e7308 */ /* 0x000ee20000000800 */
[C---:B-1----:R-:W-:Y:S01]  /*75f0*/  FADD.FTZ R18, R156.reuse, R3 ;  /* 0x000000039c127221 */ /* 0x042fe20000010000 */
[----:B------:R-:W-:-:S06]  /*7600*/  F2FP.BF16.F32.PACK_AB R193, R156, R193 ;  /* 0x000000c19cc1723e */ /* 0x000fcc00000010ff */
[----:B------:R-:W1:Y:S01]  /*7610*/  MUFU.EX2 R189, R189 ;  /* 0x000000bd00bd7308 */ /* 0x000e620000000800 */
[----:B--2---:R-:W-:-:S07]  /*7620*/  FADD.FTZ R3, R195, R18 ;  /* 0x00000012c3037221 */ /* 0x004fce0000010000 */
[----:B------:R-:W2:Y:S01]  /*7630*/  MUFU.EX2 R160, R160 ;  /* 0x000000a000a07308 */ /* 0x000ea20000000800 */
[C---:B---3--:R-:W-:Y:S01]  /*7640*/  FADD.FTZ R18, R158.reuse, R3 ;  /* 0x000000039e127221 */ /* 0x048fe20000010000 */
[----:B------:R-:W-:-:S06]  /*7650*/  F2FP.BF16.F32.PACK_AB R195, R158, R195 ;  /* 0x000000c39ec3723e */ /* 0x000fcc00000010ff */
[----:B------:R-:W3:Y:S01]  /*7660*/  MUFU.EX2 R170, R161 ;  /* 0x000000a100aa7308 */ /* 0x000ee20000000800 */
[----:B-1----:R-:W-:-:S07]  /*7670*/  FADD.FTZ R3, R189, R18 ;  /* 0x00000012bd037221 */ /* 0x002fce0000010000 */
[----:B------:R1:W4:Y:S01]  /*7680*/  MUFU.EX2 R191, R162 ;  /* 0x000000a200bf7308 */ /* 0x0003220000000800 */
[C---:B--2---:R-:W-:Y:S01]  /*7690*/  FADD.FTZ R3, R160.reuse, R3 ;  /* 0x00000003a0037221 */ /* 0x044fe20000010000 */
[----:B------:R-:W-:-:S06]  /*76a0*/  F2FP.BF16.F32.PACK_AB R189, R160, R189 ;  /* 0x000000bda0bd723e */ /* 0x000fcc00000010ff */
[----:B------:R-:W2:Y:S01]  /*76b0*/  MUFU.EX2 R183, R183 ;  /* 0x000000b700b77308 */ /* 0x000ea20000000800 */
[----:B---3--:R-:W-:Y:S01]  /*76c0*/  FADD.FTZ R3, R170, R3 ;  /* 0x00000003aa037221 */ /* 0x008fe20000010000 */
[----:B-1----:R-:W-:-:S06]  /*76d0*/  FADD.FTZ R162, R190, R9 ;  /* 0x00000009bea27221 */ /* 0x002fcc0000010000 */
[----:B------:R-:W1:Y:S01]  /*76e0*/  MUFU.EX2 R172, R163 ;  /* 0x000000a300ac7308 */ /* 0x000e620000000800 */
[C---:B----4-:R-:W-:Y:S01]  /*76f0*/  FADD.FTZ R3, R191.reuse, R3 ;  /* 0x00000003bf037221 */ /* 0x050fe20000010000 */
[----:B------:R-:W-:-:S06]  /*7700*/  F2FP.BF16.F32.PACK_AB R191, R191, R170 ;  /* 0x000000aabfbf723e */ /* 0x000fcc00000010ff */
[----:B------:R-:W3:Y:S01]  /*7710*/  MUFU.EX2 R184, R184 ;  /* 0x000000b800b87308 */ /* 0x000ee20000000800 */
[C---:B--2---:R-:W-:Y:S01]  /*7720*/  FADD.FTZ R9, R183.reuse, R162 ;  /* 0x000000a2b7097221 */ /* 0x044fe20000010000 */
[----:B------:R-:W-:-:S06]  /*7730*/  F2FP.BF16.F32.PACK_AB R190, R183, R190 ;  /* 0x000000beb7be723e */ /* 0x000fcc00000010ff */
[----:B------:R-:W2:Y:S01]  /*7740*/  MUFU.EX2 R164, R164 ;  /* 0x000000a400a47308 */ /* 0x000ea20000000800 */
[----:B-1----:R-:W-:-:S07]  /*7750*/  FADD.FTZ R3, R172, R3 ;  /* 0x00000003ac037221 */ /* 0x002fce0000010000 */
[----:B------:R-:W1:Y:S01]  /*7760*/  MUFU.EX2 R185, R185 ;  /* 0x000000b900b97308 */ /* 0x000e620000000800 */
[----:B---3--:R-:W-:-:S07]  /*7770*/  FADD.FTZ R18, R184, R9 ;  /* 0x00000009b8127221 */ /* 0x008fce0000010000 */
[----:B------:R-:W3:Y:S01]  /*7780*/  MUFU.EX2 R166, R166 ;  /* 0x000000a600a67308 */ /* 0x000ee20000000800 */
[----:B--2---:R-:W-:-:S07]  /*7790*/  FADD.FTZ R3, R164, R3 ;  /* 0x00000003a4037221 */ /* 0x004fce0000010000 */
[----:B------:R-:W2:Y:S01]  /*77a0*/  MUFU.EX2 R186, R186 ;  /* 0x000000ba00ba7308 */ /* 0x000ea20000000800 */
[C---:B-1----:R-:W-:Y:S01]  /*77b0*/  FADD.FTZ R9, R185.reuse, R18 ;  /* 0x00000012b9097221 */ /* 0x042fe20000010000 */
[----:B------:R-:W-:Y:S02]  /*77c0*/  F2FP.BF16.F32.PACK_AB R184, R185, R184 ;  /* 0x000000b8b9b8723e */ /* 0x000fe400000010ff */
[----:B------:R-:W-:-:S04]  /*77d0*/  F2FP.BF16.F32.PACK_AB R185, R164, R172 ;  /* 0x000000aca4b9723e */ /* 0x000fc800000010ff */
[----:B------:R-:W1:Y:S01]  /*77e0*/  MUFU.EX2 R175, R175 ;  /* 0x000000af00af7308 */ /* 0x000e620000000800 */
[----:B---3--:R-:W-:-:S07]  /*77f0*/  FADD.FTZ R3, R166, R3 ;  /* 0x00000003a6037221 */ /* 0x008fce0000010000 */
[----:B------:R-:W3:Y:S01]  /*7800*/  MUFU.EX2 R171, R171 ;  /* 0x000000ab00ab7308 */ /* 0x000ee20000000800 */
[----:B--2---:R-:W-:Y:S01]  /*7810*/  FADD.FTZ R18, R186, R9 ;  /* 0x00000009ba127221 */ /* 0x004fe20000010000 */
[C---:B-1----:R-:W-:Y:S01]  /*7820*/  FADD.FTZ R9, R175.reuse, R3 ;  /* 0x00000003af097221 */ /* 0x042fe20000010000 */
[----:B------:R-:W-:Y:S01]  /*7830*/  F2FP.BF16.F32.PACK_AB R187, R175, R166 ;  /* 0x000000a6afbb723e */ /* 0x000fe200000010ff */
[----:B------:R-:W-:Y:S02]  /*7840*/  IMAD.MOV.U32 R3, RZ, RZ, R165 ;  /* 0x000000ffff037224 */ /* 0x000fe400078e00a5 */
[C---:B---3--:R-:W-:Y:S01]  /*7850*/  FADD.FTZ R18, R171.reuse, R18 ;  /* 0x00000012ab127221 */ /* 0x048fe20000010000 */
[----:B------:R-:W-:Y:S01]  /*7860*/  F2FP.BF16.F32.PACK_AB R186, R171, R186 ;  /* 0x000000baabba723e */ /* 0x000fe200000010ff */
[----:B0-----:R-:W-:Y:S06]  /*7870*/  @P0 BRA `(.L_x_1004) ;  /* 0xffffffd000d00947 */ /* 0x001fec000383ffff */
[----:B------:R-:W-:Y:S02]  /*7880*/  IMAD.MOV.U32 R3, RZ, RZ, R165 ;  /* 0x000000ffff037224 */ /* 0x000fe400078e00a5 */
[----:B------:R-:W-:-:S07]  /*7890*/  IMAD.MOV.U32 R4, RZ, RZ, R152 ;  /* 0x000000ffff047224 */ /* 0x000fce00078e0098 */
.L_x_987:
[----:B------:R-:W0:Y:S01]  /*78a0*/  S2UR UR7, SR_CTAID.X ;  /* 0x00000000000779c3 */ /* 0x000e220000002500 */
[----:B------:R-:W-:Y:S01]  /*78b0*/  ULDC UR14, c[0x0][0x448] ;  /* 0x00011200000e7ab9 */ /* 0x000fe20000000800 */
[----:B------:R-:W-:Y:S01]  /*78c0*/  R2UR UR19, R17 ;  /* 0x00000000111372ca */ /* 0x000fe200000e0000 */
[----:B------:R-:W-:Y:S02]  /*78d0*/  UISETP.NE.AND UP0, UPT, UR14, 0x1, UPT ;  /* 0x000000010e00788c */ /* 0x000fe4000bf05270 */
[----:B------:R-:W-:-:S09]  /*78e0*/  UIADD3 UR11, -UR11, 0x1, URZ ;  /* 0x000000010b0b7890 */ /* 0x000fd2000fffe13f */
[----:B------:R-:W-:Y:S01]  /*78f0*/  @UP0 ULDC UR14, c[0x0][0x44c] ;  /* 0x00011300000e0ab9 */ /* 0x000fe20000000800 */
[----:B------:R-:W-:Y:S02]  /*7900*/  UIMAD UR11, UR19, UR10, UR11 ;  /* 0x0000000a130b72a4 */ /* 0x000fe4000f8e020b */
[----:B0-----:R-:W-:-:S03]  /*7910*/  ULEA UR18, UR7, 0x7f, 0x7 ;  /* 0x0000007f07127891 */ /* 0x001fc6000f8e383f */
[----:B------:R-:W-:Y:S01]  /*7920*/  ULDC UR7, c[0x0][0x9e4] ;  /* 0x0002790000077ab9 */ /* 0x000fe20000000800 */
[----:B------:R-:W-:Y:S02]  /*7930*/  UIMAD.WIDE.U32 UR14, UR18, UR14, URZ ;  /* 0x0000000e120e72a5 */ /* 0x000fe4000f8e003f */
[----:B------:R-:W-:Y:S01]  /*7940*/  UISETP.GE.AND UP1, UPT, UR7, 0x1, UPT ;  /* 0x000000010700788c */ /* 0x000fe2000bf26270 */
[----:B------:R-:W-:Y:S01]  /*7950*/  UMOV UR10, UR18 ;  /* 0x00000012000a7c82 */ /* 0x000fe20008000000 */
[----:B------:R-:W-:Y:S02]  /*7960*/  @UP0 ULDC UR18, c[0x0][0x450] ;  /* 0x0001140000120ab9 */ /* 0x000fe40000000800 */
[----:B------:R-:W-:Y:S02]  /*7970*/  @UP0 USHF.R.U32.HI UR10, URZ, UR18, UR15 ;  /* 0x000000123f0a0299 */ /* 0x000fe4000801160f */
[----:B------:R-:W-:Y:S01]  /*7980*/  PLOP3.LUT P6, PT, PT, PT, UP1, 0x80, 0x0 ;  /* 0x000000000000781c */ /* 0x000fe20003fcf018 */
[----:B------:R-:W-:Y:S01]  /*7990*/  ULDC UR18, c[0x0][0x9dc] ;  /* 0x0002770000127ab9 */ /* 0x000fe20000000800 */
[----:B------:R-:W-:-:S04]  /*79a0*/  UIADD3 UR10, UR11, UR10, URZ ;  /* 0x0000000a0b0a7290 */ /* 0x000fc8000fffe03f */
[----:B------:R-:W-:-:S07]  /*79b0*/  UIADD3 UR18, UR10, -UR18, URZ ;  /* 0x800000120a127290 */ /* 0x000fce000fffe03f */
[----:B------:R-:W-:Y:S05]  /*79c0*/  @!P6 BRA `(.L_x_1005) ;  /* 0x000000000048e947 */ /* 0x000fea0003800000 */
[----:B------:R-:W-:Y:S02]  /*79d0*/  UMOV UR19, UR10 ;  /* 0x0000000a00137c82 */ /* 0x000fe40008000000 */
        /* <DEDUP_REMOVED lines=10> */
.L_x_1006:
[----:B------:R-:W-:-:S11]  /*7a80*/  UISETP.NE.AND UP1, UPT, UR7, 0x1, UPT ;  /* 0x000000010700788c */ /* 0x000fd6000bf25270 */
[----:B------:R-:W-:Y:S02]  /*7a90*/  @UP1 ULDC.64 UR10, c[0x0][0x9e8] ;  /* 0x00027a00000a1ab9 */ /* 0x000fe40000000a00 */
[----:B------:R-:W-:-:S04]  /*7aa0*/  UIMAD.WIDE.U32 UR14, UR19, UR10, URZ ;  /* 0x0000000a130e72a5 */ /* 0x000fc8000f8e003f */
[----:B------:R-:W-:-:S12]  /*7ab0*/  @UP1 USHF.R.U32.HI UR19, URZ, UR11, UR15 ;  /* 0x0000000b3f131299 */ /* 0x000fd8000801160f */
.L_x_1007:
[----:B------:R-:W-:-:S04]  /*7ac0*/  UIMAD UR7, UR19, UR7, URZ ;  /* 0x00000007130772a4 */ /* 0x000fc8000f8e023f */
[----:B------:R-:W-:-:S04]  /*7ad0*/  UISETP.LT.AND UP1, UPT, UR18, UR7, UPT ;  /* 0x000000071200728c */ /* 0x000fc8000bf21270 */
[----:B------:R-:W-:-:S12]  /*7ae0*/  USEL UR18, UR18, UR7, !UP1 ;  /* 0x0000000712127287 */ /* 0x000fd8000c800000 */
.L_x_1005:
[----:B------:R-:W-:Y:S01]  /*7af0*/  UIADD3 UR18, UR18, 0x3f, URZ ;  /* 0x0000003f12127890 */ /* 0x000fe2000fffe03f */
[----:B------:R-:W-:-:S03]  /*7b00*/  R2UR UR10, R22 ;  /* 0x00000000160a72ca */ /* 0x000fc600000e0000 */
[----:B------:R-:W-:-:S04]  /*7b10*/  USHF.R.S32.HI UR7, URZ, 0x1f, UR18 ;  /* 0x0000001f3f077899 */ /* 0x000fc80008011412 */
[----:B------:R-:W-:-:S04]  /*7b20*/  ULEA.HI UR7, UR7, UR18, URZ, 0x6 ;  /* 0x0000001207077291 */ /* 0x000fc8000f8f303f */
[----:B------:R-:W-:-:S04]  /*7b30*/  USHF.R.S32.HI UR7, URZ, 0x6, UR7 ;  /* 0x000000063f077899 */ /* 0x000fc80008011407 */
[----:B------:R-:W-:-:S04]  /*7b40*/  UISETP.LT.AND UP1, UPT, UR10, UR7, UPT ;  /* 0x000000070a00728c */ /* 0x000fc8000bf21270 */
[----:B------:R-:W-:-:S04]  /*7b50*/  USEL UR10, UR10, UR7, !UP1 ;  /* 0x000000070a0a7287 */ /* 0x000fc8000c800000 */
[----:B------:R-:W-:Y:S02]  /*7b60*/  UISETP.GE.AND UP1, UPT, UR6, UR10, UPT ;  /* 0x0000000a0600728c */ /* 0x000fe4000bf26270 */
[----:B------:R-:W-:-:S04]  /*7b70*/  IMAD.U32 R202, RZ, RZ, UR10 ;  /* 0x0000000affca7e24 */ /* 0x000fc8000f8e00ff */
[----:B------:R-:W-:-:S13]  /*7b80*/  PLOP3.LUT P0, PT, PT, PT, UP1, 0x80, 0x0 ;  /* 0x000000000000781c */ /* 0x000fda0003f0f018 */
[----:B------:R-:W-:Y:S05]  /*7b90*/  @!P0 BRA `(.L_x_1008) ;  /* 0x0000002000448947 */ /* 0x000fea0003800000 */
[----:B------:R-:W-:Y:S01]  /*7ba0*/  R2UR UR61, R8 ;  /* 0x00000000083d72ca */ /* 0x000fe200000e0000 */
[----:B------:R-:W-:Y:S01]  /*7bb0*/  IMAD.MOV.U32 R200, RZ, RZ, R3 ;  /* 0x000000ffffc87224 */ /* 0x000fe200078e0003 */
[----:B------:R-:W-:Y:S01]  /*7bc0*/  MOV R203, UR6 ;  /* 0x0000000600cb7c02 */ /* 0x000fe20008000f00 */
[----:B------:R-:W-:Y:S01]  /*7bd0*/  IMAD.MOV.U32 R201, RZ, RZ, R4 ;  /* 0x000000ffffc97224 */ /* 0x000fe200078e0004 */
[----:B------:R-:W-:Y:S01]  /*7be0*/  UMOV UR7, UR4 ;  /* 0x0000000400077c82 */ /* 0x000fe20008000000 */
[----:B------:R-:W-:-:S10]  /*7bf0*/  ULDC UR6, c[0x0][0x9d8] ;  /* 0x0002760000067ab9 */ /* 0x000fd40000000800 */
.L_x_1017:
        /* <DEDUP_REMOVED lines=8> */
.L_x_1009:
        /* <DEDUP_REMOVED lines=8> */
.L_x_1010:
[----:B-1----:R-:W-:Y:S05]  /*7d00*/  @P0 BRA `(.L_x_1011) ;  /* 0x0000000000080947 */ /* 0x002fea0003800000 */
[----:B------:R-:W1:Y:S02]  /*7d10*/  SYNCS.PHASECHK.TRANS64.TRYWAIT P0, [UR60+0x30830], R3 ;  /* 0x03083003ff0075a7 */ /* 0x000e64000800017c */
[----:B-1----:R-:W-:Y:S05]  /*7d20*/  @!P0 BRA `(.L_x_1012) ;  /* 0x000000d400448947 */ /* 0x002fea0003800000 */
.L_x_1011:
[----:B------:R-:W-:Y:S01]  /*7d30*/  R2UR UR5, R20 ;  /* 0x00000000140572ca */ /* 0x000fe200000e0000 */
[----:B------:R-:W-:Y:S01]  /*7d40*/  WARPGROUP.ARRIVE ;  /* 0x00000000000079c5 */ /* 0x000fe20000000000 */
[----:B------:R-:W-:Y:S01]  /*7d50*/  R2UR UR56, R6 ;  /* 0x00000000063872ca */ /* 0x000fe200000e0000 */
[----:B------:R-:W-:Y:S01]  /*7d60*/  UMOV UR59, 0x40000040 ;  /* 0x40000040003b7882 */ /* 0x000fe20000000000 */
[----:B------:R-:W-:Y:S01]  /*7d70*/  R2UR UR57, R7 ;  /* 0x00000000073972ca */ /* 0x000fe200000e0000 */
[----:B------:R-:W-:Y:S01]  /*7d80*/  UMOV UR11, 0x40000040 ;  /* 0x40000040000b7882 */ /* 0x000fe20000000000 */
[----:B------:R-:W-:Y:S01]  /*7d90*/  UMOV UR15, 0x40000040 ;  /* 0x40000040000f7882 */ /* 0x000fe20000000000 */
[----:B------:R-:W-:Y:S01]  /*7da0*/  UMOV UR19, 0x40000040 ;  /* 0x4000004000137882 */ /* 0x000fe20000000000 */
[----:B------:R-:W-:Y:S01]  /*7db0*/  UMOV UR23, 0x40000040 ;  /* 0x4000004000177882 */ /* 0x000fe20000000000 */
[----:B------:R-:W-:Y:S01]  /*7dc0*/  UMOV UR27, 0x40000040 ;  /* 0x40000040001b7882 */ /* 0x000fe20000000000 */
[----:B------:R-:W-:Y:S01]  /*7dd0*/  UMOV UR31, 0x40000040 ;  /* 0x40000040001f7882 */ /* 0x000fe20000000000 */
[----:B------:R-:W-:Y:S01]  /*7de0*/  UMOV UR35, 0x40000040 ;  /* 0x4000004000237882 */ /* 0x000fe20000000000 */
[----:B------:R-:W-:Y:S01]  /*7df0*/  UMOV UR39, 0x40000040 ;  /* 0x4000004000277882 */ /* 0x000fe20000000000 */
        /* <DEDUP_REMOVED lines=88> */
[----:B------:R-:W-:Y:S01]  /*8380*/  FMUL.FTZ R149, R149, R0 ;  /* 0x0000000095957220 */ /* 0x000fe20000410000 */
        /* <DEDUP_REMOVED lines=73> */
[----:B------:R-:W-:Y:S01]  /*8820*/  UIADD3 UR58, UR5, 0x606, URZ ;  /* 0x00000606053a7890 */ /* 0x000fe2000fffe03f */
        /* <DEDUP_REMOVED lines=44> */
.L_x_1013:
[----:B------:R-:W-:Y:S01]  /*8af0*/  R2UR UR5, R16 ;  /* 0x00000000100572ca */ /* 0x000fe200000e0000 */
[----:B------:R-:W-:-:S05]  /*8b00*/  IMAD.U32 R0, RZ, RZ, UR61 ;  /* 0x0000003dff007e24 */ /* 0x000fca000f8e00ff */
[----:B------:R-:W-:-:S07]  /*8b10*/  SHF.L.U32 R0, R0, 0x1f, RZ ;  /* 0x0000001f00007819 */ /* 0x000fce00000006ff */
[----:B------:R-:W-:-:S09]  /*8b20*/  ULEA UR14, UR7, UR5, 0x3 ;  /* 0x00000005070e7291 */ /* 0x000fd2000f8e183f */
[----:B------:R2:W3:Y:S01]  /*8b30*/  SYNCS.PHASECHK.TRANS64.TRYWAIT P0, [UR14+0x30850], R0 ;  /* 0x03085000ff0075a7 */ /* 0x0004e2000800014e */
[----:B------:R-:W-:Y:S05]  /*8b40*/  @!P4 BRA `(.L_x_1014) ;  /* 0x000000000004c947 */ /* 0x000fea0003800000 */
[----:B------:R-:W-:Y:S01]  /*8b50*/  BPT.TRAP 0x1 ;  /* 0x000000040000795c */ /* 0x000fe20000300000 */
.L_x_1014:
[----:B---3--:R-:W-:Y:S05]  /*8b60*/  @P0 BRA `(.L_x_1015) ;  /* 0x0000000000080947 */ /* 0x008fea0003800000 */
[----:B------:R-:W3:Y:S02]  /*8b70*/  SYNCS.PHASECHK.TRANS64.TRYWAIT P0, [UR14+0x30850], R0 ;  /* 0x03085000ff0075a7 */ /* 0x000ee4000800014e */
[----:B---3--:R-:W-:Y:S05]  /*8b80*/  @!P0 BRA `(.L_x_1016) ;  /* 0x000000c400c48947 */ /* 0x008fea0003800000 */
.L_x_1015:
[----:B------:R-:W-:Y:S01]  /*8b90*/  R2UR UR5, R16 ;  /* 0x00000000100572ca */ /* 0x000fe200000e0000 */
[----:B------:R-:W-:Y:S01]  /*8ba0*/  WARPGROUP.ARRIVE ;  /* 0x00000000000079c5 */ /* 0x000fe20000000000 */
[----:B------:R-:W-:Y:S01]  /*8bb0*/  UMOV UR11, 0x40000040 ;  /* 0x40000040000b7882 */ /* 0x000fe20000000000 */
[----:B------:R-:W-:Y:S01]  /*8bc0*/  FMUL.FTZ R2, R152, UR6 ;  /* 0x0000000698027c20 */ /* 0x000fe20008410000 */
[----:B01----:R-:W-:Y:S01]  /*8bd0*/  FMUL.FTZ R3, R153, UR6 ;  /* 0x0000000699037c20 */ /* 0x003fe20008410000 */
[----:B------:R-:W-:Y:S01]  /*8be0*/  FMUL.FTZ R152, R155, UR6 ;  /* 0x000000069b987c20 */ /* 0x000fe20008410000 */
[----:B------:R-:W-:Y:S01]  /*8bf0*/  FMUL.FTZ R155, R156, UR6 ;  /* 0x000000069c9b7c20 */ /* 0x000fe20008410000 */
[----:B------:R-:W-:Y:S01]  /*8c00*/  FMUL.FTZ R156, R157, UR6 ;  /* 0x000000069d9c7c20 */ /* 0x000fe20008410000 */
[----:B------:R-:W-:Y:S01]  /*8c10*/  FMUL.FTZ R157, R160, UR6 ;  /* 0x00000006a09d7c20 */ /* 0x000fe20008410000 */
[----:B------:R-:W2:Y:S01]  /*8c20*/  MUFU.TANH R2, R2 ;  /* 0x0000000200027308 */ /* 0x000ea20000002400 */
        /* <DEDUP_REMOVED lines=8> */
[----:B------:R-:W0:Y:S01]  /*8cb0*/  MUFU.TANH R3, R3 ;  /* 0x0000000300037308 */ /* 0x000e220000002400 */
[----:B------:R-:W-:Y:S01]  /*8cc0*/  FMUL.FTZ R161, R168, UR6 ;  /* 0x00000006a8a17c20 */ /* 0x000fe20008410000 */
[----:B------:R-:W-:Y:S01]  /*8cd0*/  FMUL.FTZ R168, R173, UR6 ;  /* 0x00000006ada87c20 */ /* 0x000fe20008410000 */
[----:B------:R-:W-:Y:S01]  /*8ce0*/  ULOP3.LUT UR5, UR5, 0x3fff, URZ, 0xc0, !UPT ;  /* 0x00003fff05057892 */ /* 0x000fe2000f8ec03f */
[----:B------:R-:W-:Y:S01]  /*8cf0*/  FMUL.FTZ R164, R169, UR6 ;  /* 0x00000006a9a47c20 */ /* 0x000fe20008410000 */
[----:B------:R-:W-:Y:S01]  /*8d00*/  FMUL.FTZ R165, R172, UR6 ;  /* 0x00000006aca57c20 */ /* 0x000fe20008410000 */
[----:B------:R-:W-:Y:S01]  /*8d10*/  FMUL.FTZ R172, R177, UR6 ;  /* 0x00000006b1ac7c20 */ /* 0x000fe20008410000 */
[----:B------:R-:W-:Y:S01]  /*8d20*/  ULOP3.LUT UR5, UR5, 0x2000000, URZ, 0xfc, !UPT ;  /* 0x0200000005057892 */ /* 0x000fe2000f8efc3f */
[----:B------:R-:W1:Y:S01]  /*8d30*/  MUFU.TANH R155, R155 ;  /* 0x0000009b009b7308 */ /* 0x000e620000002400 */
[----:B--2---:R-:W-:Y:S01]  /*8d40*/  FMNMX.FTZ R0, R2, R201, !PT ;  /* 0x000000c902007209 */ /* 0x004fe20007810000 */
[----:B------:R-:W-:Y:S01]  /*8d50*/  FMUL.FTZ R169, R176, UR6 ;  /* 0x00000006b0a97c20 */ /* 0x000fe20008410000 */
[----:B------:R-:W-:Y:S01]  /*8d60*/  ULEA UR7, UR7, UR5, 0xb ;  /* 0x0000000507077291 */ /* 0x000fe2000f8e583f */
[----:B------:R-:W-:Y:S01]  /*8d70*/  FMUL.FTZ R176, R181, UR6 ;  /* 0x00000006b5b07c20 */ /* 0x000fe20008410000 */
[----:B------:R-:W-:Y:S01]  /*8d80*/  FMUL.FTZ R162, R162, UR6 ;  /* 0x00000006a2a27c20 */ /* 0x000fe20008410000 */
[----:B------:R-:W-:Y:S01]  /*8d90*/  FMUL.FTZ R163, R163, UR6 ;  /* 0x00000006a3a37c20 */ /* 0x000fe20008410000 */
[----:B------:R-:W-:Y:S01]  /*8da0*/  FMUL.FTZ R166, R166, UR6 ;  /* 0x00000006a6a67c20 */ /* 0x000fe20008410000 */
[----:B------:R-:W2:Y:S01]  /*8db0*/  MUFU.TANH R156, R156 ;  /* 0x0000009c009c7308 */ /* 0x000ea20000002400 */
[----:B0-----:R-:W-:Y:S01]  /*8dc0*/  FMNMX.FTZ R0, R3, R0, !PT ;  /* 0x0000000003007209 */ /* 0x001fe20007810000 */
[----:B------:R-:W-:Y:S01]  /*8dd0*/  UMOV UR10, UR7 ;  /* 0x00000007000a7c82 */ /* 0x000fe20008000000 */
[----:B------:R-:W-:Y:S01]  /*8de0*/  FMUL.FTZ R167, R167, UR6 ;  /* 0x00000006a7a77c20 */ /* 0x000fe20008410000 */
[----:B------:R-:W-:Y:S01]  /*8df0*/  HGMMA.64x256x16.F32.BF16 R24, R196, gdesc[UR8].tnspB, R24, gsb0 ;  /* 0x43e00008c4187df0 */ /* 0x000fe20008001818 */
[----:B------:R-:W-:Y:S01]  /*8e00*/  UIADD3 UR10, UR7, 0x80, URZ ;  /* 0x00000080070a7890 */ /* 0x000fe2000fffe03f */
[----:B------:R-:W-:Y:S01]  /*8e10*/  FMUL.FTZ R170, R170, UR6 ;  /* 0x00000006aaaa7c20 */ /* 0x000fe20008410000 */
[----:B------:R-:W-:Y:S01]  /*8e20*/  UMOV UR11, 0x40000040 ;  /* 0x40000040000b7882 */ /* 0x000fe20000000000 */
[----:B------:R-:W0:Y:S01]  /*8e30*/  MUFU.TANH R157, R157 ;  /* 0x0000009d009d7308 */ /* 0x000e220000002400 */
[----:B-1----:R-:W-:Y:S01]  /*8e40*/  FMNMX.FTZ R173, R155, R0, !PT ;  /* 0x000000009bad7209 */ /* 0x002fe20007810000 */
[----:B------:R-:W-:Y:S01]  /*8e50*/  FMUL.FTZ R171, R171, UR6 ;  /* 0x00000006abab7c20 */ /* 0x000fe20008410000 */
[----:B------:R-:W-:Y:S01]  /*8e60*/  FMUL.FTZ R174, R174, UR6 ;  /* 0x00000006aeae7c20 */ /* 0x000fe20008410000 */
[----:B------:R-:W-:Y:S01]  /*8e70*/  FMUL.FTZ R175, R175, UR6 ;  /* 0x00000006afaf7c20 */ /* 0x000fe20008410000 */
[----:B------:R-:W-:Y:S01]  /*8e80*/  ULDC UR15, c[0x0][0x988] ;  /* 0x00026200000f7ab9 */ /* 0x000fe20000000800 */
[----:B------:R-:W-:Y:S01]  /*8e90*/  R2UR UR18, R202 ;  /* 0x00000000ca1272ca */ /* 0x000fe200000e0000 */
[----:B------:R-:W-:Y:S01]  /*8ea0*/  UMOV UR5, UR15 ;  /* 0x0000000f00057c82 */ /* 0x000fe20008000000 */
[----:B------:R-:W1:Y:S01]  /*8eb0*/  MUFU.TANH R158, R158 ;  /* 0x0000009e009e7308 */ /* 0x000e620000002400 */
[----:B--2---:R-:W-:-:S02]  /*8ec0*/  FMNMX.FTZ R0, R156, R173, !PT ;  /* 0x000000ad9c007209 */ /* 0x004fc40007810000 */
[----:B------:R-:W-:Y:S02]  /*8ed0*/  R2UR UR15, R203 ;  /* 0x00000000cb0f72ca */ /* 0x000fe400000e0000 */
[----:B------:R-:W-:-:S03]  /*8ee0*/  R2UR UR61, R8 ;  /* 0x00000000083d72ca */ /* 0x000fc600000e0000 */
[----:B------:R-:W2:Y:S01]  /*8ef0*/  MUFU.TANH R159, R159 ;  /* 0x0000009f009f7308 */ /* 0x000ea20000002400 */
[----:B0-----:R-:W-:-:S07]  /*8f00*/  FMNMX.FTZ R173, R157, R0, !PT ;  /* 0x000000009dad7209 */ /* 0x001fce0007810000 */
[----:B------:R-:W0:Y:S01]  /*8f10*/  MUFU.TANH R160, R160 ;  /* 0x000000a000a07308 */ /* 0x000e220000002400 */
[----:B-1----:R-:W-:Y:S01]  /*8f20*/  FMNMX.FTZ R0, R158, R173, !PT ;  /* 0x000000ad9e007209 */ /* 0x002fe20007810000 */
[----:B------:R-:W-:Y:S01]  /*8f30*/  FMUL.FTZ R173, R180, UR6 ;  /* 0x00000006b4ad7c20 */ /* 0x000fe20008410000 */
[----:B------:R-:W-:Y:S01]  /*8f40*/  FMUL.FTZ R180, R183, UR6 ;  /* 0x00000006b7b47c20 */ /* 0x000fe20008410000 */
[----:B------:R-:W-:-:S04]  /*8f50*/  UISETP.GT.AND UP1, UPT, UR15, UR18, UPT ;  /* 0x000000120f00728c */ /* 0x000fc8000bf24270 */
[----:B------:R-:W1:Y:S01]  /*8f60*/  MUFU.TANH R161, R161 ;  /* 0x000000a100a17308 */ /* 0x000e620000002400 */
[----:B--2---:R-:W-:Y:S02]  /*8f70*/  FMNMX.FTZ R177, R159, R0, !PT ;  /* 0x000000009fb17209 */ /* 0x004fe40007810000 */
[----:B------:R-:W-:-:S05]  /*8f80*/  PLOP3.LUT P0, PT, PT, PT, UP1, 0x80, 0x0 ;  /* 0x000000000000781c */ /* 0x000fca0003f0f018 */
        /* <DEDUP_REMOVED lines=17> */
[----:B--2---:R-:W-:-:S05]  /*90a0*/  FMNMX.FTZ R177, R176, R177, !PT ;  /* 0x000000b1b0b17209 */ /* 0x004fca0007810000 */
[----:B------:R-:W2:Y:S02]  /*90b0*/  SHFL.BFLY PT, R0, R177, 0x2, 0x1f ;  /* 0x0c401f00b1007f89 */ /* 0x000ea400000e0000 */
[----:B------:R-:W3:Y:S01]  /*90c0*/  MUFU.TANH R153, R153 ;  /* 0x0000009900997308 */ /* 0x000ee20000002400 */
[----:B0-----:R-:W-:-:S07]  /*90d0*/  FMNMX.FTZ R181, R23, R200, !PT ;  /* 0x000000c817b57209 */ /* 0x001fce0007810000 */
[----:B------:R-:W0:Y:S08]  /*90e0*/  MUFU.TANH R154, R154 ;  /* 0x0000009a009a7308 */ /* 0x000e300000002400 */
[----:B------:R-:W4:Y:S01]  /*90f0*/  MUFU.TANH R162, R162 ;  /* 0x000000a200a27308 */ /* 0x000f220000002400 */
[----:B--2---:R-:W-:Y:S01]  /*9100*/  FMNMX.FTZ R4, R177, R0, !PT ;  /* 0x00000000b1047209 */ /* 0x004fe20007810000 */
[----:B------:R-:W-:-:S06]  /*9110*/  FMUL.FTZ R177, R178, UR6 ;  /* 0x00000006b2b17c20 */ /* 0x000fcc0008410000 */
[----:B------:R-:W2:Y:S01]  /*9120*/  MUFU.TANH R163, R163 ;  /* 0x000000a300a37308 */ /* 0x000ea20000002400 */
[----:B-1----:R-:W-:Y:S01]  /*9130*/  FMNMX.FTZ R0, R152, R181, !PT ;  /* 0x000000b598007209 */ /* 0x002fe20007810000 */
[----:B------:R-:W-:Y:S01]  /*9140*/  FMUL.FTZ R178, R179, UR6 ;  /* 0x00000006b3b27c20 */ /* 0x000fe20008410000 */
[----:B------:R-:W-:Y:S02]  /*9150*/  FMUL.FTZ R179, R182, UR6 ;  /* 0x00000006b6b37c20 */ /* 0x000fe40008410000 */
[----:B---3--:R-:W-:-:S03]  /*9160*/  FMNMX.FTZ R181, R153, R0, !PT ;  /* 0x0000000099b57209 */ /* 0x008fc60007810000 */
[----:B------:R-:W1:Y:S01]  /*9170*/  MUFU.TANH R166, R166 ;  /* 0x000000a600a67308 */ /* 0x000e620000002400 */
[----:B0-----:R-:W-:-:S04]  /*9180*/  FMNMX.FTZ R181, R154, R181, !PT ;  /* 0x000000b59ab57209 */ /* 0x001fc80007810000 */
[----:B----4-:R-:W-:-:S03]  /*9190*/  FMNMX.FTZ R0, R162, R181, !PT ;  /* 0x000000b5a2007209 */ /* 0x010fc60007810000 */
[----:B------:R-:W0:Y:S01]  /*91a0*/  MUFU.TANH R167, R167 ;  /* 0x000000a700a77308 */ /* 0x000e220000002400 */
[----:B--2---:R-:W-:-:S07]  /*91b0*/  FMNMX.FTZ R181, R163, R0, !PT ;  /* 0x00000000a3b57209 */ /* 0x004fce0007810000 */
[----:B------:R-:W2:Y:S01]  /*91c0*/  MUFU.TANH R170, R170 ;  /* 0x000000aa00aa7308 */ /* 0x000ea20000002400 */
[----:B-1----:R-:W-:-:S07]  /*91d0*/  FMNMX.FTZ R0, R166, R181, !PT ;  /* 0x000000b5a6007209 */ /* 0x002fce0007810000 */
[----:B------:R-:W1:Y:S01]  /*91e0*/  MUFU.TANH R171, R171 ;  /* 0x000000ab00ab7308 */ /* 0x000e620000002400 */
[----:B0-----:R-:W-:-:S07]  /*91f0*/  FMNMX.FTZ R181, R167, R0, !PT ;  /* 0x00000000a7b57209 */ /* 0x001fce0007810000 */
[----:B------:R-:W0:Y:S08]  /*9200*/  MUFU.TANH R174, R174 ;  /* 0x000000ae00ae7308 */ /* 0x000e300000002400 */
[----:B------:R-:W3:Y:S08]  /*9210*/  MUFU.TANH R175, R175 ;  /* 0x000000af00af7308 */ /* 0x000ef00000002400 */
[----:B------:R-:W4:Y:S08]  /*9220*/  MUFU.TANH R177, R177 ;  /* 0x000000b100b17308 */ /* 0x000f300000002400 */
[----:B------:R-:W5:Y:S08]  /*9230*/  MUFU.TANH R178, R178 ;  /* 0x000000b200b27308 */ /* 0x000f700000002400 */
[----:B------:R-:W5:Y:S08]  /*9240*/  MUFU.TANH R179, R179 ;  /* 0x000000b300b37308 */ /* 0x000f700000002400 */
[----:B------:R-:W5:Y:S01]  /*9250*/  MUFU.TANH R180, R180 ;  /* 0x000000b400b47308 */ /* 0x000f620000002400 */
        /* <DEDUP_REMOVED lines=11> */
[----:B------:R-:W-:Y:S01]  /*9310*/  UMOV UR7, UR4 ;  /* 0x0000000400077c82 */ /* 0x000fe20008000000 */
[----:B------:R-:W-:Y:S02]  /*9320*/  WARPGROUP.DEPBAR.LE gsb0, 0x0 ;  /* 0x00008000000079c5 */ /* 0x000fe40000010000 */
[----:B------:R-:W-:Y:S01]  /*9330*/  WARPGROUP.ARRIVE ;  /* 0x00000000000079c5 */ /* 0x000fe20000000000 */
[----:B------:R-:W2:-:S15]  /*9340*/  SHFL.BFLY PT, R189, R4, 0x1, 0x1f ;  /* 0x0c201f0004bd7f89 */ /* 0x000e9e00000e0000 */
[----:B------:R-:W-:-:S05]  /*9350*/  NOP ;  /* 0x0000000000007918 */ /* 0x000fca0000000000 */
[----:B------:R-:W-:Y:S01]  /*9360*/  HGMMA.64x256x16.F32.BF16 R24, R184, gdesc[UR8].tnspB, R24, gsb0 ;  /* 0x43e00008b8187df0 */ /* 0x000fe20008001818 */
[----:B------:R-:W-:-:S06]  /*9370*/  UIADD3 UR10, UR15, -0x1, URZ ;  /* 0xffffffff0f0a7890 */ /* 0x000fcc000fffe03f */
[----:B------:R-:W-:Y:S01]  /*9380*/  IMAD.U32 R203, RZ, RZ, UR10 ;  /* 0x0000000affcb7e24 */ /* 0x000fe2000f8e00ff */
[----:B--2---:R-:W-:-:S05]  /*9390*/  FMNMX.FTZ R4, R4, R189, !PT ;  /* 0x000000bd04047209 */ /* 0x004fca0007810000 */
[C---:B------:R-:W-:Y:S01]  /*93a0*/  FADD.FTZ R182, -R4.reuse, R201 ;  /* 0x000000c904b67221 */ /* 0x040fe20000010100 */
[----:B------:R-:W-:Y:S01]  /*93b0*/  FMUL.FTZ R189, R4, UR5 ;  /* 0x0000000504bd7c20 */ /* 0x000fe20008410000 */
[----:B------:R-:W-:Y:S02]  /*93c0*/  IMAD.MOV.U32 R201, RZ, RZ, R4 ;  /* 0x000000ffffc97224 */ /* 0x000fe400078e0004 */
[----:B------:R-:W-:Y:S01]  /*93d0*/  FMUL.FTZ R188, R182, UR5 ;  /* 0x00000005b6bc7c20 */ /* 0x000fe20008410000 */
[----:B------:R-:W-:Y:S01]  /*93e0*/  FMNMX.FTZ R182, R170, R181, !PT ;  /* 0x000000b5aab67209 */ /* 0x000fe20007810000 */
[--C-:B------:R-:W-:Y:S01]  /*93f0*/  FFMA.FTZ R181, R2, UR5, -R189.reuse ;  /* 0x0000000502b57c23 */ /* 0x100fe200080108bd */
[--C-:B------:R-:W-:Y:S01]  /*9400*/  FFMA.FTZ R196, R3, UR5, -R189.reuse ;  /* 0x0000000503c47c23 */ /* 0x100fe200080108bd */
[--C-:B------:R-:W-:Y:S01]  /*9410*/  FFMA.FTZ R198, R155, UR5, -R189.reuse ;  /* 0x000000059bc67c23 */ /* 0x100fe200080108bd */
[----:B-1----:R-:W-:Y:S01]  /*9420*/  FMNMX.FTZ R183, R171, R182, !PT ;  /* 0x000000b6abb77209 */ /* 0x002fe20007810000 */
[--C-:B------:R-:W-:Y:S01]  /*9430*/  FFMA.FTZ R155, R156, UR5, -R189.reuse ;  /* 0x000000059c9b7c23 */ /* 0x100fe200080108bd */
[----:B------:R1:W-:Y:S01]  /*9440*/  MUFU.EX2 R0, R188 ;  /* 0x000000bc00007308 */ /* 0x0003e20000000800 */
[--C-:B------:R-:W-:Y:S01]  /*9450*/  FFMA.FTZ R192, R157, UR5, -R189.reuse ;  /* 0x000000059dc07c23 */ /* 0x100fe200080108bd */
[----:B0-----:R-:W-:Y:S01]  /*9460*/  FMNMX.FTZ R2, R174, R183, !PT ;  /* 0x000000b7ae027209 */ /* 0x001fe20007810000 */
[--C-:B------:R-:W-:Y:S01]  /*9470*/  FFMA.FTZ R157, R158, UR5, -R189.reuse ;  /* 0x000000059e9d7c23 */ /* 0x100fe200080108bd */
[--C-:B------:R-:W-:Y:S01]  /*9480*/  FFMA.FTZ R194, R159, UR5, -R189.reuse ;  /* 0x000000059fc27c23 */ /* 0x100fe200080108bd */
[--C-:B------:R-:W-:Y:S01]  /*9490*/  FFMA.FTZ R159, R160, UR5, -R189.reuse ;  /* 0x00000005a09f7c23 */ /* 0x100fe200080108bd */
[----:B---3--:R-:W-:Y:S01]  /*94a0*/  FMNMX.FTZ R2, R175, R2, !PT ;  /* 0x00000002af027209 */ /* 0x008fe20007810000 */
[--C-:B------:R-:W-:Y:S01]  /*94b0*/  FFMA.FTZ R190, R165, UR5, -R189.reuse ;  /* 0x00000005a5be7c23 */ /* 0x100fe200080108bd */
[----:B------:R-:W-:Y:S01]  /*94c0*/  MUFU.EX2 R181, R181 ;  /* 0x000000b500b57308 */ /* 0x000fe20000000800 */
[--C-:B-1----:R-:W-:Y:S01]  /*94d0*/  FFMA.FTZ R188, R161, UR5, -R189.reuse ;  /* 0x00000005a1bc7c23 */ /* 0x102fe200080108bd */
[----:B----4-:R-:W-:Y:S01]  /*94e0*/  FMNMX.FTZ R3, R177, R2, !PT ;  /* 0x00000002b1037209 */ /* 0x010fe20007810000 */
[--C-:B------:R-:W-:Y:S01]  /*94f0*/  FFMA.FTZ R161, R164, UR5, -R189.reuse ;  /* 0x00000005a4a17c23 */ /* 0x100fe200080108bd */
[----:B------:R-:W-:-:S02]  /*9500*/  FFMA.FTZ R165, R168, UR5, -R189 ;  /* 0x00000005a8a57c23 */ /* 0x000fc400080108bd */
[----:B-----5:R-:W-:Y:S02]  /*9510*/  FMNMX.FTZ R2, R178, R3, !PT ;  /* 0x00000003b2027209 */ /* 0x020fe40007810000 */
[----:B------:R-:W-:Y:S02]  /*9520*/  MUFU.EX2 R196, R196 ;  /* 0x000000c400c47308 */ /* 0x000fe40000000800 */
[----:B------:R-:W-:-:S04]  /*9530*/  FMNMX.FTZ R3, R179, R2, !PT ;  /* 0x00000002b3037209 */ /* 0x000fc80007810000 */
[----:B------:R-:W-:Y:S02]  /*9540*/  FMNMX.FTZ R3, R180, R3, !PT ;  /* 0x00000003b4037209 */ /* 0x000fe40007810000 */
[----:B------:R-:W-:Y:S03]  /*9550*/  MUFU.EX2 R198, R198 ;  /* 0x000000c600c67308 */ /* 0x000fe60000000800 */
[----:B------:R-:W0:Y:S05]  /*9560*/  SHFL.BFLY PT, R2, R3, 0x2, 0x1f ;  /* 0x0c401f0003027f89 */ /* 0x000e2a00000e0000 */
[----:B------:R-:W-:Y:S08]  /*9570*/  MUFU.EX2 R155, R155 ;  /* 0x0000009b009b7308 */ /* 0x000ff00000000800 */
[----:B------:R-:W-:Y:S08]  /*9580*/  MUFU.EX2 R192, R192 ;  /* 0x000000c000c07308 */ /* 0x000ff00000000800 */
[----:B------:R-:W-:Y:S01]  /*9590*/  MUFU.EX2 R157, R157 ;  /* 0x0000009d009d7308 */ /* 0x000fe20000000800 */
[----:B0-----:R-:W-:-:S05]  /*95a0*/  FMNMX.FTZ R2, R3, R2, !PT ;  /* 0x0000000203027209 */ /* 0x001fca0007810000 */
[----:B------:R-:W0:Y:S02]  /*95b0*/  SHFL.BFLY PT, R3, R2, 0x1, 0x1f ;  /* 0x0c201f0002037f89 */ /* 0x000e2400000e0000 */
[----:B------:R-:W-:Y:S08]  /*95c0*/  MUFU.EX2 R194, R194 ;  /* 0x000000c200c27308 */ /* 0x000ff00000000800 */
[----:B------:R-:W-:Y:S08]  /*95d0*/  MUFU.EX2 R159, R159 ;  /* 0x0000009f009f7308 */ /* 0x000ff00000000800 */
[----:B------:R-:W-:Y:S01]  /*95e0*/  MUFU.EX2 R188, R188 ;  /* 0x000000bc00bc7308 */ /* 0x000fe20000000800 */
[----:B0-----:R-:W-:-:S07]  /*95f0*/  FMNMX.FTZ R3, R2, R3, !PT ;  /* 0x0000000302037209 */ /* 0x001fce0007810000 */
[----:B------:R-:W-:Y:S01]  /*9600*/  MUFU.EX2 R161, R161 ;  /* 0x000000a100a17308 */ /* 0x000fe20000000800 */
[C---:B------:R-:W-:Y:S01]  /*9610*/  FADD.FTZ R2, -R3.reuse, R200 ;  /* 0x000000c803027221 */ /* 0x040fe20000010100 */
[----:B------:R-:W-:Y:S01]  /*9620*/  FMUL.FTZ R156, R3, UR5 ;  /* 0x00000005039c7c20 */ /* 0x000fe20008410000 */
[----:B------:R-:W-:Y:S02]  /*9630*/  IMAD.MOV.U32 R200, RZ, RZ, R3 ;  /* 0x000000ffffc87224 */ /* 0x000fe400078e0003 */
[----:B------:R-:W-:Y:S01]  /*9640*/  FMUL.FTZ R2, R2, UR5 ;  /* 0x0000000502027c20 */ /* 0x000fe20008410000 */
        /* <DEDUP_REMOVED lines=12> */
[----:B------:R-:W1:Y:S01]  /*9710*/  MUFU.EX2 R2, R2 ;  /* 0x0000000200027308 */ /* 0x000e620000000800 */
[----:B0-----:R-:W-:-:S02]  /*9720*/  IMAD.U32 R23, RZ, RZ, UR60 ;  /* 0x0000003cff177e24 */ /* 0x001fc4000f8e00ff */
[--C-:B------:R-:W-:Y:S01]  /*9730*/  FFMA.FTZ R175, R175, UR5, -R156.reuse ;  /* 0x00000005afaf7c23 */ /* 0x100fe2000801089c */
[--C-:B------:R-:W-:Y:S01]  /*9740*/  FFMA.FTZ R177, R177, UR5, -R156.reuse ;  /* 0x00000005b1b17c23 */ /* 0x100fe2000801089c */
[--C-:B------:R-:W-:Y:S01]  /*9750*/  FFMA.FTZ R178, R178, UR5, -R156.reuse ;  /* 0x00000005b2b27c23 */ /* 0x100fe2000801089c */
[----:B------:R-:W-:Y:S02]  /*9760*/  @!P5 VIADD R23, R23, 0x30840 ;  /* 0x000308401717d836 */ /* 0x000fe40000000000 */
[--C-:B------:R-:W-:Y:S01]  /*9770*/  FFMA.FTZ R179, R179, UR5, -R156.reuse ;  /* 0x00000005b3b37c23 */ /* 0x100fe2000801089c */
[----:B------:R-:W-:Y:S01]  /*9780*/  FFMA.FTZ R156, R180, UR5, -R156 ;  /* 0x00000005b49c7c23 */ /* 0x000fe2000801089c */
[----:B------:R0:W2:Y:S01]  /*9790*/  MUFU.EX2 R158, R152 ;  /* 0x00000098009e7308 */ /* 0x0000a20000000800 */
[----:B------:R-:W-:-:S07]  /*97a0*/  @!P5 PRMT R23, RZ, 0x654, R23 ;  /* 0x00000654ff17d816 */ /* 0x000fce0000000017 */
[----:B------:R-:W3:Y:S01]  /*97b0*/  MUFU.EX2 R160, R153 ;  /* 0x0000009900a07308 */ /* 0x000ee20000000800 */
[----:B-1----:R-:W-:Y:S01]  /*97c0*/  FFMA.FTZ R9, R2, R9, R197 ;  /* 0x0000000902097223 */ /* 0x002fe200000100c5 */
[----:B0-----:R-:W-:-:S05]  /*97d0*/  MOV R152, UR14 ;  /* 0x0000000e00987c02 */ /* 0x001fca0008000f00 */
[----:B------:R-:W-:Y:S01]  /*97e0*/  @!P5 VIADD R152, R152, 0x30860 ;  /* 0x000308609898d836 */ /* 0x000fe20000000000 */
[----:B------:R-:W0:Y:S01]  /*97f0*/  MUFU.EX2 R154, R154 ;  /* 0x0000009a009a7308 */ /* 0x000e220000000800 */
[C---:B--2---:R-:W-:Y:S01]  /*9800*/  FADD.FTZ R9, R158.reuse, R9 ;  /* 0x000000099e097221 */ /* 0x044fe20000010000 */
[----:B------:R-:W-:Y:S02]  /*9810*/  F2FP.BF16.F32.PACK_AB R197, R158, R197 ;  /* 0x000000c59ec5723e */ /* 0x000fe400000010ff */
[----:B------:R-:W-:-:S04]  /*9820*/  @!P5 PRMT R152, RZ, 0x654, R152 ;  /* 0x00000654ff98d816 */ /* 0x000fc80000000098 */
[----:B------:R-:W1:Y:S01]  /*9830*/  MUFU.EX2 R162, R162 ;  /* 0x000000a200a27308 */ /* 0x000e620000000800 */
[----:B---3--:R-:W-:-:S07]  /*9840*/  FADD.FTZ R9, R160, R9 ;  /* 0x00000009a0097221 */ /* 0x008fce0000010000 */
        /* <DEDUP_REMOVED lines=13> */
[----:B------:R-:W-:Y:S01]  /*9920*/  MUFU.EX2 R190, R190 ;  /* 0x000000be00be7308 */ /* 0x000fe20000000800 */
[----:B--2---:R-:W-:-:S07]  /*9930*/  FADD.FTZ R9, R170, R9 ;  /* 0x00000009aa097221 */ /* 0x004fce0000010000 */
[----:B------:R-:W1:Y:S01]  /*9940*/  MUFU.EX2 R174, R174 ;  /* 0x000000ae00ae7308 */ /* 0x000e620000000800 */
[----:B0-----:R-:W-:-:S07]  /*9950*/  FADD.FTZ R9, R171, R9 ;  /* 0x00000009ab097221 */ /* 0x001fce0000010000 */
[----:B------:R-:W-:Y:S08]  /*9960*/  MUFU.EX2 R165, R165 ;  /* 0x000000a500a57308 */ /* 0x000ff00000000800 */
[----:B------:R-:W0:Y:S01]  /*9970*/  MUFU.EX2 R175, R175 ;  /* 0x000000af00af7308 */ /* 0x000e220000000800 */
[----:B-1----:R-:W-:-:S07]  /*9980*/  FADD.FTZ R9, R174, R9 ;  /* 0x00000009ae097221 */ /* 0x002fce0000010000 */
[----:B------:R-:W-:Y:S08]  /*9990*/  MUFU.EX2 R178, R178 ;  /* 0x000000b200b27308 */ /* 0x000ff00000000800 */
[----:B------:R-:W-:Y:S01]  /*99a0*/  MUFU.EX2 R154, R179 ;  /* 0x000000b3009a7308 */ /* 0x000fe20000000800 */
[C---:B0-----:R-:W-:Y:S01]  /*99b0*/  FADD.FTZ R9, R175.reuse, R9 ;  /* 0x00000009af097221 */ /* 0x041fe20000010000 */
[----:B------:R-:W-:-:S06]  /*99c0*/  F2FP.BF16.F32.PACK_AB R191, R175, R174 ;  /* 0x000000aeafbf723e */ /* 0x000fcc00000010ff */
[----:B------:R-:W0:Y:S01]  /*99d0*/  MUFU.EX2 R156, R156 ;  /* 0x0000009c009c7308 */ /* 0x000e220000000800 */
[----:B------:R-:W-:Y:S02]  /*99e0*/  WARPGROUP.DEPBAR.LE gsb0, 0x0 ;  /* 0x00008000000079c5 */ /* 0x000fe40000010000 */
[----:B------:R1:W-:Y:S01]  /*99f0*/  @!P5 SYNCS.ARRIVE.TRANS64.RED.A1T0 RZ, [R23+URZ], RZ ;  /* 0x000000ff17ffd9a7 */ /* 0x0003e2000810043f */
[--C-:B------:R-:W-:Y:S01]  /*9a00*/  FFMA.FTZ R184, R169, UR5, -R189.reuse ;  /* 0x00000005a9b87c23 */ /* 0x100fe200080108bd */
[--C-:B------:R-:W-:Y:S01]  /*9a10*/  FFMA.FTZ R169, R172, UR5, -R189.reuse ;  /* 0x00000005aca97c23 */ /* 0x100fe200080108bd */
[--C-:B------:R-:W-:Y:S01]  /*9a20*/  FFMA.FTZ R186, R173, UR5, -R189.reuse ;  /* 0x00000005adba7c23 */ /* 0x100fe200080108bd */
[----:B------:R-:W-:Y:S01]  /*9a30*/  FFMA.FTZ R173, R176, UR5, -R189 ;  /* 0x00000005b0ad7c23 */ /* 0x000fe200080108bd */
[----:B------:R-:W-:Y:S02]  /*9a40*/  F2FP.BF16.F32.PACK_AB R189, R171, R170 ;  /* 0x000000aaabbd723e */ /* 0x000fe400000010ff */
[----:B------:R-:W-:Y:S01]  /*9a50*/  MUFU.EX2 R184, R184 ;  /* 0x000000b800b87308 */ /* 0x000fe20000000800 */
[----:B-1----:R-:W-:Y:S01]  /*9a60*/  FFMA.FTZ R23, R0, R18, R181 ;  /* 0x0000001200177223 */ /* 0x002fe200000100b5 */
[----:B------:R1:W-:Y:S01]  /*9a70*/  @!P5 SYNCS.ARRIVE.TRANS64.RED.A1T0 RZ, [R152+URZ], RZ ;  /* 0x000000ff98ffd9a7 */ /* 0x0003e2000810043f */
[----:B0-----:R-:W-:-:S02]  /*9a80*/  F2FP.BF16.F32.PACK_AB R187, R156, R154 ;  /* 0x0000009a9cbb723e */ /* 0x001fc400000010ff */
[C---:B------:R-:W-:Y:S01]  /*9a90*/  FADD.FTZ R23, R196.reuse, R23 ;  /* 0x00000017c4177221 */ /* 0x040fe20000010000 */
[----:B------:R-:W-:Y:S02]  /*9aa0*/  F2FP.BF16.F32.PACK_AB R196, R196, R181 ;  /* 0x000000b5c4c4723e */ /* 0x000fe400000010ff */
[----:B------:R-:W-:Y:S01]  /*9ab0*/  MUFU.EX2 R169, R169 ;  /* 0x000000a900a97308 */ /* 0x000fe20000000800 */
[----:B------:R-:W-:Y:S01]  /*9ac0*/  FADD.FTZ R18, R198, R23 ;  /* 0x00000017c6127221 */ /* 0x000fe20000010000 */
[----:B------:R-:W-:-:S03]  /*9ad0*/  F2FP.BF16.F32.PACK_AB R198, R155, R198 ;  /* 0x000000c69bc6723e */ /* 0x000fc600000010ff */
[----:B------:R-:W-:-:S03]  /*9ae0*/  FADD.FTZ R23, R155, R18 ;  /* 0x000000129b177221 */ /* 0x000fc60000010000 */
[----:B-1----:R-:W0:Y:S01]  /*9af0*/  MUFU.EX2 R152, R177 ;  /* 0x000000b100987308 */ /* 0x002e220000000800 */
[----:B------:R-:W-:Y:S01]  /*9b00*/  FADD.FTZ R18, R192, R23 ;  /* 0x00000017c0127221 */ /* 0x000fe20000010000 */
[----:B------:R-:W-:-:S03]  /*9b10*/  F2FP.BF16.F32.PACK_AB R192, R157, R192 ;  /* 0x000000c09dc0723e */ /* 0x000fc600000010ff */
[----:B------:R-:W-:-:S03]  /*9b20*/  FADD.FTZ R23, R157, R18 ;  /* 0x000000129d177221 */ /* 0x000fc60000010000 */
[----:B------:R-:W1:Y:S01]  /*9b30*/  MUFU.EX2 R186, R186 ;  /* 0x000000ba00ba7308 */ /* 0x000e620000000800 */
[----:B------:R-:W-:Y:S01]  /*9b40*/  FADD.FTZ R18, R194, R23 ;  /* 0x00000017c2127221 */ /* 0x000fe20000010000 */
[----:B------:R-:W-:-:S03]  /*9b50*/  F2FP.BF16.F32.PACK_AB R194, R159, R194 ;  /* 0x000000c29fc2723e */ /* 0x000fc600000010ff */
[----:B------:R-:W-:-:S03]  /*9b60*/  FADD.FTZ R23, R159, R18 ;  /* 0x000000129f177221 */ /* 0x000fc60000010000 */
[----:B------:R-:W2:Y:S01]  /*9b70*/  MUFU.EX2 R173, R173 ;  /* 0x000000ad00ad7308 */ /* 0x000ea20000000800 */
[----:B------:R-:W-:Y:S01]  /*9b80*/  FADD.FTZ R18, R188, R23 ;  /* 0x00000017bc127221 */ /* 0x000fe20000010000 */
[----:B0-----:R-:W-:Y:S01]  /*9b90*/  FADD.FTZ R9, R152, R9 ;  /* 0x0000000998097221 */ /* 0x001fe20000010000 */
[C---:B------:R-:W-:Y:S02]  /*9ba0*/  F2FP.BF16.F32.PACK_AB R188, R161.reuse, R188 ;  /* 0x000000bca1bc723e */ /* 0x040fe400000010ff */
[----:B------:R-:W-:Y:S01]  /*9bb0*/  FADD.FTZ R23, R161, R18 ;  /* 0x00000012a1177221 */ /* 0x000fe20000010000 */
[C---:B------:R-:W-:Y:S01]  /*9bc0*/  FADD.FTZ R9, R178.reuse, R9 ;  /* 0x00000009b2097221 */ /* 0x040fe20000010000 */
[----:B------:R-:W-:Y:S02]  /*9bd0*/  F2FP.BF16.F32.PACK_AB R185, R178, R152 ;  /* 0x00000098b2b9723e */ /* 0x000fe400000010ff */
[----:B------:R-:W-:Y:S01]  /*9be0*/  FADD.FTZ R18, R190, R23 ;  /* 0x00000017be127221 */ /* 0x000fe20000010000 */
[----:B------:R-:W-:Y:S01]  /*9bf0*/  FADD.FTZ R9, R154, R9 ;  /* 0x000000099a097221 */ /* 0x000fe20000010000 */
[----:B------:R-:W-:-:S02]  /*9c00*/  F2FP.BF16.F32.PACK_AB R190, R165, R190 ;  /* 0x000000bea5be723e */ /* 0x000fc400000010ff */
[----:B------:R-:W-:Y:S01]  /*9c10*/  FADD.FTZ R23, R165, R18 ;  /* 0x00000012a5177221 */ /* 0x000fe20000010000 */
[----:B------:R-:W-:-:S03]  /*9c20*/  FADD.FTZ R9, R156, R9 ;  /* 0x000000099c097221 */ /* 0x000fc60000010000 */
[----:B------:R-:W-:Y:S01]  /*9c30*/  FADD.FTZ R18, R184, R23 ;  /* 0x00000017b8127221 */ /* 0x000fe20000010000 */
[----:B------:R-:W-:-:S03]  /*9c40*/  F2FP.BF16.F32.PACK_AB R184, R169, R184 ;  /* 0x000000b8a9b8723e */ /* 0x000fc600000010ff */
[----:B------:R-:W-:-:S04]  /*9c50*/  FADD.FTZ R23, R169, R18 ;  /* 0x00000012a9177221 */ /* 0x000fc80000010000 */
[----:B-1----:R-:W-:Y:S01]  /*9c60*/  FADD.FTZ R18, R186, R23 ;  /* 0x00000017ba127221 */ /* 0x002fe20000010000 */
[----:B--2---:R-:W-:-:S03]  /*9c70*/  F2FP.BF16.F32.PACK_AB R186, R173, R186 ;  /* 0x000000baadba723e */ /* 0x004fc600000010ff */
[----:B------:R-:W-:Y:S01]  /*9c80*/  FADD.FTZ R18, R173, R18 ;  /* 0x00000012ad127221 */ /* 0x000fe20000010000 */
[----:B------:R-:W-:Y:S06]  /*9c90*/  @P0 BRA `(.L_x_1017) ;  /* 0xffffffdc00d80947 */ /* 0x000fec000383ffff */
[----:B------:R-:W-:-:S05]  /*9ca0*/  UMOV UR6, UR10 ;  /* 0x0000000a00067c82 */ /* 0x000fca0008000000 */
.L_x_1008:
[----:B------:R-:W-:-:S13]  /*9cb0*/  R2UR UR7, R22 ;  /* 0x00000000160772ca */ /* 0x000fda00000e0000 */
[----:B------:R-:W-:-:S06]  /*9cc0*/  UISETP.GE.AND UP1, UPT, UR6, UR7, UPT ;  /* 0x000000070600728c */ /* 0x000fcc000bf26270 */
[----:B------:R-:W-:-:S13]  /*9cd0*/  PLOP3.LUT P0, PT, PT, PT, UP1, 0x80, 0x0 ;  /* 0x000000000000781c */ /* 0x000fda0003f0f018 */
[----:B------:R-:W-:Y:S05]  /*9ce0*/  @!P0 BRA `(.L_x_1018) ;  /* 0x0000002c00248947 */ /* 0x000fea0003800000 */
[----:B------:R-:W-:Y:S01]  /*9cf0*/  R2UR UR5, R8 ;  /* 0x00000000080572ca */ /* 0x000fe200000e0000 */
[----:B------:R-:W-:Y:S01]  /*9d00*/  IMAD.MOV.U32 R200, RZ, RZ, R3 ;  /* 0x000000ffffc87224 */ /* 0x000fe200078e0003 */
[----:B------:R-:W-:Y:S01]  /*9d10*/  MOV R23, R4 ;  /* 0x0000000400177202 */ /* 0x000fe20000000f00 */
[----:B------:R-:W-:Y:S01]  /*9d20*/  UMOV UR60, UR4 ;  /* 0x00000004003c7c82 */ /* 0x000fe20008000000 */
[----:B------:R-:W-:-:S09]  /*9d30*/  ULDC UR7, c[0x0][0x9d8] ;  /* 0x0002760000077ab9 */ /* 0x000fd20000000800 */
[----:B------:R-:W-:-:S07]  /*9d40*/  IMAD.U32 R201, RZ, RZ, UR5 ;  /* 0x00000005ffc97e24 */ /* 0x000fce000f8e00ff */
.L_x_1035:
        /* <DEDUP_REMOVED lines=9> */
.L_x_1019:
        /* <DEDUP_REMOVED lines=8> */
.L_x_1020:
[----:B-1----:R-:W-:Y:S05]  /*9e60*/  @P0 BRA `(.L_x_1021) ;  /* 0x0000000000080947 */ /* 0x002fea0003800000 */
[----:B------:R-:W1:Y:S02]  /*9e70*/  SYNCS.PHASECHK.TRANS64.TRYWAIT P0, [UR61+0x30830], R3 ;  /* 0x03083003ff0075a7 */ /* 0x000e64000800017d */
[----:B-1----:R-:W-:Y:S05]  /*9e80*/  @!P0 BRA `(.L_x_1022) ;  /* 0x000000b4001c8947 */ /* 0x002fea0003800000 */
.L_x_1021:
        /* <DEDUP_REMOVED lines=220> */
.L_x_1023:
[----:B------:R-:W-:Y:S02]  /*ac50*/  R2UR UR10, R16 ;  /* 0x00000000100a72ca */ /* 0x000fe400000e0000 */
[----:B------:R-:W-:-:S11]  /*ac60*/  R2UR UR5, R201 ;  /* 0x00000000c90572ca */ /* 0x000fd600000e0000 */
[----:B------:R-:W-:Y:S02]  /*ac70*/  ULEA UR14, UR60, UR10, 0x3 ;  /* 0x0000000a3c0e7291 */ /* 0x000fe4000f8e183f */
[----:B------:R-:W-:-:S05]  /*ac80*/  IMAD.U32 R0, RZ, RZ, UR5 ;  /* 0x00000005ff007e24 */ /* 0x000fca000f8e00ff */
[----:B------:R-:W-:-:S04]  /*ac90*/  SHF.L.U32 R0, R0, 0x1f, RZ ;  /* 0x0000001f00007819 */ /* 0x000fc800000006ff */
[----:B------:R2:W3:Y:S01]  /*aca0*/  SYNCS.PHASECHK.TRANS64.TRYWAIT P0, [UR14+0x30850], R0 ;  /* 0x03085000ff0075a7 */ /* 0x0004e2000800014e */
[----:B------:R-:W-:Y:S05]  /*acb0*/  @!P4 BRA `(.L_x_1024) ;  /* 0x000000000004c947 */ /* 0x000fea0003800000 */
[----:B------:R-:W-:Y:S01]  /*acc0*/  BPT.TRAP 0x1 ;  /* 0x000000040000795c */ /* 0x000fe20000300000 */
.L_x_1024:
[----:B---3--:R-:W-:Y:S05]  /*acd0*/  @P0 BRA `(.L_x_1025) ;  /* 0x0000000000080947 */ /* 0x008fea0003800000 */
[----:B------:R-:W3:Y:S02]  /*ace0*/  SYNCS.PHASECHK.TRANS64.TRYWAIT P0, [UR14+0x30850], R0 ;  /* 0x03085000ff0075a7 */ /* 0x000ee4000800014e */
[----:B---3--:R-:W-:Y:S05]  /*acf0*/  @!P0 BRA `(.L_x_1026) ;  /* 0x000000a400988947 */ /* 0x008fea0003800000 */
.L_x_1025:
[----:B------:R-:W-:Y:S01]  /*ad00*/  R2UR UR5, R16 ;  /* 0x00000000100572ca */ /* 0x000fe200000e0000 */
[----:B------:R-:W-:Y:S01]  /*ad10*/  WARPGROUP.ARRIVE ;  /* 0x00000000000079c5 */ /* 0x000fe20000000000 */
[----:B------:R-:W-:Y:S01]  /*ad20*/  UMOV UR11, 0x40000040 ;  /* 0x40000040000b7882 */ /* 0x000fe20000000000 */
[----:B------:R-:W-:Y:S01]  /*ad30*/  PLOP3.LUT P0, PT, PT, PT, UP0, 0x80, 0x0 ;  /* 0x000000000000781c */ /* 0x000fe20003f0f008 */
[----:B------:R-:W-:Y:S01]  /*ad40*/  FMUL.FTZ R2, R155, UR7 ;  /* 0x000000079b027c20 */ /* 0x000fe20008410000 */
[----:B------:R-:W-:Y:S01]  /*ad50*/  FMUL.FTZ R155, R166, UR7 ;  /* 0x00000007a69b7c20 */ /* 0x000fe20008410000 */
[----:B-1----:R-:W-:Y:S01]  /*ad60*/  FMUL.FTZ R4, R152, UR7 ;  /* 0x0000000798047c20 */ /* 0x002fe20008410000 */
[----:B------:R-:W-:Y:S01]  /*ad70*/  FMUL.FTZ R152, R159, UR7 ;  /* 0x000000079f987c20 */ /* 0x000fe20008410000 */
[----:B------:R-:W-:Y:S01]  /*ad80*/  FMUL.FTZ R159, R174, UR7 ;  /* 0x00000007ae9f7c20 */ /* 0x000fe20008410000 */
[----:B------:R-:W-:Y:S02]  /*ad90*/  IMAD.MOV.U32 R174, RZ, RZ, R19 ;  /* 0x000000ffffae7224 */ /* 0x000fe400078e0013 */
[----:B------:R-:W-:Y:S01]  /*ada0*/  FMUL.FTZ R176, R176, UR7 ;  /* 0x00000007b0b07c20 */ /* 0x000fe20008410000 */
[----:B------:R-:W-:Y:S01]  /*adb0*/  R2UR UR22, R17 ;  /* 0x00000000111672ca */ /* 0x000fe200000e0000 */
[----:B------:R-:W-:Y:S01]  /*adc0*/  FMUL.FTZ R157, R157, UR7 ;  /* 0x000000079d9d7c20 */ /* 0x000fe20008410000 */
[----:B------:R-:W-:Y:S01]  /*add0*/  UIADD3 UR5, UR5, 0x400, URZ ;  /* 0x0000040005057890 */ /* 0x000fe2000fffe03f */
[----:B0-2---:R-:W-:Y:S01]  /*ade0*/  FMUL.FTZ R0, R154, UR7 ;  /* 0x000000079a007c20 */ /* 0x005fe20008410000 */
[----:B------:R-:W-:Y:S01]  /*adf0*/  ULDC UR18, c[0x0][0x2f0] ;  /* 0x0000bc0000127ab9 */ /* 0x000fe20000000800 */
[----:B------:R-:W-:Y:S01]  /*ae00*/  FMUL.FTZ R3, R158, UR7 ;  /* 0x000000079e037c20 */ /* 0x000fe20008410000 */
[----:B------:R-:W-:Y:S01]  /*ae10*/  USHF.R.U32.HI UR5, URZ, 0x4, UR5 ;  /* 0x000000043f057899 */ /* 0x000fe20008011605 */
[----:B------:R-:W-:Y:S01]  /*ae20*/  FMUL.FTZ R154, R163, UR7 ;  /* 0x00000007a39a7c20 */ /* 0x000fe20008410000 */
[----:B------:R-:W-:Y:S01]  /*ae30*/  R2UR UR15, R21 ;  /* 0x00000000150f72ca */ /* 0x000fe200000e0000 */
[----:B------:R-:W-:Y:S01]  /*ae40*/  FMUL.FTZ R161, R161, UR7 ;  /* 0x00000007a1a17c20 */ /* 0x000fe20008410000 */
[----:B------:R-:W-:Y:S01]  /*ae50*/  ULOP3.LUT UR5, UR5, 0x3fff, URZ, 0xc0, !UPT ;  /* 0x00003fff05057892 */ /* 0x000fe2000f8ec03f */
[----:B------:R-:W-:Y:S01]  /*ae60*/  FMUL.FTZ R164, R164, UR7 ;  /* 0x00000007a4a47c20 */ /* 0x000fe20008410000 */
[----:B------:R-:W-:Y:S01]  /*ae70*/  FMUL.FTZ R165, R165, UR7 ;  /* 0x00000007a5a57c20 */ /* 0x000fe20008410000 */
[----:B------:R-:W-:Y:S01]  /*ae80*/  FMUL.FTZ R158, R171, UR7 ;  /* 0x00000007ab9e7c20 */ /* 0x000fe20008410000 */
[----:B------:R-:W-:Y:S01]  /*ae90*/  ULOP3.LUT UR5, UR5, 0x2000000, URZ, 0xfc, !UPT ;  /* 0x0200000005057892 */ /* 0x000fe2000f8efc3f */
[----:B------:R-:W-:Y:S01]  /*aea0*/  FMUL.FTZ R163, R178, UR7 ;  /* 0x00000007b2a37c20 */ /* 0x000fe20008410000 */
[----:B------:R-:W-:Y:S01]  /*aeb0*/  FMUL.FTZ R181, R181, UR7 ;  /* 0x00000007b5b57c20 */ /* 0x000fe20008410000 */
[----:B------:R-:W-:Y:S01]  /*aec0*/  FMUL.FTZ R177, R177, UR7 ;  /* 0x00000007b1b17c20 */ /* 0x000fe20008410000 */
[----:B------:R-:W-:Y:S01]  /*aed0*/  ULEA UR5, UR60, UR5, 0xb ;  /* 0x000000053c057291 */ /* 0x000fe2000f8e583f */
[----:B------:R-:W-:Y:S01]  /*aee0*/  FMUL.FTZ R182, R182, UR7 ;  /* 0x00000007b6b67c20 */ /* 0x000fe20008410000 */
[----:B------:R-:W0:Y:S01]  /*aef0*/  MUFU.TANH R4, R4 ;  /* 0x0000000400047308 */ /* 0x000e220000002400 */
[----:B------:R-:W-:Y:S01]  /*af00*/  ULDC UR19, c[0x0][0x288] ;  /* 0x0000a20000137ab9 */ /* 0x000fe20000000800 */
[----:B------:R-:W-:-:S03]  /*af10*/  FMUL.FTZ R180, R180, UR7 ;  /* 0x00000007b4b47c20 */ /* 0x000fc60008410000 */
[----:B------:R-:W-:Y:S02]  /*af20*/  UMOV UR10, UR5 ;  /* 0x00000005000a7c82 */ /* 0x000fe40008000000 */
[----:B------:R-:W-:Y:S01]  /*af30*/  HGMMA.64x256x16.F32.BF16 R24, R196, gdesc[UR8].tnspB, R24, gsb0 ;  /* 0x43e00008c4187df0 */ /* 0x000fe20008001818 */
[----:B------:R-:W-:Y:S01]  /*af40*/  UIADD3 UR10, UR5, 0x80, URZ ;  /* 0x00000080050a7890 */ /* 0x000fe2000fffe03f */
[----:B------:R-:W1:Y:S01]  /*af50*/  MUFU.TANH R0, R0 ;  /* 0x0000000000007308 */ /* 0x000e620000002400 */
[----:B------:R-:W-:-:S07]  /*af60*/  UMOV UR11, 0x40000040 ;  /* 0x40000040000b7882 */ /* 0x000fce0000000000 */
        /* <DEDUP_REMOVED lines=18> */
[----:B------:R-:W-:Y:S01]  /*b090*/  WARPGROUP.ARRIVE ;  /* 0x00000000000079c5 */ /* 0x000fe20000000000 */
[----:B------:R-:W-:Y:S01]  /*b0a0*/  IMAD.U32 R195, RZ, RZ, UR18 ;  /* 0x00000012ffc37e24 */ /* 0x000fe2000f8e00ff */
[----:B------:R-:W-:Y:S01]  /*b0b0*/  ULDC UR18, c[0x0][0x9e0] ;  /* 0x0002780000127ab9 */ /* 0x000fe20000000800 */
[----:B------:R-:W0:-:S15]  /*b0c0*/  MUFU.TANH R192, R180 ;  /* 0x000000b400c07308 */ /* 0x000e1e0000002400 */
[----:B------:R-:W-:-:S05]  /*b0d0*/  NOP ;  /* 0x0000000000007918 */ /* 0x000fca0000000000 */
[----:B------:R-:W-:Y:S01]  /*b0e0*/  HGMMA.64x256x16.F32.BF16 R24, R188, gdesc[UR8].tnspB, R24, gsb0 ;  /* 0x43e00008bc187df0 */ /* 0x000fe20008001818 */
[----:B------:R-:W-:Y:S01]  /*b0f0*/  UIADD3 UR10, UR5, 0x180, URZ ;  /* 0x00000180050a7890 */ /* 0x000fe2000fffe03f */
[----:B------:R-:W-:Y:S02]  /*b100*/  UMOV UR11, 0x40000040 ;  /* 0x40000040000b7882 */ /* 0x000fe40000000000 */
[----:B------:R-:W-:Y:S02]  /*b110*/  @UP0 ULDC UR5, c[0x0][0x44c] ;  /* 0x0001130000050ab9 */ /* 0x000fe40000000800 */
[----:B------:R-:W-:Y:S01]  /*b120*/  @P0 IMAD.HI.U32 R166, R19, UR5, RZ ;  /* 0x0000000513a60c27 */ /* 0x000fe2000f8e00ff */
[----:B------:R-:W-:-:S04]  /*b130*/  @UP0 ULDC UR5, c[0x0][0x450] ;  /* 0x0001140000050ab9 */ /* 0x000fc80000000800 */
[----:B------:R-:W-:Y:S02]  /*b140*/  @P0 SHF.R.U32.HI R174, RZ, UR5, R166 ;  /* 0x00000005ffae0c19 */ /* 0x000fe400080116a6 */
[----:B------:R-:W-:-:S05]  /*b150*/  MOV R166, UR61 ;  /* 0x0000003d00a67c02 */ /* 0x000fca0008000f00 */
[----:B------:R-:W-:Y:S01]  /*b160*/  @!P5 VIADD R166, R166, 0x30840 ;  /* 0x00030840a6a6d836 */ /* 0x000fe20000000000 */
[----:B------:R-:W-:Y:S02]  /*b170*/  WARPGROUP.DEPBAR.LE gsb0, 0x0 ;  /* 0x00008000000079c5 */ /* 0x000fe40000010000 */
[----:B------:R-:W-:Y:S01]  /*b180*/  WARPGROUP.ARRIVE ;  /* 0x00000000000079c5 */ /* 0x000fe20000000000 */
[----:B------:R-:W-:Y:S01]  /*b190*/  FMUL.FTZ R189, R156, UR7 ;  /* 0x000000079cbd7c20 */ /* 0x000fe20008410000 */
[----:B------:R5:W0:Y:S01]  /*b1a0*/  MUFU.TANH R190, R176 ;  /* 0x000000b000be7308 */ /* 0x000a220000002400 */
[----:B------:R-:W-:Y:S01]  /*b1b0*/  FMUL.FTZ R156, R167, UR7 ;  /* 0x00000007a79c7c20 */ /* 0x000fe20008410000 */
[----:B------:R-:W-:Y:S01]  /*b1c0*/  @!P5 PRMT R167, RZ, 0x654, R166 ;  /* 0x00000654ffa7d816 */ /* 0x000fe200000000a6 */
[----:B------:R-:W-:Y:S02]  /*b1d0*/  FMUL.FTZ R188, R153, UR7 ;  /* 0x0000000799bc7c20 */ /* 0x000fe40008410000 */
[----:B------:R-:W-:Y:S01]  /*b1e0*/  HGMMA.64x256x16.F32.BF16 R24, R184, gdesc[UR8].tnspB, R24, gsb0 ;  /* 0x43e00008b8187df0 */ /* 0x000fe20008001818 */
[----:B------:R-:W-:Y:S01]  /*b1f0*/  USHF.L.U32 UR10, UR6, 0x6, URZ ;  /* 0x00000006060a7899 */ /* 0x000fe2000800063f */
[----:B------:R-:W-:Y:S01]  /*b200*/  FMUL.FTZ R153, R162, UR7 ;  /* 0x00000007a2997c20 */ /* 0x000fe20008410000 */
[----:B------:R-:W-:Y:S01]  /*b210*/  FMUL.FTZ R162, R179, UR7 ;  /* 0x00000007b3a27c20 */ /* 0x000fe20008410000 */
[----:B------:R-:W0:Y:S01]  /*b220*/  MUFU.TANH R189, R189 ;  /* 0x000000bd00bd7308 */ /* 0x000e220000002400 */
[----:B------:R-:W-:Y:S01]  /*b230*/  UIADD3 UR5, -UR10, 0x1, URZ ;  /* 0x000000010a057890 */ /* 0x000fe2000fffe13f */
[----:B-----5:R-:W5:Y:S06]  /*b240*/  SHFL.IDX PT, R176, R174, RZ, 0x1c1f ;  /* 0x001c1fffaeb07589 */ /* 0x020f6c00000e0000 */
[----:B------:R-:W0:Y:S08]  /*b250*/  MUFU.TANH R188, R188 ;  /* 0x000000bc00bc7308 */ /* 0x000e300000002400 */
[----:B------:R-:W0:Y:S08]  /*b260*/  MUFU.TANH R153, R153 ;  /* 0x0000009900997308 */ /* 0x000e300000002400 */
[----:B------:R-:W0:Y:S08]  /*b270*/  MUFU.TANH R156, R156 ;  /* 0x0000009c009c7308 */ /* 0x000e300000002400 */
[----:B------:R-:W0:Y:S08]  /*b280*/  MUFU.TANH R191, R177 ;  /* 0x000000b100bf7308 */ /* 0x000e300000002400 */
[----:B------:R-:W0:Y:S08]  /*b290*/  MUFU.TANH R162, R162 ;  /* 0x000000a200a27308 */ /* 0x000e300000002400 */
[----:B------:R-:W0:Y:S01]  /*b2a0*/  MUFU.TANH R166, R182 ;  /* 0x000000b600a67308 */ /* 0x000e220000002400 */
[----:B------:R-:W-:-:S02]  /*b2b0*/  WARPGROUP.DEPBAR.LE gsb0, 0x0 ;  /* 0x00008000000079c5 */ /* 0x000fc40000010000 */
[----:B------:R-:W-:Y:S01]  /*b2c0*/  FMUL.FTZ R186, R168, UR7 ;  /* 0x00000007a8ba7c20 */ /* 0x000fe20008410000 */
[----:B------:R-:W-:-:S04]  /*b2d0*/  IMAD.U32 R168, RZ, RZ, UR5 ;  /* 0x00000005ffa87e24 */ /* 0x000fc8000f8e00ff */
[----:B------:R1:W0:Y:S01]  /*b2e0*/  MUFU.TANH R184, R157 ;  /* 0x0000009d00b87308 */ /* 0x0002220000002400 */
[----:B------:R-:W-:Y:S01]  /*b2f0*/  FMUL.FTZ R185, R160, UR7 ;  /* 0x00000007a0b97c20 */ /* 0x000fe20008410000 */
[----:B------:R2:W-:Y:S01]  /*b300*/  @!P5 SYNCS.ARRIVE.TRANS64.RED.A1T0 RZ, [R167+URZ], RZ ;  /* 0x000000ffa7ffd9a7 */ /* 0x0005e2000810043f */
[----:B------:R-:W-:Y:S01]  /*b310*/  FMUL.FTZ R187, R169, UR7 ;  /* 0x00000007a9bb7c20 */ /* 0x000fe20008410000 */
[----:B------:R-:W-:Y:S01]  /*b320*/  FMUL.FTZ R160, R175, UR7 ;  /* 0x00000007afa07c20 */ /* 0x000fe20008410000 */
[----:B------:R-:W-:-:S03]  /*b330*/  IMAD R168, R5, -0x2, R168 ;  /* 0xfffffffe05a87824 */ /* 0x000fc600078e02a8 */
[----:B------:R-:W0:Y:S01]  /*b340*/  MUFU.TANH R185, R185 ;  /* 0x000000b900b97308 */ /* 0x000e220000002400 */
[----:B-1----:R-:W-:Y:S01]  /*b350*/  FMUL.FTZ R157, R170, UR7 ;  /* 0x00000007aa9d7c20 */ /* 0x002fe20008410000 */
[----:B------:R-:W-:Y:S01]  /*b360*/  FMUL.FTZ R170, R172, UR7 ;  /* 0x00000007acaa7c20 */ /* 0x000fe20008410000 */
[----:B------:R-:W-:Y:S01]  /*b370*/  FMUL.FTZ R172, R173, UR7 ;  /* 0x00000007adac7c20 */ /* 0x000fe20008410000 */
[----:B--2---:R-:W-:Y:S01]  /*b380*/  FMUL.FTZ R167, R183, UR7 ;  /* 0x00000007b7a77c20 */ /* 0x004fe20008410000 */
[----:B------:R-:W-:-:S03]  /*b390*/  IMAD R168, R195, UR22, R168 ;  /* 0x00000016c3a87c24 */ /* 0x000fc6000f8e02a8 */
[----:B------:R-:W1:Y:S01]  /*b3a0*/  MUFU.TANH R186, R186 ;  /* 0x000000ba00ba7308 */ /* 0x000e620000002400 */
[----:B------:R-:W-:-:S04]  /*b3b0*/  VIADD R168, R168, -UR19 ;  /* 0x80000013a8a87c36 */ /* 0x000fc80008000000 */
[C---:B------:R-:W-:Y:S01]  /*b3c0*/  VIADD R183, R168.reuse, UR18 ;  /* 0x00000012a8b77c36 */ /* 0x040fe20008000000 */
[----:B------:R-:W-:Y:S02]  /*b3d0*/  IADD3 R193, R168, UR15, RZ ;  /* 0x0000000fa8c17c10 */ /* 0x000fe4000fffe0ff */
[----:B------:R-:W2:Y:S01]  /*b3e0*/  MUFU.TANH R187, R187 ;  /* 0x000000bb00bb7308 */ /* 0x000ea20000002400 */
[--C-:B-----5:R-:W-:Y:S02]  /*b3f0*/  IMAD.IADD R179, R183, 0x1, R176.reuse ;  /* 0x00000001b7b37824 */ /* 0x120fe400078e02b0 */
[----:B------:R-:W-:-:S05]  /*b400*/  IMAD.IADD R180, R193, 0x1, R176 ;  /* 0x00000001c1b47824 */ /* 0x000fca00078e02b0 */
[----:B------:R-:W0:Y:S08]  /*b410*/  MUFU.TANH R157, R157 ;  /* 0x0000009d009d7308 */ /* 0x000e300000002400 */
[----:B------:R-:W0:Y:S08]  /*b420*/  MUFU.TANH R170, R170 ;  /* 0x000000aa00aa7308 */ /* 0x000e300000002400 */
[----:B------:R-:W0:Y:S08]  /*b430*/  MUFU.TANH R172, R172 ;  /* 0x000000ac00ac7308 */ /* 0x000e300000002400 */
[----:B------:R-:W0:Y:S08]  /*b440*/  MUFU.TANH R160, R160 ;  /* 0x000000a000a07308 */ /* 0x000e300000002400 */
[----:B------:R-:W0:Y:S01]  /*b450*/  MUFU.TANH R167, R167 ;  /* 0x000000a700a77308 */ /* 0x000e220000002400 */
[----:B-1234-:R-:W-:Y:S05]  /*b460*/  @!P6 BRA `(.L_x_1027) ;  /* 0x00000000006ce947 */ /* 0x01efea0003800000 */
[----:B------:R-:W-:Y:S01]  /*b470*/  R2UR UR11, R17 ;  /* 0x00000000110b72ca */ /* 0x000fe200000e0000 */
[----:B------:R-:W-:Y:S01]  /*b480*/  ULDC UR5, c[0x0][0x288] ;  /* 0x0000a20000057ab9 */ /* 0x000fe20000000800 */
[----:B------:R-:W-:Y:S11]  /*b490*/  BSSY B0, `(.L_x_1028) ;  /* 0x0000014000007945 */ /* 0x000ff60003800000 */
[----:B------:R-:W-:-:S04]  /*b4a0*/  IMAD R168, R195, UR11, R176 ;  /* 0x0000000bc3a87c24 */ /* 0x000fc8000f8e02b0 */
[----:B------:R-:W-:-:S05]  /*b4b0*/  VIADD R171, R168, -UR5 ;  /* 0x80000005a8ab7c36 */ /* 0x000fca0008000000 */
[----:B------:R-:W-:-:S13]  /*b4c0*/  ISETP.GT.AND P0, PT, R171, -0x1, PT ;  /* 0xffffffffab00780c */ /* 0x000fda0003f04270 */
[----:B------:R-:W-:Y:S05]  /*b4d0*/  @P0 BRA `(.L_x_1029) ;  /* 0x0000000000240947 */ /* 0x000fea0003800000 */
[----:B------:R-:W-:Y:S01]  /*b4e0*/  ULDC UR5, c[0x0][0x9e4] ;  /* 0x0002790000057ab9 */ /* 0x000fe20000000800 */
[----:B------:R-:W-:Y:S01]  /*b4f0*/  LOP3.LUT R171, RZ, R171, RZ, 0x33, !PT ;  /* 0x000000abffab7212 */ /* 0x000fe200078e33ff */
[----:B------:R-:W-:-:S05]  /*b500*/  IMAD.U32 R176, RZ, RZ, UR5 ;  /* 0x00000005ffb07e24 */ /* 0x000fca000f8e00ff */
[----:B------:R-:W-:-:S13]  /*b510*/  ISETP.NE.AND P0, PT, R176, 0x1, PT ;  /* 0x00000001b000780c */ /* 0x000fda0003f05270 */
[----:B------:R-:W1:Y:S02]  /*b520*/  @P0 LDC.64 R168, c[0x0][0x9e8] ;  /* 0x00027a00ffa80b82 */ /* 0x000e640000000a00 */
[----:B-1----:R-:W-:-:S05]  /*b530*/  @P0 IMAD.HI.U32 R168, R171, R168, RZ ;  /* 0x000000a8aba80227 */ /* 0x002fca00078e00ff */
[----:B------:R-:W-:-:S04]  /*b540*/  @P0 SHF.R.U32.HI R171, RZ, R169, R168 ;  /* 0x000000a9ffab0219 */ /* 0x000fc800000116a8 */
[----:B------:R-:W-:Y:S01]  /*b550*/  LOP3.LUT R171, RZ, R171, RZ, 0x33, !PT ;  /* 0x000000abffab7212 */ /* 0x000fe200078e33ff */
[----:B------:R-:W-:Y:S06]  /*b560*/  BRA `(.L_x_1030) ;  /* 0x0000000000187947 */ /* 0x000fec0003800000 */
.L_x_1029:
[----:B------:R-:W-:Y:S02]  /*b570*/  ULDC UR5, c[0x0][0x9e4] ;  /* 0x0002790000057ab9 */ /* 0x000fe40000000800 */
[----:B------:R-:W-:-:S05]  /*b580*/  IMAD.U32 R176, RZ, RZ, UR5 ;  /* 0x00000005ffb07e24 */ /* 0x000fca000f8e00ff */
[----:B------:R-:W-:-:S13]  /*b590*/  ISETP.NE.AND P0, PT, R176, 0x1, PT ;  /* 0x00000001b000780c */ /* 0x000fda0003f05270 */
[----:B------:R-:W1:Y:S02]  /*b5a0*/  @P0 LDC.64 R168, c[0x0][0x9e8] ;  /* 0x00027a00ffa80b82 */ /* 0x000e640000000a00 */
[----:B-1----:R-:W-:-:S05]  /*b5b0*/  @P0 IMAD.HI.U32 R168, R171, R168, RZ ;  /* 0x000000a8aba80227 */ /* 0x002fca00078e00ff */
[----:B------:R-:W-:-:S07]  /*b5c0*/  @P0 SHF.R.U32.HI R171, RZ, R169, R168 ;  /* 0x000000a9ffab0219 */ /* 0x000fce00000116a8 */
.L_x_1030:
[----:B------:R-:W-:Y:S05]  /*b5d0*/  BSYNC B0 ;  /* 0x0000000000007941 */ /* 0x000fea0003800000 */
.L_x_1028:
[----:B------:R-:W-:-:S04]  /*b5e0*/  IMAD R168, R171, R176, -UR10 ;  /* 0x8000000aaba87e24 */ /* 0x000fc8000f8e02b0 */
[----:B------:R-:W-:-:S05]  /*b5f0*/  IMAD R168, R5, -0x2, R168 ;  /* 0xfffffffe05a87824 */ /* 0x000fca00078e02a8 */
[----:B------:R-:W-:Y:S02]  /*b600*/  VIADDMNMX R179, R168, R176, R179, PT ;  /* 0x000000b0a8b37246 */ /* 0x000fe400038001b3 */
[----:B------:R-:W-:-:S07]  /*b610*/  VIMNMX R180, R180, R168, !PT ;  /* 0x000000a8b4b47248 */ /* 0x000fce0007fe0100 */
.L_x_1027:
[----:B------:R-:W-:-:S06]  /*b620*/  UISETP.GT.AND UP1, UPT, UR6, -0x1, UPT ;  /* 0xffffffff0600788c */ /* 0x000fcc000bf24270 */
[----:B------:R-:W-:-:S04]  /*b630*/  PLOP3.LUT P0, PT, PT, PT, UP1, 0x80, 0x0 ;  /* 0x000000000000781c */ /* 0x000fc80003f0f018 */
[C---:B------:R-:W-:Y:S02]  /*b640*/  ISETP.GT.AND P1, PT, R180.reuse, RZ, P0 ;  /* 0x000000ffb400720c */ /* 0x040fe40000724270 */
[C---:B------:R-:W-:Y:S02]  /*b650*/  ISETP.GT.AND P3, PT, R180.reuse, 0x1, P0 ;  /* 0x00000001b400780c */ /* 0x040fe40000764270 */
[C---:B------:R-:W-:Y:S02]  /*b660*/  ISETP.LT.OR P2, PT, R179.reuse, 0x1, P1 ;  /* 0x00000001b300780c */ /* 0x040fe40000f41670 */
[----:B------:R-:W-:Y:S02]  /*b670*/  ISETP.GT.AND P1, PT, R180, 0x8, P0 ;  /* 0x00000008b400780c */ /* 0x000fe40000724270 */
        /* <DEDUP_REMOVED lines=8> */
[----:B------:R-:W-:Y:S02]  /*b700*/  FSEL R184, R184, -INF , !P2 ;  /* 0xff800000b8b87808 */ /* 0x000fe40005000000 */
[----:B------:R-:W-:-:S02]  /*b710*/  ISETP.GT.AND P3, PT, R180, 0x10, P0 ;  /* 0x00000010b400780c */ /* 0x000fc40000764270 */
        /* <DEDUP_REMOVED lines=10> */
[----:B------:R-:W-:Y:S02]  /*b7c0*/  ISETP.GT.AND P2, PT, R180, 0x21, P0 ;  /* 0x00000021b400780c */ /* 0x000fe40000744270 */
        /* <DEDUP_REMOVED lines=21> */
[----:B------:R-:W-:Y:S02]  /*b920*/  ISETP.LT.OR P2, PT, R179, 0x3a, P2 ;  /* 0x0000003ab300780c */ /* 0x000fe40001741670 */
[----:B------:R-:W-:Y:S02]  /*b930*/  IADD3 R179, R183, R4, RZ ;  /* 0x00000004b7b37210 */ /* 0x000fe40007ffe0ff */
[----:B------:R-:W-:Y:S02]  /*b940*/  FSEL R174, R191, -INF , !P3 ;  /* 0xff800000bfae7808 */ /* 0x000fe40005800000 */
[----:B------:R-:W-:Y:S02]  /*b950*/  FSEL R170, R192, -INF , !P1 ;  /* 0xff800000c0aa7808 */ /* 0x000fe40004800000 */
[----:B------:R-:W-:Y:S01]  /*b960*/  FSEL R161, R181, -INF , !P2 ;  /* 0xff800000b5a17808 */ /* 0x000fe20005000000 */
[----:B------:R-:W-:Y:S06]  /*b970*/  @!P6 BRA `(.L_x_1031) ;  /* 0x00000000006ce947 */ /* 0x000fec0003800000 */
        /* <DEDUP_REMOVED lines=11> */
[----:B------:R-:W0:Y:S02]  /*ba30*/  @P1 LDC.64 R164, c[0x0][0x9e8] ;  /* 0x00027a00ffa41b82 */ /* 0x000e240000000a00 */
[----:B0-----:R-:W-:-:S05]  /*ba40*/  @P1 IMAD.HI.U32 R164, R181, R164, RZ ;  /* 0x000000a4b5a41227 */ /* 0x001fca00078e00ff */
[----:B------:R-:W-:-:S04]  /*ba50*/  @P1 SHF.R.U32.HI R181, RZ, R165, R164 ;  /* 0x000000a5ffb51219 */ /* 0x000fc800000116a4 */
[----:B------:R-:W-:Y:S01]  /*ba60*/  LOP3.LUT R181, RZ, R181, RZ, 0x33, !PT ;  /* 0x000000b5ffb57212 */ /* 0x000fe200078e33ff */
[----:B------:R-:W-:Y:S06]  /*ba70*/  BRA `(.L_x_1034) ;  /* 0x0000000000187947 */ /* 0x000fec0003800000 */
.L_x_1033:
[----:B------:R-:W-:Y:S02]  /*ba80*/  ULDC UR5, c[0x0][0x9e4] ;  /* 0x0002790000057ab9 */ /* 0x000fe40000000800 */
[----:B------:R-:W-:-:S05]  /*ba90*/  IMAD.U32 R182, RZ, RZ, UR5 ;  /* 0x00000005ffb67e24 */ /* 0x000fca000f8e00ff */
[----:B------:R-:W-:-:S13]  /*baa0*/  ISETP.NE.AND P1, PT, R182, 0x1, PT ;  /* 0x00000001b600780c */ /* 0x000fda0003f25270 */
[----:B------:R-:W0:Y:S02]  /*bab0*/  @P1 LDC.64 R164, c[0x0][0x9e8] ;  /* 0x00027a00ffa41b82 */ /* 0x000e240000000a00 */
[----:B0-----:R-:W-:-:S05]  /*bac0*/  @P1 IMAD.HI.U32 R164, R181, R164, RZ ;  /* 0x000000a4b5a41227 */ /* 0x001fca00078e00ff */
[----:B------:R-:W-:-:S07]  /*bad0*/  @P1 SHF.R.U32.HI R181, RZ, R165, R164 ;  /* 0x000000a5ffb51219 */ /* 0x000fce00000116a4 */
.L_x_1034:
[----:B------:R-:W-:Y:S05]  /*bae0*/  BSYNC B0 ;  /* 0x0000000000007941 */ /* 0x000fea0003800000 */
.L_x_1032:
[----:B------:R-:W-:-:S04]  /*baf0*/  IMAD R4, R181, R182, -UR10 ;  /* 0x8000000ab5047e24 */ /* 0x000fc8000f8e02b6 */
[----:B------:R-:W-:-:S05]  /*bb00*/  IMAD R4, R5, -0x2, R4 ;  /* 0xfffffffe05047824 */ /* 0x000fca00078e0204 */
[----:B------:R-:W-:Y:S02]  /*bb10*/  VIADDMNMX R179, R4, R182, R179, PT ;  /* 0x000000b604b37246 */ /* 0x000fe400038001b3 */
[----:B------:R-:W-:-:S07]  /*bb20*/  VIMNMX R180, R180, R4, !PT ;  /* 0x00000004b4b47248 */ /* 0x000fce0007fe0100 */
.L_x_1031:
        /* <DEDUP_REMOVED lines=9> */
[C---:B------:R-:W-:Y:S02]  /*bbc0*/  ISETP.GT.AND P1, PT, R180.reuse, RZ, P0 ;  /* 0x000000ffb400720c */ /* 0x040fe40000724270 */
[----:B------:R-:W-:Y:S02]  /*bbd0*/  FMNMX.FTZ R4, R185, R4, !PT ;  /* 0x00000004b9047209 */ /* 0x000fe40007810000 */
[----:B------:R-:W-:Y:S02]  /*bbe0*/  ISETP.GT.AND P2, PT, R180, 0x8, P0 ;  /* 0x00000008b400780c */ /* 0x000fe40000744270 */
[----:B------:R-:W-:Y:S02]  /*bbf0*/  FMNMX.FTZ R165, R171, R4, !PT ;  /* 0x00000004aba57209 */ /* 0x000fe40007810000 */
[----:B------:R-:W-:-:S02]  /*bc00*/  ISETP.LT.OR P1, PT, R179, 0x1, P1 ;  /* 0x00000001b300780c */ /* 0x000fc40000f21670 */
[----:B------:R-:W-:Y:S02]  /*bc10*/  FMNMX.FTZ R4, R168, R165, !PT ;  /* 0x000000a5a8047209 */ /* 0x000fe40007810000 */
[----:B------:R-:W-:Y:S02]  /*bc20*/  ISETP.LT.OR P2, PT, R179, 0x9, P2 ;  /* 0x00000009b300780c */ /* 0x000fe40001741670 */
[----:B------:R-:W-:Y:S02]  /*bc30*/  FMNMX.FTZ R4, R177, R4, !PT ;  /* 0x00000004b1047209 */ /* 0x000fe40007810000 */
[----:B------:R-:W-:Y:S02]  /*bc40*/  ISETP.GT.AND P3, PT, R180, 0x9, P0 ;  /* 0x00000009b400780c */ /* 0x000fe40000764270 */
[----:B------:R-:W-:Y:S02]  /*bc50*/  FMNMX.FTZ R165, R173, R4, !PT ;  /* 0x00000004ada57209 */ /* 0x000fe40007810000 */
[----:B------:R-:W-:-:S02]  /*bc60*/  FSEL R2, R3, -INF , !P2 ;  /* 0xff80000003027808 */ /* 0x000fc40005000000 */
        /* <DEDUP_REMOVED lines=13> */
[C---:B------:R-:W-:Y:S02]  /*bd40*/  ISETP.LT.OR P3, PT, R179.reuse, 0x12, P3 ;  /* 0x00000012b300780c */ /* 0x040fe40001f61670 */
[----:B------:R-:W-:Y:S01]  /*bd50*/  ISETP.GT.AND P2, PT, R180, 0x19, P0 ;  /* 0x00000019b400780c */ /* 0x000fe20000744270 */
[----:B------:R-:W0:Y:S01]  /*bd60*/  SHFL.BFLY PT, R4, R165, 0x2, 0x1f ;  /* 0x0c401f00a5047f89 */ /* 0x000e2200000e0000 */
[----:B------:R-:W-:Y:S02]  /*bd70*/  FSEL R154, R154, -INF , !P3 ;  /* 0xff8000009a9a7808 */ /* 0x000fe40005800000 */
[----:B------:R-:W-:Y:S02]  /*bd80*/  ISETP.GT.AND P3, PT, R180, 0x20, P0 ;  /* 0x00000020b400780c */ /* 0x000fe40000764270 */
[----:B------:R-:W-:-:S02]  /*bd90*/  ISETP.LT.OR P2, PT, R179, 0x1a, P2 ;  /* 0x0000001ab300780c */ /* 0x000fc40001741670 */
[----:B------:R-:W-:Y:S02]  /*bda0*/  ISETP.LT.OR P3, PT, R179, 0x21, P3 ;  /* 0x00000021b300780c */ /* 0x000fe40001f61670 */
[----:B------:R-:W-:Y:S02]  /*bdb0*/  FSEL R156, R156, -INF , !P2 ;  /* 0xff8000009c9c7808 */ /* 0x000fe40005000000 */
[----:B------:R-:W-:Y:S02]  /*bdc0*/  ISETP.GT.AND P2, PT, R180, 0x28, P0 ;  /* 0x00000028b400780c */ /* 0x000fe40000744270 */
[----:B------:R-:W-:Y:S02]  /*bdd0*/  FSEL R157, R157, -INF , !P3 ;  /* 0xff8000009d9d7808 */ /* 0x000fe40005800000 */
[----:B------:R-:W-:Y:S02]  /*bde0*/  ISETP.LT.OR P2, PT, R179, 0x29, P2 ;  /* 0x00000029b300780c */ /* 0x000fe40001741670 */
[----:B------:R-:W-:-:S02]  /*bdf0*/  R2UR UR10, R22 ;  /* 0x00000000160a72ca */ /* 0x000fc400000e0000 */
[----:B------:R-:W-:Y:S02]  /*be00*/  FSEL R159, R159, -INF , !P2 ;  /* 0xff8000009f9f7808 */ /* 0x000fe40005000000 */
[----:B------:R-:W-:Y:S02]  /*be10*/  ISETP.GT.AND P2, PT, R180, 0x30, P0 ;  /* 0x00000030b400780c */ /* 0x000fe40000744270 */
[----:B0-----:R-:W-:Y:S02]  /*be20*/  FMNMX.FTZ R181, R165, R4, !PT ;  /* 0x00000004a5b57209 */ /* 0x001fe40007810000 */
[----:B------:R-:W-:Y:S02]  /*be30*/  FSEL R165, R0, -INF , !P1 ;  /* 0xff80000000a57808 */ /* 0x000fe40004800000 */
[----:B------:R-:W-:Y:S01]  /*be40*/  ISETP.GT.AND P1, PT, R180, 0x18, P0 ;  /* 0x00000018b400780c */ /* 0x000fe20000724270 */
[----:B------:R-:W0:Y:S01]  /*be50*/  SHFL.BFLY PT, R4, R181, 0x1, 0x1f ;  /* 0x0c201f00b5047f89 */ /* 0x000e2200000e0000 */
[----:B------:R-:W-:Y:S01]  /*be60*/  FMNMX.FTZ R3, R165, R200, !PT ;  /* 0x000000c8a5037209 */ /* 0x000fe20007810000 */
[----:B------:R-:W-:Y:S01]  /*be70*/  UISETP.GT.AND UP1, UPT, UR6, UR10, UPT ;  /* 0x0000000a0600728c */ /* 0x000fe2000bf24270 */
[----:B------:R-:W-:Y:S01]  /*be80*/  ISETP.LT.OR P1, PT, R179, 0x19, P1 ;  /* 0x00000019b300780c */ /* 0x000fe20000f21670 */
[----:B------:R-:W-:Y:S01]  /*be90*/  UIADD3 UR6, UR6, -0x1, URZ ;  /* 0xffffffff06067890 */ /* 0x000fe2000fffe03f */
[----:B------:R-:W-:-:S02]  /*bea0*/  FMNMX.FTZ R3, R164, R3, !PT ;  /* 0x00000003a4037209 */ /* 0x000fc40007810000 */
[----:B------:R-:W-:Y:S02]  /*beb0*/  FSEL R155, R155, -INF , !P1 ;  /* 0xff8000009b9b7808 */ /* 0x000fe40004800000 */
[----:B------:R-:W-:Y:S02]  /*bec0*/  FMNMX.FTZ R3, R2, R3, !PT ;  /* 0x0000000302037209 */ /* 0x000fe40007810000 */
[----:B------:R-:W-:Y:S02]  /*bed0*/  ISETP.GT.AND P1, PT, R180, 0x21, P0 ;  /* 0x00000021b400780c */ /* 0x000fe40000724270 */
[----:B------:R-:W-:Y:S02]  /*bee0*/  FMNMX.FTZ R0, R152, R3, !PT ;  /* 0x0000000398007209 */ /* 0x000fe40007810000 */
[----:B------:R-:W-:Y:S02]  /*bef0*/  ISETP.LT.OR P1, PT, R179, 0x22, P1 ;  /* 0x00000022b300780c */ /* 0x000fe40000f21670 */
[----:B------:R-:W-:-:S02]  /*bf00*/  FMNMX.FTZ R3, R153, R0, !PT ;  /* 0x0000000099037209 */ /* 0x000fc40007810000 */
[----:B------:R-:W-:Y:S02]  /*bf10*/  FSEL R158, R158, -INF , !P1 ;  /* 0xff8000009e9e7808 */ /* 0x000fe40004800000 */
[----:B------:R-:W-:Y:S02]  /*bf20*/  FMNMX.FTZ R0, R154, R3, !PT ;  /* 0x000000039a007209 */ /* 0x000fe40007810000 */
[----:B------:R-:W-:Y:S02]  /*bf30*/  ISETP.GT.AND P1, PT, R180, 0x29, P0 ;  /* 0x00000029b400780c */ /* 0x000fe40000724270 */
[----:B------:R-:W-:Y:S02]  /*bf40*/  FMNMX.FTZ R3, R155, R0, !PT ;  /* 0x000000009b037209 */ /* 0x000fe40007810000 */
[----:B------:R-:W-:Y:S02]  /*bf50*/  ISETP.LT.OR P1, PT, R179, 0x2a, P1 ;  /* 0x0000002ab300780c */ /* 0x000fe40000f21670 */
[----:B------:R-:W-:-:S02]  /*bf60*/  FMNMX.FTZ R0, R156, R3, !PT ;  /* 0x000000039c007209 */ /* 0x000fc40007810000 */
[----:B------:R-:W-:Y:S02]  /*bf70*/  ISETP.LT.OR P2, PT, R179, 0x31, P2 ;  /* 0x00000031b300780c */ /* 0x000fe40001741670 */
[----:B------:R-:W-:Y:S02]  /*bf80*/  FMNMX.FTZ R3, R157, R0, !PT ;  /* 0x000000009d037209 */ /* 0x000fe40007810000 */
[----:B------:R-:W-:Y:S02]  /*bf90*/  FSEL R160, R160, -INF , !P1 ;  /* 0xff800000a0a07808 */ /* 0x000fe40004800000 */
[----:B------:R-:W-:Y:S02]  /*bfa0*/  FMNMX.FTZ R0, R158, R3, !PT ;  /* 0x000000039e007209 */ /* 0x000fe40007810000 */
[----:B0-----:R-:W-:Y:S02]  /*bfb0*/  FMNMX.FTZ R4, R181, R4, !PT ;  /* 0x00000004b5047209 */ /* 0x001fe40007810000 */
[----:B------:R-:W-:-:S02]  /*bfc0*/  ISETP.GT.AND P1, PT, R180, 0x31, P0 ;  /* 0x00000031b400780c */ /* 0x000fc40000724270 */
[----:B------:R-:W-:Y:S01]  /*bfd0*/  FMNMX.FTZ R3, R159, R0, !PT ;  /* 0x000000009f037209 */ /* 0x000fe20007810000 */
[----:B------:R-:W-:Y:S01]  /*bfe0*/  FMUL.FTZ R181, R4, UR5 ;  /* 0x0000000504b57c20 */ /* 0x000fe20008410000 */
[----:B------:R-:W-:Y:S02]  /*bff0*/  FSEL R163, R163, -INF , !P2 ;  /* 0xff800000a3a37808 */ /* 0x000fe40005000000 */
[----:B------:R-:W-:Y:S02]  /*c000*/  ISETP.GT.AND P2, PT, R180, 0x38, P0 ;  /* 0x00000038b400780c */ /* 0x000fe40000744270 */
[----:B------:R-:W-:Y:S02]  /*c010*/  ISETP.LT.OR P1, PT, R179, 0x32, P1 ;  /* 0x00000032b300780c */ /* 0x000fe40000f21670 */
[----:B------:R-:W-:Y:S02]  /*c020*/  FMNMX.FTZ R0, R160, R3, !PT ;  /* 0x00000003a0007209 */ /* 0x000fe40007810000 */
[----:B------:R-:W-:-:S02]  /*c030*/  FSETP.NEU.FTZ.AND P3, PT, R4, -INF , PT ;  /* 0xff8000000400780b */ /* 0x000fc40003f7d000 */
[----:B------:R-:W-:Y:S02]  /*c040*/  ISETP.GT.AND P0, PT, R180, 0x39, P0 ;  /* 0x00000039b400780c */ /* 0x000fe40000704270 */
[----:B------:R-:W-:Y:S02]  /*c050*/  ISETP.LT.OR P2, PT, R179, 0x39, P2 ;  /* 0x00000039b300780c */ /* 0x000fe40001741670 */
[----:B------:R-:W-:Y:S02]  /*c060*/  FSEL R162, R162, -INF , !P1 ;  /* 0xff800000a2a27808 */ /* 0x000fe40004800000 */
[----:B------:R-:W-:Y:S02]  /*c070*/  FMNMX.FTZ R3, R163, R0, !PT ;  /* 0x00000000a3037209 */ /* 0x000fe40007810000 */
[----:B------:R-:W-:Y:S02]  /*c080*/  FSEL R182, R181, RZ, P3 ;  /* 0x000000ffb5b67208 */ /* 0x000fe40001800000 */
[----:B------:R-:W-:-:S02]  /*c090*/  ISETP.LT.OR P0, PT, R179, 0x3a, P0 ;  /* 0x0000003ab300780c */ /* 0x000fc40000701670 */
[----:B------:R-:W-:Y:S01]  /*c0a0*/  FSEL R166, R166, -INF , !P2 ;  /* 0xff800000a6a67808 */ /* 0x000fe20005000000 */
[--C-:B------:R-:W-:Y:S01]  /*c0b0*/  FFMA.FTZ R181, R178, UR5, -R182.reuse ;  /* 0x00000005b2b57c23 */ /* 0x100fe200080108b6 */
[----:B------:R-:W-:Y:S01]  /*c0c0*/  FMNMX.FTZ R3, R162, R3, !PT ;  /* 0x00000003a2037209 */ /* 0x000fe20007810000 */
[--C-:B------:R-:W-:Y:S01]  /*c0d0*/  FFMA.FTZ R194, R168, UR5, -R182.reuse ;  /* 0x00000005a8c27c23 */ /* 0x100fe200080108b6 */
[----:B------:R-:W-:Y:S01]  /*c0e0*/  FSEL R178, R167, -INF , !P0 ;  /* 0xff800000a7b27808 */ /* 0x000fe20004000000 */
[--C-:B------:R-:W-:Y:S01]  /*c0f0*/  FFMA.FTZ R196, R188, UR5, -R182.reuse ;  /* 0x00000005bcc47c23 */ /* 0x100fe200080108b6 */
[----:B------:R-:W-:Y:S01]  /*c100*/  FMNMX.FTZ R3, R166, R3, !PT ;  /* 0x00000003a6037209 */ /* 0x000fe20007810000 */
[----:B------:R-:W-:Y:S01]  /*c110*/  MUFU.EX2 R181, R181 ;  /* 0x000000b500b57308 */ /* 0x000fe20000000800 */
[----:B------:R-:W-:Y:S01]  /*c120*/  FSEL R168, R4, RZ, P3 ;  /* 0x000000ff04a87208 */ /* 0x000fe20001800000 */
[--C-:B------:R-:W-:Y:S01]  /*c130*/  FFMA.FTZ R198, R189, UR5, -R182.reuse ;  /* 0x00000005bdc67c23 */ /* 0x100fe200080108b6 */
[----:B------:R-:W-:Y:S01]  /*c140*/  FMNMX.FTZ R3, R178, R3, !PT ;  /* 0x00000003b2037209 */ /* 0x000fe20007810000 */
[--C-:B------:R-:W-:Y:S01]  /*c150*/  FFMA.FTZ R184, R184, UR5, -R182.reuse ;  /* 0x00000005b8b87c23 */ /* 0x100fe200080108b6 */
[--C-:B------:R-:W-:Y:S01]  /*c160*/  FFMA.FTZ R192, R185, UR5, -R182.reuse ;  /* 0x00000005b9c07c23 */ /* 0x100fe200080108b6 */
[----:B------:R-:W-:Y:S01]  /*c170*/  FADD.FTZ R168, -R168, R23 ;  /* 0x00000017a8a87221 */ /* 0x000fe20000010100 */
[--C-:B------:R-:W-:Y:S01]  /*c180*/  FFMA.FTZ R171, R171, UR5, -R182.reuse ;  /* 0x00000005abab7c23 */ /* 0x100fe200080108b6 */
[----:B------:R-:W0:Y:S01]  /*c190*/  SHFL.BFLY PT, R0, R3, 0x2, 0x1f ;  /* 0x0c401f0003007f89 */ /* 0x000e2200000e0000 */
[----:B------:R-:W-:Y:S01]  /*c1a0*/  MUFU.EX2 R196, R196 ;  /* 0x000000c400c47308 */ /* 0x000fe20000000800 */
[----:B------:R-:W-:Y:S01]  /*c1b0*/  FMUL.FTZ R168, R168, UR5 ;  /* 0x00000005a8a87c20 */ /* 0x000fe20008410000 */
[--C-:B------:R-:W-:Y:S01]  /*c1c0*/  FFMA.FTZ R177, R177, UR5, -R182.reuse ;  /* 0x00000005b1b17c23 */ /* 0x100fe200080108b6 */
[--C-:B------:R-:W-:Y:S01]  /*c1d0*/  FFMA.FTZ R188, R173, UR5, -R182.reuse ;  /* 0x00000005adbc7c23 */ /* 0x100fe200080108b6 */
[--C-:B------:R-:W-:Y:S01]  /*c1e0*/  FFMA.FTZ R173, R176, UR5, -R182.reuse ;  /* 0x00000005b0ad7c23 */ /* 0x100fe200080108b6 */
[--C-:B------:R-:W-:Y:S01]  /*c1f0*/  FFMA.FTZ R190, R175, UR5, -R182.reuse ;  /* 0x00000005afbe7c23 */ /* 0x100fe200080108b6 */
[--C-:B------:R-:W-:Y:S01]  /*c200*/  FFMA.FTZ R175, R172, UR5, -R182.reuse ;  /* 0x00000005acaf7c23 */ /* 0x100fe200080108b6 */
[--C-:B------:R-:W-:Y:S01]  /*c210*/  FFMA.FTZ R186, R170, UR5, -R182.reuse ;  /* 0x00000005aaba7c23 */ /* 0x100fe200080108b6 */
[----:B------:R-:W-:Y:S01]  /*c220*/  MUFU.EX2 R198, R198 ;  /* 0x000000c600c67308 */ /* 0x000fe20000000800 */
[----:B------:R-:W-:Y:S01]  /*c230*/  FFMA.FTZ R161, R161, UR5, -R182 ;  /* 0x00000005a1a17c23 */ /* 0x000fe200080108b6 */
[----:B------:R-:W-:-:S06]  /*c240*/  R2UR UR10, R8 ;  /* 0x00000000080a72ca */ /* 0x000fcc00000e0000 */
[----:B------:R1:W-:Y:S01]  /*c250*/  MUFU.EX2 R167, R184 ;  /* 0x000000b800a77308 */ /* 0x0003e20000000800 */
[----:B0-----:R-:W-:-:S07]  /*c260*/  FMNMX.FTZ R0, R3, R0, !PT ;  /* 0x0000000003007209 */ /* 0x001fce0007810000 */
[----:B------:R-:W-:Y:S01]  /*c270*/  MUFU.EX2 R192, R192 ;  /* 0x000000c000c07308 */ /* 0x000fe20000000800 */
[--C-:B-1----:R-:W-:Y:S01]  /*c280*/  FFMA.FTZ R184, R169, UR5, -R182.reuse ;  /* 0x00000005a9b87c23 */ /* 0x102fe200080108b6 */
[----:B------:R-:W-:Y:S01]  /*c290*/  FFMA.FTZ R169, R174, UR5, -R182 ;  /* 0x00000005aea97c23 */ /* 0x000fe200080108b6 */
[----:B------:R-:W-:Y:S01]  /*c2a0*/  IMAD.U32 R201, RZ, RZ, UR10 ;  /* 0x0000000affc97e24 */ /* 0x000fe2000f8e00ff */
[----:B------:R-:W0:Y:S04]  /*c2b0*/  SHFL.BFLY PT, R3, R0, 0x1, 0x1f ;  /* 0x0c201f0000037f89 */ /* 0x000e2800000e0000 */
[----:B------:R-:W-:Y:S08]  /*c2c0*/  MUFU.EX2 R171, R171 ;  /* 0x000000ab00ab7308 */ /* 0x000ff00000000800 */
[----:B------:R-:W-:Y:S08]  /*c2d0*/  MUFU.EX2 R194, R194 ;  /* 0x000000c200c27308 */ /* 0x000ff00000000800 */
[----:B------:R-:W-:Y:S01]  /*c2e0*/  MUFU.EX2 R177, R177 ;  /* 0x000000b100b17308 */ /* 0x000fe20000000800 */
[----:B0-----:R-:W-:-:S04]  /*c2f0*/  FMNMX.FTZ R3, R0, R3, !PT ;  /* 0x0000000300037209 */ /* 0x001fc80007810000 */
[C---:B------:R-:W-:Y:S01]  /*c300*/  FSETP.NEU.FTZ.AND P0, PT, R3.reuse, -INF , PT ;  /* 0xff8000000300780b */ /* 0x040fe20003f1d000 */
[----:B------:R-:W-:Y:S02]  /*c310*/  FMUL.FTZ R0, R3, UR5 ;  /* 0x0000000503007c20 */ /* 0x000fe40008410000 */
[----:B------:R-:W-:Y:S03]  /*c320*/  MUFU.EX2 R188, R188 ;  /* 0x000000bc00bc7308 */ /* 0x000fe60000000800 */
[----:B------:R-:W-:-:S05]  /*c330*/  FSEL R179, R0, RZ, P0 ;  /* 0x000000ff00b37208 */ /* 0x000fca0000000000 */
[----:B------:R-:W0:Y:S01]  /*c340*/  MUFU.EX2 R0, R168 ;  /* 0x000000a800007308 */ /* 0x000e220000000800 */
[--C-:B------:R-:W-:Y:S01]  /*c350*/  FFMA.FTZ R193, R153, UR5, -R179.reuse ;  /* 0x0000000599c17c23 */ /* 0x100fe200080108b3 */
[----:B------:R-:W-:Y:S01]  /*c360*/  FSEL R153, R3, RZ, P0 ;  /* 0x000000ff03997208 */ /* 0x000fe20000000000 */
[--C-:B------:R-:W-:Y:S01]  /*c370*/  FFMA.FTZ R197, R165, UR5, -R179.reuse ;  /* 0x00000005a5c57c23 */ /* 0x100fe200080108b3 */
[--C-:B------:R-:W-:Y:S01]  /*c380*/  FFMA.FTZ R164, R164, UR5, -R179.reuse ;  /* 0x00000005a4a47c23 */ /* 0x100fe200080108b3 */
[--C-:B------:R-:W-:Y:S01]  /*c390*/  FFMA.FTZ R199, R2, UR5, -R179.reuse ;  /* 0x0000000502c77c23 */ /* 0x100fe200080108b3 */
[--C-:B------:R-:W-:Y:S01]  /*c3a0*/  FFMA.FTZ R152, R152, UR5, -R179.reuse ;  /* 0x0000000598987c23 */ /* 0x100fe200080108b3 */
[----:B------:R-:W-:Y:S01]  /*c3b0*/  FADD.FTZ R153, -R153, R200 ;  /* 0x000000c899997221 */ /* 0x000fe20000010100 */
[--C-:B------:R-:W-:Y:S01]  /*c3c0*/  FFMA.FTZ R195, R155, UR5, -R179.reuse ;  /* 0x000000059bc37c23 */ /* 0x100fe200080108b3 */
[----:B------:R-:W-:Y:S01]  /*c3d0*/  MUFU.EX2 R197, R197 ;  /* 0x000000c500c57308 */ /* 0x000fe20000000800 */
[--C-:B------:R-:W-:Y:S01]  /*c3e0*/  FFMA.FTZ R154, R154, UR5, -R179.reuse ;  /* 0x000000059a9a7c23 */ /* 0x100fe200080108b3 */
[----:B------:R-:W-:Y:S01]  /*c3f0*/  FMUL.FTZ R153, R153, UR5 ;  /* 0x0000000599997c20 */ /* 0x000fe20008410000 */
[--C-:B------:R-:W-:Y:S01]  /*c400*/  FFMA.FTZ R156, R156, UR5, -R179.reuse ;  /* 0x000000059c9c7c23 */ /* 0x100fe200080108b3 */
[--C-:B------:R-:W-:Y:S01]  /*c410*/  FFMA.FTZ R189, R157, UR5, -R179.reuse ;  /* 0x000000059dbd7c23 */ /* 0x100fe200080108b3 */
[--C-:B------:R-:W-:Y:S01]  /*c420*/  FFMA.FTZ R158, R158, UR5, -R179.reuse ;  /* 0x000000059e9e7c23 */ /* 0x100fe200080108b3 */
[--C-:B------:R-:W-:Y:S01]  /*c430*/  FFMA.FTZ R159, R159, UR5, -R179.reuse ;  /* 0x000000059f9f7c23 */ /* 0x100fe200080108b3 */
[----:B------:R-:W-:Y:S01]  /*c440*/  FFMA.FTZ R160, R160, UR5, -R179 ;  /* 0x00000005a0a07c23 */ /* 0x000fe200080108b3 */
[----:B------:R-:W1:Y:S01]  /*c450*/  MUFU.EX2 R2, R153 ;  /* 0x0000009900027308 */ /* 0x000e620000000800 */
[----:B0-----:R-:W-:Y:S01]  /*c460*/  FFMA.FTZ R155, R0, R18, R181 ;  /* 0x00000012009b7223 */ /* 0x001fe200000100b5 */
[--C-:B------:R-:W-:Y:S01]  /*c470*/  FFMA.FTZ R163, R163, UR5, -R179.reuse ;  /* 0x00000005a3a37c23 */ /* 0x100fe200080108b3 */
[--C-:B------:R-:W-:Y:S01]  /*c480*/  FFMA.FTZ R162, R162, UR5, -R179.reuse ;  /* 0x00000005a2a27c23 */ /* 0x100fe200080108b3 */
[----:B------:R-:W-:Y:S01]  /*c490*/  FFMA.FTZ R166, R166, UR5, -R179 ;  /* 0x00000005a6a67c23 */ /* 0x000fe200080108b3 */
[----:B------:R-:W-:Y:S01]  /*c4a0*/  FADD.FTZ R155, R196, R155 ;  /* 0x0000009bc49b7221 */ /* 0x000fe20000010000 */
[----:B------:R-:W-:Y:S01]  /*c4b0*/  FFMA.FTZ R178, R178, UR5, -R179 ;  /* 0x00000005b2b27c23 */ /* 0x000fe200080108b3 */
[----:B------:R-:W-:Y:S01]  /*c4c0*/  PLOP3.LUT P0, PT, PT, PT, UP1, 0x80, 0x0 ;  /* 0x000000000000781c */ /* 0x000fe20003f0f018 */
[----:B------:R-:W0:Y:S01]  /*c4d0*/  MUFU.EX2 R164, R164 ;  /* 0x000000a400a47308 */ /* 0x000e220000000800 */
[----:B------:R-:W-:Y:S01]  /*c4e0*/  FADD.FTZ R18, R198, R155 ;  /* 0x0000009bc6127221 */ /* 0x000fe20000010000 */
[----:B------:R-:W-:Y:S01]  /*c4f0*/  F2FP.BF16.F32.PACK_AB R196, R196, R181 ;  /* 0x000000b5c4c4723e */ /* 0x000fe200000010ff */
[----:B------:R-:W-:Y:S01]  /*c500*/  IMAD.MOV.U32 R200, RZ, RZ, R3 ;  /* 0x000000ffffc87224 */ /* 0x000fe200078e0003 */
[C---:B------:R-:W-:Y:S01]  /*c510*/  F2FP.BF16.F32.PACK_AB R198, R167.reuse, R198 ;  /* 0x000000c6a7c6723e */ /* 0x040fe200000010ff */
[----:B------:R-:W-:-:S03]  /*c520*/  FADD.FTZ R155, R167, R18 ;  /* 0x00000012a79b7221 */ /* 0x000fc60000010000 */
[----:B------:R-:W2:Y:S01]  /*c530*/  MUFU.EX2 R199, R199 ;  /* 0x000000c700c77308 */ /* 0x000ea20000000800 */
[----:B-1----:R-:W-:Y:S01]  /*c540*/  FFMA.FTZ R9, R2, R9, R197 ;  /* 0x0000000902097223 */ /* 0x002fe200000100c5 */
[----:B------:R-:W-:Y:S01]  /*c550*/  FADD.FTZ R168, R192, R155 ;  /* 0x0000009bc0a87221 */ /* 0x000fe20000010000 */
[----:B------:R-:W-:Y:S01]  /*c560*/  IMAD.U32 R155, RZ, RZ, UR14 ;  /* 0x0000000eff9b7e24 */ /* 0x000fe2000f8e00ff */
[C---:B------:R-:W-:Y:S02]  /*c570*/  F2FP.BF16.F32.PACK_AB R192, R171.reuse, R192 ;  /* 0x000000c0abc0723e */ /* 0x040fe400000010ff */
[----:B------:R-:W-:Y:S02]  /*c580*/  FADD.FTZ R153, R171, R168 ;  /* 0x000000a8ab997221 */ /* 0x000fe40000010000 */
[----:B------:R-:W1:Y:S01]  /*c590*/  MUFU.EX2 R152, R152 ;  /* 0x0000009800987308 */ /* 0x000e620000000800 */
[----:B0-----:R-:W-:Y:S01]  /*c5a0*/  FADD.FTZ R18, R164, R9 ;  /* 0x00000009a4127221 */ /* 0x001fe20000010000 */
[----:B------:R-:W-:Y:S01]  /*c5b0*/  FADD.FTZ R168, R194, R153 ;  /* 0x00000099c2a87221 */ /* 0x000fe20000010000 */
[----:B------:R-:W-:-:S02]  /*c5c0*/  @!P5 IADD3 R155, R155, 0x30860, RZ ;  /* 0x000308609b9bd810 */ /* 0x000fc40007ffe0ff */
[C---:B------:R-:W-:Y:S01]  /*c5d0*/  F2FP.BF16.F32.PACK_AB R194, R177.reuse, R194 ;  /* 0x000000c2b1c2723e */ /* 0x040fe200000010ff */
[----:B------:R-:W-:Y:S01]  /*c5e0*/  FADD.FTZ R153, R177, R168 ;  /* 0x000000a8b1997221 */ /* 0x000fe20000010000 */
[----:B------:R-:W-:Y:S01]  /*c5f0*/  @!P5 PRMT R155, RZ, 0x654, R155 ;  /* 0x00000654ff9bd816 */ /* 0x000fe2000000009b */
[----:B------:R-:W0:Y:S01]  /*c600*/  MUFU.EX2 R193, R193 ;  /* 0x000000c100c17308 */ /* 0x000e220000000800 */
[----:B--2---:R-:W-:Y:S01]  /*c610*/  FADD.FTZ R9, R199, R18 ;  /* 0x00000012c7097221 */ /* 0x004fe20000010000 */
[----:B------:R-:W-:Y:S01]  /*c620*/  FADD.FTZ R168, R188, R153 ;  /* 0x00000099bca87221 */ /* 0x000fe20000010000 */
[----:B------:R2:W-:Y:S01]  /*c630*/  @!P5 SYNCS.ARRIVE.TRANS64.RED.A1T0 RZ, [R155+URZ], RZ ;  /* 0x000000ff9bffd9a7 */ /* 0x0005e2000810043f */
[----:B------:R-:W-:-:S04]  /*c640*/  F2FP.BF16.F32.PACK_AB R197, R164, R197 ;  /* 0x000000c5a4c5723e */ /* 0x000fc800000010ff */
[----:B------:R-:W3:Y:S01]  /*c650*/  MUFU.EX2 R154, R154 ;  /* 0x0000009a009a7308 */ /* 0x000ee20000000800 */
[C---:B-1----:R-:W-:Y:S01]  /*c660*/  FADD.FTZ R18, R152.reuse, R9 ;  /* 0x0000000998127221 */ /* 0x042fe20000010000 */
[----:B------:R-:W-:-:S06]  /*c670*/  F2FP.BF16.F32.PACK_AB R199, R152, R199 ;  /* 0x000000c798c7723e */ /* 0x000fcc00000010ff */
[----:B------:R-:W1:Y:S01]  /*c680*/  MUFU.EX2 R195, R195 ;  /* 0x000000c300c37308 */ /* 0x000e620000000800 */
[----:B0-----:R-:W-:-:S07]  /*c690*/  FADD.FTZ R9, R193, R18 ;  /* 0x00000012c1097221 */ /* 0x001fce0000010000 */
[----:B------:R-:W0:Y:S01]  /*c6a0*/  MUFU.EX2 R156, R156 ;  /* 0x0000009c009c7308 */ /* 0x000e220000000800 */
[C---:B---3--:R-:W-:Y:S01]  /*c6b0*/  FADD.FTZ R18, R154.reuse, R9 ;  /* 0x000000099a127221 */ /* 0x048fe20000010000 */
[----:B------:R-:W-:-:S06]  /*c6c0*/  F2FP.BF16.F32.PACK_AB R193, R154, R193 ;  /* 0x000000c19ac1723e */ /* 0x000fcc00000010ff */
[----:B------:R-:W3:Y:S01]  /*c6d0*/  MUFU.EX2 R189, R189 ;  /* 0x000000bd00bd7308 */ /* 0x000ee20000000800 */
[----:B-1----:R-:W-:-:S07]  /*c6e0*/  FADD.FTZ R9, R195, R18 ;  /* 0x00000012c3097221 */ /* 0x002fce0000010000 */
[----:B------:R-:W1:Y:S01]  /*c6f0*/  MUFU.EX2 R173, R173 ;  /* 0x000000ad00ad7308 */ /* 0x000e620000000800 */
[C---:B0-----:R-:W-:Y:S01]  /*c700*/  FADD.FTZ R18, R156.reuse, R9 ;  /* 0x000000099c127221 */ /* 0x041fe20000010000 */
[----:B------:R-:W-:-:S06]  /*c710*/  F2FP.BF16.F32.PACK_AB R195, R156, R195 ;  /* 0x000000c39cc3723e */ /* 0x000fcc00000010ff */
[----:B------:R-:W0:Y:S01]  /*c720*/  MUFU.EX2 R158, R158 ;  /* 0x0000009e009e7308 */ /* 0x000e220000000800 */
[----:B---3--:R-:W-:-:S07]  /*c730*/  FADD.FTZ R9, R189, R18 ;  /* 0x00000012bd097221 */ /* 0x008fce0000010000 */
[----:B------:R-:W-:Y:S01]  /*c740*/  MUFU.EX2 R190, R190 ;  /* 0x000000be00be7308 */ /* 0x000fe20000000800 */
[C---:B-1----:R-:W-:Y:S01]  /*c750*/  FADD.FTZ R153, R173.reuse, R168 ;  /* 0x000000a8ad997221 */ /* 0x042fe20000010000 */
[----:B------:R-:W-:-:S06]  /*c760*/  F2FP.BF16.F32.PACK_AB R188, R173, R188 ;  /* 0x000000bcadbc723e */ /* 0x000fcc00000010ff */
[----:B------:R-:W1:Y:S01]  /*c770*/  MUFU.EX2 R170, R159 ;  /* 0x0000009f00aa7308 */ /* 0x000e620000000800 */
[C---:B0-----:R-:W-:Y:S01]  /*c780*/  FADD.FTZ R9, R158.reuse, R9 ;  /* 0x000000099e097221 */ /* 0x041fe20000010000 */
[----:B------:R-:W-:-:S06]  /*c790*/  F2FP.BF16.F32.PACK_AB R189, R158, R189 ;  /* 0x000000bd9ebd723e */ /* 0x000fcc00000010ff */
[----:B------:R-:W0:Y:S08]  /*c7a0*/  MUFU.EX2 R175, R175 ;  /* 0x000000af00af7308 */ /* 0x000e300000000800 */
[----:B------:R3:W4:Y:S01]  /*c7b0*/  MUFU.EX2 R191, R160 ;  /* 0x000000a000bf7308 */ /* 0x0007220000000800 */
[----:B-1----:R-:W-:-:S07]  /*c7c0*/  FADD.FTZ R9, R170, R9 ;  /* 0x00000009aa097221 */ /* 0x002fce0000010000 */
[----:B------:R-:W1:Y:S01]  /*c7d0*/  MUFU.EX2 R184, R184 ;  /* 0x000000b800b87308 */ /* 0x000e620000000800 */
[----:B---3--:R-:W-:Y:S01]  /*c7e0*/  FADD.FTZ R160, R190, R153 ;  /* 0x00000099bea07221 */ /* 0x008fe20000010000 */
[----:B0-----:R-:W-:-:S03]  /*c7f0*/  F2FP.BF16.F32.PACK_AB R190, R175, R190 ;  /* 0x000000beafbe723e */ /* 0x001fc600000010ff */
[----:B------:R-:W-:-:S03]  /*c800*/  FADD.FTZ R153, R175, R160 ;  /* 0x000000a0af997221 */ /* 0x000fc60000010000 */
[----:B------:R-:W0:Y:S01]  /*c810*/  MUFU.EX2 R172, R163 ;  /* 0x000000a300ac7308 */ /* 0x000e220000000800 */
[C---:B----4-:R-:W-:Y:S01]  /*c820*/  FADD.FTZ R9, R191.reuse, R9 ;  /* 0x00000009bf097221 */ /* 0x050fe20000010000 */
[----:B------:R-:W-:-:S06]  /*c830*/  F2FP.BF16.F32.PACK_AB R191, R191, R170 ;  /* 0x000000aabfbf723e */ /* 0x000fcc00000010ff */
[----:B------:R-:W3:Y:S01]  /*c840*/  MUFU.EX2 R169, R169 ;  /* 0x000000a900a97308 */ /* 0x000ee20000000800 */
[----:B-1----:R-:W-:-:S07]  /*c850*/  FADD.FTZ R18, R184, R153 ;  /* 0x00000099b8127221 */ /* 0x002fce0000010000 */
[----:B------:R-:W1:Y:S01]  /*c860*/  MUFU.EX2 R162, R162 ;  /* 0x000000a200a27308 */ /* 0x000e620000000800 */
[----:B0-----:R-:W-:-:S07]  /*c870*/  FADD.FTZ R9, R172, R9 ;  /* 0x00000009ac097221 */ /* 0x001fce0000010000 */
[----:B------:R-:W0:Y:S01]  /*c880*/  MUFU.EX2 R186, R186 ;  /* 0x000000ba00ba7308 */ /* 0x000e220000000800 */
[C---:B---3--:R-:W-:Y:S01]  /*c890*/  FADD.FTZ R153, R169.reuse, R18 ;  /* 0x00000012a9997221 */ /* 0x048fe20000010000 */
[----:B------:R-:W-:-:S06]  /*c8a0*/  F2FP.BF16.F32.PACK_AB R184, R169, R184 ;  /* 0x000000b8a9b8723e */ /* 0x000fcc00000010ff */
[----:B------:R-:W3:Y:S01]  /*c8b0*/  MUFU.EX2 R166, R166 ;  /* 0x000000a600a67308 */ /* 0x000ee20000000800 */
[C---:B-1----:R-:W-:Y:S01]  /*c8c0*/  FADD.FTZ R9, R162.reuse, R9 ;  /* 0x00000009a2097221 */ /* 0x042fe20000010000 */
[----:B------:R-:W-:-:S06]  /*c8d0*/  F2FP.BF16.F32.PACK_AB R185, R162, R172 ;  /* 0x000000aca2b9723e */ /* 0x000fcc00000010ff */
[----:B------:R-:W1:Y:S01]  /*c8e0*/  MUFU.EX2 R23, R161 ;  /* 0x000000a100177308 */ /* 0x000e620000000800 */
[----:B0-----:R-:W-:-:S07]  /*c8f0*/  FADD.FTZ R18, R186, R153 ;  /* 0x00000099ba127221 */ /* 0x001fce0000010000 */
[----:B------:R-:W0:Y:S01]  /*c900*/  MUFU.EX2 R178, R178 ;  /* 0x000000b200b27308 */ /* 0x000e220000000800 */
[----:B---3--:R-:W-:Y:S01]  /*c910*/  FADD.FTZ R9, R166, R9 ;  /* 0x00000009a6097221 */ /* 0x008fe20000010000 */
[C---:B-1----:R-:W-:Y:S01]  /*c920*/  FADD.FTZ R18, R23.reuse, R18 ;  /* 0x0000001217127221 */ /* 0x042fe20000010000 */
[----:B------:R-:W-:Y:S01]  /*c930*/  F2FP.BF16.F32.PACK_AB R186, R23, R186 ;  /* 0x000000ba17ba723e */ /* 0x000fe200000010ff */
[----:B------:R-:W-:Y:S02]  /*c940*/  IMAD.MOV.U32 R23, RZ, RZ, R4 ;  /* 0x000000ffff177224 */ /* 0x000fe400078e0004 */
[C---:B0-----:R-:W-:Y:S01]  /*c950*/  FADD.FTZ R9, R178.reuse, R9 ;  /* 0x00000009b2097221 */ /* 0x041fe20000010000 */
[----:B------:R-:W-:Y:S01]  /*c960*/  F2FP.BF16.F32.PACK_AB R187, R178, R166 ;  /* 0x000000a6b2bb723e */ /* 0x000fe200000010ff */
[----:B--2---:R-:W-:Y:S06]  /*c970*/  @P0 BRA `(.L_x_1035) ;  /* 0xffffffd000f40947 */ /* 0x004fec000383ffff */
.L_x_1018:
        /* <DEDUP_REMOVED lines=131> */
.L_x_1036:
        /* <DEDUP_REMOVED lines=8> */
.L_x_1037:
[----:B-1----:R-:W-:Y:S05]  /*d230*/  @P0 BRA `(.L_x_1038) ;  /* 0x0000000000080947 */ /* 0x002fea0003800000 */
[----:B------:R-:W1:Y:S02]  /*d240*/  SYNCS.PHASECHK.TRANS64.TRYWAIT P0, [UR7+0x30850], R0 ;  /* 0x03085000ff0075a7 */ /* 0x000e640008000147 */
[----:B-1----:R-:W-:Y:S05]  /*d250*/  @!P0 BRA `(.L_x_1039) ;  /* 0x0000008000588947 */ /* 0x002fea0003800000 */
.L_x_1038:
[----:B------:R-:W-:Y:S01]  /*d260*/  R2UR UR6, R16 ;  /* 0x00000000100672ca */ /* 0x000fe200000e0000 */
[----:B------:R-:W-:Y:S01]  /*d270*/  WARPGROUP.ARRIVE ;  /* 0x00000000000079c5 */ /* 0x000fe20000000000 */
[----:B------:R-:W-:Y:S01]  /*d280*/  UMOV UR11, 0x40000040 ;  /* 0x40000040000b7882 */ /* 0x000fe20000000000 */
[----:B-1----:R-:W1:Y:S01]  /*d290*/  SHFL.BFLY PT, R5, R18, 0x2, 0x1f ;  /* 0x0c401f0012057f89 */ /* 0x002e6200000e0000 */
[----:B------:R-:W-:Y:S02]  /*d2a0*/  IMAD.MOV.U32 R6, RZ, RZ, RZ ;  /* 0x000000ffff067224 */ /* 0x000fe400078e00ff */
[----:B------:R-:W-:Y:S01]  /*d2b0*/  IMAD.U32 R13, RZ, RZ, UR5 ;  /* 0x00000005ff0d7e24 */ /* 0x000fe2000f8e00ff */
[----:B0-----:R-:W0:Y:S06]  /*d2c0*/  SHFL.BFLY PT, R0, R9, 0x2, 0x1f ;  /* 0x0c401f0009007f89 */ /* 0x001e2c00000e0000 */
[----:B------:R-:W-:-:S04]  /*d2d0*/  UIADD3 UR6, UR6, 0x400, URZ ;  /* 0x0000040006067890 */ /* 0x000fc8000fffe03f */
[----:B------:R-:W-:-:S04]  /*d2e0*/  USHF.R.U32.HI UR6, URZ, 0x4, UR6 ;  /* 0x000000043f067899 */ /* 0x000fc80008011606 */
[----:B------:R-:W-:-:S04]  /*d2f0*/  ULOP3.LUT UR6, UR6, 0x3fff, URZ, 0xc0, !UPT ;  /* 0x00003fff06067892 */ /* 0x000fc8000f8ec03f */
[----:B------:R-:W-:Y:S01]  /*d300*/  ULOP3.LUT UR6, UR6, 0x2000000, URZ, 0xfc, !UPT ;  /* 0x0200000006067892 */ /* 0x000fe2000f8efc3f */
[----:B-1----:R-:W-:-:S03]  /*d310*/  FADD.FTZ R5, R5, R18 ;  /* 0x0000001205057221 */ /* 0x002fc60000010000 */
[----:B------:R-:W-:Y:S01]  /*d320*/  ULEA UR4, UR4, UR6, 0xb ;  /* 0x0000000604047291 */ /* 0x000fe2000f8e583f */
[----:B0-----:R-:W-:Y:S01]  /*d330*/  FADD.FTZ R2, R0, R9 ;  /* 0x0000000900027221 */ /* 0x001fe20000010000 */
[----:B------:R-:W-:Y:S02]  /*d340*/  IMAD.U32 R9, RZ, RZ, UR7 ;  /* 0x00000007ff097e24 */ /* 0x000fe4000f8e00ff */
[----:B------:R-:W-:Y:S01]  /*d350*/  UIADD3 UR6, UR4, 0x80, URZ ;  /* 0x0000008004067890 */ /* 0x000fe2000fffe03f */
[----:B------:R-:W0:Y:S02]  /*d360*/  SHFL.BFLY PT, R0, R5, 0x1, 0x1f ;  /* 0x0c201f0005007f89 */ /* 0x000e2400000e0000 */
[----:B------:R-:W-:Y:S01]  /*d370*/  UMOV UR10, UR4 ;  /* 0x00000004000a7c82 */ /* 0x000fe20008000000 */
[----:B------:R-:W-:Y:S01]  /*d380*/  @!P5 IADD3 R9, R9, 0x30860, RZ ;  /* 0x000308600909d810 */ /* 0x000fe20007ffe0ff */
[----:B------:R-:W-:Y:S01]  /*d390*/  HGMMA.64x256x16.F32.BF16 R24, R196, gdesc[UR8].tnspB, R24, gsb0 ;  /* 0x43e00008c4187df0 */ /* 0x000fe20008001818 */
[----:B------:R-:W-:Y:S01]  /*d3a0*/  UMOV UR11, 0x40000040 ;  /* 0x40000040000b7882 */ /* 0x000fe20000000000 */
[----:B------:R-:W-:Y:S01]  /*d3b0*/  UMOV UR10, UR6 ;  /* 0x00000006000a7c82 */ /* 0x000fe20008000000 */
[----:B------:R-:W-:Y:S01]  /*d3c0*/  UIADD3 UR6, UR4, 0x100, URZ ;  /* 0x0000010004067890 */ /* 0x000fe2000fffe03f */
[----:B------:R-:W1:Y:S01]  /*d3d0*/  SHFL.BFLY PT, R7, R2, 0x1, 0x1f ;  /* 0x0c201f0002077f89 */ /* 0x000e6200000e0000 */
[----:B------:R-:W-:Y:S01]  /*d3e0*/  UIADD3 UR4, UR4, 0x180, URZ ;  /* 0x0000018004047890 */ /* 0x000fe2000fffe03f */
[----:B------:R-:W-:Y:S01]  /*d3f0*/  @!P5 PRMT R9, RZ, 0x654, R9 ;  /* 0x00000654ff09d816 */ /* 0x000fe20000000009 */
[----:B0-----:R-:W-:Y:S01]  /*d400*/  FADD.FTZ R11, R5, R0 ;  /* 0x00000000050b7221 */ /* 0x001fe20000010000 */
[----:B------:R-:W-:-:S02]  /*d410*/  IMAD.MOV.U32 R5, RZ, RZ, RZ ;  /* 0x000000ffff057224 */ /* 0x000fc400078e00ff */
[----:B------:R-:W-:Y:S02]  /*d420*/  IMAD.MOV.U32 R0, RZ, RZ, -0x800000 ;  /* 0xff800000ff007424 */ /* 0x000fe400078e00ff */
[----:B------:R-:W-:Y:S01]  /*d430*/  FSETP.NE.FTZ.AND P0, PT, R11, RZ, PT ;  /* 0x000000ff0b00720b */ /* 0x000fe20003f15000 */
[----:B-1----:R-:W-:Y:S01]  /*d440*/  FADD.FTZ R12, R2, R7 ;  /* 0x00000007020c7221 */ /* 0x002fe20000010000 */
[----:B------:R-:W-:Y:S01]  /*d450*/  MOV R7, UR5 ;  /* 0x0000000500077c02 */ /* 0x000fe20008000f00 */
[----:B------:R-:W-:-:S03]  /*d460*/  IMAD.MOV.U32 R2, RZ, RZ, -0x800000 ;  /* 0xff800000ff027424 */ /* 0x000fc600078e00ff */
[----:B------:R-:W-:-:S07]  /*d470*/  FSETP.NE.FTZ.AND P1, PT, R12, RZ, PT ;  /* 0x000000ff0c00720b */ /* 0x000fce0003f35000 */
[----:B------:R-:W0:Y:S01]  /*d480*/  @P0 MUFU.LG2 R8, R11 ;  /* 0x0000000b00080308 */ /* 0x000e220000000c00 */
[----:B------:R-:W-:-:S07]  /*d490*/  @P0 FMUL.FTZ R7, R7, 0.69314718246459960938 ;  /* 0x3f31721807070820 */ /* 0x000fce0000410000 */
[----:B------:R-:W1:Y:S01]  /*d4a0*/  @P1 MUFU.LG2 R10, R12 ;  /* 0x0000000c000a1308 */ /* 0x000e620000000c00 */
[----:B------:R-:W-:-:S07]  /*d4b0*/  @P1 FMUL.FTZ R13, R13, 0.69314718246459960938 ;  /* 0x3f3172180d0d1820 */ /* 0x000fce0000410000 */
        /* <DEDUP_REMOVED lines=10> */
[----:B------:R-:W-:Y:S01]  /*d560*/  UMOV UR10, UR6 ;  /* 0x00000006000a7c82 */ /* 0x000fe20008000000 */
[----:B------:R-:W-:Y:S01]  /*d570*/  UMOV UR11, 0x40000040 ;  /* 0x40000040000b7882 */ /* 0x000fe20000000000 */
[----:B------:R-:W-:Y:S02]  /*d580*/  WARPGROUP.DEPBAR.LE gsb0, 0x0 ;  /* 0x00008000000079c5 */ /* 0x000fe40000010000 */
[----:B------:R-:W-:-:S15]  /*d590*/  WARPGROUP.ARRIVE ;  /* 0x00000000000079c5 */ /* 0x000fde0000000000 */
[----:B------:R-:W-:-:S08]  /*d5a0*/  NOP ;  /* 0x0000000000007918 */ /* 0x000fd00000000000 */
        /* <DEDUP_REMOVED lines=137> */
.L_x_969:
[----:B------:R-:W-:Y:S05]  /*de40*/  @P0 BRA `(.L_x_1040) ;  /* 0x0000002000640947 */ /* 0x000fea0003800000 */
[----:B------:R-:W2:Y:S01]  /*de50*/  LDL R3, [R1] ;  /* 0x0000000001037983 */ /* 0x000ea20000100800 */
[----:B------:R-:W0:Y:S01]  /*de60*/  S2UR UR12, SR_CTAID.Z ;  /* 0x00000000000c79c3 */ /* 0x000e220000002700 */
[----:B------:R-:W-:Y:S01]  /*de70*/  ULDC.64 UR8, c[0x0][0xbd0] ;  /* 0x0002f40000087ab9 */ /* 0x000fe20000000a00 */
[----:B------:R-:W-:Y:S01]  /*de80*/  ULDC.64 UR14, c[0x0][0x208] ;  /* 0x00008200000e7ab9 */ /* 0x000fe20000000a00 */
[----:B------:R-:W1:Y:S01]  /*de90*/  S2R R22, SR_CTAID.X ;  /* 0x0000000000167919 */ /* 0x000e620000002500 */
[----:B------:R-:W-:Y:S04]  /*dea0*/  BSSY B0, `(.L_x_1041) ;  /* 0x000014d000007945 */ /* 0x000fe80003800000 */
[----:B------:R-:W3:Y:S08]  /*deb0*/  LDC.64 R18, c[0x0][0xbd8] ;  /* 0x0002f600ff127b82 */ /* 0x000ef00000000a00 */
[----:B------:R-:W4:Y:S08]  /*dec0*/  S2UR UR11, SR_CTAID.Y ;  /* 0x00000000000b79c3 */ /* 0x000f300000002600 */
[----:B------:R-:W4:Y:S01]  /*ded0*/  LDC R23, c[0x0][0xc50] ;  /* 0x00031400ff177b82 */ /* 0x000f220000000800 */
[----:B0-----:R-:W-:-:S07]  /*dee0*/  USHF.R.S32.HI UR10, URZ, 0x1f, UR12 ;  /* 0x0000001f3f0a7899 */ /* 0x001fce000801140c */
[----:B------:R-:W0:Y:S08]  /*def0*/  LDC.64 R20, c[0x0][0xb40] ;  /* 0x0002d000ff147b82 */ /* 0x000e300000000a00 */
[----:B------:R-:W-:Y:S01]  /*df00*/  BAR.SYNC.DEFER_BLOCKING 0x1, 0x100 ;  /* 0x0044000000007b1d */ /* 0x000fe20000010000 */
[----:B--2---:R-:W-:-:S05]  /*df10*/  R2UR UR13, R3 ;  /* 0x00000000030d72ca */ /* 0x004fca00000e0000 */
[----:B------:R-:W2:Y:S08]  /*df20*/  S2R R3, SR_TID.X ;  /* 0x0000000000037919 */ /* 0x000eb00000002100 */
[----:B------:R-:W-:Y:S02]  /*df30*/  USHF.R.S32.HI UR7, URZ, 0x1f, UR13 ;  /* 0x0000001f3f077899 */ /* 0x000fe4000801140d */
[----:B------:R-:W-:-:S02]  /*df40*/  UIMAD.WIDE.U32 UR4, UR13, UR8, URZ ;  /* 0x000000080d0472a5 */ /* 0x000fc4000f8e003f */
[----:B------:R-:W-:-:S04]  /*df50*/  UIMAD UR6, UR7, UR8, URZ ;  /* 0x00000008070672a4 */ /* 0x000fc8000f8e023f */
[----:B------:R-:W-:-:S03]  /*df60*/  UIMAD UR6, UR13, UR9, UR6 ;  /* 0x000000090d0672a4 */ /* 0x000fc6000f8e0206 */
[----:B------:R-:W-:Y:S01]  /*df70*/  ULDC.64 UR8, c[0x0][0xb38] ;  /* 0x0002ce0000087ab9 */ /* 0x000fe20000000a00 */
[----:B------:R-:W-:Y:S02]  /*df80*/  UIADD3 UR6, UR5, UR6, URZ ;  /* 0x0000000605067290 */ /* 0x000fe4000fffe03f */
[----:B------:R-:W-:Y:S01]  /*df90*/  UIMAD UR7, UR7, UR8, URZ ;  /* 0x00000008070772a4 */ /* 0x000fe2000f8e023f */
[----:B--2---:R-:W-:-:S05]  /*dfa0*/  VIADD R5, R3, 0xffffff80 ;  /* 0xffffff8003057836 */ /* 0x004fca0000000000 */
[----:B------:R-:W-:-:S04]  /*dfb0*/  SHF.R.S32.HI R4, RZ, 0x1f, R5 ;  /* 0x0000001fff047819 */ /* 0x000fc80000011405 */
[CC--:B------:R-:W-:Y:S02]  /*dfc0*/  LEA.HI R6, R4.reuse, R5.reuse, RZ, 0x7 ;  /* 0x0000000504067211 */ /* 0x0c0fe400078f38ff */
[----:B------:R-:W-:Y:S02]  /*dfd0*/  LEA.HI R11, R4, R5, RZ, 0x2 ;  /* 0x00000005040b7211 */ /* 0x000fe400078f10ff */
[----:B------:R-:W-:Y:S02]  /*dfe0*/  LOP3.LUT R8, R6, 0xffffff80, RZ, 0xc0, !PT ;  /* 0xffffff8006087812 */ /* 0x000fe400078ec0ff */
[----:B------:R-:W-:-:S03]  /*dff0*/  SHF.R.S32.HI R7, RZ, 0x7, R6 ;  /* 0x00000007ff077819 */ /* 0x000fc60000011406 */
[----:B------:R-:W-:Y:S01]  /*e000*/  IMAD.IADD R3, R5, 0x1, -R8 ;  /* 0x0000000105037824 */ /* 0x000fe200078e0a08 */
[----:B------:R-:W-:Y:S01]  /*e010*/  LEA.HI R4, R6, R7, RZ, 0x1 ;  /* 0x0000000706047211 */ /* 0x000fe200078f08ff */
[----:B------:R-:W2:Y:S01]  /*e020*/  LDC R8, c[0x0][0xbe8] ;  /* 0x0002fa00ff087b82 */ /* 0x000ea20000000800 */
[----:B------:R-:W-:Y:S02]  /*e030*/  LOP3.LUT R6, R11, 0xfffffffc, RZ, 0xc0, !PT ;  /* 0xfffffffc0b067812 */ /* 0x000fe400078ec0ff */
[----:B------:R-:W-:Y:S02]  /*e040*/  SHF.R.S32.HI R12, RZ, 0x1f, R3 ;  /* 0x0000001fff0c7819 */ /* 0x000fe40000011403 */
[----:B------:R-:W-:Y:S01]  /*e050*/  LOP3.LUT R4, R4, 0x3fffffe, RZ, 0xc0, !PT ;  /* 0x03fffffe04047812 */ /* 0x000fe200078ec0ff */
[----:B------:R-:W-:Y:S01]  /*e060*/  IMAD.IADD R5, R5, 0x1, -R6 ;  /* 0x0000000105057824 */ /* 0x000fe200078e0a06 */
[CC--:B------:R-:W-:Y:S02]  /*e070*/  LEA.HI R10, R12.reuse, R3.reuse, RZ, 0x2 ;  /* 0x000000030c0a7211 */ /* 0x0c0fe400078f10ff */
[----:B------:R-:W-:Y:S01]  /*e080*/  LEA.HI R12, R12, R3, RZ, 0x5 ;  /* 0x000000030c0c7211 */ /* 0x000fe200078f28ff */
[----:B------:R-:W-:Y:S01]  /*e090*/  IMAD.IADD R6, R7, 0x1, -R4 ;  /* 0x0000000107067824 */ /* 0x000fe200078e0a04 */
[----:B------:R-:W-:-:S02]  /*e0a0*/  SHF.R.S32.HI R9, RZ, 0x2, R10 ;  /* 0x00000002ff097819 */ /* 0x000fc4000001140a */
[----:B------:R-:W-:Y:S02]  /*e0b0*/  SHF.R.S32.HI R14, RZ, 0x1f, R10 ;  /* 0x0000001fff0e7819 */ /* 0x000fe4000001140a */
[----:B------:R-:W-:Y:S02]  /*e0c0*/  LEA.HI R7, R5, R5, RZ, 0x1 ;  /* 0x0000000505077211 */ /* 0x000fe400078f08ff */
[----:B------:R-:W-:Y:S02]  /*e0d0*/  LEA.HI R14, R14, R9, RZ, 0x3 ;  /* 0x000000090e0e7211 */ /* 0x000fe400078f18ff */
[----:B------:R-:W-:Y:S02]  /*e0e0*/  LOP3.LUT R10, R10, 0x7ffffffc, RZ, 0xc0, !PT ;  /* 0x7ffffffc0a0a7812 */ /* 0x000fe400078ec0ff */
[----:B------:R-:W-:Y:S02]  /*e0f0*/  LOP3.LUT R14, R14, 0xfffffff8, RZ, 0xc0, !PT ;  /* 0xfffffff80e0e7812 */ /* 0x000fe400078ec0ff */
[----:B--2---:R-:W-:-:S03]  /*e100*/  ISETP.NE.AND P0, PT, R8, 0x1, PT ;  /* 0x000000010800780c */ /* 0x004fc60003f05270 */
[----:B------:R-:W-:Y:S01]  /*e110*/  IMAD.IADD R4, R9, 0x1, -R14 ;  /* 0x0000000109047824 */ /* 0x000fe200078e0a0e */
[----:B------:R-:W-:Y:S02]  /*e120*/  LOP3.LUT R14, R7, 0x1ffffffe, RZ, 0xc0, !PT ;  /* 0x1ffffffe070e7812 */ /* 0x000fe400078ec0ff */
[----:B------:R-:W-:Y:S01]  /*e130*/  SHF.R.S32.HI R7, RZ, 0x5, R12 ;  /* 0x00000005ff077819 */ /* 0x000fe2000001140c */
[----:B---3--:R-:W-:Y:S01]  /*e140*/  IMAD R12, R18, UR10, RZ ;  /* 0x0000000a120c7c24 */ /* 0x008fe2000f8e02ff */
[----:B------:R-:W-:Y:S01]  /*e150*/  IADD3 R16, R5, -R14, RZ ;  /* 0x8000000e05107210 */ /* 0x000fe20007ffe0ff */
[----:B------:R-:W-:Y:S02]  /*e160*/  IMAD.U32 R5, RZ, RZ, UR5 ;  /* 0x00000005ff057e24 */ /* 0x000fe4000f8e00ff */
[----:B------:R-:W-:Y:S02]  /*e170*/  IMAD R7, R7, 0x10, R4 ;  /* 0x0000001007077824 */ /* 0x000fe400078e0204 */
[----:B------:R-:W-:Y:S01]  /*e180*/  IMAD.U32 R4, RZ, RZ, UR4 ;  /* 0x00000004ff047e24 */ /* 0x000fe2000f8e00ff */
[----:B------:R-:W2:Y:S01]  /*e190*/  @P0 LDC R14, c[0x0][0xbec] ;  /* 0x0002fb00ff0e0b82 */ /* 0x000ea20000000800 */
[----:B------:R-:W-:Y:S01]  /*e1a0*/  IMAD R9, R6, 0x40, R7 ;  /* 0x0000004006097824 */ /* 0x000fe200078e0207 */
[----:B------:R-:W-:Y:S01]  /*e1b0*/  UIMAD.WIDE.U32 UR4, UR13, UR8, URZ ;  /* 0x000000080d0472a5 */ /* 0x000fe2000f8e003f */
[----:B------:R-:W-:Y:S01]  /*e1c0*/  IMAD.U32 R5, RZ, RZ, UR6 ;  /* 0x00000006ff057e24 */ /* 0x000fe2000f8e00ff */
[----:B------:R-:W-:Y:S01]  /*e1d0*/  UIMAD UR6, UR13, UR9, UR7 ;  /* 0x000000090d0672a4 */ /* 0x000fe2000f8e0207 */
[----:B------:R-:W-:Y:S01]  /*e1e0*/  IMAD R15, R19, UR12, R12 ;  /* 0x0000000c130f7c24 */ /* 0x000fe2000f8e020c */
[----:B------:R-:W-:Y:S01]  /*e1f0*/  LEA R6, R16, R9, 0x3 ;  /* 0x0000000910067211 */ /* 0x000fe200078e18ff */
[----:B------:R-:W-:Y:S01]  /*e200*/  IMAD R16, RZ, RZ, -UR13 ;  /* 0x8000000dff107e24 */ /* 0x000fe2000f8e02ff */
[----:B------:R-:W3:Y:S01]  /*e210*/  @P0 LDC R152, c[0x0][0xbec] ;  /* 0x0002fb00ff980b82 */ /* 0x000ee20000000800 */
[----:B------:R-:W-:Y:S01]  /*e220*/  UIADD3 UR6, UR5, UR6, URZ ;  /* 0x0000000605067290 */ /* 0x000fe2000fffe03f */
[----:B------:R-:W-:Y:S01]  /*e230*/  IMAD.WIDE.U32 R4, R18, UR12, R4 ;  /* 0x0000000c12047c25 */ /* 0x000fe2000f8e0004 */
[----:B------:R-:W-:-:S03]  /*e240*/  ULDC.64 UR8, c[0x0][0xb28] ;  /* 0x0002ca0000087ab9 */ /* 0x000fc60000000a00 */
[----:B-1----:R-:W-:Y:S02]  /*e250*/  IMAD R11, R22, 0x80, R6 ;  /* 0x00000080160b7824 */ /* 0x002fe400078e0206 */
[----:B------:R-:W1:Y:S01]  /*e260*/  @P0 LDC R17, c[0x0][0xbf0] ;  /* 0x0002fc00ff110b82 */ /* 0x000e620000000800 */
[----:B----4-:R-:W-:Y:S02]  /*e270*/  IMAD R23, R23, R16, UR11 ;  /* 0x0000000b17177e24 */ /* 0x010fe4000f8e0210 */
[----:B------:R-:W-:Y:S01]  /*e280*/  IMAD.U32 R7, RZ, RZ, UR5 ;  /* 0x00000005ff077e24 */ /* 0x000fe2000f8e00ff */
[----:B------:R-:W-:Y:S01]  /*e290*/  MOV R13, R11 ;  /* 0x0000000b000d7202 */ /* 0x000fe20000000f00 */
[----:B------:R-:W-:Y:S01]  /*e2a0*/  IMAD.U32 R6, RZ, RZ, UR4 ;  /* 0x00000004ff067e24 */ /* 0x000fe2000f8e00ff */
[----:B------:R-:W-:Y:S01]  /*e2b0*/  SHF.R.S32.HI R16, RZ, 0x1f, R23 ;  /* 0x0000001fff107819 */ /* 0x000fe20000011417 */
[----:B------:R-:W-:Y:S01]  /*e2c0*/  IMAD.U32 R7, RZ, RZ, UR6 ;  /* 0x00000006ff077e24 */ /* 0x000fe2000f8e00ff */
[----:B------:R-:W4:Y:S01]  /*e2d0*/  @P0 LDC R153, c[0x0][0xbf0] ;  /* 0x0002fc00ff990b82 */ /* 0x000f220000000800 */
[----:B--2---:R-:W-:Y:S01]  /*e2e0*/  @P0 IMAD.HI.U32 R12, R11, R14, RZ ;  /* 0x0000000e0b0c0227 */ /* 0x004fe200078e00ff */
[----:B------:R-:W-:Y:S01]  /*e2f0*/  ULDC.64 UR4, c[0x0][0xbe0] ;  /* 0x0002f80000047ab9 */ /* 0x000fe20000000a00 */
[----:B------:R-:W-:-:S02]  /*e300*/  ULDC.64 UR6, c[0x0][0xb48] ;  /* 0x0002d20000067ab9 */ /* 0x000fc40000000a00 */
[----:B------:R-:W-:Y:S02]  /*e310*/  IMAD.IADD R5, R5, 0x1, R15 ;  /* 0x0000000105057824 */ /* 0x000fe400078e020f */
[----:B0-----:R-:W-:Y:S02]  /*e320*/  IMAD R14, R20, UR10, RZ ;  /* 0x0000000a140e7c24 */ /* 0x001fe4000f8e02ff */
[----:B---3--:R-:W-:-:S04]  /*e330*/  @P0 IMAD.HI.U32 R152, R11, R152, RZ ;  /* 0x000000980b980227 */ /* 0x008fc800078e00ff */
[----:B------:R-:W-:Y:S01]  /*e340*/  IMAD.WIDE.U32 R6, R20, UR12, R6 ;  /* 0x0000000c14067c25 */ /* 0x000fe2000f8e0006 */
[----:B-1----:R-:W-:-:S03]  /*e350*/  @P0 SHF.R.U32.HI R13, RZ, R17, R12 ;  /* 0x00000011ff0d0219 */ /* 0x002fc6000001160c */
[----:B------:R-:W-:Y:S02]  /*e360*/  IMAD R17, R21, UR12, R14 ;  /* 0x0000000c15117c24 */ /* 0x000fe4000f8e020e */
[----:B------:R-:W-:Y:S02]  /*e370*/  IMAD.MOV.U32 R15, RZ, RZ, R11 ;  /* 0x000000ffff0f7224 */ /* 0x000fe400078e000b */
[----:B------:R-:W-:Y:S02]  /*e380*/  IMAD R12, R16, UR4, RZ ;  /* 0x00000004100c7c24 */ /* 0x000fe4000f8e02ff */
[----:B------:R-:W-:Y:S01]  /*e390*/  IMAD.WIDE.U32 R4, R23, UR4, R4 ;  /* 0x0000000417047c25 */ /* 0x000fe2000f8e0004 */
[----:B----4-:R-:W-:-:S03]  /*e3a0*/  @P0 SHF.R.U32.HI R15, RZ, R153, R152 ;  /* 0x00000099ff0f0219 */ /* 0x010fc60000011698 */
[----:B------:R-:W-:Y:S01]  /*e3b0*/  IMAD.IADD R7, R7, 0x1, R17 ;  /* 0x0000000107077824 */ /* 0x000fe200078e0211 */
[----:B------:R-:W-:Y:S01]  /*e3c0*/  SHF.R.S32.HI R17, RZ, 0x1f, R13 ;  /* 0x0000001fff117819 */ /* 0x000fe2000001140d */
[----:B------:R-:W-:Y:S01]  /*e3d0*/  IMAD R14, R23, UR5, R12 ;  /* 0x00000005170e7c24 */ /* 0x000fe2000f8e020c */
[----:B------:R-:W-:Y:S01]  /*e3e0*/  IADD3 R4, P0, R13, R4, RZ ;  /* 0x000000040d047210 */ /* 0x000fe20007f1e0ff */
[----:B------:R-:W-:Y:S01]  /*e3f0*/  IMAD R16, R16, UR6, RZ ;  /* 0x0000000610107c24 */ /* 0x000fe2000f8e02ff */
[----:B------:R-:W-:Y:S01]  /*e400*/  SHF.R.S32.HI R12, RZ, 0x1f, R15 ;  /* 0x0000001fff0c7819 */ /* 0x000fe2000001140f */
[----:B------:R-:W-:Y:S01]  /*e410*/  IMAD.MOV R13, RZ, RZ, -R13 ;  /* 0x000000ffff0d7224 */ /* 0x000fe200078e0a0d */
[----:B------:R-:W-:Y:S01]  /*e420*/  ULDC.64 UR4, c[0x0][0xb30] ;  /* 0x0002cc0000047ab9 */ /* 0x000fe20000000a00 */
[----:B------:R-:W-:Y:S01]  /*e430*/  IMAD R19, R23, UR7, R16 ;  /* 0x0000000717137c24 */ /* 0x000fe2000f8e0210 */
[----:B------:R-:W-:Y:S01]  /*e440*/  IADD3.X R5, R17, R5, R14, P0, !PT ;  /* 0x0000000511057210 */ /* 0x000fe200007fe40e */
[----:B------:R-:W-:Y:S01]  /*e450*/  IMAD.WIDE.U32 R6, R23, UR6, R6 ;  /* 0x0000000617067c25 */ /* 0x000fe2000f8e0006 */
[----:B------:R-:W-:-:S03]  /*e460*/  ULDC.64 UR6, c[0x0][0xbc8] ;  /* 0x0002f20000067ab9 */ /* 0x000fc60000000a00 */
[----:B------:R-:W-:Y:S01]  /*e470*/  IMAD.MOV R16, RZ, RZ, -R15 ;  /* 0x000000ffff107224 */ /* 0x000fe200078e0a0f */
[----:B------:R-:W-:Y:S01]  /*e480*/  IADD3 R7, R7, R19, RZ ;  /* 0x0000001307077210 */ /* 0x000fe20007ffe0ff */
[----:B------:R-:W-:Y:S02]  /*e490*/  IMAD R12, R12, UR4, RZ ;  /* 0x000000040c0c7c24 */ /* 0x000fe4000f8e02ff */
        /* <DEDUP_REMOVED lines=18> */
[----:B------:R-:W-:Y:S02]  /*e5c0*/  ULDC UR6, c[0x0][0xa88] ;  /* 0x0002a20000067ab9 */ /* 0x000fe40000000800 */
[----:B------:R-:W-:Y:S01]  /*e5d0*/  IMAD.IADD R5, R5, 0x1, R15 ;  /* 0x0000000105057824 */ /* 0x000fe200078e020f */
[----:B------:R-:W-:Y:S01]  /*e5e0*/  LEA R6, P1, R12, UR8, 0x2 ;  /* 0x000000080c067c11 */ /* 0x000fe2000f8210ff */
[----:B------:R-:W-:Y:S01]  /*e5f0*/  IMAD.IADD R7, R13, 0x1, R17 ;  /* 0x000000010d077824 */ /* 0x000fe200078e0211 */
[----:B------:R-:W-:Y:S01]  /*e600*/  SHFL.IDX PT, R14, R16, 0x1, 0x1c1f ;  /* 0x003c1f00100e7f89 */ /* 0x000fe200000e0000 */
[----:B------:R-:W-:Y:S01]  /*e610*/  IMAD R11, R22, 0x80, R9 ;  /* 0x00000080160b7824 */ /* 0x000fe200078e0209 */
[----:B------:R-:W-:Y:S01]  /*e620*/  LEA.HI.X R17, R4, UR7, R5, 0x2, P0 ;  /* 0x0000000704117c11 */ /* 0x000fe200080f1405 */
[----:B0-----:R-:W-:Y:S01]  /*e630*/  ULEA UR4, UR5, UR4, 0x18 ;  /* 0x0000000405047291 */ /* 0x001fe2000f8ec03f */
[----:B------:R-:W-:Y:S01]  /*e640*/  LEA.HI.X R7, R12, UR9, R7, 0x2, P1 ;  /* 0x000000090c077c11 */ /* 0x000fe200088f1407 */
[----:B------:R-:W-:Y:S01]  /*e650*/  IMAD R8, R8, UR6, RZ ;  /* 0x0000000608087c24 */ /* 0x000fe2000f8e02ff */
[----:B------:R-:W-:Y:S01]  /*e660*/  SHFL.IDX PT, R12, R16, RZ, 0x1c1f ;  /* 0x001c1fff100c7589 */ /* 0x000fe200000e0000 */
[----:B------:R-:W-:Y:S01]  /*e670*/  LOP3.LUT P0, RZ, R3, 0x3, RZ, 0xc0, !PT ;  /* 0x0000000303ff7812 */ /* 0x000fe2000780c0ff */
[C---:B------:R-:W-:Y:S01]  /*e680*/  VIADD R9, R11.reuse, 0x8 ;  /* 0x000000080b097836 */ /* 0x040fe20000000000 */
[----:B------:R-:W-:Y:S01]  /*e690*/  UIADD3 UR4, UR4, 0x30820, URZ ;  /* 0x0003082004047890 */ /* 0x000fe2000fffe03f */
[----:B------:R-:W0:Y:S01]  /*e6a0*/  SHFL.IDX PT, R13, R17, RZ, 0x1c1f ;  /* 0x001c1fff110d7589 */ /* 0x000e2200000e0000 */
[----:B------:R-:W-:-:S02]  /*e6b0*/  ISETP.GE.OR P1, PT, R11, R8, P0 ;  /* 0x000000080b00720c */ /* 0x000fc40000726670 */
[-C--:B------:R-:W-:Y:S01]  /*e6c0*/  ISETP.GE.OR P0, PT, R9, R8.reuse, P0 ;  /* 0x000000080900720c */ /* 0x080fe20000706670 */
[----:B------:R-:W1:Y:S01]  /*e6d0*/  SHFL.IDX PT, R15, R17, 0x1, 0x1c1f ;  /* 0x003c1f00110f7f89 */ /* 0x000e6200000e0000 */
[----:B------:R-:W-:Y:S01]  /*e6e0*/  ISETP.GE.AND P2, PT, R11, R8, PT ;  /* 0x000000080b00720c */ /* 0x000fe20003f46270 */
[----:B------:R-:W-:Y:S01]  /*e6f0*/  UPRMT UR4, URZ, 0x654, UR4 ;  /* 0x000006543f047896 */ /* 0x000fe20008000004 */
[----:B------:R-:W-:Y:S01]  /*e700*/  IADD3 R3, R3, -R10, RZ ;  /* 0x8000000a03037210 */ /* 0x000fe20007ffe0ff */
[----:B------:R2:W3:Y:S04]  /*e710*/  SHFL.IDX PT, R4, R6, RZ, 0x1c1f ;  /* 0x001c1fff06047589 */ /* 0x0004e800000e0000 */
[----:B------:R2:W4:Y:S01]  /*e720*/  SHFL.IDX PT, R5, R7, RZ, 0x1c1f ;  /* 0x001c1fff07057589 */ /* 0x00052200000e0000 */
[----:B------:R-:W-:-:S02]  /*e730*/  IMAD.SHL.U32 R3, R3, 0x2, RZ ;  /* 0x0000000203037824 */ /* 0x000fc400078e00ff */
[----:B------:R-:W-:Y:S01]  /*e740*/  SYNCS.ARRIVE.TRANS64.RED.A1T0 RZ, [UR4], RZ ;  /* 0x000000ffffff79a7 */ /* 0x000fe20008100404 */
[----:B0-----:R2:W-:Y:S04]  /*e750*/  @!P1 ST.E desc[UR14][R12.64], R0 ;  /* 0x000000000c009985 */ /* 0x0015e8000c10190e */
[----:B-1----:R2:W-:Y:S01]  /*e760*/  @!P0 ST.E desc[UR14][R14.64], R2 ;  /* 0x000000020e008985 */ /* 0x0025e2000c10190e */
[----:B------:R-:W-:Y:S05]  /*e770*/  @P2 BRA `(.L_x_1042) ;  /* 0x0000000800fc2947 */ /* 0x000fea0003800000 */
[C---:B--2---:R-:W-:Y:S01]  /*e780*/  VIADD R0, R3.reuse, 0x8 ;  /* 0x0000000803007836 */ /* 0x044fe20000000000 */
[----:B------:R-:W-:Y:S01]  /*e790*/  ULDC UR4, c[0x0][0xac8] ;  /* 0x0002b20000047ab9 */ /* 0x000fe20000000800 */
[C---:B------:R-:W-:Y:S01]  /*e7a0*/  VIADD R2, R3.reuse, 0x10 ;  /* 0x0000001003027836 */ /* 0x040fe20000000000 */
[C---:B------:R-:W-:Y:S01]  /*e7b0*/  ISETP.GE.AND P2, PT, R3.reuse, UR4, PT ;  /* 0x0000000403007c0c */ /* 0x040fe2000bf46270 */
[C---:B------:R-:W-:Y:S01]  /*e7c0*/  VIADD R10, R3.reuse, 0x18 ;  /* 0x00000018030a7836 */ /* 0x040fe20000000000 */
[----:B------:R-:W-:Y:S01]  /*e7d0*/  ISETP.GE.AND P3, PT, R0, UR4, PT ;  /* 0x0000000400007c0c */ /* 0x000fe2000bf66270 */
[C---:B------:R-:W-:Y:S01]  /*e7e0*/  VIADD R18, R3.reuse, 0x20 ;  /* 0x0000002003127836 */ /* 0x040fe20000000000 */
[----:B------:R-:W-:Y:S01]  /*e7f0*/  ISETP.GE.AND P4, PT, R2, UR4, PT ;  /* 0x0000000402007c0c */ /* 0x000fe2000bf86270 */
[----:B------:R-:W-:Y:S01]  /*e800*/  ULDC.64 UR6, c[0x0][0x208] ;  /* 0x0000820000067ab9 */ /* 0x000fe20000000a00 */
[----:B------:R-:W-:Y:S01]  /*e810*/  ISETP.GE.AND P5, PT, R10, UR4, PT ;  /* 0x000000040a007c0c */ /* 0x000fe2000bfa6270 */
[C---:B------:R-:W-:Y:S01]  /*e820*/  VIADD R20, R3.reuse, 0x40 ;  /* 0x0000004003147836 */ /* 0x040fe20000000000 */
[C---:B------:R-:W-:Y:S01]  /*e830*/  IADD3 R19, R3.reuse, 0x28, RZ ;  /* 0x0000002803137810 */ /* 0x040fe20007ffe0ff */
[C---:B------:R-:W-:Y:S01]  /*e840*/  VIADD R21, R3.reuse, 0x48 ;  /* 0x0000004803157836 */ /* 0x040fe20000000000 */
[----:B------:R-:W-:Y:S01]  /*e850*/  ISETP.GE.AND P0, PT, R18, UR4, PT ;  /* 0x0000000412007c0c */ /* 0x000fe2000bf06270 */
[----:B------:R-:W-:Y:S01]  /*e860*/  VIADD R22, R3, 0x50 ;  /* 0x0000005003167836 */ /* 0x000fe20000000000 */
[----:B------:R-:W-:-:S03]  /*e870*/  ISETP.GE.AND P1, PT, R19, UR4, PT ;  /* 0x0000000413007c0c */ /* 0x000fc6000bf26270 */
[----:B------:R-:W-:Y:S02]  /*e880*/  @!P3 LEA.HI R0, R0, R0, RZ, 0x1 ;  /* 0x000000000000b211 */ /* 0x000fe400078f08ff */
[----:B------:R-:W-:Y:S02]  /*e890*/  @!P4 LEA.HI R2, R2, R2, RZ, 0x1 ;  /* 0x000000020202c211 */ /* 0x000fe400078f08ff */
[----:B------:R-:W-:Y:S02]  /*e8a0*/  @!P5 LEA.HI R10, R10, R10, RZ, 0x1 ;  /* 0x0000000a0a0ad211 */ /* 0x000fe400078f08ff */
[----:B------:R-:W-:Y:S01]  /*e8b0*/  @!P3 LOP3.LUT R13, R0, 0xfffffffe, RZ, 0xc0, !PT ;  /* 0xfffffffe000db812 */ /* 0x000fe200078ec0ff */
[C---:B------:R-:W-:Y:S01]  /*e8c0*/  VIADD R0, R3.reuse, 0x30 ;  /* 0x0000003003007836 */ /* 0x040fe20000000000 */
[----:B------:R-:W-:Y:S01]  /*e8d0*/  @!P4 LOP3.LUT R15, R2, 0xfffffffe, RZ, 0xc0, !PT ;  /* 0xfffffffe020fc812 */ /* 0x000fe200078ec0ff */
[C---:B------:R-:W-:Y:S01]  /*e8e0*/  VIADD R2, R3.reuse, 0x38 ;  /* 0x0000003803027836 */ /* 0x040fe20000000000 */
[----:B------:R-:W-:Y:S01]  /*e8f0*/  @!P5 LOP3.LUT R17, R10, 0xfffffffe, RZ, 0xc0, !PT ;  /* 0xfffffffe0a11d812 */ /* 0x000fe200078ec0ff */
[----:B---34-:R-:W-:Y:S01]  /*e900*/  @!P2 IMAD.WIDE R10, R3, 0x4, R4 ;  /* 0x00000004030aa825 */ /* 0x018fe200078e0204 */
[----:B------:R-:W-:-:S02]  /*e910*/  ISETP.GE.AND P6, PT, R22, UR4, PT ;  /* 0x0000000416007c0c */ /* 0x000fc4000bfc6270 */
[----:B------:R-:W-:Y:S01]  /*e920*/  @!P0 LEA.HI R18, R18, R18, RZ, 0x1 ;  /* 0x0000001212128211 */ /* 0x000fe200078f08ff */
[--C-:B------:R-:W-:Y:S01]  /*e930*/  @!P3 IMAD.WIDE R12, R13, 0x4, R4.reuse ;  /* 0x000000040d0cb825 */ /* 0x100fe200078e0204 */
[----:B------:R0:W-:Y:S01]  /*e940*/  @!P2 ST.E.64 desc[UR6][R10.64], R24 ;  /* 0x000000180a00a985 */ /* 0x0001e2000c101b06 */
[----:B------:R-:W-:Y:S02]  /*e950*/  ISETP.GE.AND P2, PT, R0, UR4, PT ;  /* 0x0000000400007c0c */ /* 0x000fe4000bf46270 */
[--C-:B------:R-:W-:Y:S01]  /*e960*/  @!P4 IMAD.WIDE R14, R15, 0x4, R4.reuse ;  /* 0x000000040f0ec825 */ /* 0x100fe200078e0204 */
[----:B------:R1:W-:Y:S01]  /*e970*/  @!P3 ST.E.64 desc[UR6][R12.64], R28 ;  /* 0x0000001c0c00b985 */ /* 0x0003e2000c101b06 */
[----:B------:R-:W-:Y:S02]  /*e980*/  ISETP.GE.AND P3, PT, R2, UR4, PT ;  /* 0x0000000402007c0c */ /* 0x000fe4000bf66270 */
[----:B------:R-:W-:Y:S01]  /*e990*/  @!P5 IMAD.WIDE R16, R17, 0x4, R4 ;  /* 0x000000041110d825 */ /* 0x000fe200078e0204 */
[----:B------:R2:W-:Y:S01]  /*e9a0*/  @!P4 ST.E.64 desc[UR6][R14.64], R32 ;  /* 0x000000200e00c985 */ /* 0x0005e2000c101b06 */
[----:B------:R-:W-:-:S02]  /*e9b0*/  ISETP.GE.AND P4, PT, R20, UR4, PT ;  /* 0x0000000414007c0c */ /* 0x000fc4000bf86270 */
[----:B------:R-:W-:Y:S01]  /*e9c0*/  @!P1 LEA.HI R19, R19, R19, RZ, 0x1 ;  /* 0x0000001313139211 */ /* 0x000fe200078f08ff */
[----:B------:R3:W-:Y:S01]  /*e9d0*/  @!P5 ST.E.64 desc[UR6][R16.64], R36 ;  /* 0x000000241000d985 */ /* 0x0007e2000c101b06 */
[----:B------:R-:W-:Y:S01]  /*e9e0*/  ISETP.GE.AND P5, PT, R21, UR4, PT ;  /* 0x0000000415007c0c */ /* 0x000fe2000bfa6270 */
[----:B0-----:R-:W-:Y:S01]  /*e9f0*/  VIADD R25, R3, 0x60 ;  /* 0x0000006003197836 */ /* 0x001fe20000000000 */
[----:B------:R-:W-:Y:S02]  /*ea00*/  @!P0 LOP3.LUT R11, R18, 0xfffffffe, RZ, 0xc0, !PT ;  /* 0xfffffffe120b8812 */ /* 0x000fe400078ec0ff */
[----:B------:R-:W-:Y:S02]  /*ea10*/  @!P2 LEA.HI R0, R0, R0, RZ, 0x1 ;  /* 0x000000000000a211 */ /* 0x000fe400078f08ff */
[----:B-1----:R-:W-:Y:S01]  /*ea20*/  @!P1 LOP3.LUT R13, R19, 0xfffffffe, RZ, 0xc0, !PT ;  /* 0xfffffffe130d9812 */ /* 0x002fe200078ec0ff */
[----:B------:R-:W-:Y:S01]  /*ea30*/  @!P0 IMAD.WIDE R10, R11, 0x4, R4 ;  /* 0x000000040b0a8825 */ /* 0x000fe200078e0204 */
[----:B------:R-:W-:-:S02]  /*ea40*/  @!P3 LEA.HI R2, R2, R2, RZ, 0x1 ;  /* 0x000000020202b211 */ /* 0x000fc400078f08ff */
[----:B------:R-:W-:Y:S01]  /*ea50*/  @!P4 LEA.HI R20, R20, R20, RZ, 0x1 ;  /* 0x000000141414c211 */ /* 0x000fe200078f08ff */
[----:B------:R-:W-:Y:S01]  /*ea60*/  @!P1 IMAD.WIDE R12, R13, 0x4, R4 ;  /* 0x000000040d0c9825 */ /* 0x000fe200078e0204 */
[----:B------:R-:W-:Y:S01]  /*ea70*/  @!P6 LEA.HI R22, R22, R22, RZ, 0x1 ;  /* 0x000000161616e211 */ /* 0x000fe200078f08ff */
[----:B------:R0:W-:Y:S01]  /*ea80*/  @!P0 ST.E.64 desc[UR6][R10.64], R40 ;  /* 0x000000280a008985 */ /* 0x0001e2000c101b06 */
[----:B------:R-:W-:Y:S02]  /*ea90*/  @!P5 LEA.HI R21, R21, R21, RZ, 0x1 ;  /* 0x000000151515d211 */ /* 0x000fe400078f08ff */
[----:B--2---:R-:W-:Y:S01]  /*eaa0*/  @!P2 LOP3.LUT R15, R0, 0xfffffffe, RZ, 0xc0, !PT ;  /* 0xfffffffe000fa812 */ /* 0x004fe200078ec0ff */
[----:B------:R1:W-:Y:S01]  /*eab0*/  @!P1 ST.E.64 desc[UR6][R12.64], R44 ;  /* 0x0000002c0c009985 */ /* 0x0003e2000c101b06 */
[----:B---3--:R-:W-:Y:S01]  /*eac0*/  @!P3 LOP3.LUT R17, R2, 0xfffffffe, RZ, 0xc0, !PT ;  /* 0xfffffffe0211b812 */ /* 0x008fe200078ec0ff */
[C---:B------:R-:W-:Y:S01]  /*ead0*/  VIADD R0, R3.reuse, 0x68 ;  /* 0x0000006803007836 */ /* 0x040fe20000000000 */
[----:B------:R-:W-:Y:S01]  /*eae0*/  @!P4 LOP3.LUT R19, R20, 0xfffffffe, RZ, 0xc0, !PT ;  /* 0xfffffffe1413c812 */ /* 0x000fe200078ec0ff */
[----:B------:R-:W-:Y:S01]  /*eaf0*/  VIADD R2, R3, 0x70 ;  /* 0x0000007003027836 */ /* 0x000fe20000000000 */
[----:B------:R-:W-:Y:S01]  /*eb00*/  @!P5 LOP3.LUT R21, R21, 0xfffffffe, RZ, 0xc0, !PT ;  /* 0xfffffffe1515d812 */ /* 0x000fe200078ec0ff */
[C---:B------:R-:W-:Y:S01]  /*eb10*/  VIADD R20, R3.reuse, 0x78 ;  /* 0x0000007803147836 */ /* 0x040fe20000000000 */
[----:B------:R-:W-:-:S02]  /*eb20*/  IADD3 R24, R3, 0x58, RZ ;  /* 0x0000005803187810 */ /* 0x000fc40007ffe0ff */
[----:B------:R-:W-:Y:S01]  /*eb30*/  @!P6 LOP3.LUT R23, R22, 0xfffffffe, RZ, 0xc0, !PT ;  /* 0xfffffffe1617e812 */ /* 0x000fe200078ec0ff */
[--C-:B0-----:R-:W-:Y:S01]  /*eb40*/  @!P2 IMAD.WIDE R10, R15, 0x4, R4.reuse ;  /* 0x000000040f0aa825 */ /* 0x101fe200078e0204 */
[----:B------:R-:W-:Y:S02]  /*eb50*/  ISETP.GE.AND P1, PT, R24, UR4, PT ;  /* 0x0000000418007c0c */ /* 0x000fe4000bf26270 */
[----:B------:R-:W-:Y:S01]  /*eb60*/  ISETP.GE.AND P0, PT, R25, UR4, PT ;  /* 0x0000000419007c0c */ /* 0x000fe2000bf06270 */
[--C-:B-1----:R-:W-:Y:S01]  /*eb70*/  @!P3 IMAD.WIDE R12, R17, 0x4, R4.reuse ;  /* 0x00000004110cb825 */ /* 0x102fe200078e0204 */
[----:B------:R0:W-:Y:S01]  /*eb80*/  @!P2 ST.E.64 desc[UR6][R10.64], R48 ;  /* 0x000000300a00a985 */ /* 0x0001e2000c101b06 */
[----:B------:R-:W-:Y:S02]  /*eb90*/  IADD3 R22, R3, 0x88, RZ ;  /* 0x0000008803167810 */ /* 0x000fe40007ffe0ff */
[----:B------:R-:W-:Y:S01]  /*eba0*/  @!P4 IMAD.WIDE R14, R19, 0x4, R4 ;  /* 0x00000004130ec825 */ /* 0x000fe200078e0204 */
[----:B------:R1:W-:Y:S01]  /*ebb0*/  @!P3 ST.E.64 desc[UR6][R12.64], R52 ;  /* 0x000000340c00b985 */ /* 0x0003e2000c101b06 */
[----:B------:R-:W-:-:S02]  /*ebc0*/  ISETP.GE.AND P2, PT, R0, UR4, PT ;  /* 0x0000000400007c0c */ /* 0x000fc4000bf46270 */
[--C-:B------:R-:W-:Y:S01]  /*ebd0*/  @!P5 IMAD.WIDE R16, R21, 0x4, R4.reuse ;  /* 0x000000041510d825 */ /* 0x100fe200078e0204 */
[----:B------:R2:W-:Y:S01]  /*ebe0*/  @!P4 ST.E.64 desc[UR6][R14.64], R56 ;  /* 0x000000380e00c985 */ /* 0x0005e2000c101b06 */
[----:B------:R-:W-:Y:S02]  /*ebf0*/  ISETP.GE.AND P3, PT, R22, UR4, PT ;  /* 0x0000000416007c0c */ /* 0x000fe4000bf66270 */
[----:B------:R-:W-:Y:S01]  /*ec00*/  @!P6 IMAD.WIDE R18, R23, 0x4, R4 ;  /* 0x000000041712e825 */ /* 0x000fe200078e0204 */
[----:B------:R3:W-:Y:S01]  /*ec10*/  @!P5 ST.E.64 desc[UR6][R16.64], R60 ;  /* 0x0000003c1000d985 */ /* 0x0007e2000c101b06 */
[----:B------:R-:W-:Y:S02]  /*ec20*/  ISETP.GE.AND P5, PT, R20, UR4, PT ;  /* 0x0000000414007c0c */ /* 0x000fe4000bfa6270 */
[----:B------:R-:W-:Y:S01]  /*ec30*/  VIADD R21, R3, 0x80 ;  /* 0x0000008003157836 */ /* 0x000fe20000000000 */
[----:B------:R4:W-:Y:S01]  /*ec40*/  @!P6 ST.E.64 desc[UR6][R18.64], R64 ;  /* 0x000000401200e985 */ /* 0x0009e2000c101b06 */
[----:B------:R-:W-:-:S02]  /*ec50*/  ISETP.GE.AND P6, PT, R2, UR4, PT ;  /* 0x0000000402007c0c */ /* 0x000fc4000bfc6270 */
[----:B------:R-:W-:Y:S02]  /*ec60*/  @!P1 LEA.HI R24, R24, R24, RZ, 0x1 ;  /* 0x0000001818189211 */ /* 0x000fe400078f08ff */
[----:B------:R-:W-:Y:S02]  /*ec70*/  ISETP.GE.AND P4, PT, R21, UR4, PT ;  /* 0x0000000415007c0c */ /* 0x000fe4000bf86270 */
[----:B------:R-:W-:Y:S02]  /*ec80*/  @!P0 LEA.HI R25, R25, R25, RZ, 0x1 ;  /* 0x0000001919198211 */ /* 0x000fe400078f08ff */
[----:B0-----:R-:W-:Y:S01]  /*ec90*/  @!P1 LOP3.LUT R11, R24, 0xfffffffe, RZ, 0xc0, !PT ;  /* 0xfffffffe180b9812 */ /* 0x001fe200078ec0ff */
[----:B------:R-:W-:Y:S01]  /*eca0*/  VIADD R24, R3, 0x90 ;  /* 0x0000009003187836 */ /* 0x000fe20000000000 */
[----:B-1----:R-:W-:Y:S01]  /*ecb0*/  @!P0 LOP3.LUT R13, R25, 0xfffffffe, RZ, 0xc0, !PT ;  /* 0xfffffffe190d8812 */ /* 0x002fe200078ec0ff */
[----:B------:R-:W-:Y:S01]  /*ecc0*/  VIADD R25, R3, 0x98 ;  /* 0x0000009803197836 */ /* 0x000fe20000000000 */
[----:B------:R-:W-:Y:S01]  /*ecd0*/  @!P2 LEA.HI R0, R0, R0, RZ, 0x1 ;  /* 0x000000000000a211 */ /* 0x000fe200078f08ff */
[----:B------:R-:W-:Y:S01]  /*ece0*/  @!P1 IMAD.WIDE R10, R11, 0x4, R4 ;  /* 0x000000040b0a9825 */ /* 0x000fe200078e0204 */
[----:B------:R-:W-:-:S02]  /*ecf0*/  @!P6 LEA.HI R2, R2, R2, RZ, 0x1 ;  /* 0x000000020202e211 */ /* 0x000fc400078f08ff */
[----:B------:R-:W-:Y:S01]  /*ed00*/  @!P5 LEA.HI R20, R20, R20, RZ, 0x1 ;  /* 0x000000141414d211 */ /* 0x000fe200078f08ff */
[--C-:B------:R-:W-:Y:S01]  /*ed10*/  @!P0 IMAD.WIDE R12, R13, 0x4, R4.reuse ;  /* 0x000000040d0c8825 */ /* 0x100fe200078e0204 */
[----:B------:R-:W-:Y:S01]  /*ed20*/  @!P4 LEA.HI R21, R21, R21, RZ, 0x1 ;  /* 0x000000151515c211 */ /* 0x000fe200078f08ff */
[----:B------:R0:W-:Y:S01]  /*ed30*/  @!P1 ST.E.64 desc[UR6][R10.64], R68 ;  /* 0x000000440a009985 */ /* 0x0001e2000c101b06 */
[----:B------:R-:W-:Y:S02]  /*ed40*/  @!P3 LEA.HI R22, R22, R22, RZ, 0x1 ;  /* 0x000000161616b211 */ /* 0x000fe400078f08ff */
[----:B--2---:R-:W-:Y:S01]  /*ed50*/  @!P2 LOP3.LUT R15, R0, 0xfffffffe, RZ, 0xc0, !PT ;  /* 0xfffffffe000fa812 */ /* 0x004fe200078ec0ff */
[----:B------:R1:W-:Y:S01]  /*ed60*/  @!P0 ST.E.64 desc[UR6][R12.64], R72 ;  /* 0x000000480c008985 */ /* 0x0003e2000c101b06 */
[----:B---3--:R-:W-:Y:S01]  /*ed70*/  @!P6 LOP3.LUT R17, R2, 0xfffffffe, RZ, 0xc0, !PT ;  /* 0xfffffffe0211e812 */ /* 0x008fe200078ec0ff */
[C---:B------:R-:W-:Y:S01]  /*ed80*/  VIADD R0, R3.reuse, 0xa0 ;  /* 0x000000a003007836 */ /* 0x040fe20000000000 */
[----:B----4-:R-:W-:Y:S01]  /*ed90*/  @!P5 LOP3.LUT R19, R20, 0xfffffffe, RZ, 0xc0, !PT ;  /* 0xfffffffe1413d812 */ /* 0x010fe200078ec0ff */
[----:B------:R-:W-:Y:S01]  /*eda0*/  VIADD R2, R3, 0xa8 ;  /* 0x000000a803027836 */ /* 0x000fe20000000000 */
[----:B------:R-:W-:Y:S01]  /*edb0*/  @!P4 LOP3.LUT R21, R21, 0xfffffffe, RZ, 0xc0, !PT ;  /* 0xfffffffe1515c812 */ /* 0x000fe200078ec0ff */
[C---:B------:R-:W-:Y:S01]  /*edc0*/  VIADD R20, R3.reuse, 0xb0 ;  /* 0x000000b003147836 */ /* 0x040fe20000000000 */
[----:B------:R-:W-:Y:S01]  /*edd0*/  @!P3 LOP3.LUT R23, R22, 0xfffffffe, RZ, 0xc0, !PT ;  /* 0xfffffffe1617b812 */ /* 0x000fe200078ec0ff */
[----:B------:R-:W-:Y:S01]  /*ede0*/  VIADD R22, R3, 0xc0 ;  /* 0x000000c003167836 */ /* 0x000fe20000000000 */
[----:B------:R-:W-:Y:S01]  /*edf0*/  ISETP.GE.AND P0, PT, R24, UR4, PT ;  /* 0x0000000418007c0c */ /* 0x000fe2000bf06270 */
[----:B0-----:R-:W-:Y:S01]  /*ee00*/  @!P2 IMAD.WIDE R10, R15, 0x4, R4 ;  /* 0x000000040f0aa825 */ /* 0x001fe200078e0204 */
[----:B------:R-:W-:-:S03]  /*ee10*/  ISETP.GE.AND P1, PT, R25, UR4, PT ;  /* 0x0000000419007c0c */ /* 0x000fc6000bf26270 */
        /* <DEDUP_REMOVED lines=8> */
[----:B------:R-:W-:-:S02]  /*eea0*/  IADD3 R21, R3, 0xb8, RZ ;  /* 0x000000b803157810 */ /* 0x000fc40007ffe0ff */
[----:B------:R-:W-:Y:S01]  /*eeb0*/  @!P3 IMAD.WIDE R18, R23, 0x4, R4 ;  /* 0x000000041712b825 */ /* 0x000fe200078e0204 */
[----:B------:R3:W-:Y:S01]  /*eec0*/  @!P4 ST.E.64 desc[UR6][R16.64], R88 ;  /* 0x000000581000c985 */ /* 0x0007e2000c101b06 */
[----:B------:R-:W-:Y:S02]  /*eed0*/  ISETP.GE.AND P4, PT, R20, UR4, PT ;  /* 0x0000000414007c0c */ /* 0x000fe4000bf86270 */
[----:B------:R-:W-:Y:S01]  /*eee0*/  ISETP.GE.AND P5, PT, R21, UR4, PT ;  /* 0x0000000415007c0c */ /* 0x000fe2000bfa6270 */
[----:B------:R4:W-:Y:S01]  /*eef0*/  @!P3 ST.E.64 desc[UR6][R18.64], R92 ;  /* 0x0000005c1200b985 */ /* 0x0009e2000c101b06 */
[----:B------:R-:W-:Y:S02]  /*ef00*/  ISETP.GE.AND P3, PT, R2, UR4, PT ;  /* 0x0000000402007c0c */ /* 0x000fe4000bf66270 */
[----:B------:R-:W-:Y:S02]  /*ef10*/  @!P0 LEA.HI R24, R24, R24, RZ, 0x1 ;  /* 0x0000001818188211 */ /* 0x000fe400078f08ff */
[----:B------:R-:W-:-:S02]  /*ef20*/  @!P1 LEA.HI R25, R25, R25, RZ, 0x1 ;  /* 0x0000001919199211 */ /* 0x000fc400078f08ff */
[----:B0-----:R-:W-:Y:S02]  /*ef30*/  @!P0 LOP3.LUT R11, R24, 0xfffffffe, RZ, 0xc0, !PT ;  /* 0xfffffffe180b8812 */ /* 0x001fe400078ec0ff */
[----:B------:R-:W-:Y:S02]  /*ef40*/  @!P2 LEA.HI R0, R0, R0, RZ, 0x1 ;  /* 0x000000000000a211 */ /* 0x000fe400078f08ff */
[----:B-1----:R-:W-:Y:S01]  /*ef50*/  @!P1 LOP3.LUT R13, R25, 0xfffffffe, RZ, 0xc0, !PT ;  /* 0xfffffffe190d9812 */ /* 0x002fe200078ec0ff */
[--C-:B------:R-:W-:Y:S01]  /*ef60*/  @!P0 IMAD.WIDE R10, R11, 0x4, R4.reuse ;  /* 0x000000040b0a8825 */ /* 0x100fe200078e0204 */
[----:B------:R-:W-:Y:S02]  /*ef70*/  @!P4 LEA.HI R20, R20, R20, RZ, 0x1 ;  /* 0x000000141414c211 */ /* 0x000fe400078f08ff */
[----:B------:R-:W-:Y:S01]  /*ef80*/  @!P3 LEA.HI R2, R2, R2, RZ, 0x1 ;  /* 0x000000020202b211 */ /* 0x000fe200078f08ff */
[--C-:B------:R-:W-:Y:S01]  /*ef90*/  @!P1 IMAD.WIDE R12, R13, 0x4, R4.reuse ;  /* 0x000000040d0c9825 */ /* 0x100fe200078e0204 */
[----:B--2---:R-:W-:Y:S01]  /*efa0*/  @!P2 LOP3.LUT R15, R0, 0xfffffffe, RZ, 0xc0, !PT ;  /* 0xfffffffe000fa812 */ /* 0x004fe200078ec0ff */
[----:B------:R0:W-:Y:S01]  /*efb0*/  @!P0 ST.E.64 desc[UR6][R10.64], R96 ;  /* 0x000000600a008985 */ /* 0x0001e2000c101b06 */
[----:B------:R-:W-:Y:S01]  /*efc0*/  @!P5 LEA.HI R21, R21, R21, RZ, 0x1 ;  /* 0x000000151515d211 */ /* 0x000fe200078f08ff */
[----:B------:R-:W-:Y:S01]  /*efd0*/  VIADD R0, R3, 0xc8 ;  /* 0x000000c803007836 */ /* 0x000fe20000000000 */
[----:B---3--:R-:W-:Y:S01]  /*efe0*/  @!P3 LOP3.LUT R17, R2, 0xfffffffe, RZ, 0xc0, !PT ;  /* 0xfffffffe0211b812 */ /* 0x008fe200078ec0ff */
[--C-:B------:R-:W-:Y:S01]  /*eff0*/  @!P2 IMAD.WIDE R14, R15, 0x4, R4.reuse ;  /* 0x000000040f0ea825 */ /* 0x100fe200078e0204 */
[----:B------:R-:W-:Y:S01]  /*f000*/  @!P6 LEA.HI R22, R22, R22, RZ, 0x1 ;  /* 0x000000161616e211 */ /* 0x000fe200078f08ff */
[----:B------:R1:W-:Y:S01]  /*f010*/  @!P1 ST.E.64 desc[UR6][R12.64], R100 ;  /* 0x000000640c009985 */ /* 0x0003e2000c101b06 */
[----:B----4-:R-:W-:Y:S01]  /*f020*/  @!P4 LOP3.LUT R19, R20, 0xfffffffe, RZ, 0xc0, !PT ;  /* 0xfffffffe1413c812 */ /* 0x010fe200078ec0ff */
[----:B------:R-:W-:Y:S01]  /*f030*/  VIADD R2, R3, 0xd0 ;  /* 0x000000d003027836 */ /* 0x000fe20000000000 */
[----:B------:R-:W-:Y:S01]  /*f040*/  @!P5 LOP3.LUT R21, R21, 0xfffffffe, RZ, 0xc0, !PT ;  /* 0xfffffffe1515d812 */ /* 0x000fe200078ec0ff */
[----:B------:R2:W-:Y:S01]  /*f050*/  @!P2 ST.E.64 desc[UR6][R14.64], R104 ;  /* 0x000000680e00a985 */ /* 0x0005e2000c101b06 */
[----:B------:R-:W-:Y:S01]  /*f060*/  @!P6 LOP3.LUT R23, R22, 0xfffffffe, RZ, 0xc0, !PT ;  /* 0xfffffffe1617e812 */ /* 0x000fe200078ec0ff */
[----:B------:R-:W-:Y:S01]  /*f070*/  VIADD R20, R3, 0xd8 ;  /* 0x000000d803147836 */ /* 0x000fe20000000000 */
[----:B------:R-:W-:Y:S01]  /*f080*/  ISETP.GE.AND P0, PT, R0, UR4, PT ;  /* 0x0000000400007c0c */ /* 0x000fe2000bf06270 */
[----:B0-----:R-:W-:Y:S01]  /*f090*/  @!P3 IMAD.WIDE R10, R17, 0x4, R4 ;  /* 0x00000004110ab825 */ /* 0x001fe200078e0204 */
[----:B------:R-:W-:-:S02]  /*f0a0*/  ISETP.GE.AND P1, PT, R2, UR4, PT ;  /* 0x0000000402007c0c */ /* 0x000fc4000bf26270 */
[----:B------:R-:W-:Y:S01]  /*f0b0*/  ISETP.GE.AND P2, PT, R20, UR4, PT ;  /* 0x0000000414007c0c */ /* 0x000fe2000bf46270 */
[--C-:B------:R-:W-:Y:S01]  /*f0c0*/  @!P5 IMAD.WIDE R16, R21, 0x4, R4.reuse ;  /* 0x000000041510d825 */ /* 0x100fe200078e0204 */
[----:B------:R0:W-:Y:S03]  /*f0d0*/  @!P3 ST.E.64 desc[UR6][R10.64], R108 ;  /* 0x0000006c0a00b985 */ /* 0x0001e6000c101b06 */
[----:B-1----:R-:W-:Y:S01]  /*f0e0*/  @!P4 IMAD.WIDE R12, R19, 0x4, R4 ;  /* 0x00000004130cc825 */ /* 0x002fe200078e0204 */
[----:B--2---:R-:W-:-:S03]  /*f0f0*/  IADD3 R14, R3, 0xe8, RZ ;  /* 0x000000e8030e7810 */ /* 0x004fc60007ffe0ff */
[----:B------:R-:W-:Y:S01]  /*f100*/  @!P6 IMAD.WIDE R18, R23, 0x4, R4 ;  /* 0x000000041712e825 */ /* 0x000fe200078e0204 */
[----:B------:R1:W-:Y:S01]  /*f110*/  @!P4 ST.E.64 desc[UR6][R12.64], R112 ;  /* 0x000000700c00c985 */ /* 0x0003e2000c101b06 */
[----:B------:R-:W-:Y:S02]  /*f120*/  ISETP.GE.AND P4, PT, R14, UR4, PT ;  /* 0x000000040e007c0c */ /* 0x000fe4000bf86270 */
[C---:B------:R-:W-:Y:S01]  /*f130*/  VIADD R21, R3.reuse, 0xe0 ;  /* 0x000000e003157836 */ /* 0x040fe20000000000 */
[----:B------:R2:W-:Y:S01]  /*f140*/  @!P5 ST.E.64 desc[UR6][R16.64], R116 ;  /* 0x000000741000d985 */ /* 0x0005e2000c101b06 */
[C---:B------:R-:W-:Y:S01]  /*f150*/  VIADD R15, R3.reuse, 0xf0 ;  /* 0x000000f0030f7836 */ /* 0x040fe20000000000 */
[----:B------:R-:W-:Y:S01]  /*f160*/  @!P0 LEA.HI R0, R0, R0, RZ, 0x1 ;  /* 0x0000000000008211 */ /* 0x000fe200078f08ff */
[----:B0-----:R-:W-:Y:S01]  /*f170*/  VIADD R11, R3, 0xf8 ;  /* 0x000000f8030b7836 */ /* 0x001fe20000000000 */
[----:B------:R0:W-:Y:S01]  /*f180*/  @!P6 ST.E.64 desc[UR6][R18.64], R120 ;  /* 0x000000781200e985 */ /* 0x0001e2000c101b06 */
[----:B------:R-:W-:-:S02]  /*f190*/  ISETP.GE.AND P3, PT, R21, UR4, PT ;  /* 0x0000000415007c0c */ /* 0x000fc4000bf66270 */
[----:B------:R-:W-:Y:S02]  /*f1a0*/  ISETP.GE.AND P5, PT, R15, UR4, PT ;  /* 0x000000040f007c0c */ /* 0x000fe4000bfa6270 */
[----:B------:R-:W-:Y:S02]  /*f1b0*/  ISETP.GE.AND P6, PT, R11, UR4, PT ;  /* 0x000000040b007c0c */ /* 0x000fe4000bfc6270 */
[----:B------:R-:W-:Y:S02]  /*f1c0*/  @!P1 LEA.HI R2, R2, R2, RZ, 0x1 ;  /* 0x0000000202029211 */ /* 0x000fe400078f08ff */
[----:B------:R-:W-:Y:S02]  /*f1d0*/  @!P2 LEA.HI R20, R20, R20, RZ, 0x1 ;  /* 0x000000141414a211 */ /* 0x000fe400078f08ff */
[----:B------:R-:W-:Y:S02]  /*f1e0*/  @!P4 LEA.HI R14, R14, R14, RZ, 0x1 ;  /* 0x0000000e0e0ec211 */ /* 0x000fe400078f08ff */
[----:B-1----:R-:W-:-:S02]  /*f1f0*/  @!P1 LOP3.LUT R13, R2, 0xfffffffe, RZ, 0xc0, !PT ;  /* 0xfffffffe020d9812 */ /* 0x002fc400078ec0ff */
[----:B------:R-:W-:Y:S02]  /*f200*/  @!P3 LEA.HI R21, R21, R21, RZ, 0x1 ;  /* 0x000000151515b211 */ /* 0x000fe400078f08ff */
[----:B------:R-:W-:Y:S02]  /*f210*/  @!P5 LEA.HI R10, R15, R15, RZ, 0x1 ;  /* 0x0000000f0f0ad211 */ /* 0x000fe400078f08ff */
[----:B------:R-:W-:Y:S02]  /*f220*/  @!P6 LEA.HI R12, R11, R11, RZ, 0x1 ;  /* 0x0000000b0b0ce211 */ /* 0x000fe400078f08ff */
[----:B------:R-:W-:Y:S02]  /*f230*/  @!P0 LOP3.LUT R11, R0, 0xfffffffe, RZ, 0xc0, !PT ;  /* 0xfffffffe000b8812 */ /* 0x000fe400078ec0ff */
[----:B------:R-:W-:Y:S02]  /*f240*/  @!P2 LOP3.LUT R15, R20, 0xfffffffe, RZ, 0xc0, !PT ;  /* 0xfffffffe140fa812 */ /* 0x000fe400078ec0ff */
[----:B--2---:R-:W-:-:S02]  /*f250*/  @!P3 LOP3.LUT R17, R21, 0xfffffffe, RZ, 0xc0, !PT ;  /* 0xfffffffe1511b812 */ /* 0x004fc400078ec0ff */
[----:B0-----:R-:W-:Y:S01]  /*f260*/  @!P4 LOP3.LUT R19, R14, 0xfffffffe, RZ, 0xc0, !PT ;  /* 0xfffffffe0e13c812 */ /* 0x001fe200078ec0ff */
        /* <DEDUP_REMOVED lines=16> */
.L_x_1042:
[----:B------:R-:W-:Y:S05]  /*f370*/  BSYNC B0 ;  /* 0x0000000000007941 */ /* 0x000fea0003800000 */
.L_x_1041:
[----:B------:R-:W-:Y:S01]  /*f380*/  ISETP.GE.AND P0, PT, R9, R8, PT ;  /* 0x000000080900720c */ /* 0x000fe20003f06270 */
[----:B0---4-:R0:W1:Y:S04]  /*f390*/  SHFL.IDX PT, R5, R7, 0x1, 0x1c1f ;  /* 0x003c1f0007057f89 */ /* 0x01106800000e0000 */
[----:B---3--:R0:W3:Y:S08]  /*f3a0*/  SHFL.IDX PT, R4, R6, 0x1, 0x1c1f ;  /* 0x003c1f0006047f89 */ /* 0x0080f000000e0000 */
[----:B0-----:R-:W-:Y:S05]  /*f3b0*/  @P0 BRA `(.L_x_961) ;  /* 0x0000005c00300947 */ /* 0x001fea0003800000 */
[C---:B--2---:R-:W-:Y:S01]  /*f3c0*/  VIADD R0, R3.reuse, 0x8 ;  /* 0x0000000803007836 */ /* 0x044fe20000000000 */
[----:B------:R-:W-:Y:S01]  /*f3d0*/  ULDC UR4, c[0x0][0xac8] ;  /* 0x0002b20000047ab9 */ /* 0x000fe20000000800 */
[C---:B------:R-:W-:Y:S01]  /*f3e0*/  VIADD R2, R3.reuse, 0x10 ;  /* 0x0000001003027836 */ /* 0x040fe20000000000 */
[C---:B------:R-:W-:Y:S01]  /*f3f0*/  ISETP.GE.AND P0, PT, R3.reuse, UR4, PT ;  /* 0x0000000403007c0c */ /* 0x040fe2000bf06270 */
        /* <DEDUP_REMOVED lines=9> */
[----:B------:R-:W-:Y:S01]  /*f490*/  ISETP.GE.AND P6, PT, R13, UR4, PT ;  /* 0x000000040d007c0c */ /* 0x000fe2000bfc6270 */
[----:B------:R-:W-:Y:S01]  /*f4a0*/  VIADD R20, R3, 0x58 ;  /* 0x0000005803147836 */ /* 0x000fe20000000000 */
[----:B------:R-:W-:Y:S01]  /*f4b0*/  ISETP.GE.AND P3, PT, R15, UR4, PT ;  /* 0x000000040f007c0c */ /* 0x000fe2000bf66270 */
[----:B-1-3--:R-:W-:Y:S01]  /*f4c0*/  @!P0 IMAD.WIDE R6, R3, 0x4, R4 ;  /* 0x0000000403068825 */ /* 0x00afe200078e0204 */
[----:B------:R-:W-:-:S02]  /*f4d0*/  ISETP.GE.AND P4, PT, R16, UR4, PT ;  /* 0x0000000410007c0c */ /* 0x000fc4000bf86270 */
[----:B------:R-:W-:Y:S02]  /*f4e0*/  @!P1 LEA.HI R0, R0, R0, RZ, 0x1 ;  /* 0x0000000000009211 */ /* 0x000fe400078f08ff */
[----:B------:R-:W-:Y:S01]  /*f4f0*/  @!P2 LEA.HI R2, R2, R2, RZ, 0x1 ;  /* 0x000000020202a211 */ /* 0x000fe200078f08ff */
[----:B------:R0:W-:Y:S01]  /*f500*/  @!P0 ST.E.64 desc[UR6][R6.64], R26 ;  /* 0x0000001a06008985 */ /* 0x0001e2000c101b06 */
[----:B------:R-:W-:Y:S01]  /*f510*/  @!P1 LOP3.LUT R9, R0, 0xfffffffe, RZ, 0xc0, !PT ;  /* 0xfffffffe00099812 */ /* 0x000fe200078ec0ff */
[C---:B------:R-:W-:Y:S01]  /*f520*/  VIADD R0, R3.reuse, 0x28 ;  /* 0x0000002803007836 */ /* 0x040fe20000000000 */
[----:B------:R-:W-:Y:S01]  /*f530*/  @!P2 LOP3.LUT R11, R2, 0xfffffffe, RZ, 0xc0, !PT ;  /* 0xfffffffe020ba812 */ /* 0x000fe200078ec0ff */
[----:B------:R-:W-:Y:S01]  /*f540*/  VIADD R2, R3, 0x30 ;  /* 0x0000003003027836 */ /* 0x000fe20000000000 */
[----:B------:R-:W-:Y:S01]  /*f550*/  @!P5 LEA.HI R12, R12, R12, RZ, 0x1 ;  /* 0x0000000c0c0cd211 */ /* 0x000fe200078f08ff */
[----:B------:R-:W-:Y:S01]  /*f560*/  @!P1 IMAD.WIDE R8, R9, 0x4, R4 ;  /* 0x0000000409089825 */ /* 0x000fe200078e0204 */
[----:B------:R-:W-:-:S02]  /*f570*/  ISETP.GE.AND P0, PT, R0, UR4, PT ;  /* 0x0000000400007c0c */ /* 0x000fc4000bf06270 */
[----:B------:R-:W-:Y:S01]  /*f580*/  @!P6 LEA.HI R13, R13, R13, RZ, 0x1 ;  /* 0x0000000d0d0de211 */ /* 0x000fe200078f08ff */
[--C-:B------:R-:W-:Y:S01]  /*f590*/  @!P2 IMAD.WIDE R10, R11, 0x4, R4.reuse ;  /* 0x000000040b0aa825 */ /* 0x100fe200078e0204 */
[----:B------:R1:W-:Y:S01]  /*f5a0*/  @!P1 ST.E.64 desc[UR6][R8.64], R30 ;  /* 0x0000001e08009985 */ /* 0x0003e2000c101b06 */
[----:B------:R-:W-:Y:S02]  /*f5b0*/  ISETP.GE.AND P1, PT, R2, UR4, PT ;  /* 0x0000000402007c0c */ /* 0x000fe4000bf26270 */
[----:B0-----:R-:W-:Y:S01]  /*f5c0*/  @!P5 LOP3.LUT R7, R12, 0xfffffffe, RZ, 0xc0, !PT ;  /* 0xfffffffe0c07d812 */ /* 0x001fe200078ec0ff */
[----:B------:R0:W-:Y:S01]  /*f5d0*/  @!P2 ST.E.64 desc[UR6][R10.64], R34 ;  /* 0x000000220a00a985 */ /* 0x0001e2000c101b06 */
[----:B------:R-:W-:Y:S02]  /*f5e0*/  ISETP.GE.AND P2, PT, R14, UR4, PT ;  /* 0x000000040e007c0c */ /* 0x000fe4000bf46270 */
[----:B------:R-:W-:Y:S01]  /*f5f0*/  @!P4 LEA.HI R16, R16, R16, RZ, 0x1 ;  /* 0x000000101010c211 */ /* 0x000fe200078f08ff */
[----:B------:R-:W-:Y:S01]  /*f600*/  @!P5 IMAD.WIDE R6, R7, 0x4, R4 ;  /* 0x000000040706d825 */ /* 0x000fe200078e0204 */
[----:B------:R-:W-:-:S02]  /*f610*/  @!P0 LEA.HI R0, R0, R0, RZ, 0x1 ;  /* 0x0000000000008211 */ /* 0x000fc400078f08ff */
[----:B------:R-:W-:Y:S01]  /*f620*/  @!P4 LOP3.LUT R19, R16, 0xfffffffe, RZ, 0xc0, !PT ;  /* 0xfffffffe1013c812 */ /* 0x000fe200078ec0ff */
[----:B------:R-:W-:Y:S01]  /*f630*/  VIADD R16, R3, 0x70 ;  /* 0x0000007003107836 */ /* 0x000fe20000000000 */
[----:B------:R2:W-:Y:S01]  /*f640*/  @!P5 ST.E.64 desc[UR6][R6.64], R38 ;  /* 0x000000260600d985 */ /* 0x0005e2000c101b06 */
[----:B-1----:R-:W-:Y:S02]  /*f650*/  @!P6 LOP3.LUT R9, R13, 0xfffffffe, RZ, 0xc0, !PT ;  /* 0xfffffffe0d09e812 */ /* 0x002fe400078ec0ff */
[----:B------:R-:W-:Y:S02]  /*f660*/  @!P1 LEA.HI R2, R2, R2, RZ, 0x1 ;  /* 0x0000000202029211 */ /* 0x000fe400078f08ff */
[----:B------:R-:W-:Y:S01]  /*f670*/  @!P2 LEA.HI R14, R14, R14, RZ, 0x1 ;  /* 0x0000000e0e0ea211 */ /* 0x000fe200078f08ff */
[--C-:B------:R-:W-:Y:S01]  /*f680*/  @!P6 IMAD.WIDE R8, R9, 0x4, R4.reuse ;  /* 0x000000040908e825 */ /* 0x100fe200078e0204 */
[----:B0-----:R-:W-:Y:S02]  /*f690*/  @!P3 LEA.HI R10, R15, R15, RZ, 0x1 ;  /* 0x0000000f0f0ab211 */ /* 0x001fe400078f08ff */
[----:B------:R-:W-:Y:S01]  /*f6a0*/  @!P0 LOP3.LUT R11, R0, 0xfffffffe, RZ, 0xc0, !PT ;  /* 0xfffffffe000b8812 */ /* 0x000fe200078ec0ff */
[----:B------:R-:W-:Y:S01]  /*f6b0*/  VIADD R0, R3, 0x60 ;  /* 0x0000006003007836 */ /* 0x000fe20000000000 */
[----:B------:R-:W-:Y:S01]  /*f6c0*/  @!P1 LOP3.LUT R13, R2, 0xfffffffe, RZ, 0xc0, !PT ;  /* 0xfffffffe020d9812 */ /* 0x000fe200078ec0ff */
[----:B------:R0:W-:Y:S01]  /*f6d0*/  @!P6 ST.E.64 desc[UR6][R8.64], R42 ;  /* 0x0000002a0800e985 */ /* 0x0001e2000c101b06 */
[----:B------:R-:W-:Y:S01]  /*f6e0*/  @!P2 LOP3.LUT R15, R14, 0xfffffffe, RZ, 0xc0, !PT ;  /* 0xfffffffe0e0fa812 */ /* 0x000fe200078ec0ff */
[----:B--2---:R-:W-:Y:S01]  /*f6f0*/  @!P0 IMAD.WIDE R6, R11, 0x4, R4 ;  /* 0x000000040b068825 */ /* 0x004fe200078e0204 */
[----:B------:R-:W-:-:S02]  /*f700*/  @!P3 LOP3.LUT R17, R10, 0xfffffffe, RZ, 0xc0, !PT ;  /* 0xfffffffe0a11b812 */ /* 0x000fc400078ec0ff */
[----:B------:R-:W-:Y:S01]  /*f710*/  IADD3 R18, R3, 0x50, RZ ;  /* 0x0000005003127810 */ /* 0x000fe20007ffe0ff */
[--C-:B------:R-:W-:Y:S01]  /*f720*/  @!P2 IMAD.WIDE R10, R15, 0x4, R4.reuse ;  /* 0x000000040f0aa825 */ /* 0x100fe200078e0204 */
[----:B------:R-:W-:Y:S01]  /*f730*/  ISETP.GE.AND P6, PT, R20, UR4, PT ;  /* 0x0000000414007c0c */ /* 0x000fe2000bfc6270 */
[----:B------:R-:W-:Y:S01]  /*f740*/  @!P0 ST.E.64 desc[UR6][R6.64], R46 ;  /* 0x0000002e06008985 */ /* 0x000fe2000c101b06 */
[----:B------:R-:W-:Y:S01]  /*f750*/  ISETP.GE.AND P5, PT, R18, UR4, PT ;  /* 0x0000000412007c0c */ /* 0x000fe2000bfa6270 */
[----:B------:R-:W-:Y:S01]  /*f760*/  @!P4 IMAD.WIDE R14, R19, 0x4, R4 ;  /* 0x00000004130ec825 */ /* 0x000fe200078e0204 */
[----:B------:R-:W-:-:S03]  /*f770*/  IADD3 R19, R3, 0x80, RZ ;  /* 0x0000008003137810 */ /* 0x000fc60007ffe0ff */
[----:B0-----:R-:W-:Y:S01]  /*f780*/  @!P1 IMAD.WIDE R8, R13, 0x4, R4 ;  /* 0x000000040d089825 */ /* 0x001fe200078e0204 */
[----:B------:R-:W-:-:S03]  /*f790*/  ISETP.GE.AND P0, PT, R19, UR4, PT ;  /* 0x0000000413007c0c */ /* 0x000fc6000bf06270 */
[----:B------:R-:W-:Y:S01]  /*f7a0*/  @!P3 IMAD.WIDE R12, R17, 0x4, R4 ;  /* 0x00000004110cb825 */ /* 0x000fe200078e0204 */
[----:B------:R0:W-:Y:S01]  /*f7b0*/  @!P1 ST.E.64 desc[UR6][R8.64], R50 ;  /* 0x0000003208009985 */ /* 0x0001e2000c101b06 */
[----:B------:R-:W-:Y:S02]  /*f7c0*/  @!P6 LEA.HI R20, R20, R20, RZ, 0x1 ;  /* 0x000000141414e211 */ /* 0x000fe400078f08ff */
[C---:B------:R-:W-:Y:S01]  /*f7d0*/  VIADD R2, R3.reuse, 0x68 ;  /* 0x0000006803027836 */ /* 0x040fe20000000000 */
[----:B------:R1:W-:Y:S01]  /*f7e0*/  @!P2 ST.E.64 desc[UR6][R10.64], R54 ;  /* 0x000000360a00a985 */ /* 0x0003e2000c101b06 */
[----:B------:R-:W-:Y:S01]  /*f7f0*/  VIADD R17, R3, 0x78 ;  /* 0x0000007803117836 */ /* 0x000fe20000000000 */
[----:B------:R-:W-:Y:S02]  /*f800*/  ISETP.GE.AND P2, PT, R16, UR4, PT ;  /* 0x0000000410007c0c */ /* 0x000fe4000bf46270 */
[----:B------:R2:W-:Y:S01]  /*f810*/  @!P3 ST.E.64 desc[UR6][R12.64], R58 ;  /* 0x0000003a0c00b985 */ /* 0x0005e2000c101b06 */
[----:B------:R-:W-:-:S02]  /*f820*/  ISETP.GE.AND P3, PT, R2, UR4, PT ;  /* 0x0000000402007c0c */ /* 0x000fc4000bf66270 */
[----:B------:R-:W-:Y:S01]  /*f830*/  ISETP.GE.AND P1, PT, R17, UR4, PT ;  /* 0x0000000411007c0c */ /* 0x000fe2000bf26270 */
[----:B------:R3:W-:Y:S01]  /*f840*/  @!P4 ST.E.64 desc[UR6][R14.64], R62 ;  /* 0x0000003e0e00c985 */ /* 0x0007e2000c101b06 */
[----:B------:R-:W-:Y:S02]  /*f850*/  ISETP.GE.AND P4, PT, R0, UR4, PT ;  /* 0x0000000400007c0c */ /* 0x000fe4000bf86270 */
[----:B------:R-:W-:Y:S02]  /*f860*/  @!P5 LEA.HI R18, R18, R18, RZ, 0x1 ;  /* 0x000000121212d211 */ /* 0x000fe400078f08ff */
[----:B0-----:R-:W-:Y:S01]  /*f870*/  @!P6 LOP3.LUT R9, R20, 0xfffffffe, RZ, 0xc0, !PT ;  /* 0xfffffffe1409e812 */ /* 0x001fe200078ec0ff */
[C---:B------:R-:W-:Y:S01]  /*f880*/  VIADD R20, R3.reuse, 0x90 ;  /* 0x0000009003147836 */ /* 0x040fe20000000000 */
[----:B------:R-:W-:Y:S01]  /*f890*/  @!P5 LOP3.LUT R7, R18, 0xfffffffe, RZ, 0xc0, !PT ;  /* 0xfffffffe1207d812 */ /* 0x000fe200078ec0ff */
[----:B------:R-:W-:Y:S01]  /*f8a0*/  VIADD R18, R3, 0x88 ;  /* 0x0000008803127836 */ /* 0x000fe20000000000 */
[----:B------:R-:W-:Y:S01]  /*f8b0*/  @!P2 LEA.HI R16, R16, R16, RZ, 0x1 ;  /* 0x000000101010a211 */ /* 0x000fe200078f08ff */
[----:B------:R-:W-:Y:S01]  /*f8c0*/  @!P6 IMAD.WIDE R8, R9, 0x4, R4 ;  /* 0x000000040908e825 */ /* 0x000fe200078e0204 */
[----:B------:R-:W-:-:S02]  /*f8d0*/  @!P3 LEA.HI R2, R2, R2, RZ, 0x1 ;  /* 0x000000020202b211 */ /* 0x000fc400078f08ff */
[----:B------:R-:W-:Y:S01]  /*f8e0*/  @!P1 LEA.HI R17, R17, R17, RZ, 0x1 ;  /* 0x0000001111119211 */ /* 0x000fe200078f08ff */
[----:B------:R-:W-:Y:S01]  /*f8f0*/  @!P5 IMAD.WIDE R6, R7, 0x4, R4 ;  /* 0x000000040706d825 */ /* 0x000fe200078e0204 */
[----:B------:R-:W-:Y:S02]  /*f900*/  @!P4 LEA.HI R0, R0, R0, RZ, 0x1 ;  /* 0x000000000000c211 */ /* 0x000fe400078f08ff */
[----:B------:R-:W-:Y:S02]  /*f910*/  @!P0 LEA.HI R19, R19, R19, RZ, 0x1 ;  /* 0x0000001313138211 */ /* 0x000fe400078f08ff */
[----:B-1----:R-:W-:Y:S01]  /*f920*/  @!P4 LOP3.LUT R11, R0, 0xfffffffe, RZ, 0xc0, !PT ;  /* 0xfffffffe000bc812 */ /* 0x002fe200078ec0ff */
[----:B------:R0:W-:Y:S01]  /*f930*/  @!P5 ST.E.64 desc[UR6][R6.64], R66 ;  /* 0x000000420600d985 */ /* 0x0001e2000c101b06 */
[----:B--2---:R-:W-:Y:S01]  /*f940*/  @!P3 LOP3.LUT R13, R2, 0xfffffffe, RZ, 0xc0, !PT ;  /* 0xfffffffe020db812 */ /* 0x004fe200078ec0ff */
[----:B------:R-:W-:Y:S01]  /*f950*/  VIADD R0, R3, 0x98 ;  /* 0x0000009803007836 */ /* 0x000fe20000000000 */
[----:B---3--:R-:W-:Y:S01]  /*f960*/  @!P2 LOP3.LUT R15, R16, 0xfffffffe, RZ, 0xc0, !PT ;  /* 0xfffffffe100fa812 */ /* 0x008fe200078ec0ff */
[----:B------:R1:W-:Y:S01]  /*f970*/  @!P6 ST.E.64 desc[UR6][R8.64], R70 ;  /* 0x000000460800e985 */ /* 0x0003e2000c101b06 */
[----:B------:R-:W-:Y:S01]  /*f980*/  @!P1 LOP3.LUT R17, R17, 0xfffffffe, RZ, 0xc0, !PT ;  /* 0xfffffffe11119812 */ /* 0x000fe200078ec0ff */
[----:B------:R-:W-:Y:S01]  /*f990*/  VIADD R2, R3, 0xa0 ;  /* 0x000000a003027836 */ /* 0x000fe20000000000 */
[----:B------:R-:W-:Y:S01]  /*f9a0*/  @!P0 LOP3.LUT R19, R19, 0xfffffffe, RZ, 0xc0, !PT ;  /* 0xfffffffe13138812 */ /* 0x000fe200078ec0ff */
[----:B------:R-:W-:Y:S01]  /*f9b0*/  VIADD R16, R3, 0xa8 ;  /* 0x000000a803107836 */ /* 0x000fe20000000000 */
[----:B------:R-:W-:-:S02]  /*f9c0*/  ISETP.GE.AND P6, PT, R18, UR4, PT ;  /* 0x0000000412007c0c */ /* 0x000fc4000bfc6270 */
[----:B------:R-:W-:Y:S01]  /*f9d0*/  ISETP.GE.AND P5, PT, R20, UR4, PT ;  /* 0x0000000414007c0c */ /* 0x000fe2000bfa6270 */
[----:B0-----:R-:W-:-:S04]  /*f9e0*/  @!P4 IMAD.WIDE R6, R11, 0x4, R4 ;  /* 0x000000040b06c825 */ /* 0x001fc800078e0204 */
[--C-:B-1----:R-:W-:Y:S01]  /*f9f0*/  @!P3 IMAD.WIDE R8, R13, 0x4, R4.reuse ;  /* 0x000000040d08b825 */ /* 0x102fe200078e0204 */
[----:B------:R0:W-:Y:S01]  /*fa00*/  @!P4 ST.E.64 desc[UR6][R6.64], R74 ;  /* 0x0000004a0600c985 */ /* 0x0001e2000c101b06 */
[----:B------:R-:W-:Y:S02]  /*fa10*/  ISETP.GE.AND P4, PT, R2, UR4, PT ;  /* 0x0000000402007c0c */ /* 0x000fe4000bf86270 */
[--C-:B------:R-:W-:Y:S01]  /*fa20*/  @!P2 IMAD.WIDE R10, R15, 0x4, R4.reuse ;  /* 0x000000040f0aa825 */ /* 0x100fe200078e0204 */
[----:B------:R1:W-:Y:S01]  /*fa30*/  @!P3 ST.E.64 desc[UR6][R8.64], R78 ;  /* 0x0000004e0800b985 */ /* 0x0003e2000c101b06 */
[----:B------:R-:W-:Y:S02]  /*fa40*/  @!P6 LEA.HI R18, R18, R18, RZ, 0x1 ;  /* 0x000000121212e211 */ /* 0x000fe400078f08ff */
[----:B------:R-:W-:Y:S01]  /*fa50*/  @!P1 IMAD.WIDE R12, R17, 0x4, R4 ;  /* 0x00000004110c9825 */ /* 0x000fe200078e0204 */
[----:B------:R2:W-:Y:S01]  /*fa60*/  @!P2 ST.E.64 desc[UR6][R10.64], R82 ;  /* 0x000000520a00a985 */ /* 0x0005e2000c101b06 */
[----:B------:R-:W-:-:S02]  /*fa70*/  IADD3 R17, R3, 0xb0, RZ ;  /* 0x000000b003117810 */ /* 0x000fc40007ffe0ff */
[----:B------:R-:W-:Y:S01]  /*fa80*/  @!P0 IMAD.WIDE R14, R19, 0x4, R4 ;  /* 0x00000004130e8825 */ /* 0x000fe200078e0204 */
[----:B------:R3:W-:Y:S01]  /*fa90*/  @!P1 ST.E.64 desc[UR6][R12.64], R86 ;  /* 0x000000560c009985 */ /* 0x0007e2000c101b06 */
[----:B------:R-:W-:Y:S02]  /*faa0*/  @!P5 LEA.HI R20, R20, R20, RZ, 0x1 ;  /* 0x000000141414d211 */ /* 0x000fe400078f08ff */
[----:B------:R-:W-:Y:S01]  /*fab0*/  VIADD R19, R3, 0xb8 ;  /* 0x000000b803137836 */ /* 0x000fe20000000000 */
[----:B------:R4:W-:Y:S01]  /*fac0*/  @!P0 ST.E.64 desc[UR6][R14.64], R90 ;  /* 0x0000005a0e008985 */ /* 0x0009e2000c101b06 */
[----:B------:R-:W-:Y:S02]  /*fad0*/  ISETP.GE.AND P0, PT, R0, UR4, PT ;  /* 0x0000000400007c0c */ /* 0x000fe4000bf06270 */
[----:B------:R-:W-:Y:S02]  /*fae0*/  ISETP.GE.AND P3, PT, R16, UR4, PT ;  /* 0x0000000410007c0c */ /* 0x000fe4000bf66270 */
[----:B------:R-:W-:-:S02]  /*faf0*/  ISETP.GE.AND P2, PT, R17, UR4, PT ;  /* 0x0000000411007c0c */ /* 0x000fc4000bf46270 */
[----:B0-----:R-:W-:Y:S01]  /*fb00*/  @!P6 LOP3.LUT R7, R18, 0xfffffffe, RZ, 0xc0, !PT ;  /* 0xfffffffe1207e812 */ /* 0x001fe200078ec0ff */
[----:B------:R-:W-:Y:S01]  /*fb10*/  VIADD R18, R3, 0xc0 ;  /* 0x000000c003127836 */ /* 0x000fe20000000000 */
[----:B------:R-:W-:Y:S02]  /*fb20*/  ISETP.GE.AND P1, PT, R19, UR4, PT ;  /* 0x0000000413007c0c */ /* 0x000fe4000bf26270 */
[----:B-1----:R-:W-:Y:S01]  /*fb30*/  @!P5 LOP3.LUT R9, R20, 0xfffffffe, RZ, 0xc0, !PT ;  /* 0xfffffffe1409d812 */ /* 0x002fe200078ec0ff */
[--C-:B------:R-:W-:Y:S01]  /*fb40*/  @!P6 IMAD.WIDE R6, R7, 0x4, R4.reuse ;  /* 0x000000040706e825 */ /* 0x100fe200078e0204 */
[----:B------:R-:W-:Y:S02]  /*fb50*/  @!P4 LEA.HI R2, R2, R2, RZ, 0x1 ;  /* 0x000000020202c211 */ /* 0x000fe400078f08ff */
[----:B------:R-:W-:Y:S01]  /*fb60*/  @!P0 LEA.HI R0, R0, R0, RZ, 0x1 ;  /* 0x0000000000008211 */ /* 0x000fe200078f08ff */
[----:B------:R-:W-:Y:S01]  /*fb70*/  @!P5 IMAD.WIDE R8, R9, 0x4, R4 ;  /* 0x000000040908d825 */ /* 0x000fe200078e0204 */
[----:B------:R0:W-:Y:S01]  /*fb80*/  @!P6 ST.E.64 desc[UR6][R6.64], R94 ;  /* 0x0000005e0600e985 */ /* 0x0001e2000c101b06 */
[----:B------:R-:W-:-:S02]  /*fb90*/  @!P3 LEA.HI R16, R16, R16, RZ, 0x1 ;  /* 0x000000101010b211 */ /* 0x000fc400078f08ff */
[----:B--2---:R-:W-:Y:S01]  /*fba0*/  @!P0 LOP3.LUT R11, R0, 0xfffffffe, RZ, 0xc0, !PT ;  /* 0xfffffffe000b8812 */ /* 0x004fe200078ec0ff */
[----:B------:R1:W-:Y:S01]  /*fbb0*/  @!P5 ST.E.64 desc[UR6][R8.64], R98 ;  /* 0x000000620800d985 */ /* 0x0003e2000c101b06 */
[C---:B------:R-:W-:Y:S01]  /*fbc0*/  VIADD R20, R3.reuse, 0xc8 ;  /* 0x000000c803147836 */ /* 0x040fe20000000000 */
[----:B------:R-:W-:Y:S01]  /*fbd0*/  ISETP.GE.AND P5, PT, R18, UR4, PT ;  /* 0x0000000412007c0c */ /* 0x000fe2000bfa6270 */
[----:B------:R-:W-:Y:S01]  /*fbe0*/  VIADD R0, R3, 0xd0 ;  /* 0x000000d003007836 */ /* 0x000fe20000000000 */
[----:B------:R-:W-:Y:S02]  /*fbf0*/  @!P2 LEA.HI R17, R17, R17, RZ, 0x1 ;  /* 0x000000111111a211 */ /* 0x000fe400078f08ff */
[----:B------:R-:W-:Y:S02]  /*fc00*/  @!P1 LEA.HI R19, R19, R19, RZ, 0x1 ;  /* 0x0000001313139211 */ /* 0x000fe400078f08ff */
[----:B---3--:R-:W-:Y:S01]  /*fc10*/  @!P4 LOP3.LUT R13, R2, 0xfffffffe, RZ, 0xc0, !PT ;  /* 0xfffffffe020dc812 */ /* 0x008fe200078ec0ff */
[----:B------:R-:W-:Y:S01]  /*fc20*/  VIADD R2, R3, 0xd8 ;  /* 0x000000d803027836 */ /* 0x000fe20000000000 */
[----:B----4-:R-:W-:Y:S01]  /*fc30*/  @!P3 LOP3.LUT R15, R16, 0xfffffffe, RZ, 0xc0, !PT ;  /* 0xfffffffe100fb812 */ /* 0x010fe200078ec0ff */
[----:B0-----:R-:W-:Y:S01]  /*fc40*/  @!P0 IMAD.WIDE R6, R11, 0x4, R4 ;  /* 0x000000040b068825 */ /* 0x001fe200078e0204 */
[----:B------:R-:W-:-:S02]  /*fc50*/  @!P2 LOP3.LUT R17, R17, 0xfffffffe, RZ, 0xc0, !PT ;  /* 0xfffffffe1111a812 */ /* 0x000fc400078ec0ff */
[----:B------:R-:W-:Y:S01]  /*fc60*/  ISETP.GE.AND P6, PT, R20, UR4, PT ;  /* 0x0000000414007c0c */ /* 0x000fe2000bfc6270 */
[--C-:B-1----:R-:W-:Y:S01]  /*fc70*/  @!P4 IMAD.WIDE R8, R13, 0x4, R4.reuse ;  /* 0x000000040d08c825 */ /* 0x102fe200078e0204 */
[----:B------:R-:W-:Y:S01]  /*fc80*/  @!P1 LOP3.LUT R19, R19, 0xfffffffe, RZ, 0xc0, !PT ;  /* 0xfffffffe13139812 */ /* 0x000fe200078ec0ff */
[----:B------:R0:W-:Y:S01]  /*fc90*/  @!P0 ST.E.64 desc[UR6][R6.64], R102 ;  /* 0x0000006606008985 */ /* 0x0001e2000c101b06 */
[----:B------:R-:W-:Y:S01]  /*fca0*/  ISETP.GE.AND P0, PT, R0, UR4, PT ;  /* 0x0000000400007c0c */ /* 0x000fe2000bf06270 */
[--C-:B------:R-:W-:Y:S01]  /*fcb0*/  @!P3 IMAD.WIDE R10, R15, 0x4, R4.reuse ;  /* 0x000000040f0ab825 */ /* 0x100fe200078e0204 */
[----:B------:R-:W-:Y:S01]  /*fcc0*/  IADD3 R16, R3, 0xe0, RZ ;  /* 0x000000e003107810 */ /* 0x000fe20007ffe0ff */
[----:B------:R1:W-:Y:S01]  /*fcd0*/  @!P4 ST.E.64 desc[UR6][R8.64], R106 ;  /* 0x0000006a0800c985 */ /* 0x0003e2000c101b06 */
[----:B------:R-:W-:Y:S01]  /*fce0*/  @!P5 LEA.HI R18, R18, R18, RZ, 0x1 ;  /* 0x000000121212d211 */ /* 0x000fe200078f08ff */
[--C-:B------:R-:W-:Y:S02]  /*fcf0*/  @!P2 IMAD.WIDE R12, R17, 0x4, R4.reuse ;  /* 0x00000004110ca825 */ /* 0x100fe400078e0204 */
[----:B------:R2:W-:Y:S02]  /*fd00*/  @!P3 ST.E.64 desc[UR6][R10.64], R110 ;  /* 0x0000006e0a00b985 */ /* 0x0005e4000c101b06 */
[--C-:B------:R-:W-:Y:S01]  /*fd10*/  @!P1 IMAD.WIDE R14, R19, 0x4, R4.reuse ;  /* 0x00000004130e9825 */ /* 0x100fe200078e0204 */
[----:B------:R-:W-:Y:S01]  /*fd20*/  @!P6 LEA.HI R20, R20, R20, RZ, 0x1 ;  /* 0x000000141414e211 */ /* 0x000fe200078f08ff */
[----:B------:R3:W-:Y:S01]  /*fd30*/  @!P2 ST.E.64 desc[UR6][R12.64], R114 ;  /* 0x000000720c00a985 */ /* 0x0007e2000c101b06 */
[----:B------:R-:W-:Y:S01]  /*fd40*/  ISETP.GE.AND P2, PT, R16, UR4, PT ;  /* 0x0000000410007c0c */ /* 0x000fe2000bf46270 */
[C---:B------:R-:W-:Y:S01]  /*fd50*/  VIADD R17, R3.reuse, 0xe8 ;  /* 0x000000e803117836 */ /* 0x040fe20000000000 */
[----:B0-----:R-:W-:Y:S01]  /*fd60*/  @!P5 LOP3.LUT R7, R18, 0xfffffffe, RZ, 0xc0, !PT ;  /* 0xfffffffe1207d812 */ /* 0x001fe200078ec0ff */
[C---:B------:R-:W-:Y:S01]  /*fd70*/  VIADD R19, R3.reuse, 0xf0 ;  /* 0x000000f003137836 */ /* 0x040fe20000000000 */
[----:B------:R-:W-:Y:S01]  /*fd80*/  @!P1 ST.E.64 desc[UR6][R14.64], R118 ;  /* 0x000000760e009985 */ /* 0x000fe2000c101b06 */
[----:B------:R-:W-:Y:S01]  /*fd90*/  ISETP.GE.AND P1, PT, R2, UR4, PT ;  /* 0x0000000402007c0c */ /* 0x000fe2000bf26270 */
[----:B------:R-:W-:Y:S01]  /*fda0*/  VIADD R3, R3, 0xf8 ;  /* 0x000000f803037836 */ /* 0x000fe20000000000 */
[----:B------:R-:W-:Y:S01]  /*fdb0*/  ISETP.GE.AND P3, PT, R17, UR4, PT ;  /* 0x0000000411007c0c */ /* 0x000fe2000bf66270 */
[----:B------:R-:W-:Y:S01]  /*fdc0*/  @!P5 IMAD.WIDE R6, R7, 0x4, R4 ;  /* 0x000000040706d825 */ /* 0x000fe200078e0204 */
[----:B------:R-:W-:-:S02]  /*fdd0*/  ISETP.GE.AND P4, PT, R19, UR4, PT ;  /* 0x0000000413007c0c */ /* 0x000fc4000bf86270 */
[----:B------:R-:W-:Y:S02]  /*fde0*/  @!P0 LEA.HI R0, R0, R0, RZ, 0x1 ;  /* 0x0000000000008211 */ /* 0x000fe400078f08ff */
[----:B-1----:R-:W-:Y:S01]  /*fdf0*/  @!P6 LOP3.LUT R9, R20, 0xfffffffe, RZ, 0xc0, !PT ;  /* 0xfffffffe1409e812 */ /* 0x002fe200078ec0ff */
[----:B------:R0:W-:Y:S01]  /*fe00*/  @!P5 ST.E.64 desc[UR6][R6.64], R122 ;  /* 0x0000007a0600d985 */ /* 0x0001e2000c101b06 */
[----:B--2---:R-:W-:Y:S02]  /*fe10*/  @!P0 LOP3.LUT R11, R0, 0xfffffffe, RZ, 0xc0, !PT ;  /* 0xfffffffe000b8812 */ /* 0x004fe400078ec0ff */
[----:B------:R-:W-:Y:S01]  /*fe20*/  @!P2 LEA.HI R16, R16, R16, RZ, 0x1 ;  /* 0x000000101010a211 */ /* 0x000fe200078f08ff */
[----:B------:R-:W-:Y:S01]  /*fe30*/  @!P6 IMAD.WIDE R8, R9, 0x4, R4 ;  /* 0x000000040908e825 */ /* 0x000fe200078e0204 */
[----:B------:R-:W-:Y:S02]  /*fe40*/  @!P1 LEA.HI R2, R2, R2, RZ, 0x1 ;  /* 0x0000000202029211 */ /* 0x000fe400078f08ff */
[----:B------:R-:W-:-:S02]  /*fe50*/  @!P3 LEA.HI R17, R17, R17, RZ, 0x1 ;  /* 0x000000111111b211 */ /* 0x000fc400078f08ff */
[----:B------:R1:W-:Y:S01]  /*fe60*/  @!P6 ST.E.64 desc[UR6][R8.64], R126 ;  /* 0x0000007e0800e985 */ /* 0x0003e2000c101b06 */
[----:B------:R-:W-:Y:S02]  /*fe70*/  @!P4 LEA.HI R19, R19, R19, RZ, 0x1 ;  /* 0x000000131313c211 */ /* 0x000fe400078f08ff */
[----:B---3--:R-:W-:Y:S01]  /*fe80*/  @!P1 LOP3.LUT R13, R2, 0xfffffffe, RZ, 0xc0, !PT ;  /* 0xfffffffe020d9812 */ /* 0x008fe200078ec0ff */
[--C-:B0-----:R-:W-:Y:S01]  /*fe90*/  @!P0 IMAD.WIDE R6, R11, 0x4, R4.reuse ;  /* 0x000000040b068825 */ /* 0x101fe200078e0204 */
[----:B------:R-:W-:Y:S02]  /*fea0*/  @!P2 LOP3.LUT R15, R16, 0xfffffffe, RZ, 0xc0, !PT ;  /* 0xfffffffe100fa812 */ /* 0x000fe400078ec0ff */
[----:B------:R-:W-:Y:S02]  /*feb0*/  @!P3 LOP3.LUT R17, R17, 0xfffffffe, RZ, 0xc0, !PT ;  /* 0xfffffffe1111b812 */ /* 0x000fe400078ec0ff */
[----:B------:R0:W-:Y:S01]  /*fec0*/  @!P0 ST.E.64 desc[UR6][R6.64], R130 ;  /* 0x0000008206008985 */ /* 0x0001e2000c101b06 */
[----:B------:R-:W-:Y:S01]  /*fed0*/  ISETP.GE.AND P0, PT, R3, UR4, PT ;  /* 0x0000000403007c0c */ /* 0x000fe2000bf06270 */
[----:B------:R-:W-:Y:S01]  /*fee0*/  @!P2 IMAD.WIDE R10, R15, 0x4, R4 ;  /* 0x000000040f0aa825 */ /* 0x000fe200078e0204 */
[----:B------:R-:W-:-:S03]  /*fef0*/  @!P4 LOP3.LUT R19, R19, 0xfffffffe, RZ, 0xc0, !PT ;  /* 0xfffffffe1313c812 */ /* 0x000fc600078ec0ff */
[----:B-1----:R-:W-:-:S04]  /*ff00*/  @!P1 IMAD.WIDE R8, R13, 0x4, R4 ;  /* 0x000000040d089825 */ /* 0x002fc800078e0204 */
[--C-:B------:R-:W-:Y:S01]  /*ff10*/  @!P3 IMAD.WIDE R12, R17, 0x4, R4.reuse ;  /* 0x00000004110cb825 */ /* 0x100fe200078e0204 */
[----:B------:R0:W-:Y:S03]  /*ff20*/  @!P1 ST.E.64 desc[UR6][R8.64], R134 ;  /* 0x0000008608009985 */ /* 0x0001e6000c101b06 */
[----:B------:R-:W-:Y:S01]  /*ff30*/  @!P4 IMAD.WIDE R14, R19, 0x4, R4 ;  /* 0x00000004130ec825 */ /* 0x000fe200078e0204 */
[----:B------:R0:W-:Y:S04]  /*ff40*/  @!P2 ST.E.64 desc[UR6][R10.64], R138 ;  /* 0x0000008a0a00a985 */ /* 0x0001e8000c101b06 */
        /* <DEDUP_REMOVED lines=9> */
.L_x_1040:
        /* <DEDUP_REMOVED lines=12> */
[----:B------:R-:W2:Y:S01]  /*100a0*/  LDL R4, [R1] ;  /* 0x0000000001047983 */ /* 0x000ea20000100800 */
[----:B------:R-:W-:Y:S01]  /*100b0*/  ISETP.NE.AND P0, PT, R6, 0x1, PT ;  /* 0x000000010600780c */ /* 0x000fe20003f05270 */
[----:B------:R-:W-:Y:S01]  /*100c0*/  S2UR UR7, SR_CTAID.Z ;  /* 0x00000000000779c3 */ /* 0x000fe20000002700 */
[----:B------:R-:W-:Y:S01]  /*100d0*/  ULDC.64 UR8, c[0x0][0xbd0] ;  /* 0x0002f40000087ab9 */ /* 0x000fe20000000a00 */
[----:B------:R-:W-:Y:S01]  /*100e0*/  IMAD.MOV.U32 R5, RZ, RZ, R0 ;  /* 0x000000ffff057224 */ /* 0x000fe200078e0000 */
[----:B------:R-:W-:-:S05]  /*100f0*/  ULDC.64 UR12, c[0x0][0x208] ;  /* 0x00008200000c7ab9 */ /* 0x000fca0000000a00 */
[----:B------:R-:W0:Y:S08]  /*10100*/  LDC.64 R10, c[0x0][0xbd8] ;  /* 0x0002f600ff0a7b82 */ /* 0x000e300000000a00 */
[----:B------:R-:W1:Y:S08]  /*10110*/  @P0 LDC R7, c[0x0][0xbec] ;  /* 0x0002fb00ff070b82 */ /* 0x000e700000000800 */
[----:B------:R-:W3:Y:S08]  /*10120*/  @P0 LDC R9, c[0x0][0xbf0] ;  /* 0x0002fc00ff090b82 */ /* 0x000ef00000000800 */
[----:B------:R-:W4:Y:S08]  /*10130*/  S2UR UR10, SR_CTAID.Y ;  /* 0x00000000000a79c3 */ /* 0x000f300000002600 */
[----:B------:R-:W4:Y:S01]  /*10140*/  LDC R8, c[0x0][0xc50] ;  /* 0x00031400ff087b82 */ /* 0x000f220000000800 */
[----:B--2---:R-:W-:Y:S01]  /*10150*/  R2UR UR11, R4 ;  /* 0x00000000040b72ca */ /* 0x004fe200000e0000 */
[----:B-1----:R-:W-:-:S05]  /*10160*/  @P0 IMAD.HI.U32 R4, R0, R7, RZ ;  /* 0x0000000700040227 */ /* 0x002fca00078e00ff */
[----:B---3--:R-:W-:-:S07]  /*10170*/  @P0 SHF.R.U32.HI R5, RZ, R9, R4 ;  /* 0x00000009ff050219 */ /* 0x008fce0000011604 */
[----:B------:R-:W-:Y:S02]  /*10180*/  USHF.R.S32.HI UR6, URZ, 0x1f, UR11 ;  /* 0x0000001f3f067899 */ /* 0x000fe4000801140b */
[----:B------:R-:W-:Y:S01]  /*10190*/  IMAD R7, RZ, RZ, -UR11 ;  /* 0x8000000bff077e24 */ /* 0x000fe2000f8e02ff */
[----:B------:R-:W-:Y:S02]  /*101a0*/  UIMAD.WIDE.U32 UR4, UR11, UR8, URZ ;  /* 0x000000080b0472a5 */ /* 0x000fe4000f8e003f */
[----:B------:R-:W-:Y:S01]  /*101b0*/  UIMAD UR6, UR6, UR8, URZ ;  /* 0x00000008060672a4 */ /* 0x000fe2000f8e023f */
[----:B----4-:R-:W-:Y:S01]  /*101c0*/  IMAD R9, R8, R7, UR10 ;  /* 0x0000000a08097e24 */ /* 0x010fe2000f8e0207 */
[----:B------:R-:W-:Y:S01]  /*101d0*/  USHF.R.S32.HI UR8, URZ, 0x1f, UR7 ;  /* 0x0000001f3f087899 */ /* 0x000fe20008011407 */
[----:B------:R-:W-:Y:S01]  /*101e0*/  IADD3 R7, -R5, RZ, RZ ;  /* 0x000000ff05077210 */ /* 0x000fe20007ffe1ff */
[----:B------:R-:W-:Y:S01]  /*101f0*/  UIMAD UR6, UR11, UR9, UR6 ;  /* 0x000000090b0672a4 */ /* 0x000fe2000f8e0206 */
[----:B------:R-:W-:Y:S01]  /*10200*/  IMAD.U32 R3, RZ, RZ, UR5 ;  /* 0x00000005ff037e24 */ /* 0x000fe2000f8e00ff */
[----:B------:R-:W-:Y:S01]  /*10210*/  SHF.R.S32.HI R4, RZ, 0x1f, R9 ;  /* 0x0000001fff047819 */ /* 0x000fe20000011409 */
[----:B------:R-:W-:Y:S01]  /*10220*/  IMAD.U32 R2, RZ, RZ, UR4 ;  /* 0x00000004ff027e24 */ /* 0x000fe2000f8e00ff */
[----:B------:R-:W-:Y:S01]  /*10230*/  UIADD3 UR6, UR5, UR6, URZ ;  /* 0x0000000605067290 */ /* 0x000fe2000fffe03f */
[----:B0-----:R-:W-:-:S02]  /*10240*/  IMAD R12, R10, UR8, RZ ;  /* 0x000000080a0c7c24 */ /* 0x001fc4000f8e02ff */
[----:B------:R-:W-:Y:S01]  /*10250*/  ULDC.64 UR4, c[0x0][0xbe0] ;  /* 0x0002f80000047ab9 */ /* 0x000fe20000000a00 */
[----:B------:R-:W-:Y:S02]  /*10260*/  IMAD R7, R6, R7, R0 ;  /* 0x0000000706077224 */ /* 0x000fe400078e0200 */
[----:B------:R-:W-:Y:S02]  /*10270*/  IMAD.U32 R3, RZ, RZ, UR6 ;  /* 0x00000006ff037e24 */ /* 0x000fe4000f8e00ff */
[----:B------:R-:W-:Y:S01]  /*10280*/  IMAD R11, R11, UR7, R12 ;  /* 0x000000070b0b7c24 */ /* 0x000fe2000f8e020c */
[----:B------:R-:W-:Y:S01]  /*10290*/  SHF.R.S32.HI R0, RZ, 0x1f, R7 ;  /* 0x0000001fff007819 */ /* 0x000fe20000011407 */
[----:B------:R-:W-:-:S04]  /*102a0*/  IMAD.WIDE.U32 R2, R10, UR7, R2 ;  /* 0x000000070a027c25 */ /* 0x000fc8000f8e0002 */
[----:B------:R-:W-:Y:S02]  /*102b0*/  IMAD.IADD R3, R11, 0x1, R3 ;  /* 0x000000010b037824 */ /* 0x000fe400078e0203 */
[----:B------:R-:W-:Y:S02]  /*102c0*/  IMAD R4, R4, UR4, RZ ;  /* 0x0000000404047c24 */ /* 0x000fe4000f8e02ff */
[----:B------:R-:W-:-:S04]  /*102d0*/  IMAD.WIDE.U32 R2, R9, UR4, R2 ;  /* 0x0000000409027c25 */ /* 0x000fc8000f8e0002 */
[----:B------:R-:W-:Y:S01]  /*102e0*/  IMAD R4, R9, UR5, R4 ;  /* 0x0000000509047c24 */ /* 0x000fe2000f8e0204 */
[----:B------:R-:W-:Y:S01]  /*102f0*/  SHF.R.S32.HI R9, RZ, 0x1f, R5 ;  /* 0x0000001fff097819 */ /* 0x000fe20000011405 */
[----:B------:R-:W-:Y:S01]  /*10300*/  ULDC.64 UR4, c[0x0][0xbc8] ;  /* 0x0002f20000047ab9 */ /* 0x000fe20000000a00 */
[----:B------:R-:W-:Y:S01]  /*10310*/  IADD3 R2, P0, R5, R2, RZ ;  /* 0x0000000205027210 */ /* 0x000fe20007f1e0ff */
[----:B------:R-:W-:-:S03]  /*10320*/  IMAD R0, R0, UR4, RZ ;  /* 0x0000000400007c24 */ /* 0x000fc6000f8e02ff */
[----:B------:R-:W-:Y:S01]  /*10330*/  IADD3.X R3, R9, R3, R4, P0, !PT ;  /* 0x0000000309037210 */ /* 0x000fe200007fe404 */
[C---:B------:R-:W-:Y:S02]  /*10340*/  IMAD R5, R7.reuse, UR5, R0 ;  /* 0x0000000507057c24 */ /* 0x040fe4000f8e0200 */
[----:B------:R-:W-:Y:S01]  /*10350*/  IMAD.WIDE.U32 R2, R7, UR4, R2 ;  /* 0x0000000407027c25 */ /* 0x000fe2000f8e0002 */
[----:B------:R-:W-:-:S03]  /*10360*/  ULDC.64 UR4, c[0x0][0xba8] ;  /* 0x0002ea0000047ab9 */ /* 0x000fc60000000a00 */
[----:B------:R-:W-:Y:S01]  /*10370*/  IMAD.IADD R3, R3, 0x1, R5 ;  /* 0x0000000103037824 */ /* 0x000fe200078e0205 */
[----:B------:R-:W-:-:S04]  /*10380*/  LEA R4, P0, R2, UR4, 0x2 ;  /* 0x0000000402047c11 */ /* 0x000fc8000f8010ff */
[----:B------:R-:W-:Y:S01]  /*10390*/  LEA.HI.X R5, R2, UR5, R3, 0x2, P0 ;  /* 0x0000000502057c11 */ /* 0x000fe200080f1403 */
[----:B------:R-:W-:-:S05]  /*103a0*/  IMAD.MOV.U32 R3, RZ, RZ, -0x800000 ;  /* 0xff800000ff037424 */ /* 0x000fca00078e00ff */
[----:B------:R4:W-:Y:S01]  /*103b0*/  STG.E desc[UR12][R4.64], R3 ;  /* 0x0000000304007986 */ /* 0x0009e2000c10190c */
[----:B------:R-:W-:Y:S05]  /*103c0*/  BRA `(.L_x_961) ;  /* 0x0000004c002c7947 */ /* 0x000fea0003800000 */
.L_x_959:
        /* <DEDUP_REMOVED lines=18> */
.L_x_1043:
[----:B------:R-:W-:Y:S01]  /*104f0*/  ULDC UR7, c[0x0][0xc50] ;  /* 0x0003140000077ab9 */ /* 0x000fe20000000800 */
[----:B------:R-:W-:Y:S01]  /*10500*/  UMOV UR36, UR6 ;  /* 0x0000000600247c82 */ /* 0x000fe20008000000 */
[----:B------:R-:W-:-:S11]  /*10510*/  UISETP.NE.AND UP0, UPT, UR7, 0x1, UPT ;  /* 0x000000010700788c */ /* 0x000fd6000bf05270 */
[----:B------:R-:W-:Y:S01]  /*10520*/  @UP0 ULDC UR4, c[0x0][0xc54] ;  /* 0x0003150000040ab9 */ /* 0x000fe20000000800 */
[----:B------:R-:W-:Y:S01]  /*10530*/  @UP0 ULDC UR8, c[0x0][0xc58] ;  /* 0x0003160000080ab9 */ /* 0x000fe20000000800 */
[----:B------:R-:W-:-:S04]  /*10540*/  UIMAD.WIDE.U32 UR4, UR6, UR4, URZ ;  /* 0x00000004060472a5 */ /* 0x000fc8000f8e003f */
[----:B------:R-:W-:-:S12]  /*10550*/  @UP0 USHF.R.U32.HI UR36, URZ, UR8, UR5 ;  /* 0x000000083f240299 */ /* 0x000fd80008011605 */
.L_x_1044:
[----:B------:R-:W-:Y:S01]  /*10560*/  ISETP.GE.AND P0, PT, R18, RZ, PT ;  /* 0x000000ff1200720c */ /* 0x000fe20003f06270 */
[----:B------:R-:W-:Y:S01]  /*10570*/  UIADD3 UR44, -UR36, URZ, URZ ;  /* 0x0000003f242c7290 */ /* 0x000fe2000fffe13f */
[----:B------:R-:W-:Y:S01]  /*10580*/  IMAD.MOV.U32 R9, RZ, RZ, 0x1 ;  /* 0x00000001ff097424 */ /* 0x000fe200078e00ff */
[----:B------:R-:W-:Y:S01]  /*10590*/  MOV R3, 0x1 ;  /* 0x0000000100037802 */ /* 0x000fe20000000f00 */
[----:B------:R-:W-:Y:S01]  /*105a0*/  IMAD.MOV.U32 R0, RZ, RZ, RZ ;  /* 0x000000ffff007224 */ /* 0x000fe200078e00ff */
[----:B------:R-:W-:-:S08]  /*105b0*/  UIMAD UR44, UR7, UR44, UR6 ;  /* 0x0000002c072c72a4 */ /* 0x000fd0000f8e0206 */
[----:B------:R-:W-:Y:S05]  /*105c0*/  @!P0 BRA `(.L_x_1045) ;  /* 0x0000004400e48947 */ /* 0x000fea0003800000 */
[----:B------:R-:W0:Y:S01]  /*105d0*/  S2UR UR45, SR_CTAID.X ;  /* 0x00000000002d79c3 */ /* 0x000e220000002500 */
[----:B------:R-:W-:Y:S01]  /*105e0*/  ULDC.64 UR4, c[0x0][0x418] ;  /* 0x0001060000047ab9 */ /* 0x000fe20000000a00 */
[----:B------:R-:W-:Y:S01]  /*105f0*/  ULDC UR6, c[0x0][0x448] ;  /* 0x0001120000067ab9 */ /* 0x000fe20000000800 */
[----:B------:R-:W-:Y:S02]  /*10600*/  UISETP.NE.U32.AND UP0, UPT, UR4, URZ, UPT ;  /* 0x0000003f0400728c */ /* 0x000fe4000bf05070 */
[----:B------:R-:W-:Y:S02]  /*10610*/  UISETP.NE.AND UP1, UPT, UR6, 0x1, UPT ;  /* 0x000000010600788c */ /* 0x000fe4000bf25270 */
[----:B------:R-:W-:Y:S01]  /*10620*/  UISETP.NE.AND.EX UP0, UPT, UR5, URZ, UPT, UP0 ;  /* 0x0000003f0500728c */ /* 0x000fe2000bf05300 */
[----:B------:R-:W-:Y:S02]  /*10630*/  ULDC UR6, c[0x0][0x424] ;  /* 0x0001090000067ab9 */ /* 0x000fe40000000800 */
[----:B------:R-:W-:Y:S01]  /*10640*/  ULDC.64 UR4, c[0x0][0x9e0] ;  /* 0x0002780000047ab9 */ /* 0x000fe20000000a00 */
[----:B------:R-:W-:-:S02]  /*10650*/  USEL UR9, UR6, 0x1, UP0 ;  /* 0x0000000106097887 */ /* 0x000fc40008000000 */
[----:B------:R-:W-:Y:S01]  /*10660*/  UISETP.GE.AND UP0, UPT, UR5, 0x1, UPT ;  /* 0x000000010500788c */ /* 0x000fe2000bf06270 */
[----:B------:R-:W-:Y:S02]  /*10670*/  ULDC UR10, c[0x0][0x288] ;  /* 0x0000a200000a7ab9 */ /* 0x000fe40000000800 */
[----:B------:R-:W-:Y:S01]  /*10680*/  @UP1 ULDC UR7, c[0x0][0x44c] ;  /* 0x0001130000071ab9 */ /* 0x000fe20000000800 */
[----:B------:R-:W-:Y:S01]  /*10690*/  ULDC UR12, c[0x0][0x2f0] ;  /* 0x0000bc00000c7ab9 */ /* 0x000fe20000000800 */
[----:B------:R-:W-:Y:S01]  /*106a0*/  UIADD3 UR11, -UR10, 0x1, URZ ;  /* 0x000000010a0b7890 */ /* 0x000fe2000fffe13f */
[----:B------:R-:W-:Y:S01]  /*106b0*/  PLOP3.LUT P1, PT, PT, PT, UP0, 0x80, 0x0 ;  /* 0x000000000000781c */ /* 0x000fe20003f2f008 */
[----:B------:R-:W-:Y:S01]  /*106c0*/  UIMAD UR13, UR9, UR12, 0x3f ;  /* 0x0000003f090d74a4 */ /* 0x000fe2000f8e020c */
[----:B------:R-:W-:Y:S01]  /*106d0*/  @UP1 ULDC UR14, c[0x0][0x450] ;  /* 0x00011400000e1ab9 */ /* 0x000fe20000000800 */
[----:B------:R-:W-:Y:S02]  /*106e0*/  UIMAD UR11, UR9, UR12, UR11 ;  /* 0x0000000c090b72a4 */ /* 0x000fe4000f8e020b */
[----:B0-----:R-:W-:-:S04]  /*106f0*/  USHF.L.U32 UR45, UR45, 0x7, URZ ;  /* 0x000000072d2d7899 */ /* 0x001fc8000800063f */
[----:B------:R-:W-:-:S04]  /*10700*/  UIADD3 UR8, UR45, 0x7f, URZ ;  /* 0x0000007f2d087890 */ /* 0x000fc8000fffe03f */
[----:B------:R-:W-:-:S04]  /*10710*/  UIMAD.WIDE.U32 UR6, UR8, UR7, URZ ;  /* 0x00000007080672a5 */ /* 0x000fc8000f8e003f */
[----:B------:R-:W-:Y:S02]  /*10720*/  @UP1 USHF.R.U32.HI UR8, URZ, UR14, UR7 ;  /* 0x0000000e3f081299 */ /* 0x000fe40008011607 */
[----:B------:R-:W-:Y:S02]  /*10730*/  USHF.R.S32.HI UR7, URZ, 0x1f, UR13 ;  /* 0x0000001f3f077899 */ /* 0x000fe4000801140d */
[----:B------:R-:W-:Y:S02]  /*10740*/  UIADD3 UR6, UR11, UR8, URZ ;  /* 0x000000080b067290 */ /* 0x000fe4000fffe03f */
[----:B------:R-:W-:Y:S02]  /*10750*/  ULEA.HI UR7, UR7, UR13, URZ, 0x6 ;  /* 0x0000000d07077291 */ /* 0x000fe4000f8f303f */
[----:B------:R-:W-:Y:S02]  /*10760*/  UIADD3 UR4, UR6, UR4, URZ ;  /* 0x0000000406047290 */ /* 0x000fe4000fffe03f */
[----:B------:R-:W-:Y:S01]  /*10770*/  USHF.R.S32.HI UR43, URZ, 0x6, UR7 ;  /* 0x000000063f2b7899 */ /* 0x000fe20008011407 */
        /* <DEDUP_REMOVED lines=11> */
.L_x_1047:
[----:B------:R-:W-:-:S11]  /*10830*/  UISETP.NE.AND UP0, UPT, UR5, 0x1, UPT ;  /* 0x000000010500788c */ /* 0x000fd6000bf05270 */
[----:B------:R-:W-:Y:S02]  /*10840*/  @UP0 ULDC.64 UR14, c[0x0][0x9e8] ;  /* 0x00027a00000e0ab9 */ /* 0x000fe40000000a00 */
[----:B------:R-:W-:-:S04]  /*10850*/  UIMAD.WIDE.U32 UR6, UR8, UR14, URZ ;  /* 0x0000000e080672a5 */ /* 0x000fc8000f8e003f */
[----:B------:R-:W-:-:S12]  /*10860*/  @UP0 USHF.R.U32.HI UR8, URZ, UR15, UR7 ;  /* 0x0000000f3f080299 */ /* 0x000fd80008011607 */
.L_x_1048:
[----:B------:R-:W-:-:S04]  /*10870*/  UIMAD UR8, UR8, UR5, UR5 ;  /* 0x00000005080872a4 */ /* 0x000fc8000f8e0205 */
[----:B------:R-:W-:-:S04]  /*10880*/  UISETP.LT.AND UP0, UPT, UR4, UR8, UPT ;  /* 0x000000080400728c */ /* 0x000fc8000bf01270 */
[----:B------:R-:W-:-:S12]  /*10890*/  USEL UR4, UR4, UR8, UP0 ;  /* 0x0000000804047287 */ /* 0x000fd80008000000 */
.L_x_1046:
[----:B------:R-:W-:Y:S01]  /*108a0*/  UIADD3 UR4, UR4, 0x3f, URZ ;  /* 0x0000003f04047890 */ /* 0x000fe2000fffe03f */
[----:B------:R-:W-:Y:S01]  /*108b0*/  @UP1 ULDC UR6, c[0x0][0x44c] ;  /* 0x0001130000061ab9 */ /* 0x000fe20000000800 */
[----:B------:R-:W-:Y:S02]  /*108c0*/  @UP1 ULDC UR11, c[0x0][0x450] ;  /* 0x00011400000b1ab9 */ /* 0x000fe40000000800 */
[----:B------:R-:W-:Y:S02]  /*108d0*/  USHF.R.S32.HI UR8, URZ, 0x1f, UR4 ;  /* 0x0000001f3f087899 */ /* 0x000fe40008011404 */
[----:B------:R-:W-:Y:S02]  /*108e0*/  UIMAD.WIDE.U32 UR6, UR45, UR6, URZ ;  /* 0x000000062d0672a5 */ /* 0x000fe4000f8e003f */
[----:B------:R-:W-:Y:S02]  /*108f0*/  ULEA.HI UR8, UR8, UR4, URZ, 0x6 ;  /* 0x0000000408087291 */ /* 0x000fe4000f8f303f */
[----:B------:R-:W-:Y:S01]  /*10900*/  UIMAD UR9, UR9, UR12, -UR10 ;  /* 0x0000000c090972a4 */ /* 0x000fe2000f8e0a0a */
[----:B------:R-:W-:Y:S01]  /*10910*/  UMOV UR4, UR45 ;  /* 0x0000002d00047c82 */ /* 0x000fe20008000000 */
[----:B------:R-:W-:-:S02]  /*10920*/  USHF.R.S32.HI UR42, URZ, 0x6, UR8 ;  /* 0x000000063f2a7899 */ /* 0x000fc40008011408 */
[----:B------:R-:W-:Y:S02]  /*10930*/  @UP1 USHF.R.U32.HI UR4, URZ, UR11, UR7 ;  /* 0x0000000b3f041299 */ /* 0x000fe40008011607 */
[----:B------:R-:W-:Y:S02]  /*10940*/  UISETP.LT.AND UP0, UPT, UR43, UR42, UPT ;  /* 0x0000002a2b00728c */ /* 0x000fe4000bf01270 */
[----:B------:R-:W-:Y:S01]  /*10950*/  UIADD3 UR4, UR9, UR4, URZ ;  /* 0x0000000409047290 */ /* 0x000fe2000fffe03f */
[----:B------:R-:W-:Y:S01]  /*10960*/  ULDC UR8, c[0x0][0x9dc] ;  /* 0x0002770000087ab9 */ /* 0x000fe20000000800 */
        /* <DEDUP_REMOVED lines=13> */
.L_x_1050:
[----:B------:R-:W-:-:S11]  /*10a40*/  UISETP.NE.AND UP0, UPT, UR5, 0x1, UPT ;  /* 0x000000010500788c */ /* 0x000fd6000bf05270 */
[----:B------:R-:W-:Y:S02]  /*10a50*/  @UP0 ULDC.64 UR10, c[0x0][0x9e8] ;  /* 0x00027a00000a0ab9 */ /* 0x000fe40000000a00 */
[----:B------:R-:W-:-:S04]  /*10a60*/  UIMAD.WIDE.U32 UR6, UR4, UR10, URZ ;  /* 0x0000000a040672a5 */ /* 0x000fc8000f8e003f */
[----:B------:R-:W-:-:S12]  /*10a70*/  @UP0 USHF.R.U32.HI UR4, URZ, UR11, UR7 ;  /* 0x0000000b3f040299 */ /* 0x000fd80008011607 */
.L_x_1051:
[----:B------:R-:W-:-:S04]  /*10a80*/  UIMAD UR4, UR4, UR5, URZ ;  /* 0x00000005040472a4 */ /* 0x000fc8000f8e023f */
[----:B------:R-:W-:-:S04]  /*10a90*/  UISETP.LT.AND UP0, UPT, UR8, UR4, UPT ;  /* 0x000000040800728c */ /* 0x000fc8000bf01270 */
[----:B------:R-:W-:-:S12]  /*10aa0*/  USEL UR8, UR8, UR4, !UP0 ;  /* 0x0000000408087287 */ /* 0x000fd8000c000000 */
.L_x_1049:
        /* <DEDUP_REMOVED lines=13> */
[----:B------:R-:W-:Y:S01]  /*10b80*/  IMAD.U32 R3, RZ, RZ, UR10 ;  /* 0x0000000aff037e24 */ /* 0x000fe2000f8e00ff */
[----:B------:R-:W-:-:S04]  /*10b90*/  UIADD3 UR4, UR10, -0x1, UR12 ;  /* 0xffffffff0a047890 */ /* 0x000fc8000fffe00c */
[-C--:B------:R-:W-:Y:S01]  /*10ba0*/  IABS R0, R3.reuse ;  /* 0x0000000300007213 */ /* 0x080fe20000000000 */
[----:B------:R-:W-:Y:S01]  /*10bb0*/  UIADD3 UR6, -UR40, UR4, URZ ;  /* 0x0000000428067290 */ /* 0x000fe2000fffe13f */
[----:B------:R-:W-:Y:S02]  /*10bc0*/  IABS R3, R3 ;  /* 0x0000000300037213 */ /* 0x000fe40000000000 */
[----:B------:R-:W-:Y:S01]  /*10bd0*/  R2UR UR11, R0 ;  /* 0x00000000000b72ca */ /* 0x000fe200000e0000 */
[----:B------:R-:W-:Y:S02]  /*10be0*/  UMOV UR4, URZ ;  /* 0x0000003f00047c82 */ /* 0x000fe40008000000 */
[----:B------:R-:W-:-:S05]  /*10bf0*/  IMAD.MOV R3, RZ, RZ, -R3 ;  /* 0x000000ffff037224 */ /* 0x000fca00078e0a03 */
[----:B------:R-:W-:-:S05]  /*10c00*/  R2UR UR9, R3 ;  /* 0x00000000030972ca */ /* 0x000fca00000e0000 */
[----:B------:R-:W0:Y:S08]  /*10c10*/  I2F.RP R0, UR11 ;  /* 0x0000000b00007d06 */ /* 0x000e300008209400 */
[----:B0-----:R-:W0:Y:S02]  /*10c20*/  MUFU.RCP R0, R0 ;  /* 0x0000000000007308 */ /* 0x001e240000001000 */
[----:B0-----:R-:W-:Y:S01]  /*10c30*/  VIADD R2, R0, 0xffffffe ;  /* 0x0ffffffe00027836 */ /* 0x001fe20000000000 */
[----:B------:R-:W-:Y:S01]  /*10c40*/  IABS R0, UR6 ;  /* 0x0000000600007c13 */ /* 0x000fe20008000000 */
[----:B------:R-:W-:-:S03]  /*10c50*/  ULOP3.LUT UR6, UR6, UR10, URZ, 0x3c, !UPT ;  /* 0x0000000a06067292 */ /* 0x000fc6000f8e3c3f */
[----:B------:R-:W-:Y:S01]  /*10c60*/  R2UR UR8, R0 ;  /* 0x00000000000872ca */ /* 0x000fe200000e0000 */
[----:B------:R-:W0:Y:S02]  /*10c70*/  F2I.FTZ.U32.TRUNC.NTZ R2, R2 ;  /* 0x0000000200027305 */ /* 0x000e24000021f000 */
[----:B0-----:R-:W-:-:S13]  /*10c80*/  R2UR UR5, R2 ;  /* 0x00000000020572ca */ /* 0x001fda00000e0000 */
[----:B------:R-:W-:-:S04]  /*10c90*/  UIADD3 UR7, URZ, -UR5, URZ ;  /* 0x800000053f077290 */ /* 0x000fc8000fffe03f */
[----:B------:R-:W-:-:S04]  /*10ca0*/  UIMAD UR7, UR7, UR11, URZ ;  /* 0x0000000b070772a4 */ /* 0x000fc8000f8e023f */
[----:B------:R-:W-:-:S04]  /*10cb0*/  UIMAD.WIDE.U32 UR4, UR5, UR7, UR4 ;  /* 0x00000007050472a5 */ /* 0x000fc8000f8e0004 */
[----:B------:R-:W-:-:S04]  /*10cc0*/  UIMAD.WIDE.U32 UR4, UR5, UR8, URZ ;  /* 0x00000008050472a5 */ /* 0x000fc8000f8e003f */
[----:B------:R-:W-:-:S04]  /*10cd0*/  UIMAD UR4, UR5, UR9, UR8 ;  /* 0x00000009050472a4 */ /* 0x000fc8000f8e0208 */
[----:B------:R-:W-:-:S11]  /*10ce0*/  UISETP.GT.U32.AND UP1, UPT, UR11, UR4, UPT ;  /* 0x000000040b00728c */ /* 0x000fd6000bf24070 */
[----:B------:R-:W-:Y:S02]  /*10cf0*/  @!UP1 UIADD3 UR4, UR4, -UR11, URZ ;  /* 0x8000000b04049290 */ /* 0x000fe4000fffe03f */
[----:B------:R-:W-:Y:S02]  /*10d00*/  @!UP1 UIADD3 UR5, UR5, 0x1, URZ ;  /* 0x0000000105059890 */ /* 0x000fe4000fffe03f */
[----:B------:R-:W-:Y:S02]  /*10d10*/  UISETP.GE.U32.AND UP0, UPT, UR4, UR11, UPT ;  /* 0x0000000b0400728c */ /* 0x000fe4000bf06070 */
[----:B------:R-:W-:-:S09]  /*10d20*/  UISETP.GE.AND UP1, UPT, UR6, URZ, UPT ;  /* 0x0000003f0600728c */ /* 0x000fd2000bf26270 */
[----:B------:R-:W-:Y:S02]  /*10d30*/  @UP0 UIADD3 UR5, UR5, 0x1, URZ ;  /* 0x0000000105050890 */ /* 0x000fe4000fffe03f */
[----:B------:R-:W-:Y:S02]  /*10d40*/  UISETP.NE.AND UP0, UPT, UR10, URZ, UPT ;  /* 0x0000003f0a00728c */ /* 0x000fe4000bf05270 */
[----:B------:R-:W-:-:S09]  /*10d50*/  @!UP1 UIADD3 UR5, -UR5, URZ, URZ ;  /* 0x0000003f05059290 */ /* 0x000fd2000fffe13f */
[----:B------:R-:W-:-:S07]  /*10d60*/  @!UP0 ULOP3.LUT UR5, URZ, UR10, URZ, 0x33, !UPT ;  /* 0x0000000a3f058292 */ /* 0x000fce000f8e333f */
[----:B------:R-:W-:-:S05]  /*10d70*/  UMOV UR41, UR5 ;  /* 0x0000000500297c82 */ /* 0x000fca0008000000 */
.L_x_1052:
[----:B------:R-:W-:Y:S01]  /*10d80*/  UIMAD UR39, UR44, UR41, UR40 ;  /* 0x000000292c2772a4 */ /* 0x000fe2000f8e0228 */
[----:B------:R-:W-:Y:S02]  /*10d90*/  IMAD.U32 R0, RZ, RZ, UR12 ;  /* 0x0000000cff007e24 */ /* 0x000fe4000f8e00ff */
[----:B------:R-:W-:-:S03]  /*10da0*/  IMAD.MOV.U32 R9, RZ, RZ, 0x1 ;  /* 0x00000001ff097424 */ /* 0x000fc600078e00ff */
[----:B------:R-:W-:-:S05]  /*10db0*/  IMAD.U32 R3, RZ, RZ, UR39 ;  /* 0x00000027ff037e24 */ /* 0x000fca000f8e00ff */
[----:B------:R-:W-:Y:S01]  /*10dc0*/  VIADDMNMX R17, R3, UR41, R0, PT ;  /* 0x0000002903117c46 */ /* 0x000fe2000b800100 */
[----:B------:R-:W-:Y:S01]  /*10dd0*/  IMAD.MOV.U32 R3, RZ, RZ, 0x1 ;  /* 0x00000001ff037424 */ /* 0x000fe200078e00ff */
[----:B------:R-:W-:Y:S02]  /*10de0*/  MOV R0, RZ ;  /* 0x000000ff00007202 */ /* 0x000fe40000000f00 */
[----:B------:R-:W-:Y:S01]  /*10df0*/  ISETP.GT.AND P0, PT, R17, UR39, PT ;  /* 0x0000002711007c0c */ /* 0x000fe2000bf04270 */
[----:B------:R0:W-:-:S12]  /*10e00*/  STL [R1+0x8], R17 ;  /* 0x0000081101007387 */ /* 0x0001d80000100800 */
[----:B0-----:R-:W-:Y:S05]  /*10e10*/  @!P0 BRA `(.L_x_1045) ;  /* 0x0000003c00d08947 */ /* 0x001fea0003800000 */
        /* <DEDUP_REMOVED lines=14> */
[----:B------:R-:W-:Y:S02]  /*10f00*/  IMAD.U32 R5, RZ, RZ, UR7 ;  /* 0x00000007ff057e24 */ /* 0x000fe4000f8e00ff */
[----:B------:R-:W-:Y:S02]  /*10f10*/  IMAD.U32 R6, RZ, RZ, UR8 ;  /* 0x00000008ff067e24 */ /* 0x000fe4000f8e00ff */
[----:B------:R-:W-:-:S02]  /*10f20*/  IMAD.U32 R10, RZ, RZ, UR4 ;  /* 0x00000004ff0a7e24 */ /* 0x000fc4000f8e00ff */
[----:B------:R-:W-:Y:S02]  /*10f30*/  IMAD.U32 R11, RZ, RZ, UR5 ;  /* 0x00000005ff0b7e24 */ /* 0x000fe4000f8e00ff */
[----:B------:R-:W-:Y:S02]  /*10f40*/  IMAD.MOV.U32 R8, RZ, RZ, 0x70 ;  /* 0x00000070ff087424 */ /* 0x000fe400078e00ff */
[----:B------:R-:W-:Y:S02]  /*10f50*/  IMAD.MOV.U32 R12, RZ, RZ, 0x1 ;  /* 0x00000001ff0c7424 */ /* 0x000fe400078e00ff */
[----:B------:R-:W-:-:S07]  /*10f60*/  IMAD.MOV.U32 R13, RZ, RZ, RZ ;  /* 0x000000ffff0d7224 */ /* 0x000fce00078e00ff */
[----:B------:R-:W-:-:S07]  /*10f70*/  LEPC R20, `(.L_x_1053) ;  /* 0x000000001014794e */ /* 0x000fce0000000000 */
[----:B0-----:R-:W-:Y:S05]  /*10f80*/  CALL.ABS.NOINC R2 ;  /* 0x0000000002007343 */ /* 0x001fea0003c00000 */
.L_x_1053:
        /* <DEDUP_REMOVED lines=11> */
[----:B------:R-:W-:Y:S01]  /*11040*/  MOV R8, 0x70 ;  /* 0x0000007000087802 */ /* 0x000fe20000000f00 */
[----:B------:R-:W-:Y:S02]  /*11050*/  IMAD.U32 R6, RZ, RZ, UR8 ;  /* 0x00000008ff067e24 */ /* 0x000fe4000f8e00ff */
[----:B------:R-:W-:-:S02]  /*11060*/  IMAD.U32 R7, RZ, RZ, UR9 ;  /* 0x00000009ff077e24 */ /* 0x000fc4000f8e00ff */
[----:B------:R-:W-:Y:S02]  /*11070*/  IMAD.U32 R10, RZ, RZ, UR4 ;  /* 0x00000004ff0a7e24 */ /* 0x000fe4000f8e00ff */
[----:B------:R-:W-:Y:S02]  /*11080*/  IMAD.U32 R11, RZ, RZ, UR5 ;  /* 0x00000005ff0b7e24 */ /* 0x000fe4000f8e00ff */
[----:B------:R-:W-:Y:S02]  /*11090*/  IMAD.MOV.U32 R12, RZ, RZ, 0x1 ;  /* 0x00000001ff0c7424 */ /* 0x000fe400078e00ff */
[----:B0-----:R-:W-:-:S07]  /*110a0*/  IMAD.MOV.U32 R13, RZ, RZ, RZ ;  /* 0x000000ffff0d7224 */ /* 0x001fce00078e00ff */
[----:B------:R-:W-:-:S07]  /*110b0*/  LEPC R20, `(.L_x_1055) ;  /* 0x000000001014794e */ /* 0x000fce0000000000 */
[----:B-1----:R-:W-:Y:S05]  /*110c0*/  CALL.ABS.NOINC R2 ;  /* 0x0000000002007343 */ /* 0x002fea0003c00000 */
.L_x_1055:
[----:B------:R0:W1:Y:S01]  /*110d0*/  LDC.64 R2, c[0x4][R16] ;  /* 0x0100000010027b82 */ /* 0x0000620000000a00 */
[----:B------:R-:W-:Y:S01]  /*110e0*/  ULDC.64 UR6, c[0x4][0xa8] ;  /* 0x01002a0000067ab9 */ /* 0x000fe20000000a00 */
[----:B------:R-:W-:Y:S01]  /*110f0*/  ULDC.64 UR8, c[0x4][0xb0] ;  /* 0x01002c0000087ab9 */ /* 0x000fe20000000a00 */
[----:B------:R-:W-:Y:S01]  /*11100*/  ULDC.64 UR4, c[0x4][0x40] ;  /* 0x0100100000047ab9 */ /* 0x000fe20000000a00 */
[----:B------:R-:W-:Y:S01]  /*11110*/  IMAD.U32 R4, RZ, RZ, UR6 ;  /* 0x00000006ff047e24 */ /* 0x000fe2000f8e00ff */
[----:B------:R-:W-:Y:S01]  /*11120*/  MOV R7, UR9 ;  /* 0x0000000900077c02 */ /* 0x000fe20008000f00 */
        /* <DEDUP_REMOVED lines=9> */
.L_x_1054:
        /* <DEDUP_REMOVED lines=8> */
[----:B------:R-:W-:Y:S01]  /*11240*/  IADD3 R17, R17, -0x1, RZ ;  /* 0xffffffff11117810 */ /* 0x000fe20007ffe0ff */
        /* <DEDUP_REMOVED lines=12> */
.L_x_1147:
        /* <DEDUP_REMOVED lines=8> */
.L_x_1150:
[----:B------:R-:W-:Y:S05]  /*11390*/  @!P6 BRA `(.L_x_1057) ;  /* 0x000000040020e947 */ /* 0x000fea0003800000 */
[----:B------:R-:W-:Y:S01]  /*113a0*/  IMAD.MOV.U32 R16, RZ, RZ, R18 ;  /* 0x000000ffff107224 */ /* 0x000fe200078e0012 */
[----:B------:R-:W-:Y:S06]  /*113b0*/  @!P1 BRA `(.L_x_1059) ;  /* 0x00000000004c9947 */ /* 0x000fec0003800000 */
[----:B------:R-:W1:Y:S01]  /*113c0*/  LDC R6, c[0x0][0x43c] ;  /* 0x00010f00ff067b82 */ /* 0x000e620000000800 */
[----:B0-----:R-:W-:Y:S01]  /*113d0*/  IMAD.MOV.U32 R0, RZ, RZ, R17 ;  /* 0x000000ffff007224 */ /* 0x001fe200078e0011 */
[----:B------:R-:W-:Y:S01]  /*113e0*/  ULDC.64 UR4, c[0x0][0x428] ;  /* 0x00010a0000047ab9 */ /* 0x000fe20000000a00 */
[----:B------:R-:W-:Y:S01]  /*113f0*/  ULDC.64 UR6, c[0x0][0x208] ;  /* 0x0000820000067ab9 */ /* 0x000fe20000000a00 */
[----:B------:R-:W-:-:S04]  /*11400*/  IMAD R7, R19, UR4, RZ ;  /* 0x0000000413077c24 */ /* 0x000fc8000f8e02ff */
[----:B------:R-:W-:Y:S01]  /*11410*/  IMAD R7, R18, UR5, R7 ;  /* 0x0000000512077c24 */ /* 0x000fe2000f8e0207 */
[----:B-1----:R-:W-:-:S13]  /*11420*/  ISETP.NE.AND P0, PT, R6, 0x1, PT ;  /* 0x000000010600780c */ /* 0x002fda0003f05270 */
[----:B------:R-:W0:Y:S02]  /*11430*/  @P0 LDC.64 R4, c[0x0][0x440] ;  /* 0x00011000ff040b82 */ /* 0x000e240000000a00 */
[----:B0-----:R-:W-:-:S05]  /*11440*/  @P0 IMAD.HI.U32 R4, R17, R4, RZ ;  /* 0x0000000411040227 */ /* 0x001fca00078e00ff */
[----:B------:R-:W-:-:S04]  /*11450*/  @P0 SHF.R.U32.HI R0, RZ, R5, R4 ;  /* 0x00000005ff000219 */ /* 0x000fc80000011604 */
[--C-:B------:R-:W-:Y:S01]  /*11460*/  SHF.R.S32.HI R5, RZ, 0x1f, R0.reuse ;  /* 0x0000001fff057819 */ /* 0x100fe20000011400 */
[----:B------:R-:W-:-:S04]  /*11470*/  IMAD.MOV.U32 R4, RZ, RZ, R0 ;  /* 0x000000ffff047224 */ /* 0x000fc800078e0000 */
[----:B------:R-:W-:-:S04]  /*11480*/  IMAD.WIDE.U32 R4, R18, UR4, R4 ;  /* 0x0000000412047c25 */ /* 0x000fc8000f8e0004 */
[----:B------:R-:W-:Y:S01]  /*11490*/  IMAD.IADD R5, R5, 0x1, R7 ;  /* 0x0000000105057824 */ /* 0x000fe200078e0207 */
[----:B------:R-:W-:-:S04]  /*114a0*/  LEA R2, P0, R4, R2, 0x2 ;  /* 0x0000000204027211 */ /* 0x000fc800078010ff */
[----:B------:R-:W-:-:S05]  /*114b0*/  LEA.HI.X R3, R4, R3, R5, 0x2, P0 ;  /* 0x0000000304037211 */ /* 0x000fca00000f1405 */
[----:B------:R1:W5:Y:S01]  /*114c0*/  LDG.E R16, desc[UR6][R2.64] ;  /* 0x0000000602107981 */ /* 0x000362000c1e1900 */
[----:B------:R-:W-:-:S04]  /*114d0*/  IMAD.MOV R0, RZ, RZ, -R0 ;  /* 0x000000ffff007224 */ /* 0x000fc800078e0a00 */
[----:B------:R-:W-:-:S07]  /*114e0*/  IMAD R17, R6, R0, R17 ;  /* 0x0000000006117224 */ /* 0x000fce00078e0211 */
.L_x_1059:
[----:B0-----:R-:W-:Y:S01]  /*114f0*/  MOV R0, 0x1 ;  /* 0x0000000100007802 */ /* 0x001fe20000000f00 */
[----:B------:R-:W1:Y:S03]  /*11500*/  S2R R8, SR_TID.X ;  /* 0x0000000000087919 */ /* 0x000e660000002100 */
[----:B------:R-:W-:-:S04]  /*11510*/  SHF.L.U32 R0, R0, 0x1f, RZ ;  /* 0x0000001f00007819 */ /* 0x000fc800000006ff */
[----:B------:R-:W0:Y:S01]  /*11520*/  SYNCS.PHASECHK.TRANS64.TRYWAIT P0, [UR38+0x30840], R0 ;  /* 0x03084000ff0075a7 */ /* 0x000e220008000166 */
[----:B-1----:R-:W-:-:S04]  /*11530*/  LOP3.LUT R2, R8, 0x7f, RZ, 0xc0, !PT ;  /* 0x0000007f08027812 */ /* 0x002fc800078ec0ff */
[----:B------:R-:W-:Y:S01]  /*11540*/  ISETP.NE.AND P1, PT, R2, RZ, PT ;  /* 0x000000ff0200720c */ /* 0x000fe20003f25270 */
[----:B0-----:R-:W-:-:S12]  /*11550*/  @!P0 BRA `(.L_x_1060) ;  /* 0x0000003c00f08947 */ /* 0x001fd80003800000 */
.L_x_1151:
[----:B------:R-:W-:Y:S05]  /*11560*/  @P1 BRA `(.L_x_1061) ;  /* 0x0000000000181947 */ /* 0x000fea0003800000 */
[----:B------:R-:W1:Y:S01]  /*11570*/  S2R R2, SR_TID.X ;  /* 0x0000000000027919 */ /* 0x000e620000002100 */
[----:B0-----:R-:W-:-:S04]  /*11580*/  IMAD.MOV.U32 R0, RZ, RZ, 0x8000 ;  /* 0x00008000ff007424 */ /* 0x001fc800078e00ff */
[----:B------:R2:W-:Y:S01]  /*11590*/  SYNCS.ARRIVE.TRANS64 RZ, [UR38+0x30830], R0 ;  /* 0x03083000ffff79a7 */ /* 0x0005e20008000026 */
[----:B-1----:R-:W-:-:S13]  /*115a0*/  LOP3.LUT P0, RZ, R2, 0x1f, RZ, 0xc0, !PT ;  /* 0x0000001f02ff7812 */ /* 0x002fda000780c0ff */
[----:B--2---:R-:W-:Y:S05]  /*115b0*/  @!P0 BRA `(.L_x_1061) ;  /* 0x0000000000048947 */ /* 0x004fea0003800000 */
[----:B------:R-:W-:Y:S01]  /*115c0*/  BPT.TRAP 0x1 ;  /* 0x000000040000795c */ /* 0x000fe20000300000 */
.L_x_1061:
        /* <DEDUP_REMOVED lines=10> */
[----:B------:R-:W-:Y:S01]  /*11670*/  USHF.L.U32 UR11, UR11, 0x6, URZ ;  /* 0x000000060b0b7899 */ /* 0x000fe2000800063f */
        /* <DEDUP_REMOVED lines=26> */
.L_x_1057:
        /* <DEDUP_REMOVED lines=21> */
[----:B01----:R-:W-:Y:S05]  /*11970*/  CALL.ABS.NOINC R2 ;  /* 0x0000000002007343 */ /* 0x003fea0003c00000 */
.L_x_1062:
[----:B------:R-:W1:Y:S01]  /*11980*/  LDC R6, c[0x0][0x448] ;  /* 0x00011200ff067b82 */ /* 0x000e620000000800 */
[----:B------:R-:W2:Y:S01]  /*11990*/  S2R R11, SR_TID.X ;  /* 0x00000000000b7919 */ /* 0x000ea20000002100 */
[----:B------:R-:W-:Y:S01]  /*119a0*/  USHF.R.S32.HI UR4, URZ, 0x1f, UR36 ;  /* 0x0000001f3f047899 */ /* 0x000fe20008011424 */
[----:B------:R-:W-:Y:S01]  /*119b0*/  ULDC.64 UR8, c[0x0][0x2d8] ;  /* 0x0000b60000087ab9 */ /* 0x000fe20000000a00 */
[----:B------:R-:W3:Y:S02]  /*119c0*/  S2R R10, SR_CTAID.Z ;  /* 0x00000000000a7919 */ /* 0x000ee40000002700 */
[----:B------:R-:W-:Y:S02]  /*119d0*/  UIMAD UR6, UR4, UR8, URZ ;  /* 0x00000008040672a4 */ /* 0x000fe4000f8e023f */
[----:B------:R-:W-:Y:S02]  /*119e0*/  UIMAD.WIDE.U32 UR4, UR36, UR8, URZ ;  /* 0x00000008240472a5 */ /* 0x000fe4000f8e003f */
[----:B------:R-:W-:-:S04]  /*119f0*/  UIMAD UR6, UR36, UR9, UR6 ;  /* 0x00000009240672a4 */ /* 0x000fc8000f8e0206 */
[----:B------:R-:W-:Y:S01]  /*11a00*/  UIADD3 UR5, UR5, UR6, URZ ;  /* 0x0000000605057290 */ /* 0x000fe2000fffe03f */
[----:B-1----:R-:W-:Y:S02]  /*11a10*/  ISETP.NE.AND P0, PT, R6, 0x1, PT ;  /* 0x000000010600780c */ /* 0x002fe40003f05270 */
[C---:B--2---:R-:W-:Y:S02]  /*11a20*/  LOP3.LUT R9, R11.reuse, 0x7f, RZ, 0xc0, !PT ;  /* 0x0000007f0b097812 */ /* 0x044fe400078ec0ff */
[----:B------:R-:W-:-:S09]  /*11a30*/  SHF.L.U32 R3, R11, 0x4, RZ ;  /* 0x000000040b037819 */ /* 0x000fd200000006ff */
[----:B------:R-:W1:Y:S01]  /*11a40*/  @P0 LDC R5, c[0x0][0x44c] ;  /* 0x00011300ff050b82 */ /* 0x000e620000000800 */
[----:B0-----:R-:W-:Y:S01]  /*11a50*/  SHF.R.U32.HI R0, RZ, 0x3, R9 ;  /* 0x00000003ff007819 */ /* 0x001fe20000011609 */
[----:B------:R-:W-:-:S03]  /*11a60*/  IMAD.SHL.U32 R9, R9, 0x8, RZ ;  /* 0x0000000809097824 */ /* 0x000fc600078e00ff */
[----:B------:R-:W-:-:S03]  /*11a70*/  LOP3.LUT R3, R0, 0x70, R3, 0xf8, !PT ;  /* 0x0000007000037812 */ /* 0x000fc600078ef803 */
[----:B------:R-:W0:Y:S02]  /*11a80*/  @P0 LDC R7, c[0x0][0x450] ;  /* 0x00011400ff070b82 */ /* 0x000e240000000800 */
[----:B------:R-:W-:-:S06]  /*11a90*/  VIADD R4, R3, UR45 ;  /* 0x0000002d03047c36 */ /* 0x000fcc0008000000 */
[----:B------:R-:W2:Y:S01]  /*11aa0*/  LDC.64 R2, c[0x0][0x2e0] ;  /* 0x0000b800ff027b82 */ /* 0x000ea20000000a00 */
[----:B-1----:R-:W-:-:S04]  /*11ab0*/  @P0 IMAD.HI.U32 R8, R4, R5, RZ ;  /* 0x0000000504080227 */ /* 0x002fc800078e00ff */
[----:B------:R-:W-:Y:S01]  /*11ac0*/  IMAD.MOV.U32 R5, RZ, RZ, R4 ;  /* 0x000000ffff057224 */ /* 0x000fe200078e0004 */
[----:B0-----:R-:W-:Y:S02]  /*11ad0*/  @P0 SHF.R.U32.HI R5, RZ, R7, R8 ;  /* 0x00000007ff050219 */ /* 0x001fe40000011608 */
[----:B---3--:R-:W-:-:S05]  /*11ae0*/  SHF.R.S32.HI R7, RZ, 0x1f, R10 ;  /* 0x0000001fff077819 */ /* 0x008fca000001140a */
[----:B--2---:R-:W-:-:S04]  /*11af0*/  IMAD R8, R7, R2, RZ ;  /* 0x0000000207087224 */ /* 0x004fc800078e02ff */
[C---:B------:R-:W-:Y:S01]  /*11b00*/  IMAD R7, R10.reuse, R3, R8 ;  /* 0x000000030a077224 */ /* 0x040fe200078e0208 */
[----:B------:R-:W-:Y:S01]  /*11b10*/  SHF.R.S32.HI R8, RZ, 0x1f, R5 ;  /* 0x0000001fff087819 */ /* 0x000fe20000011405 */
[----:B------:R-:W-:Y:S01]  /*11b20*/  IMAD.WIDE.U32 R2, R10, R2, UR4 ;  /* 0x000000040a027e25 */ /* 0x000fe2000f8e0002 */
[----:B------:R-:W-:-:S03]  /*11b30*/  ULDC.64 UR4, c[0x0][0x2d0] ;  /* 0x0000b40000047ab9 */ /* 0x000fc60000000a00 */
[----:B------:R-:W-:Y:S02]  /*11b40*/  IMAD.IADD R3, R3, 0x1, R7 ;  /* 0x0000000103037824 */ /* 0x000fe400078e0207 */
[----:B------:R-:W-:Y:S02]  /*11b50*/  IMAD.MOV R7, RZ, RZ, -R5 ;  /* 0x000000ffff077224 */ /* 0x000fe400078e0a05 */
[----:B------:R-:W-:Y:S02]  /*11b60*/  IMAD R8, R8, UR4, RZ ;  /* 0x0000000408087c24 */ /* 0x000fe4000f8e02ff */
[----:B------:R-:W-:Y:S02]  /*11b70*/  IMAD R4, R6, R7, R4 ;  /* 0x0000000706047224 */ /* 0x000fe400078e0204 */
[C---:B------:R-:W-:Y:S02]  /*11b80*/  IMAD R7, R5.reuse, UR5, R8 ;  /* 0x0000000505077c24 */ /* 0x040fe4000f8e0208 */
[----:B------:R-:W-:Y:S01]  /*11b90*/  IMAD.WIDE.U32 R2, R5, UR4, R2 ;  /* 0x0000000405027c25 */ /* 0x000fe2000f8e0002 */
[----:B------:R-:W-:Y:S01]  /*11ba0*/  SHF.R.S32.HI R5, RZ, 0x1f, R4 ;  /* 0x0000001fff057819 */ /* 0x000fe20000011404 */
[----:B------:R-:W-:-:S03]  /*11bb0*/  ULDC.64 UR4, c[0x0][0x2c8] ;  /* 0x0000b20000047ab9 */ /* 0x000fc60000000a00 */
[----:B------:R-:W-:Y:S01]  /*11bc0*/  IADD3 R3, R3, R7, RZ ;  /* 0x0000000703037210 */ /* 0x000fe20007ffe0ff */
[----:B------:R-:W-:-:S04]  /*11bd0*/  IMAD R5, R5, UR4, RZ ;  /* 0x0000000405057c24 */ /* 0x000fc8000f8e02ff */
[C---:B------:R-:W-:Y:S02]  /*11be0*/  IMAD R5, R4.reuse, UR5, R5 ;  /* 0x0000000504057c24 */ /* 0x040fe4000f8e0205 */
[----:B------:R-:W-:Y:S01]  /*11bf0*/  IMAD.WIDE.U32 R2, R4, UR4, R2 ;  /* 0x0000000404027c25 */ /* 0x000fe2000f8e0002 */
[----:B------:R-:W-:-:S03]  /*11c00*/  ULDC.64 UR4, c[0x0][0x280] ;  /* 0x0000a00000047ab9 */ /* 0x000fc60000000a00 */
[----:B------:R-:W-:Y:S01]  /*11c10*/  IMAD.IADD R7, R3, 0x1, R5 ;  /* 0x0000000103077824 */ /* 0x000fe200078e0205 */
[----:B------:R-:W-:Y:S01]  /*11c20*/  LEA R8, P0, R2, UR4, 0x1 ;  /* 0x0000000402087c11 */ /* 0x000fe2000f8008ff */
[----:B------:R-:W-:-:S03]  /*11c30*/  ULDC UR4, c[0x0][0x2b8] ;  /* 0x0000ae0000047ab9 */ /* 0x000fc60000000800 */
[----:B------:R-:W-:Y:S01]  /*11c40*/  LEA.HI.X R7, R2, UR5, R7, 0x1, P0 ;  /* 0x0000000502077c11 */ /* 0x000fe200080f0c07 */
[----:B------:R-:W-:-:S05]  /*11c50*/  IMAD.SHL.U32 R2, R11, 0x8, RZ ;  /* 0x000000080b027824 */ /* 0x000fca00078e00ff */
[C---:B------:R-:W-:Y:S02]  /*11c60*/  LOP3.LUT R3, R2.reuse, 0x1c0, RZ, 0xc0, !PT ;  /* 0x000001c002037812 */ /* 0x040fe400078ec0ff */
[----:B------:R-:W-:Y:S02]  /*11c70*/  LOP3.LUT R10, R2, 0x38, RZ, 0xc0, !PT ;  /* 0x00000038020a7812 */ /* 0x000fe400078ec0ff */
[----:B------:R-:W-:Y:S02]  /*11c80*/  LOP3.LUT R3, R3, 0x38, R2, 0xf8, !PT ;  /* 0x0000003803037812 */ /* 0x000fe400078ef802 */
[C---:B------:R-:W-:Y:S02]  /*11c90*/  LOP3.LUT R2, R10.reuse, 0x40, RZ, 0xfc, !PT ;  /* 0x000000400a027812 */ /* 0x040fe400078efcff */
[----:B------:R-:W-:Y:S02]  /*11ca0*/  ISETP.GE.AND P4, PT, R10, UR4, PT ;  /* 0x000000040a007c0c */ /* 0x000fe4000bf86270 */
[----:B------:R-:W-:-:S02]  /*11cb0*/  ISETP.GE.AND P2, PT, R2, UR4, PT ;  /* 0x0000000402007c0c */ /* 0x000fc4000bf46270 */
[----:B------:R-:W-:-:S04]  /*11cc0*/  LOP3.LUT R2, R10, 0x80, RZ, 0xfc, !PT ;  /* 0x000000800a027812 */ /* 0x000fc800078efcff */
[----:B------:R-:W-:Y:S02]  /*11cd0*/  ISETP.GE.AND P1, PT, R2, UR4, PT ;  /* 0x0000000402007c0c */ /* 0x000fe4000bf26270 */
[----:B------:R-:W-:-:S04]  /*11ce0*/  LOP3.LUT R2, R10, 0xc0, RZ, 0xfc, !PT ;  /* 0x000000c00a027812 */ /* 0x000fc800078efcff */
[----:B------:R-:W-:Y:S01]  /*11cf0*/  ISETP.GE.AND P0, PT, R2, UR4, PT ;  /* 0x0000000402007c0c */ /* 0x000fe2000bf06270 */
[----:B------:R-:W-:Y:S01]  /*11d00*/  UMOV UR4, 0xffffffff ;  /* 0xffffffff00047882 */ /* 0x000fe20000000000 */
[----:B------:R-:W-:-:S04]  /*11d10*/  LOP3.LUT R2, R3, 0x38, R11, 0x78, !PT ;  /* 0x0000003803027812 */ /* 0x000fc800078e780b */
[----:B------:R-:W-:Y:S01]  /*11d20*/  LOP3.LUT R9, R2, 0x200, R9, 0xf8, !PT ;  /* 0x0000020002097812 */ /* 0x000fe200078ef809 */
[----:B------:R-:W-:Y:S06]  /*11d30*/  BRA.DIV UR4, `(.L_x_1063) ;  /* 0x0000003a04107947 */ /* 0x000fec000b800000 */
[----:B------:R-:W0:Y:S01]  /*11d40*/  SHFL.IDX PT, R2, R7, RZ, 0x181f ;  /* 0x00181fff07027589 */ /* 0x000e2200000e0000 */
[----:B------:R-:W-:Y:S01]  /*11d50*/  ULDC UR4, c[0x0][0x288] ;  /* 0x0000a20000047ab9 */ /* 0x000fe20000000800 */
[----:B------:R-:W-:Y:S01]  /*11d60*/  VIADD R0, R0, UR45 ;  /* 0x0000002d00007c36 */ /* 0x000fe20008000000 */
[----:B------:R-:W-:Y:S01]  /*11d70*/  ULDC.64 UR6, c[0x0][0x208] ;  /* 0x0000820000067ab9 */ /* 0x000fe20000000a00 */
[----:B------:R-:W1:Y:S01]  /*11d80*/  SHFL.IDX PT, R14, R8, RZ, 0x181f ;  /* 0x00181fff080e7589 */ /* 0x000e6200000e0000 */
[----:B------:R-:W-:Y:S02]  /*11d90*/  IMAD R6, R6, UR4, RZ ;  /* 0x0000000406067c24 */ /* 0x000fe4000f8e02ff */
[C---:B------:R-:W-:Y:S01]  /*11da0*/  VIADD R11, R0.reuse, 0x10 ;  /* 0x00000010000b7836 */ /* 0x040fe20000000000 */
[----:B------:R-:W-:Y:S02]  /*11db0*/  SHFL.IDX PT, R5, R7, 0x1, 0x181f ;  /* 0x00381f0007057f89 */ /* 0x000fe400000e0000 */
[----:B------:R-:W-:-:S02]  /*11dc0*/  ISETP.GE.AND P3, PT, R0, R6, PT ;  /* 0x000000060000720c */ /* 0x000fc40003f66270 */
[----:B------:R-:W2:Y:S11]  /*11dd0*/  SHFL.IDX PT, R4, R8, 0x1, 0x181f ;  /* 0x00381f0008047f89 */ /* 0x000eb600000e0000 */
[----:B------:R-:W-:-:S02]  /*11de0*/  @!P3 LEA R21, R9, UR38, 0x1 ;  /* 0x000000260915bc11 */ /* 0x000fc4000f8e08ff */
[----:B0-----:R-:W-:Y:S01]  /*11df0*/  MOV R3, R2 ;  /* 0x0000000200037202 */ /* 0x001fe20000000f00 */
[----:B-1----:R-:W-:Y:S02]  /*11e00*/  IMAD.MOV.U32 R2, RZ, RZ, R14 ;  /* 0x000000ffff027224 */ /* 0x002fe400078e000e */
[----:B------:R-:W-:Y:S02]  /*11e10*/  SHFL.IDX PT, R14, R8, 0x7, 0x181f ;  /* 0x00f81f00080e7f89 */ /* 0x000fe400000e0000 */
[----:B------:R-:W-:-:S05]  /*11e20*/  @!P3 IMAD.WIDE.U32 R2, R10, 0x2, R2 ;  /* 0x000000020a02b825 */ /* 0x000fca00078e0002 */
[----:B------:R-:W-:Y:S04]  /*11e30*/  @!P3 LDGSTS.E.BYPASS.LTC128B.128 [R21+0x10400], desc[UR6][R2.64], !P4 ;  /* 0x104000000215bfae */ /* 0x000fe8000e101d46 */
[----:B------:R-:W-:Y:S04]  /*11e40*/  @!P3 LDGSTS.E.BYPASS.LTC128B.128 [R21+0x14400], desc[UR6][R2.64+0x80], !P2 ;  /* 0x144000800215bfae */ /* 0x000fe8000d101d46 */
[----:B------:R-:W-:Y:S04]  /*11e50*/  @!P3 LDGSTS.E.BYPASS.LTC128B.128 [R21+0x18400], desc[UR6][R2.64+0x100], !P1 ;  /* 0x184001000215bfae */ /* 0x000fe8000c901d46 */
[----:B------:R0:W-:Y:S01]  /*11e60*/  @!P3 LDGSTS.E.BYPASS.LTC128B.128 [R21+0x1c400], desc[UR6][R2.64+0x180], !P0 ;  /* 0x1c4001800215bfae */ /* 0x0001e2000c101d46 */
[----:B------:R-:W-:Y:S01]  /*11e70*/  ISETP.GE.AND P3, PT, R11, R6, PT ;  /* 0x000000060b00720c */ /* 0x000fe20003f66270 */
[----:B------:R-:W-:-:S02]  /*11e80*/  VIADD R11, R0, 0x20 ;  /* 0x00000020000b7836 */ /* 0x000fc40000000000 */
[----:B0-----:R-:W-:Y:S10]  /*11e90*/  SHFL.IDX PT, R3, R7, 0x2, 0x181f ;  /* 0x00581f0007037f89 */ /* 0x001ff400000e0000 */
[----:B--2---:R-:W-:Y:S01]  /*11ea0*/  @!P3 IMAD.WIDE.U32 R4, R10, 0x2, R4 ;  /* 0x000000020a04b825 */ /* 0x004fe200078e0004 */
[----:B------:R-:W-:Y:S01]  /*11eb0*/  @!P3 LEA R20, R9, UR38, 0x1 ;  /* 0x000000260914bc11 */ /* 0x000fe2000f8e08ff */
[----:B------:R-:W0:Y:S04]  /*11ec0*/  SHFL.IDX PT, R2, R8, 0x2, 0x181f ;  /* 0x00581f0008027f89 */ /* 0x000e2800000e0000 */
[----:B------:R-:W-:Y:S04]  /*11ed0*/  @!P3 LDGSTS.E.BYPASS.LTC128B.128 [R20+0x10c00], desc[UR6][R4.64], !P4 ;  /* 0x10c000000414bfae */ /* 0x000fe8000e101d46 */
[----:B------:R-:W-:Y:S04]  /*11ee0*/  @!P3 LDGSTS.E.BYPASS.LTC128B.128 [R20+0x14c00], desc[UR6][R4.64+0x80], !P2 ;  /* 0x14c000800414bfae */ /* 0x000fe8000d101d46 */
[----:B------:R-:W-:Y:S04]  /*11ef0*/  @!P3 LDGSTS.E.BYPASS.LTC128B.128 [R20+0x18c00], desc[UR6][R4.64+0x100], !P1 ;  /* 0x18c001000414bfae */ /* 0x000fe8000c901d46 */
[----:B------:R1:W-:Y:S01]  /*11f00*/  @!P3 LDGSTS.E.BYPASS.LTC128B.128 [R20+0x1cc00], desc[UR6][R4.64+0x180], !P0 ;  /* 0x1cc001800414bfae */ /* 0x0003e2000c101d46 */
[----:B------:R-:W-:Y:S01]  /*11f10*/  ISETP.GE.AND P3, PT, R11, R6, PT ;  /* 0x000000060b00720c */ /* 0x000fe20003f66270 */
[----:B------:R-:W-:-:S02]  /*11f20*/  VIADD R11, R0, 0x30 ;  /* 0x00000030000b7836 */ /* 0x000fc40000000000 */
[----:B-1----:R-:W-:Y:S10]  /*11f30*/  SHFL.IDX PT, R5, R7, 0x3, 0x181f ;  /* 0x00781f0007057f89 */ /* 0x002ff400000e0000 */
[----:B0-----:R-:W-:Y:S01]  /*11f40*/  @!P3 IMAD.WIDE.U32 R2, R10, 0x2, R2 ;  /* 0x000000020a02b825 */ /* 0x001fe200078e0002 */
[----:B------:R-:W-:Y:S01]  /*11f50*/  @!P3 LEA R21, R9, UR38, 0x1 ;  /* 0x000000260915bc11 */ /* 0x000fe2000f8e08ff */
[----:B------:R-:W0:Y:S04]  /*11f60*/  SHFL.IDX PT, R4, R8, 0x3, 0x181f ;  /* 0x00781f0008047f89 */ /* 0x000e2800000e0000 */
[----:B------:R-:W-:Y:S04]  /*11f70*/  @!P3 LDGSTS.E.BYPASS.LTC128B.128 [R21+0x11400], desc[UR6][R2.64], !P4 ;  /* 0x114000000215bfae */ /* 0x000fe8000e101d46 */
[----:B------:R-:W-:Y:S04]  /*11f80*/  @!P3 LDGSTS.E.BYPASS.LTC128B.128 [R21+0x15400], desc[UR6][R2.64+0x80], !P2 ;  /* 0x154000800215bfae */ /* 0x000fe8000d101d46 */
[----:B------:R-:W-:Y:S04]  /*11f90*/  @!P3 LDGSTS.E.BYPASS.LTC128B.128 [R21+0x19400], desc[UR6][R2.64+0x100], !P1 ;  /* 0x194001000215bfae */ /* 0x000fe8000c901d46 */
[----:B------:R1:W-:Y:S01]  /*11fa0*/  @!P3 LDGSTS.E.BYPASS.LTC128B.128 [R21+0x1d400], desc[UR6][R2.64+0x180], !P0 ;  /* 0x1d4001800215bfae */ /* 0x0003e2000c101d46 */
[----:B------:R-:W-:-:S02]  /*11fb0*/  ISETP.GE.AND P3, PT, R11, R6, PT ;  /* 0x000000060b00720c */ /* 0x000fc40003f66270 */
[----:B------:R-:W-:Y:S01]  /*11fc0*/  IADD3 R11, R0, 0x40, RZ ;  /* 0x00000040000b7810 */ /* 0x000fe20007ffe0ff */
        /* <DEDUP_REMOVED lines=24> */
[----:B------:R1:W-:Y:S04]  /*12150*/  @!P3 LDGSTS.E.BYPASS.LTC128B.128 [R20+0x12c00], desc[UR6][R4.64], !P4 ;  /* 0x12c000000414bfae */ /* 0x0003e8000e101d46 */
[----:B------:R1:W-:Y:S04]  /*12160*/  @!P3 LDGSTS.E.BYPASS.LTC128B.128 [R20+0x16c00], desc[UR6][R4.64+0x80], !P2 ;  /* 0x16c000800414bfae */ /* 0x0003e8000d101d46 */
[----:B------:R1:W-:Y:S04]  /*12170*/  @!P3 LDGSTS.E.BYPASS.LTC128B.128 [R20+0x1ac00], desc[UR6][R4.64+0x100], !P1 ;  /* 0x1ac001000414bfae */ /* 0x0003e8000c901d46 */
[----:B------:R1:W-:Y:S01]  /*12180*/  @!P3 LDGSTS.E.BYPASS.LTC128B.128 [R20+0x1ec00], desc[UR6][R4.64+0x180], !P0 ;  /* 0x1ec001800414bfae */ /* 0x0003e2000c101d46 */
[----:B------:R-:W-:-:S03]  /*12190*/  ISETP.GE.AND P3, PT, R11, R6, PT ;  /* 0x000000060b00720c */ /* 0x000fc60003f66270 */
[----:B------:R-:W2:Y:S10]  /*121a0*/  SHFL.IDX PT, R7, R7, 0x7, 0x181f ;  /* 0x00f81f0007077f89 */ /* 0x000eb400000e0000 */
[----:B0-----:R-:W-:Y:S01]  /*121b0*/  @!P3 IMAD.WIDE.U32 R2, R10, 0x2, R2 ;  /* 0x000000020a02b825 */ /* 0x001fe200078e0002 */
[----:B------:R-:W-:-:S05]  /*121c0*/  @!P3 LEA R21, R9, UR38, 0x1 ;  /* 0x000000260915bc11 */ /* 0x000fca000f8e08ff */
[----:B------:R1:W-:Y:S04]  /*121d0*/  @!P3 LDGSTS.E.BYPASS.LTC128B.128 [R21+0x13400], desc[UR6][R2.64], !P4 ;  /* 0x134000000215bfae */ /* 0x0003e8000e101d46 */
[----:B------:R1:W-:Y:S04]  /*121e0*/  @!P3 LDGSTS.E.BYPASS.LTC128B.128 [R21+0x17400], desc[UR6][R2.64+0x80], !P2 ;  /* 0x174000800215bfae */ /* 0x0003e8000d101d46 */
[----:B------:R1:W-:Y:S04]  /*121f0*/  @!P3 LDGSTS.E.BYPASS.LTC128B.128 [R21+0x1b400], desc[UR6][R2.64+0x100], !P1 ;  /* 0x1b4001000215bfae */ /* 0x0003e8000c901d46 */
[----:B--2---:R1:W-:Y:S02]  /*12200*/  @!P3 LDGSTS.E.BYPASS.LTC128B.128 [R21+0x1f400], desc[UR6][R2.64+0x180], !P0 ;  /* 0x1f4001800215bfae */ /* 0x0043e4000c101d46 */
.L_x_1168:
[----:B-1----:R-:W-:Y:S01]  /*12210*/  VIADD R3, R0, 0x70 ;  /* 0x0000007000037836 */ /* 0x002fe20000000000 */
        /* <DEDUP_REMOVED lines=15> */
.L_x_1065:
[----:B------:R-:W-:Y:S05]  /*12310*/  BSYNC B0 ;  /* 0x0000000000007941 */ /* 0x000fea0003800000 */
.L_x_1064:
[----:B------:R-:W-:Y:S01]  /*12320*/  NOP ;  /* 0x0000000000007918 */ /* 0x000fe20000000000 */
[----:B------:R-:W-:Y:S01]  /*12330*/  SYNCS.ARRIVE.TRANS64.RED.A0T1 RZ, [UR38+0x30800], RZ ;  /* 0x030800ffffff79a7 */ /* 0x000fe20008200426 */
[----:B------:R-:W-:Y:S01]  /*12340*/  IMAD.MOV.U32 R2, RZ, RZ, 0x1 ;  /* 0x00000001ff027424 */ /* 0x000fe200078e00ff */
[----:B------:R-:W-:Y:S04]  /*12350*/  ARRIVES.LDGSTSBAR.64.TRANSCNT [UR38+0x30800] ;  /* 0x03080000ff0079b0 */ /* 0x000fe80008000aa6 */
[----:B------:R-:W-:Y:S01]  /*12360*/  SHF.L.U32 R2, R2, 0x1f, RZ ;  /* 0x0000001f02027819 */ /* 0x000fe200000006ff */
[----:B------:R-:W-:Y:S01]  /*12370*/  NOP ;  /* 0x0000000000007918 */ /* 0x000fe20000000000 */
[----:B------:R-:W2:Y:S01]  /*12380*/  LDL.LU R3, [R1+0x8] ;  /* 0x0000080001037983 */ /* 0x000ea20000300800 */
[----:B------:R-:W-:Y:S01]  /*12390*/  SYNCS.ARRIVE.TRANS64.A1T0 RZ, [UR38+0x30800], RZ ;  /* 0x030800ffffff79a7 */ /* 0x000fe20008100026 */
[----:B------:R-:W1:Y:S01]  /*123a0*/  SYNCS.PHASECHK.TRANS64.TRYWAIT P0, [UR38+0x30820], R2 ;  /* 0x03082002ff0075a7 */ /* 0x000e620008000166 */
[----:B--2---:R-:W-:-:S05]  /*123b0*/  VIADD R0, R3, 0xfffffffe ;  /* 0xfffffffe03007836 */ /* 0x004fca0000000000 */
[----:B------:R-:W-:Y:S01]  /*123c0*/  ISETP.GE.AND P1, PT, R0, UR39, PT ;  /* 0x0000002700007c0c */ /* 0x000fe2000bf26270 */
[----:B-1----:R-:W-:-:S12]  /*123d0*/  @!P0 BRA `(.L_x_1066) ;  /* 0x0000003c002c8947 */ /* 0x002fd80003800000 */
.L_x_1169:
[----:B0-----:R-:W-:Y:S02]  /*123e0*/  IMAD.MOV.U32 R9, RZ, RZ, 0x1 ;  /* 0x00000001ff097424 */ /* 0x001fe400078e00ff */
[----:B------:R-:W-:Y:S01]  /*123f0*/  IMAD.MOV.U32 R8, RZ, RZ, RZ ;  /* 0x000000ffff087224 */ /* 0x000fe200078e00ff */
[----:B------:R-:W-:Y:S06]  /*12400*/  @!P1 BRA `(.L_x_1067) ;  /* 0x0000002000f09947 */ /* 0x000fec0003800000 */
[----:B------:R-:W-:Y:S01]  /*12410*/  UIADD3 UR4, UR44, 0x1, URZ ;  /* 0x000000012c047890 */ /* 0x000fe2000fffe03f */
[----:B------:R-:W0:Y:S01]  /*12420*/  S2R R4, SR_TID.X ;  /* 0x0000000000047919 */ /* 0x000e220000002100 */
[----:B------:R-:W-:Y:S01]  /*12430*/  ULOP3.LUT UR5, URZ, UR42, URZ, 0x33, !UPT ;  /* 0x0000002a3f057292 */ /* 0x000fe2000f8e333f */
[----:B------:R-:W-:Y:S01]  /*12440*/  IMAD.MOV.U32 R9, RZ, RZ, 0x1 ;  /* 0x00000001ff097424 */ /* 0x000fe200078e00ff */
[----:B------:R-:W-:-:S04]  /*12450*/  UIMAD UR4, UR4, UR41, URZ ;  /* 0x00000029040472a4 */ /* 0x000fc8000f8e023f */
[----:B-1----:R-:W-:Y:S01]  /*12460*/  MOV R3, UR5 ;  /* 0x0000000500037c02 */ /* 0x002fe20008000f00 */
[----:B------:R-:W-:Y:S01]  /*12470*/  ULOP3.LUT UR5, URZ, UR39, URZ, 0x33, !UPT ;  /* 0x000000273f057292 */ /* 0x000fe2000f8e333f */
[----:B------:R-:W-:Y:S01]  /*12480*/  LOP3.LUT R2, RZ, UR4, RZ, 0x33, !PT ;  /* 0x00000004ff027c12 */ /* 0x000fe2000f8e33ff */
[----:B------:R-:W-:-:S03]  /*12490*/  ULOP3.LUT UR4, URZ, UR43, URZ, 0x33, !UPT ;  /* 0x0000002b3f047292 */ /* 0x000fc6000f8e333f */
[----:B------:R-:W-:Y:S01]  /*124a0*/  VIADDMNMX R2, R2, -UR40, R3, !PT ;  /* 0x8000002802027c46 */ /* 0x000fe2000f800103 */
[----:B------:R-:W-:-:S03]  /*124b0*/  IMAD.MOV.U32 R3, RZ, RZ, 0x2 ;  /* 0x00000002ff037424 */ /* 0x000fc600078e00ff */
[----:B------:R-:W-:-:S04]  /*124c0*/  VIMNMX R2, R2, UR4, !PT ;  /* 0x0000000402027c48 */ /* 0x000fc8000ffe0100 */
[----:B------:R-:W-:-:S05]  /*124d0*/  VIADDMNMX R3, R2, R3, UR5, !PT ;  /* 0x0000000502037e46 */ /* 0x000fca000f800103 */
[----:B------:R-:W-:-:S05]  /*124e0*/  VIADD R5, R3, 0xfffffffe ;  /* 0xfffffffe03057836 */ /* 0x000fca0000000000 */
[-C--:B------:R-:W-:Y:S02]  /*124f0*/  ISETP.NE.AND P0, PT, R5, R2.reuse, PT ;  /* 0x000000020500720c */ /* 0x080fe40003f05270 */
[----:B------:R-:W-:Y:S02]  /*12500*/  LOP3.LUT R2, RZ, R2, RZ, 0x33, !PT ;  /* 0x00000002ff027212 */ /* 0x000fe400078e33ff */
[----:B0-----:R-:W-:Y:S02]  /*12510*/  LOP3.LUT R10, R4, 0x1f, RZ, 0xc0, !PT ;  /* 0x0000001f040a7812 */ /* 0x001fe400078ec0ff */
[----:B------:R-:W-:Y:S01]  /*12520*/  MOV R4, R16 ;  /* 0x0000001000047202 */ /* 0x000fe20000000f00 */
[----:B------:R-:W-:-:S05]  /*12530*/  IMAD.IADD R3, R3, 0x1, R2 ;  /* 0x0000000103037824 */ /* 0x000fca00078e0202 */
[----:B------:R-:W-:Y:S01]  /*12540*/  LOP3.LUT R12, R3, 0x1, RZ, 0xc0, !PT ;  /* 0x00000001030c7812 */ /* 0x000fe200078ec0ff */
[----:B------:R-:W-:Y:S06]  /*12550*/  @!P0 BRA `(.L_x_1068) ;  /* 0x0000001400c88947 */ /* 0x000fec0003800000 */
[----:B------:R-:W-:Y:S01]  /*12560*/  BSSY B0, `(.L_x_1068) ;  /* 0x0000171000007945 */ /* 0x000fe20003800000 */
[----:B------:R-:W-:Y:S02]  /*12570*/  IMAD.IADD R6, R3, 0x1, -R12 ;  /* 0x0000000103067824 */ /* 0x000fe400078e0a0c */
[----:B------:R-:W-:Y:S02]  /*12580*/  IMAD.MOV.U32 R7, RZ, RZ, 0x1 ;  /* 0x00000001ff077424 */ /* 0x000fe400078e00ff */
[----:B------:R-:W-:-:S07]  /*12590*/  IMAD.MOV.U32 R4, RZ, RZ, R16 ;  /* 0x000000ffff047224 */ /* 0x000fce00078e0010 */
.L_x_1107:
[----:B------:R-:W2:Y:S01]  /*125a0*/  LDL R2, [R1] ;  /* 0x0000000001027983 */ /* 0x000ea20000100800 */
[----:B------:R-:W-:Y:S01]  /*125b0*/  VIADD R6, R6, 0xfffffffe ;  /* 0xfffffffe06067836 */ /* 0x000fe20000000000 */
[----:B------:R-:W-:Y:S04]  /*125c0*/  BSSY B1, `(.L_x_1069) ;  /* 0x00000b3000017945 */ /* 0x000fe80003800000 */
[----:B------:R-:W-:Y:S02]  /*125d0*/  ISETP.NE.AND P2, PT, R6, RZ, PT ;  /* 0x000000ff0600720c */ /* 0x000fe40003f45270 */
[----:B--2---:R-:W-:-:S13]  /*125e0*/  ISETP.NE.AND P0, PT, R2, RZ, PT ;  /* 0x000000ff0200720c */ /* 0x004fda0003f05270 */
[----:B------:R-:W-:Y:S05]  /*125f0*/  @!P0 BRA `(.L_x_1070) ;  /* 0x0000000800bc8947 */ /* 0x000fea0003800000 */
[----:B------:R-:W2:Y:S01]  /*12600*/  LDL R2, [R1+0x4] ;  /* 0x0000040001027983 */ /* 0x000ea20000100800 */
[----:B------:R-:W-:Y:S02]  /*12610*/  MOV R9, R0 ;  /* 0x0000000000097202 */ /* 0x000fe40000000f00 */
        /* <DEDUP_REMOVED lines=12> */
[--C-:B------:R-:W-:Y:S01]  /*126e0*/  SHF.R.S32.HI R3, RZ, 0x1f, R2.reuse ;  /* 0x0000001fff037819 */ /* 0x100fe20000011402 */
[--C-:B------:R-:W-:Y:S02]  /*126f0*/  IMAD.MOV R5, RZ, RZ, -R2.reuse ;  /* 0x000000ffff057224 */ /* 0x100fe400078e0a02 */
[----:B------:R-:W-:Y:S01]  /*12700*/  IMAD.WIDE.U32 R2, R18, UR4, R2 ;  /* 0x0000000412027c25 */ /* 0x000fe2000f8e0002 */
[----:B------:R-:W-:-:S03]  /*12710*/  ULDC.64 UR4, c[0x0][0x418] ;  /* 0x0001060000047ab9 */ /* 0x000fc60000000a00 */
[----:B------:R-:W-:Y:S01]  /*12720*/  IMAD.IADD R3, R4, 0x1, R3 ;  /* 0x0000000104037824 */ /* 0x000fe200078e0203 */
[----:B------:R-:W-:Y:S01]  /*12730*/  LEA R4, P0, R2, UR4, 0x2 ;  /* 0x0000000402047c11 */ /* 0x000fe2000f8010ff */
[----:B------:R-:W-:-:S03]  /*12740*/  IMAD R9, R9, R5, R0 ;  /* 0x0000000509097224 */ /* 0x000fc600078e0200 */
[----:B------:R-:W-:-:S05]  /*12750*/  LEA.HI.X R5, R2, UR5, R3, 0x2, P0 ;  /* 0x0000000502057c11 */ /* 0x000fca00080f1403 */
[----:B------:R0:W5:Y:S04]  /*12760*/  LDG.E R4, desc[UR6][R4.64] ;  /* 0x0000000604047981 */ /* 0x000168000c1e1900 */
.L_x_1071:
[----:B------:R-:W1:Y:S01]  /*12770*/  S2R R2, SR_TID.X ;  /* 0x0000000000027919 */ /* 0x000e620000002100 */
[----:B------:R-:W-:Y:S01]  /*12780*/  BSSY B2, `(.L_x_1072) ;  /* 0x0000006000027945 */ /* 0x000fe20003800000 */
[----:B-1----:R-:W-:Y:S02]  /*12790*/  LOP3.LUT R3, R2, 0x7f, RZ, 0xc0, !PT ;  /* 0x0000007f02037812 */ /* 0x002fe400078ec0ff */
[----:B------:R-:W-:Y:S02]  /*127a0*/  SHF.L.U32 R2, R7, 0x1f, RZ ;  /* 0x0000001f07027819 */ /* 0x000fe400000006ff */
[----:B------:R-:W-:Y:S02]  /*127b0*/  ISETP.NE.AND P1, PT, R3, RZ, PT ;  /* 0x000000ff0300720c */ /* 0x000fe40003f25270 */
[----:B------:R-:W1:Y:S02]  /*127c0*/  SYNCS.PHASECHK.TRANS64.TRYWAIT P0, [UR38+0x30848], R2 ;  /* 0x03084802ff0075a7 */ /* 0x000e640008000166 */
[----:B-1----:R-:W-:Y:S09]  /*127d0*/  @!P0 BRA `(.L_x_1073) ;  /* 0x0000003800448947 */ /* 0x002ff20003800000 */
.L_x_1170:
[----:B------:R-:W-:Y:S05]  /*127e0*/  BSYNC B2 ;  /* 0x0000000000027941 */ /* 0x000fea0003800000 */
.L_x_1072:
[----:B------:R-:W-:Y:S04]  /*127f0*/  BSSY B2, `(.L_x_1074) ;  /* 0x0000007000027945 */ /* 0x000fe80003800000 */
[----:B------:R-:W-:Y:S05]  /*12800*/  @P1 BRA `(.L_x_1075) ;  /* 0x0000000000141947 */ /* 0x000fea0003800000 */
[----:B------:R-:W-:Y:S01]  /*12810*/  ISETP.NE.AND P0, PT, R10, RZ, PT ;  /* 0x000000ff0a00720c */ /* 0x000fe20003f05270 */
[----:B-1----:R-:W-:-:S04]  /*12820*/  IMAD.MOV.U32 R3, RZ, RZ, 0x8000 ;  /* 0x00008000ff037424 */ /* 0x002fc800078e00ff */
[----:B------:R2:W-:Y:S08]  /*12830*/  SYNCS.ARRIVE.TRANS64 RZ, [UR38+0x30838], R3 ;  /* 0x03083803ffff79a7 */ /* 0x0005f00008000026 */
[----:B--2---:R-:W-:Y:S05]  /*12840*/  @!P0 BRA `(.L_x_1075) ;  /* 0x0000000000048947 */ /* 0x004fea0003800000 */
[----:B------:R-:W-:Y:S01]  /*12850*/  BPT.TRAP 0x1 ;  /* 0x000000040000795c */ /* 0x000fe20000300000 */
.L_x_1075:
[----:B------:R-:W-:Y:S05]  /*12860*/  BSYNC B2 ;  /* 0x0000000000027941 */ /* 0x000fea0003800000 */
.L_x_1074:
[----:B------:R-:W-:Y:S01]  /*12870*/  MOV R14, RZ ;  /* 0x000000ff000e7202 */ /* 0x000fe20000000f00 */
[----:B------:R-:W-:Y:S01]  /*12880*/  ULDC.64 UR4, c[0x0][0x198] ;  /* 0x0000660000047ab9 */ /* 0x000fe20000000a00 */
[----:B------:R-:W-:Y:S01]  /*12890*/  PLOP3.LUT P0, PT, PT, PT, PT, 0x80, 0x0 ;  /* 0x000000000000781c */ /* 0x000fe20003f0f070 */
[----:B------:R-:W-:Y:S01]  /*128a0*/  UIADD3 UR4, UP0, UR4, 0x370, URZ ;  /* 0x0000037004047890 */ /* 0x000fe2000ff1e03f */
[----:B------:R-:W-:Y:S01]  /*128b0*/  R2UR UR34, R14 ;  /* 0x000000000e2272ca */ /* 0x000fe200000e0000 */
[----:B-1----:R-:W-:Y:S01]  /*128c0*/  IMAD.SHL.U32 R3, R9, 0x40, RZ ;  /* 0x0000004009037824 */ /* 0x002fe200078e00ff */
[----:B------:R-:W-:Y:S02]  /*128d0*/  UIADD3 UR32, UR38, 0x28400, URZ ;  /* 0x0002840026207890 */ /* 0x000fe4000fffe03f */
[----:B------:R-:W-:Y:S02]  /*128e0*/  UIADD3 UR33, UR38, 0x30838, URZ ;  /* 0x0003083826217890 */ /* 0x000fe4000fffe03f */
[----:B------:R-:W-:Y:S01]  /*128f0*/  UIADD3.X UR5, URZ, UR5, URZ, UP0, !UPT ;  /* 0x000000053f057290 */ /* 0x000fe200087fe43f */
[----:B------:R-:W-:Y:S01]  /*12900*/  UMOV UR6, 0x0 ;  /* 0x0000000000067882 */ /* 0x000fe20000000000 */
[----:B------:R-:W-:-:S10]  /*12910*/  UMOV UR7, 0x14f00000 ;  /* 0x14f0000000077882 */ /* 0x000fd40000000000 */
.L_x_1076:
[----:B------:R-:W-:-:S13]  /*12920*/  @P0 ELECT P3, URZ, PT ;  /* 0x00000000003f082f */ /* 0x000fda0003860000 */
[----:B-----5:R-:W-:Y:S02]  /*12930*/  @P3 R2UR UR37, R4 ;  /* 0x00000000042532ca */ /* 0x020fe400000e0000 */
        /* <DEDUP_REMOVED lines=11> */
.L_x_1077:
        /* <DEDUP_REMOVED lines=15> */
.L_x_1078:
        /* <DEDUP_REMOVED lines=15> */
.L_x_1079:
        /* <DEDUP_REMOVED lines=12> */
.L_x_1171:
[----:B------:R-:W-:Y:S05]  /*12c90*/  BSYNC B2 ;  /* 0x0000000000027941 */ /* 0x000fea0003800000 */
.L_x_1080:
[----:B------:R-:W-:Y:S01]  /*12ca0*/  BSSY B2, `(.L_x_1082) ;  /* 0x0000009000027945 */ /* 0x000fe20003800000 */
[----:B0-----:R-:W-:Y:S01]  /*12cb0*/  MOV R2, 0x0 ;  /* 0x0000000000027802 */ /* 0x001fe20000000f00 */
[----:B------:R-:W-:Y:S02]  /*12cc0*/  IMAD.MOV.U32 R3, RZ, RZ, 0x14f00000 ;  /* 0x14f00000ff037424 */ /* 0x000fe400078e00ff */
[----:B------:R-:W-:Y:S05]  /*12cd0*/  @P1 BRA `(.L_x_1083) ;  /* 0x0000000000141947 */ /* 0x000fea0003800000 */
[----:B------:R-:W-:Y:S01]  /*12ce0*/  ISETP.NE.AND P0, PT, R10, RZ, PT ;  /* 0x000000ff0a00720c */ /* 0x000fe20003f05270 */
[----:B------:R-:W-:-:S04]  /*12cf0*/  IMAD.MOV.U32 R15, RZ, RZ, 0x8000 ;  /* 0x00008000ff0f7424 */ /* 0x000fc800078e00ff */
[----:B------:R0:W-:Y:S08]  /*12d00*/  SYNCS.ARRIVE.TRANS64 RZ, [UR38+0x30850], R15 ;  /* 0x0308500fffff79a7 */ /* 0x0001f00008000026 */
[----:B0-----:R-:W-:Y:S05]  /*12d10*/  @!P0 BRA `(.L_x_1083) ;  /* 0x0000000000048947 */ /* 0x001fea0003800000 */
[----:B------:R-:W-:Y:S01]  /*12d20*/  BPT.TRAP 0x1 ;  /* 0x000000040000795c */ /* 0x000fe20000300000 */
.L_x_1083:
[----:B------:R-:W-:Y:S05]  /*12d30*/  BSYNC B2 ;  /* 0x0000000000027941 */ /* 0x000fea0003800000 */
.L_x_1082:
[----:B------:R-:W-:Y:S01]  /*12d40*/  R2UR UR6, R2 ;  /* 0x00000000020672ca */ /* 0x000fe200000e0000 */
[----:B------:R-:W-:Y:S01]  /*12d50*/  ULDC.64 UR4, c[0x0][0x198] ;  /* 0x0000660000047ab9 */ /* 0x000fe20000000a00 */
[----:B------:R-:W-:Y:S01]  /*12d60*/  R2UR UR7, R3 ;  /* 0x00000000030772ca */ /* 0x000fe200000e0000 */
[----:B------:R-:W-:Y:S01]  /*12d70*/  UIADD3 UR4, UP0, UR4, 0x470, URZ ;  /* 0x0000047004047890 */ /* 0x000fe2000ff1e03f */
[----:B------:R-:W-:Y:S01]  /*12d80*/  R2UR UR10, R14 ;  /* 0x000000000e0a72ca */ /* 0x000fe200000e0000 */
[----:B------:R-:W-:Y:S01]  /*12d90*/  IMAD.SHL.U32 R14, R17, 0x40, RZ ;  /* 0x00000040110e7824 */ /* 0x000fe200078e00ff */
[----:B------:R-:W-:Y:S01]  /*12da0*/  PLOP3.LUT P0, PT, PT, PT, PT, 0x80, 0x0 ;  /* 0x000000000000781c */ /* 0x000fe20003f0f070 */
[----:B------:R-:W-:Y:S02]  /*12db0*/  UIADD3 UR8, UR38, 0x400, URZ ;  /* 0x0000040026087890 */ /* 0x000fe4000fffe03f */
[----:B------:R-:W-:Y:S02]  /*12dc0*/  UIADD3 UR9, UR38, 0x30850, URZ ;  /* 0x0003085026097890 */ /* 0x000fe4000fffe03f */
[----:B------:R-:W-:-:S12]  /*12dd0*/  UIADD3.X UR5, URZ, UR5, URZ, UP0, !UPT ;  /* 0x000000053f057290 */ /* 0x000fd800087fe43f */
.L_x_1084:
        /* <DEDUP_REMOVED lines=13> */
.L_x_1085:
        /* <DEDUP_REMOVED lines=13> */
.L_x_1086:
        /* <DEDUP_REMOVED lines=13> */
.L_x_1087:
        /* <DEDUP_REMOVED lines=8> */
[----:B------:R-:W-:Y:S01]  /*130d0*/  IMAD.MOV.U32 R17, RZ, RZ, R9 ;  /* 0x000000ffff117224 */ /* 0x000fe200078e0009 */
[----:B------:R-:W-:-:S07]  /*130e0*/  MOV R16, R4 ;  /* 0x0000000400107202 */ /* 0x000fce0000000f00 */
.L_x_1070:
[----:B------:R-:W-:Y:S05]  /*130f0*/  BSYNC B1 ;  /* 0x0000000000017941 */ /* 0x000fea0003800000 */
.L_x_1069:
[----:B------:R-:W2:Y:S01]  /*13100*/  LDL R2, [R1] ;  /* 0x0000000001027983 */ /* 0x000ea20000100800 */
[----:B------:R-:W-:Y:S01]  /*13110*/  BSSY B1, `(.L_x_1088) ;  /* 0x00000b2000017945 */ /* 0x000fe20003800000 */
[----:B------:R-:W-:Y:S02]  /*13120*/  LOP3.LUT R9, R7, 0x1, RZ, 0x3c, !PT ;  /* 0x0000000107097812 */ /* 0x000fe400078e3cff */
[----:B--2---:R-:W-:-:S13]  /*13130*/  ISETP.NE.AND P0, PT, R2, RZ, PT ;  /* 0x000000ff0200720c */ /* 0x004fda0003f05270 */
[----:B------:R-:W-:Y:S05]  /*13140*/  @!P0 BRA `(.L_x_1089) ;  /* 0x0000000800b88947 */ /* 0x000fea0003800000 */
[----:B------:R-:W2:Y:S01]  /*13150*/  LDL R2, [R1+0x4] ;  /* 0x0000040001027983 */ /* 0x000ea20000100800 */
[----:B------:R-:W-:Y:S01]  /*13160*/  VIADD R11, R0, 0xffffffff ;  /* 0xffffffff000b7836 */ /* 0x000fe20000000000 */
        /* <DEDUP_REMOVED lines=21> */
.L_x_1090:
[----:B------:R-:W1:Y:S01]  /*132c0*/  S2R R2, SR_TID.X ;  /* 0x0000000000027919 */ /* 0x000e620000002100 */
[----:B------:R-:W-:Y:S01]  /*132d0*/  BSSY B2, `(.L_x_1091) ;  /* 0x0000006000027945 */ /* 0x000fe20003800000 */
[----:B-1----:R-:W-:Y:S02]  /*132e0*/  LOP3.LUT R3, R2, 0x7f, RZ, 0xc0, !PT ;  /* 0x0000007f02037812 */ /* 0x002fe400078ec0ff */
[----:B------:R-:W-:Y:S02]  /*132f0*/  SHF.L.U32 R2, R9, 0x1f, RZ ;  /* 0x0000001f09027819 */ /* 0x000fe400000006ff */
[----:B------:R-:W-:Y:S02]  /*13300*/  ISETP.NE.AND P1, PT, R3, RZ, PT ;  /* 0x000000ff0300720c */ /* 0x000fe40003f25270 */
[----:B------:R-:W1:Y:S02]  /*13310*/  SYNCS.PHASECHK.TRANS64.TRYWAIT P0, [UR38+0x30840], R2 ;  /* 0x03084002ff0075a7 */ /* 0x000e640008000166 */
[----:B-1----:R-:W-:Y:S09]  /*13320*/  @!P0 BRA `(.L_x_1092) ;  /* 0x0000002c00a08947 */ /* 0x002ff20003800000 */
.L_x_1172:
[----:B------:R-:W-:Y:S05]  /*13330*/  BSYNC B2 ;  /* 0x0000000000027941 */ /* 0x000fea0003800000 */
.L_x_1091:
[----:B------:R-:W-:Y:S04]  /*13340*/  BSSY B2, `(.L_x_1093) ;  /* 0x0000007000027945 */ /* 0x000fe80003800000 */
[----:B------:R-:W-:Y:S05]  /*13350*/  @P1 BRA `(.L_x_1094) ;  /* 0x0000000000141947 */ /* 0x000fea0003800000 */
[----:B------:R-:W-:Y:S02]  /*13360*/  ISETP.NE.AND P0, PT, R10, RZ, PT ;  /* 0x000000ff0a00720c */ /* 0x000fe40003f05270 */
[----:B-1----:R-:W-:-:S04]  /*13370*/  MOV R2, 0x8000 ;  /* 0x0000800000027802 */ /* 0x002fc80000000f00 */
[----:B------:R2:W-:Y:S07]  /*13380*/  SYNCS.ARRIVE.TRANS64 RZ, [UR38+0x30830], R2 ;  /* 0x03083002ffff79a7 */ /* 0x0005ee0008000026 */
[----:B------:R-:W-:Y:S05]  /*13390*/  @!P0 BRA `(.L_x_1094) ;  /* 0x0000000000048947 */ /* 0x000fea0003800000 */
[----:B------:R-:W-:Y:S01]  /*133a0*/  BPT.TRAP 0x1 ;  /* 0x000000040000795c */ /* 0x000fe20000300000 */
.L_x_1094:
[----:B------:R-:W-:Y:S05]  /*133b0*/  BSYNC B2 ;  /* 0x0000000000027941 */ /* 0x000fea0003800000 */
.L_x_1093:
[----:B------:R-:W-:Y:S01]  /*133c0*/  IMAD.MOV.U32 R15, RZ, RZ, RZ ;  /* 0x000000ffff0f7224 */ /* 0x000fe200078e00ff */
[----:B------:R-:W-:Y:S01]  /*133d0*/  ULDC.64 UR4, c[0x0][0x198] ;  /* 0x0000660000047ab9 */ /* 0x000fe20000000a00 */
[----:B------:R-:W-:Y:S01]  /*133e0*/  PLOP3.LUT P0, PT, PT, PT, PT, 0x80, 0x0 ;  /* 0x000000000000781c */ /* 0x000fe20003f0f070 */
[----:B------:R-:W-:Y:S01]  /*133f0*/  UIADD3 UR4, UP0, UR4, 0x370, URZ ;  /* 0x0000037004047890 */ /* 0x000fe2000ff1e03f */
[----:B-12---:R-:W-:Y:S01]  /*13400*/  IMAD.SHL.U32 R2, R11, 0x40, RZ ;  /* 0x000000400b027824 */ /* 0x006fe200078e00ff */
[----:B------:R-:W-:Y:S01]  /*13410*/  R2UR UR10, R15 ;  /* 0x000000000f0a72ca */ /* 0x000fe200000e0000 */
[----:B------:R-:W-:Y:S02]  /*13420*/  UIADD3 UR8, UR38, 0x20400, URZ ;  /* 0x0002040026087890 */ /* 0x000fe4000fffe03f */
[----:B------:R-:W-:Y:S02]  /*13430*/  UIADD3 UR9, UR38, 0x30830, URZ ;  /* 0x0003083026097890 */ /* 0x000fe4000fffe03f */
[----:B------:R-:W-:Y:S01]  /*13440*/  UIADD3.X UR5, URZ, UR5, URZ, UP0, !UPT ;  /* 0x000000053f057290 */ /* 0x000fe200087fe43f */
[----:B------:R-:W-:Y:S01]  /*13450*/  UMOV UR6, 0x0 ;  /* 0x0000000000067882 */ /* 0x000fe20000000000 */
[----:B------:R-:W-:-:S10]  /*13460*/  UMOV UR7, 0x14f00000 ;  /* 0x14f0000000077882 */ /* 0x000fd40000000000 */
.L_x_1095:
        /* <DEDUP_REMOVED lines=14> */
.L_x_1096:
        /* <DEDUP_REMOVED lines=14> */
.L_x_1097:
        /* <DEDUP_REMOVED lines=14> */
.L_x_1098:
        /* <DEDUP_REMOVED lines=12> */
.L_x_1173:
[----:B------:R-:W-:Y:S05]  /*137d0*/  BSYNC B2 ;  /* 0x0000000000027941 */ /* 0x000fea0003800000 */
.L_x_1099:
        /* <DEDUP_REMOVED lines=9> */
.L_x_1102:
[----:B------:R-:W-:Y:S05]  /*13870*/  BSYNC B2 ;  /* 0x0000000000027941 */ /* 0x000fea0003800000 */
.L_x_1101:
        /* <DEDUP_REMOVED lines=10> */
.L_x_1103:
        /* <DEDUP_REMOVED lines=13> */
.L_x_1104:
        /* <DEDUP_REMOVED lines=13> */
.L_x_1105:
        /* <DEDUP_REMOVED lines=13> */
.L_x_1106:
        /* <DEDUP_REMOVED lines=10> */
.L_x_1089:
[----:B------:R-:W-:Y:S05]  /*13c30*/  BSYNC B1 ;  /* 0x0000000000017941 */ /* 0x000fea0003800000 */
.L_x_1088:
[----:B------:R-:W-:Y:S02]  /*13c40*/  VIADD R0, R0, 0xfffffffe ;  /* 0xfffffffe00007836 */ /* 0x000fe40000000000 */
[----:B------:R-:W-:Y:S01]  /*13c50*/  IMAD.MOV.U32 R7, RZ, RZ, R9 ;  /* 0x000000ffff077224 */ /* 0x000fe200078e0009 */
[----:B------:R-:W-:Y:S06]  /*13c60*/  @P2 BRA `(.L_x_1107) ;  /* 0xffffffe8004c2947 */ /* 0x000fec000383ffff */
[----:B------:R-:W-:Y:S05]  /*13c70*/  BSYNC B0 ;  /* 0x0000000000007941 */ /* 0x000fea0003800000 */
.L_x_1068:
[----:B------:R-:W-:Y:S01]  /*13c80*/  ISETP.NE.AND P0, PT, R12, RZ, PT ;  /* 0x000000ff0c00720c */ /* 0x000fe20003f05270 */
[----:B------:R-:W-:-:S12]  /*13c90*/  BSSY B0, `(.L_x_1067) ;  /* 0x00000b3000007945 */ /* 0x000fd80003800000 */
[----:B------:R-:W-:Y:S05]  /*13ca0*/  @!P0 BRA `(.L_x_1108) ;  /* 0x0000000800c48947 */ /* 0x000fea0003800000 */
[----:B------:R-:W2:Y:S01]  /*13cb0*/  LDL R2, [R1] ;  /* 0x0000000001027983 */ /* 0x000ea20000100800 */
[----:B------:R-:W-:Y:S01]  /*13cc0*/  IMAD.MOV.U32 R8, RZ, RZ, 0x1 ;  /* 0x00000001ff087424 */ /* 0x000fe200078e00ff */
[----:B--2---:R-:W-:-:S13]  /*13cd0*/  ISETP.NE.AND P1, PT, R2, RZ, PT ;  /* 0x000000ff0200720c */ /* 0x004fda0003f25270 */
[----:B------:R-:W-:Y:S05]  /*13ce0*/  @!P1 BRA `(.L_x_1108) ;  /* 0x0000000800b49947 */ /* 0x000fea0003800000 */
[----:B------:R-:W2:Y:S02]  /*13cf0*/  LDL.LU R2, [R1+0x4] ;  /* 0x0000040001027983 */ /* 0x000ea40000300800 */
[----:B--2---:R-:W-:-:S13]  /*13d00*/  ISETP.NE.AND P1, PT, R2, RZ, PT ;  /* 0x000000ff0200720c */ /* 0x004fda0003f25270 */
[----:B------:R-:W-:Y:S05]  /*13d10*/  @!P1 BRA `(.L_x_1109) ;  /* 0x0000000000509947 */ /* 0x000fea0003800000 */
[----:B------:R-:W0:Y:S01]  /*13d20*/  LDC R7, c[0x0][0x43c] ;  /* 0x00010f00ff077b82 */ /* 0x000e220000000800 */
[----:B------:R-:W-:Y:S01]  /*13d30*/  MOV R6, R0 ;  /* 0x0000000000067202 */ /* 0x000fe20000000f00 */
        /* <DEDUP_REMOVED lines=16> */
[----:B------:R-:W-:-:S04]  /*13e40*/  IMAD.MOV R2, RZ, RZ, -R6 ;  /* 0x000000ffff027224 */ /* 0x000fc800078e0a06 */
[----:B------:R-:W-:-:S07]  /*13e50*/  IMAD R0, R7, R2, R0 ;  /* 0x0000000207007224 */ /* 0x000fce00078e0200 */
.L_x_1109:
[----:B------:R-:W1:Y:S01]  /*13e60*/  S2R R2, SR_TID.X ;  /* 0x0000000000027919 */ /* 0x000e620000002100 */
[----:B------:R-:W-:Y:S01]  /*13e70*/  BSSY B1, `(.L_x_1110) ;  /* 0x0000006000017945 */ /* 0x000fe20003800000 */
[----:B-1----:R-:W-:Y:S02]  /*13e80*/  LOP3.LUT R3, R2, 0x7f, RZ, 0xc0, !PT ;  /* 0x0000007f02037812 */ /* 0x002fe400078ec0ff */
[----:B------:R-:W-:Y:S02]  /*13e90*/  SHF.L.U32 R2, R9, 0x1f, RZ ;  /* 0x0000001f09027819 */ /* 0x000fe400000006ff */
[----:B------:R-:W-:Y:S02]  /*13ea0*/  ISETP.NE.AND P1, PT, R3, RZ, PT ;  /* 0x000000ff0300720c */ /* 0x000fe40003f25270 */
[----:B------:R-:W1:Y:S02]  /*13eb0*/  SYNCS.PHASECHK.TRANS64.TRYWAIT P0, [UR38+0x30848], R2 ;  /* 0x03084802ff0075a7 */ /* 0x000e640008000166 */
[----:B-1----:R-:W-:Y:S09]  /*13ec0*/  @!P0 BRA `(.L_x_1111) ;  /* 0x0000002000e88947 */ /* 0x002ff20003800000 */
.L_x_1174:
[----:B------:R-:W-:Y:S05]  /*13ed0*/  BSYNC B1 ;  /* 0x0000000000017941 */ /* 0x000fea0003800000 */
.L_x_1110:
[----:B------:R-:W-:Y:S04]  /*13ee0*/  BSSY B1, `(.L_x_1112) ;  /* 0x0000007000017945 */ /* 0x000fe80003800000 */
[----:B------:R-:W-:Y:S05]  /*13ef0*/  @P1 BRA `(.L_x_1113) ;  /* 0x0000000000141947 */ /* 0x000fea0003800000 */
[----:B------:R-:W-:Y:S01]  /*13f00*/  ISETP.NE.AND P0, PT, R10, RZ, PT ;  /* 0x000000ff0a00720c */ /* 0x000fe20003f05270 */
[----:B-1----:R-:W-:-:S04]  /*13f10*/  IMAD.MOV.U32 R3, RZ, RZ, 0x8000 ;  /* 0x00008000ff037424 */ /* 0x002fc800078e00ff */
[----:B------:R2:W-:Y:S08]  /*13f20*/  SYNCS.ARRIVE.TRANS64 RZ, [UR38+0x30838], R3 ;  /* 0x03083803ffff79a7 */ /* 0x0005f00008000026 */
[----:B--2---:R-:W-:Y:S05]  /*13f30*/  @!P0 BRA `(.L_x_1113) ;  /* 0x0000000000048947 */ /* 0x004fea0003800000 */
[----:B------:R-:W-:Y:S01]  /*13f40*/  BPT.TRAP 0x1 ;  /* 0x000000040000795c */ /* 0x000fe20000300000 */
.L_x_1113:
[----:B------:R-:W-:Y:S05]  /*13f50*/  BSYNC B1 ;  /* 0x0000000000017941 */ /* 0x000fea0003800000 */
.L_x_1112:
[----:B0-----:R-:W-:Y:S01]  /*13f60*/  MOV R5, RZ ;  /* 0x000000ff00057202 */ /* 0x001fe20000000f00 */
        /* <DEDUP_REMOVED lines=10> */
.L_x_1114:
        /* <DEDUP_REMOVED lines=14> */
.L_x_1115:
        /* <DEDUP_REMOVED lines=14> */
.L_x_1116:
        /* <DEDUP_REMOVED lines=14> */
.L_x_1117:
        /* <DEDUP_REMOVED lines=11> */
.L_x_1175:
[----:B------:R-:W-:Y:S05]  /*14360*/  BSYNC B1 ;  /* 0x0000000000017941 */ /* 0x000fea0003800000 */
.L_x_1118:
        /* <DEDUP_REMOVED lines=9> */
.L_x_1121:
[----:B------:R-:W-:Y:S05]  /*14400*/  BSYNC B1 ;  /* 0x0000000000017941 */ /* 0x000fea0003800000 */
.L_x_1120:
        /* <DEDUP_REMOVED lines=10> */
.L_x_1122:
        /* <DEDUP_REMOVED lines=13> */
.L_x_1123:
        /* <DEDUP_REMOVED lines=13> */
.L_x_1124:
        /* <DEDUP_REMOVED lines=13> */
.L_x_1125:
        /* <DEDUP_REMOVED lines=10> */
.L_x_1108:
[----:B------:R-:W-:Y:S05]  /*147c0*/  BSYNC B0 ;  /* 0x0000000000007941 */ /* 0x000fea0003800000 */
.L_x_1067:
[----:B------:R-:W2:Y:S01]  /*147d0*/  LDL.LU R0, [R1] ;  /* 0x0000000001007983 */ /* 0x000ea20000300800 */
[----:B------:R-:W-:Y:S01]  /*147e0*/  BSSY B0, `(.L_x_1126) ;  /* 0x0000051000007945 */ /* 0x000fe20003800000 */
[----:B--2---:R-:W-:-:S13]  /*147f0*/  ISETP.NE.AND P0, PT, R0, RZ, PT ;  /* 0x000000ff0000720c */ /* 0x004fda0003f05270 */
[----:B------:R-:W-:Y:S05]  /*14800*/  @!P0 BRA `(.L_x_1127) ;  /* 0x0000000400388947 */ /* 0x000fea0003800000 */
[----:B------:R-:W0:Y:S01]  /*14810*/  S2R R0, SR_TID.X ;  /* 0x0000000000007919 */ /* 0x000e220000002100 */
[----:B-1----:R-:W-:Y:S01]  /*14820*/  LEA R3, R8, UR38, 0x3 ;  /* 0x0000002608037c11 */ /* 0x002fe2000f8e18ff */
[----:B------:R-:W-:Y:S01]  /*14830*/  BSSY B1, `(.L_x_1128) ;  /* 0x0000006000017945 */ /* 0x000fe20003800000 */
[----:B0-----:R-:W-:Y:S02]  /*14840*/  LOP3.LUT R2, R0, 0x7f, RZ, 0xc0, !PT ;  /* 0x0000007f00027812 */ /* 0x001fe400078ec0ff */
[----:B------:R-:W-:Y:S02]  /*14850*/  SHF.L.U32 R0, R9, 0x1f, RZ ;  /* 0x0000001f09007819 */ /* 0x000fe400000006ff */
[----:B------:R-:W-:Y:S02]  /*14860*/  ISETP.NE.AND P1, PT, R2, RZ, PT ;  /* 0x000000ff0200720c */ /* 0x000fe40003f25270 */
[----:B------:R-:W0:Y:S02]  /*14870*/  SYNCS.PHASECHK.TRANS64.TRYWAIT P0, [R3+URZ+0x30860], R0 ;  /* 0x03086000030075a7 */ /* 0x000e24000800017f */
[----:B0-----:R-:W-:Y:S09]  /*14880*/  @!P0 BRA `(.L_x_1129) ;  /* 0x0000001800a88947 */ /* 0x001ff20003800000 */
.L_x_1176:
[----:B------:R-:W-:Y:S05]  /*14890*/  BSYNC B1 ;  /* 0x0000000000017941 */ /* 0x000fea0003800000 */
.L_x_1128:
[----:B------:R-:W-:Y:S04]  /*148a0*/  BSSY B1, `(.L_x_1130) ;  /* 0x0000008000017945 */ /* 0x000fe80003800000 */
[----:B------:R-:W-:Y:S05]  /*148b0*/  @P1 BRA `(.L_x_1131) ;  /* 0x0000000000181947 */ /* 0x000fea0003800000 */
[----:B------:R-:W1:Y:S01]  /*148c0*/  S2R R2, SR_TID.X ;  /* 0x0000000000027919 */ /* 0x000e620000002100 */
[----:B0-----:R-:W-:-:S04]  /*148d0*/  IMAD.MOV.U32 R0, RZ, RZ, 0x8000 ;  /* 0x00008000ff007424 */ /* 0x001fc800078e00ff */
[----:B------:R2:W-:Y:S01]  /*148e0*/  SYNCS.ARRIVE.TRANS64 RZ, [R3+URZ+0x30850], R0 ;  /* 0x0308500003ff79a7 */ /* 0x0005e2000800003f */
[----:B-1----:R-:W-:-:S13]  /*148f0*/  LOP3.LUT P0, RZ, R2, 0x1f, RZ, 0xc0, !PT ;  /* 0x0000001f02ff7812 */ /* 0x002fda000780c0ff */
[----:B--2---:R-:W-:Y:S05]  /*14900*/  @!P0 BRA `(.L_x_1131) ;  /* 0x0000000000048947 */ /* 0x004fea0003800000 */
[----:B------:R-:W-:Y:S01]  /*14910*/  BPT.TRAP 0x1 ;  /* 0x000000040000795c */ /* 0x000fe20000300000 */
.L_x_1131:
[----:B------:R-:W-:Y:S05]  /*14920*/  BSYNC B1 ;  /* 0x0000000000017941 */ /* 0x000fea0003800000 */
.L_x_1130:
[----:B------:R-:W-:Y:S01]  /*14930*/  R2UR UR4, R8 ;  /* 0x00000000080472ca */ /* 0x000fe200000e0000 */
[----:B------:R-:W-:Y:S01]  /*14940*/  ULDC.64 UR6, c[0x0][0x198] ;  /* 0x0000660000067ab9 */ /* 0x000fe20000000a00 */
[----:B------:R-:W-:Y:S01]  /*14950*/  R2UR UR9, R3 ;  /* 0x00000000030972ca */ /* 0x000fe200000e0000 */
[----:B------:R-:W-:Y:S01]  /*14960*/  UIADD3 UR6, UP0, UR6, 0x470, URZ ;  /* 0x0000047006067890 */ /* 0x000fe2000ff1e03f */
[----:B------:R-:W-:Y:S01]  /*14970*/  PLOP3.LUT P0, PT, PT, PT, PT, 0x80, 0x0 ;  /* 0x000000000000781c */ /* 0x000fe20003f0f070 */
[----:B------:R-:W-:Y:S01]  /*14980*/  IMAD.SHL.U32 R17, R17, 0x40, RZ ;  /* 0x0000004011117824 */ /* 0x000fe200078e00ff */
[----:B------:R-:W-:Y:S01]  /*14990*/  UMOV UR14, 0x0 ;  /* 0x00000000000e7882 */ /* 0x000fe20000000000 */
[----:B------:R-:W-:Y:S01]  /*149a0*/  UIADD3.X UR7, URZ, UR7, URZ, UP0, !UPT ;  /* 0x000000073f077290 */ /* 0x000fe200087fe43f */
[----:B------:R-:W-:Y:S01]  /*149b0*/  UMOV UR15, 0x14f00000 ;  /* 0x14f00000000f7882 */ /* 0x000fe20000000000 */
[----:B------:R-:W-:-:S04]  /*149c0*/  UMOV UR10, URZ ;  /* 0x0000003f000a7c82 */ /* 0x000fc80008000000 */
[----:B------:R-:W-:Y:S02]  /*149d0*/  ULEA UR4, UR4, UR38, 0xf ;  /* 0x0000002604047291 */ /* 0x000fe4000f8e783f */
[----:B------:R-:W-:Y:S02]  /*149e0*/  UIADD3 UR9, UR9, 0x30850, URZ ;  /* 0x0003085009097890 */ /* 0x000fe4000fffe03f */
[----:B------:R-:W-:-:S12]  /*149f0*/  UIADD3 UR8, UR4, 0x400, URZ ;  /* 0x0000040004087890 */ /* 0x000fd8000fffe03f */
.L_x_1132:
        /* <DEDUP_REMOVED lines=8> */
[----:B------:R-:W-:Y:S01]  /*14a80*/  PLOP3.LUT P0, PT, PT, PT, PT, 0x80, 0x0 ;  /* 0x000000000000781c */ /* 0x000fe20003f0f070 */
[----:B------:R-:W-:Y:S01]  /*14a90*/  UIADD3 UR8, UR4, 0x2400, URZ ;  /* 0x0000240004087890 */ /* 0x000fe2000fffe03f */
[----:B------:R-:W-:Y:S01]  /*14aa0*/  UMOV UR14, 0x0 ;  /* 0x00000000000e7882 */ /* 0x000fe20000000000 */
[----:B------:R-:W-:Y:S01]  /*14ab0*/  UMOV UR15, 0x14f00000 ;  /* 0x14f00000000f7882 */ /* 0x000fe20000000000 */
[----:B------:R-:W-:-:S09]  /*14ac0*/  UMOV UR10, 0x40 ;  /* 0x00000040000a7882 */ /* 0x000fd20000000000 */
.L_x_1133:
        /* <DEDUP_REMOVED lines=13> */
.L_x_1134:
        /* <DEDUP_REMOVED lines=10> */
[----:B------:R-:W-:Y:S02]  /*14c40*/  UMOV UR5, 0x14f00000 ;  /* 0x14f0000000057882 */ /* 0x000fe40000000000 */
[----:B------:R-:W-:Y:S01]  /*14c50*/  UMOV UR4, 0x0 ;  /* 0x0000000000047882 */ /* 0x000fe20000000000 */
[----:B------:R-:W-:-:S08]  /*14c60*/  UMOV UR10, 0xc0 ;  /* 0x000000c0000a7882 */ /* 0x000fd00000000000 */
.L_x_1135:
        /* <DEDUP_REMOVED lines=8> */
.L_x_1127:
[----:B------:R-:W-:Y:S05]  /*14cf0*/  BSYNC B0 ;  /* 0x0000000000007941 */ /* 0x000fea0003800000 */
.L_x_1126:
[----:B0-----:R-:W-:Y:S02]  /*14d00*/  VIADD R0, R8, 0x1 ;  /* 0x0000000108007836 */ /* 0x001fe40000000000 */
[----:B-1----:R-:W-:-:S03]  /*14d10*/  IMAD.MOV.U32 R3, RZ, RZ, RZ ;  /* 0x000000ffff037224 */ /* 0x002fc600078e00ff */
[----:B------:R-:W-:-:S04]  /*14d20*/  ISETP.NE.AND P0, PT, R0, 0x2, PT ;  /* 0x000000020000780c */ /* 0x000fc80003f05270 */
[----:B------:R-:W-:Y:S02]  /*14d30*/  SEL R2, RZ, 0x1, P0 ;  /* 0x00000001ff027807 */ /* 0x000fe40000000000 */
[----:B------:R-:W-:Y:S02]  /*14d40*/  SEL R0, R0, RZ, P0 ;  /* 0x000000ff00007207 */ /* 0x000fe40000000000 */
[----:B------:R-:W-:-:S07]  /*14d50*/  LOP3.LUT R9, R9, R2, RZ, 0x3c, !PT ;  /* 0x0000000209097212 */ /* 0x000fce00078e3cff */
.L_x_1045:
[----:B------:R-:W0:Y:S01]  /*14d60*/  S2R R5, SR_CgaCtaId ;  /* 0x0000000000057919 */ /* 0x000e220000008800 */
[----:B------:R-:W-:Y:S02]  /*14d70*/  MOV R2, 0x400 ;  /* 0x0000040000027802 */ /* 0x000fe40000000f00 */
[----:B------:R-:W-:Y:S02]  /*14d80*/  SHF.L.U32 R3, R3, 0x1f, RZ ;  /* 0x0000001f03037819 */ /* 0x000fe400000006ff */
[----:B0-----:R-:W-:-:S04]  /*14d90*/  LEA R2, R5, R2, 0x18 ;  /* 0x0000000205027211 */ /* 0x001fc800078ec0ff */
[----:B------:R-:W0:Y:S02]  /*14da0*/  SYNCS.PHASECHK.TRANS64.TRYWAIT P0, [R2+URZ+0x30820], R3 ;  /* 0x03082003020075a7 */ /* 0x000e24000800017f */
[----:B0-----:R-:W-:Y:S05]  /*14db0*/  @!P0 BRA `(.L_x_1136) ;  /* 0x0000001400708947 */ /* 0x001fea0003800000 */
.L_x_1177:
[----:B------:R-:W-:-:S03]  /*14dc0*/  UMOV UR4, 0xffffffff ;  /* 0xffffffff00047882 */ /* 0x000fc60000000000 */
[----:B------:R-:W-:Y:S05]  /*14dd0*/  BRA.DIV UR4, `(.L_x_1137) ;  /* 0x00000016047c7947 */ /* 0x000fea000b800000 */
[----:B0-----:R-:W0:Y:S02]  /*14de0*/  S2R R3, SR_TID.X ;  /* 0x0000000000037919 */ /* 0x001e240000002100 */
[----:B0-----:R-:W-:-:S04]  /*14df0*/  SHF.R.U32.HI R3, RZ, 0x5, R3 ;  /* 0x00000005ff037819 */ /* 0x001fc80000011603 */
[----:B------:R-:W-:-:S05]  /*14e00*/  LOP3.LUT R3, R3, 0x3, RZ, 0xc0, !PT ;  /* 0x0000000303037812 */ /* 0x000fca00078ec0ff */
[----:B------:R0:W1:Y:S02]  /*14e10*/  SHFL.IDX PT, R14, R3, RZ, 0x1f ;  /* 0x00001fff030e7589 */ /* 0x00006400000e0000 */
.L_x_1180:
[----:B-1----:R-:W-:-:S13]  /*14e20*/  ISETP.NE.AND P0, PT, R14, RZ, PT ;  /* 0x000000ff0e00720c */ /* 0x002fda0003f05270 */
[----:B------:R-:W-:Y:S05]  /*14e30*/  @P0 BRA `(.L_x_961) ;  /* 0x0000000000900947 */ /* 0x000fea0003800000 */
[----:B------:R-:W-:-:S03]  /*14e40*/  UMOV UR4, 0xffffffff ;  /* 0xffffffff00047882 */ /* 0x000fc60000000000 */
[----:B------:R-:W-:Y:S05]  /*14e50*/  BRA.DIV UR4, `(.L_x_1138) ;  /* 0x0000001604907947 */ /* 0x000fea000b800000 */
[----:B------:R-:W-:-:S13]  /*14e60*/  ELECT P6, URZ, PT ;  /* 0x00000000003f782f */ /* 0x000fda00038c0000 */
.L_x_1183:
[----:B------:R-:W-:Y:S05]  /*14e70*/  @!P6 BRA `(.L_x_961) ;  /* 0x000000000080e947 */ /* 0x000fea0003800000 */
[----:B0-----:R-:W2:Y:S02]  /*14e80*/  LDL R3, [R1+0xc] ;  /* 0x00000c0001037983 */ /* 0x001ea40000100800 */
[----:B--2---:R-:W-:-:S13]  /*14e90*/  R2UR UR4, R3 ;  /* 0x00000000030472ca */ /* 0x004fda00000e0000 */
[----:B------:R-:W-:-:S06]  /*14ea0*/  ULOP3.LUT UR4, UR4, 0x2, URZ, 0xfc, !UPT ;  /* 0x0000000204047892 */ /* 0x000fcc000f8efc3f */
[----:B------:R-:W-:-:S04]  /*14eb0*/  MOV R3, UR4 ;  /* 0x0000000400037c02 */ /* 0x000fc80008000f00 */
[----:B------:R-:W-:-:S13]  /*14ec0*/  ISETP.NE.AND P2, PT, R3, 0x3, PT ;  /* 0x000000030300780c */ /* 0x000fda0003f45270 */
[----:B------:R-:W-:Y:S05]  /*14ed0*/  @!P2 BRA `(.L_x_1139) ;  /* 0x000000000004a947 */ /* 0x000fea0003800000 */
[----:B------:R-:W-:Y:S01]  /*14ee0*/  BPT.TRAP 0x1 ;  /* 0x000000040000795c */ /* 0x000fe20000300000 */
.L_x_1139:
[----:B------:R-:W-:Y:S01]  /*14ef0*/  VIADD R7, R2, 0x30840 ;  /* 0x0003084002077836 */ /* 0x000fe20000000000 */
[----:B------:R-:W-:Y:S01]  /*14f00*/  SHF.L.U32 R5, R9, 0x1f, RZ ;  /* 0x0000001f09057819 */ /* 0x000fe200000006ff */
[C---:B------:R-:W-:Y:S02]  /*14f10*/  VIADD R3, R0.reuse, 0x1 ;  /* 0x0000000100037836 */ /* 0x040fe40000000000 */
[----:B------:R-:W-:-:S03]  /*14f20*/  IMAD R6, R0, 0x8, R7 ;  /* 0x0000000800067824 */ /* 0x000fc600078e0207 */
[C---:B------:R-:W-:Y:S01]  /*14f30*/  ISETP.NE.AND P1, PT, R3.reuse, 0x2, PT ;  /* 0x000000020300780c */ /* 0x040fe20003f25270 */
[----:B------:R-:W0:Y:S03]  /*14f40*/  SYNCS.PHASECHK.TRANS64.TRYWAIT P0, [R6+URZ], R5 ;  /* 0x00000005060075a7 */ /* 0x000e26000800017f */
[----:B------:R-:W-:Y:S02]  /*14f50*/  SEL R4, RZ, 0x1, P1 ;  /* 0x00000001ff047807 */ /* 0x000fe40000800000 */
[----:B------:R-:W-:Y:S02]  /*14f60*/  SEL R8, R3, RZ, P1 ;  /* 0x000000ff03087207 */ /* 0x000fe40000800000 */
[----:B------:R-:W-:-:S03]  /*14f70*/  LOP3.LUT R4, R9, R4, RZ, 0x3c, !PT ;  /* 0x0000000409047212 */ /* 0x000fc600078e3cff */
[----:B------:R-:W-:Y:S01]  /*14f80*/  IMAD R3, R8, 0x8, R7 ;  /* 0x0000000808037824 */ /* 0x000fe200078e0207 */
[----:B------:R-:W-:Y:S01]  /*14f90*/  SHF.L.U32 R4, R4, 0x1f, RZ ;  /* 0x0000001f04047819 */ /* 0x000fe200000006ff */
[----:B0-----:R-:W-:Y:S06]  /*14fa0*/  @!P0 BRA `(.L_x_1140) ;  /* 0x00000014005c8947 */ /* 0x001fec0003800000 */
.L_x_1184:
[----:B------:R-:W1:Y:S02]  /*14fb0*/  SYNCS.PHASECHK.TRANS64.TRYWAIT P0, [R3+URZ], R4 ;  /* 0x00000004030075a7 */ /* 0x000e64000800017f */
[----:B-1----:R-:W-:Y:S05]  /*14fc0*/  @!P0 BRA `(.L_x_1141) ;  /* 0x0000001400688947 */ /* 0x002fea0003800000 */
.L_x_1185:
[----:B------:R-:W-:Y:S05]  /*14fd0*/  @!P2 BRA `(.L_x_1142) ;  /* 0x000000000004a947 */ /* 0x000fea0003800000 */
[----:B------:R-:W-:Y:S01]  /*14fe0*/  BPT.TRAP 0x1 ;  /* 0x000000040000795c */ /* 0x000fe20000300000 */
.L_x_1142:
[----:B-1----:R-:W-:-:S05]  /*14ff0*/  IADD3 R3, R2, 0x30860, RZ ;  /* 0x0003086002037810 */ /* 0x002fca0007ffe0ff */
[----:B------:R-:W-:-:S04]  /*15000*/  IMAD R0, R0, 0x8, R3 ;  /* 0x0000000800007824 */ /* 0x000fc800078e0203 */
[----:B------:R-:W1:Y:S02]  /*15010*/  SYNCS.PHASECHK.TRANS64.TRYWAIT P0, [R0+URZ], R5 ;  /* 0x00000005000075a7 */ /* 0x000e64000800017f */
[----:B-1----:R-:W-:Y:S05]  /*15020*/  @!P0 BRA `(.L_x_1143) ;  /* 0x0000001400648947 */ /* 0x002fea0003800000 */
.L_x_1186:
[----:B------:R-:W-:-:S07]  /*15030*/  IMAD R3, R8, 0x8, R3 ;  /* 0x0000000808037824 */ /* 0x000fce00078e0203 */
.L_x_1144:
[----:B--2---:R2:W3:Y:S02]  /*15040*/  SYNCS.PHASECHK.TRANS64.TRYWAIT P0, [R3+URZ], R4 ;  /* 0x00000004030075a7 */ /* 0x0044e4000800017f */
[----:B---3--:R-:W-:Y:S05]  /*15050*/  @!P0 NANOSLEEP.SYNCS 0x989680 ;  /* 0x009896800000895d */ /* 0x008fea0003900000 */
[----:B------:R-:W3:Y:S02]  /*15060*/  @!P0 SYNCS.PHASECHK.TRANS64 P0, [R3+URZ], R4 ;  /* 0x00000004030085a7 */ /* 0x000ee4000800007f */
[----:B---3--:R-:W-:Y:S05]  /*15070*/  @!P0 BRA `(.L_x_1144) ;  /* 0xfffffffc00f08947 */ /* 0x008fea000383ffff */
.L_x_961:
[----:B------:R-:W-:Y:S05]  /*15080*/  BSYNC B6 ;  /* 0x0000000000067941 */ /* 0x000fea0003800000 */
.L_x_958:
[----:B------:R-:W-:Y:S05]  /*15090*/  EXIT ;  /* 0x000000000000794d */ /* 0x000fea0003800000 */
.L_x_971:
[----:B------:R-:W-:-:S13]  /*150a0*/  R2UR UR4, R16 ;  /* 0x00000000100472ca */ /* 0x000fda00000e0000 */
[----:B0-----:R-:W-:-:S04]  /*150b0*/  IMAD.U32 R3, RZ, RZ, UR4 ;  /* 0x00000004ff037e24 */ /* 0x001fc8000f8e00ff */
[----:B------:R0:W1:Y:S03]  /*150c0*/  SYNCS.PHASECHK.TRANS64.TRYWAIT P0, [R3+URZ+0x30800], R0 ;  /* 0x03080000030075a7 */ /* 0x000066000800017f */
[----:B-1----:R-:W-:Y:S05]  /*150d0*/  @!P0 NANOSLEEP.SYNCS 0x989680 ;  /* 0x009896800000895d */ /* 0x002fea0003900000 */
[----:B------:R-:W1:Y:S02]  /*150e0*/  @!P0 SYNCS.PHASECHK.TRANS64 P0, [R3+URZ+0x30800], R0 ;  /* 0x03080000030085a7 */ /* 0x000e64000800007f */
[----:B-1----:R-:W-:Y:S05]  /*150f0*/  @!P0 BRA `(.L_x_971) ;  /* 0xfffffffc00e88947 */ /* 0x002fea000383ffff */
[----:B------:R-:W-:Y:S05]  /*15100*/  BRA `(.L_x_1145) ;  /* 0xfffffec800447947 */ /* 0x000fea000383ffff */
.L_x_975:
[----:B------:R-:W-:-:S13]  /*15110*/  R2UR UR4, R16 ;  /* 0x00000000100472ca */ /* 0x000fda00000e0000 */
[----:B0-----:R-:W-:-:S04]  /*15120*/  IMAD.U32 R3, RZ, RZ, UR4 ;  /* 0x00000004ff037e24 */ /* 0x001fc8000f8e00ff */
[----:B------:R0:W2:Y:S03]  /*15130*/  SYNCS.PHASECHK.TRANS64.TRYWAIT P0, [R3+URZ+0x30830], R0 ;  /* 0x03083000030075a7 */ /* 0x0000a6000800017f */
[----:B--2---:R-:W-:Y:S05]  /*15140*/  @!P0 NANOSLEEP.SYNCS 0x989680 ;  /* 0x009896800000895d */ /* 0x004fea0003900000 */
[----:B------:R-:W2:Y:S02]  /*15150*/  @!P0 SYNCS.PHASECHK.TRANS64 P0, [R3+URZ+0x30830], R0 ;  /* 0x03083000030085a7 */ /* 0x000ea4000800007f */
[----:B--2---:R-:W-:Y:S05]  /*15160*/  @!P0 BRA `(.L_x_975) ;  /* 0xfffffffc00e88947 */ /* 0x004fea000383ffff */
[----:B------:R-:W-:Y:S05]  /*15170*/  BRA `(.L_x_974) ;  /* 0xfffffec800787947 */ /* 0x000fea000383ffff */
.L_x_991:
[----:B-1----:R-:W-:-:S04]  /*15180*/  MOV R153, UR61 ;  /* 0x0000003d00997c02 */ /* 0x002fc80008000f00 */
[----:B------:R1:W2:Y:S03]  /*15190*/  SYNCS.PHASECHK.TRANS64.TRYWAIT P0, [R153+URZ+0x30830], R152 ;  /* 0x03083098990075a7 */ /* 0x0002a6000800017f */
[----:B--2---:R-:W-:Y:S05]  /*151a0*/  @!P0 NANOSLEEP.SYNCS 0x989680 ;  /* 0x009896800000895d */ /* 0x004fea0003900000 */
[----:B------:R-:W2:Y:S02]  /*151b0*/  @!P0 SYNCS.PHASECHK.TRANS64 P0, [R153+URZ+0x30830], R152 ;  /* 0x03083098990085a7 */ /* 0x000ea4000800007f */
[----:B--2---:R-:W-:Y:S05]  /*151c0*/  @!P0 BRA `(.L_x_991) ;  /* 0xfffffffc00ec8947 */ /* 0x004fea000383ffff */
[----:B------:R-:W-:Y:S05]  /*151d0*/  BRA `(.L_x_990) ;  /* 0xfffffef800c87947 */ /* 0x000fea000383ffff */
.L_x_995:
[----:B-1----:R-:W-:-:S04]  /*151e0*/  IMAD.U32 R201, RZ, RZ, UR14 ;  /* 0x0000000effc97e24 */ /* 0x002fc8000f8e00ff */
[----:B------:R1:W2:Y:S03]  /*151f0*/  SYNCS.PHASECHK.TRANS64.TRYWAIT P0, [R201+URZ+0x30850], R0 ;  /* 0x03085000c90075a7 */ /* 0x0002a6000800017f */
[----:B--2---:R-:W-:Y:S05]  /*15200*/  @!P0 NANOSLEEP.SYNCS 0x989680 ;  /* 0x009896800000895d */ /* 0x004fea0003900000 */
[----:B------:R-:W2:Y:S02]  /*15210*/  @!P0 SYNCS.PHASECHK.TRANS64 P0, [R201+URZ+0x30850], R0 ;  /* 0x03085000c90085a7 */ /* 0x000ea4000800007f */
[----:B--2---:R-:W-:Y:S05]  /*15220*/  @!P0 BRA `(.L_x_995) ;  /* 0xfffffffc00ec8947 */ /* 0x004fea000383ffff */
[----:B------:R-:W-:Y:S05]  /*15230*/  BRA `(.L_x_994) ;  /* 0xffffff0800687947 */ /* 0x000fea000383ffff */
.L_x_1012:
[----:B-1----:R-:W-:-:S04]  /*15240*/  IMAD.U32 R4, RZ, RZ, UR60 ;  /* 0x0000003cff047e24 */ /* 0x002fc8000f8e00ff */
[----:B------:R1:W2:Y:S03]  /*15250*/  SYNCS.PHASECHK.TRANS64.TRYWAIT P0, [R4+URZ+0x30830], R3 ;  /* 0x03083003040075a7 */ /* 0x0002a6000800017f */
[----:B--2---:R-:W-:Y:S05]  /*15260*/  @!P0 NANOSLEEP.SYNCS 0x989680 ;  /* 0x009896800000895d */ /* 0x004fea0003900000 */
[----:B------:R-:W2:Y:S02]  /*15270*/  @!P0 SYNCS.PHASECHK.TRANS64 P0, [R4+URZ+0x30830], R3 ;  /* 0x03083003040085a7 */ /* 0x000ea4000800007f */
[----:B--2---:R-:W-:Y:S05]  /*15280*/  @!P0 BRA `(.L_x_1012) ;  /* 0xfffffffc00ec8947 */ /* 0x004fea000383ffff */
[----:B------:R-:W-:Y:S05]  /*15290*/  BRA `(.L_x_1011) ;  /* 0xffffff2800a47947 */ /* 0x000fea000383ffff */
.L_x_1016:
[----:B01----:R-:W-:-:S04]  /*152a0*/  IMAD.U32 R3, RZ, RZ, UR14 ;  /* 0x0000000eff037e24 */ /* 0x003fc8000f8e00ff */
[----:B------:R0:W1:Y:S03]  /*152b0*/  SYNCS.PHASECHK.TRANS64.TRYWAIT P0, [R3+URZ+0x30850], R0 ;  /* 0x03085000030075a7 */ /* 0x000066000800017f */
[----:B-1----:R-:W-:Y:S05]  /*152c0*/  @!P0 NANOSLEEP.SYNCS 0x989680 ;  /* 0x009896800000895d */ /* 0x002fea0003900000 */
[----:B------:R-:W1:Y:S02]  /*152d0*/  @!P0 SYNCS.PHASECHK.TRANS64 P0, [R3+URZ+0x30850], R0 ;  /* 0x03085000030085a7 */ /* 0x000e64000800007f */
[----:B-1----:R-:W-:Y:S05]  /*152e0*/  @!P0 BRA `(.L_x_1016) ;  /* 0xfffffffc00ec8947 */ /* 0x002fea000383ffff */
[----:B------:R-:W-:Y:S05]  /*152f0*/  BRA `(.L_x_1015) ;  /* 0xffffff3800247947 */ /* 0x000fea000383ffff */
.L_x_1022:
[----:B-1----:R-:W-:-:S04]  /*15300*/  IMAD.U32 R4, RZ, RZ, UR61 ;  /* 0x0000003dff047e24 */ /* 0x002fc8000f8e00ff */
[----:B------:R1:W2:Y:S03]  /*15310*/  SYNCS.PHASECHK.TRANS64.TRYWAIT P0, [R4+URZ+0x30830], R3 ;  /* 0x03083003040075a7 */ /* 0x0002a6000800017f */
[----:B--2---:R-:W-:Y:S05]  /*15320*/  @!P0 NANOSLEEP.SYNCS 0x989680 ;  /* 0x009896800000895d */ /* 0x004fea0003900000 */
[----:B------:R-:W2:Y:S02]  /*15330*/  @!P0 SYNCS.PHASECHK.TRANS64 P0, [R4+URZ+0x30830], R3 ;  /* 0x03083003040085a7 */ /* 0x000ea4000800007f */
[----:B--2---:R-:W-:Y:S05]  /*15340*/  @!P0 BRA `(.L_x_1022) ;  /* 0xfffffffc00ec8947 */ /* 0x004fea000383ffff */
[----:B------:R-:W-:Y:S05]  /*15350*/  BRA `(.L_x_1021) ;  /* 0xffffff4800cc7947 */ /* 0x000fea000383ffff */
.L_x_1026:
[----:B01----:R-:W-:-:S04]  /*15360*/  MOV R3, UR14 ;  /* 0x0000000e00037c02 */ /* 0x003fc80008000f00 */
[----:B------:R0:W1:Y:S03]  /*15370*/  SYNCS.PHASECHK.TRANS64.TRYWAIT P0, [R3+URZ+0x30850], R0 ;  /* 0x03085000030075a7 */ /* 0x000066000800017f */
[----:B-1----:R-:W-:Y:S05]  /*15380*/  @!P0 NANOSLEEP.SYNCS 0x989680 ;  /* 0x009896800000895d */ /* 0x002fea0003900000 */
[----:B------:R-:W1:Y:S02]  /*15390*/  @!P0 SYNCS.PHASECHK.TRANS64 P0, [R3+URZ+0x30850], R0 ;  /* 0x03085000030085a7 */ /* 0x000e64000800007f */
[----:B-1----:R-:W-:Y:S05]  /*153a0*/  @!P0 BRA `(.L_x_1026) ;  /* 0xfffffffc00ec8947 */ /* 0x002fea000383ffff */
[----:B------:R-:W-:Y:S05]  /*153b0*/  BRA `(.L_x_1025) ;  /* 0xffffff5800507947 */ /* 0x000fea000383ffff */
.L_x_1039:
[----:B-1----:R-:W-:-:S04]  /*153c0*/  IMAD.U32 R5, RZ, RZ, UR7 ;  /* 0x00000007ff057e24 */ /* 0x002fc8000f8e00ff */
[----:B------:R1:W2:Y:S03]  /*153d0*/  SYNCS.PHASECHK.TRANS64.TRYWAIT P0, [R5+URZ+0x30850], R0 ;  /* 0x03085000050075a7 */ /* 0x0002a6000800017f */
[----:B--2---:R-:W-:Y:S05]  /*153e0*/  @!P0 NANOSLEEP.SYNCS 0x989680 ;  /* 0x009896800000895d */ /* 0x004fea0003900000 */
[----:B------:R-:W2:Y:S02]  /*153f0*/  @!P0 SYNCS.PHASECHK.TRANS64 P0, [R5+URZ+0x30850], R0 ;  /* 0x03085000050085a7 */ /* 0x000ea4000800007f */
[----:B--2---:R-:W-:Y:S05]  /*15400*/  @!P0 BRA `(.L_x_1039) ;  /* 0xfffffffc00ec8947 */ /* 0x004fea000383ffff */
[----:B------:R-:W-:Y:S05]  /*15410*/  BRA `(.L_x_1038) ;  /* 0xffffff7c00907947 */ /* 0x000fea000383ffff */
.L_x_1056:
[----:B------:R-:W-:Y:S01]  /*15420*/  IMAD.MOV.U32 R13, RZ, RZ, R0 ;  /* 0x000000ffff0d7224 */ /* 0x000fe200078e0000 */
[----:B------:R-:W-:Y:S01]  /*15430*/  MOV R15, 0xffffffff ;  /* 0xffffffff000f7802 */ /* 0x000fe20000000f00 */
[----:B------:R-:W-:Y:S02]  /*15440*/  IMAD.MOV.U32 R12, RZ, RZ, RZ ;  /* 0x000000ffff0c7224 */ /* 0x000fe400078e00ff */
[----:B------:R-:W-:-:S07]  /*15450*/  IMAD.MOV.U32 R11, RZ, RZ, 0x1f ;  /* 0x0000001fff0b7424 */ /* 0x000fce00078e00ff */
[----:B------:R-:W-:Y:S05]  /*15460*/  WARPSYNC.COLLECTIVE R15, `(.L_x_1146) ;  /* 0x000000000f087348 */ /* 0x000fea0003c00000 */
[----:B------:R0:W1:Y:S02]  /*15470*/  SHFL.IDX P6, R14, R13, R12, R11 ;  /* 0x0000000c0d0e7389 */ /* 0x00006400000c000b */
[----:B01----:R-:W-:Y:S01]  /*15480*/  ENDCOLLECTIVE ;  /* 0x000000000000791b */ /* 0x003fe20003800000 */
.L_x_1146:
[----:B------:R-:W-:Y:S05]  /*15490*/  BRA `(.L_x_1147) ;  /* 0xffffffbc009c7947 */ /* 0x000fea000383ffff */
.L_x_1058:
[----:B------:R-:W-:Y:S01]  /*154a0*/  BSSY B0, `(.L_x_1148) ;  /* 0x0000006000007945 */ /* 0x000fe20003800000 */
[----:B------:R-:W-:-:S07]  /*154b0*/  IMAD.MOV.U32 R15, RZ, RZ, -0x1 ;  /* 0xffffffffff0f7424 */ /* 0x000fce00078e00ff */
[----:B0-----:R-:W-:Y:S05]  /*154c0*/  WARPSYNC.COLLECTIVE R15, `(.L_x_1149) ;  /* 0x000000000f0c7348 */ /* 0x001fea0003c00000 */
[----:B------:R-:W-:Y:S02]  /*154d0*/  ELECT P6, UR62, PT ;  /* 0x00000000003e782f */ /* 0x000fe400038c0000 */
[----:B------:R-:W-:Y:S01]  /*154e0*/  MOV R14, UR62 ;  /* 0x0000003e000e7c02 */ /* 0x000fe20008000f00 */
[----:B0-----:R-:W-:Y:S10]  /*154f0*/  ENDCOLLECTIVE ;  /* 0x000000000000791b */ /* 0x001ff40003800000 */
.L_x_1149:
[----:B------:R-:W-:Y:S05]  /*15500*/  BSYNC B0 ;  /* 0x0000000000007941 */ /* 0x000fea0003800000 */
.L_x_1148:
[----:B------:R-:W-:Y:S05]  /*15510*/  BRA `(.L_x_1150) ;  /* 0xffffffbc009c7947 */ /* 0x000fea000383ffff */
.L_x_1060:
[----:B0-----:R-:W-:-:S04]  /*15520*/  IMAD.U32 R3, RZ, RZ, UR38 ;  /* 0x00000026ff037e24 */ /* 0x001fc8000f8e00ff */
[----:B------:R0:W1:Y:S03]  /*15530*/  SYNCS.PHASECHK.TRANS64.TRYWAIT P0, [R3+URZ+0x30840], R0 ;  /* 0x03084000030075a7 */ /* 0x000066000800017f */
[----:B-1----:R-:W-:Y:S05]  /*15540*/  @!P0 NANOSLEEP.SYNCS 0x989680 ;  /* 0x009896800000895d */ /* 0x002fea0003900000 */
[----:B------:R-:W1:Y:S02]  /*15550*/  @!P0 SYNCS.PHASECHK.TRANS64 P0, [R3+URZ+0x30840], R0 ;  /* 0x03084000030085a7 */ /* 0x000e64000800007f */
[----:B-1----:R-:W-:Y:S05]  /*15560*/  @!P0 BRA `(.L_x_1060) ;  /* 0xfffffffc00ec8947 */ /* 0x002fea000383ffff */
[----:B------:R-:W-:Y:S05]  /*15570*/  BRA `(.L_x_1151) ;  /* 0xffffffbc00f87947 */ /* 0x000fea000383ffff */
.L_x_1063:
[----:B------:R-:W-:Y:S01]  /*15580*/  IMAD.MOV.U32 R13, RZ, RZ, R7 ;  /* 0x000000ffff0d7224 */ /* 0x000fe200078e0007 */
[----:B------:R-:W-:Y:S01]  /*15590*/  MOV R11, 0x181f ;  /* 0x0000181f000b7802 */ /* 0x000fe20000000f00 */
[----:B------:R-:W-:Y:S02]  /*155a0*/  IMAD.MOV.U32 R12, RZ, RZ, RZ ;  /* 0x000000ffff0c7224 */ /* 0x000fe400078e00ff */
[----:B------:R-:W-:Y:S02]  /*155b0*/  IMAD.MOV.U32 R15, RZ, RZ, -0x1 ;  /* 0xffffffffff0f7424 */ /* 0x000fe400078e00ff */
[----:B------:R-:W-:-:S07]  /*155c0*/  VIADD R0, R0, UR45 ;  /* 0x0000002d00007c36 */ /* 0x000fce0008000000 */
[----:B------:R-:W-:Y:S05]  /*155d0*/  WARPSYNC.COLLECTIVE R15, `(.L_x_1152) ;  /* 0x000000000f087348 */ /* 0x000fea0003c00000 */
[----:B------:R0:W1:Y:S02]  /*155e0*/  SHFL.IDX P6, R14, R13, R12, R11 ;  /* 0x0000000c0d0e7389 */ /* 0x00006400000c000b */
[----:B01----:R-:W-:Y:S01]  /*155f0*/  ENDCOLLECTIVE ;  /* 0x000000000000791b */ /* 0x003fe20003800000 */
.L_x_1152:
[----:B------:R-:W-:Y:S02]  /*15600*/  VIADD R5, R0, 0x10 ;  /* 0x0000001000057836 */ /* 0x000fe40000000000 */
[----:B------:R-:W-:Y:S02]  /*15610*/  IMAD.MOV.U32 R13, RZ, RZ, R8 ;  /* 0x000000ffff0d7224 */ /* 0x000fe400078e0008 */
[----:B------:R-:W-:-:S07]  /*15620*/  IMAD.MOV.U32 R2, RZ, RZ, R14 ;  /* 0x000000ffff027224 */ /* 0x000fce00078e000e */
[----:B------:R-:W-:Y:S05]  /*15630*/  WARPSYNC.COLLECTIVE R15, `(.L_x_1153) ;  /* 0x000000000f087348 */ /* 0x000fea0003c00000 */
[----:B------:R0:W1:Y:S02]  /*15640*/  SHFL.IDX P6, R14, R13, R12, R11 ;  /* 0x0000000c0d0e7389 */ /* 0x00006400000c000b */
[----:B01----:R-:W-:Y:S01]  /*15650*/  ENDCOLLECTIVE ;  /* 0x000000000000791b */ /* 0x003fe20003800000 */
.L_x_1153:
[----:B------:R-:W-:Y:S01]  /*15660*/  ULDC UR4, c[0x0][0x288] ;  /* 0x0000a20000047ab9 */ /* 0x000fe20000000800 */
[----:B------:R-:W-:Y:S01]  /*15670*/  ULDC.64 UR6, c[0x0][0x208] ;  /* 0x0000820000067ab9 */ /* 0x000fe20000000a00 */
[----:B------:R-:W-:Y:S01]  /*15680*/  IMAD R6, R6, UR4, RZ ;  /* 0x0000000406067c24 */ /* 0x000fe2000f8e02ff */
[----:B------:R-:W-:-:S04]  /*15690*/  MOV R3, R2 ;  /* 0x0000000200037202 */ /* 0x000fc80000000f00 */
[----:B------:R-:W-:Y:S01]  /*156a0*/  ISETP.GE.AND P3, PT, R0, R6, PT ;  /* 0x000000060000720c */ /* 0x000fe20003f66270 */
[----:B------:R-:W-:Y:S02]  /*156b0*/  IMAD.MOV.U32 R13, RZ, RZ, R7 ;  /* 0x000000ffff0d7224 */ /* 0x000fe400078e0007 */
[----:B------:R-:W-:-:S10]  /*156c0*/  IMAD.MOV.U32 R12, RZ, RZ, 0x1 ;  /* 0x00000001ff0c7424 */ /* 0x000fd400078e00ff */
[----:B------:R-:W-:Y:S01]  /*156d0*/  @!P3 LEA R21, R9, UR38, 0x1 ;  /* 0x000000260915bc11 */ /* 0x000fe2000f8e08ff */
        /* <DEDUP_REMOVED lines=13> */
.L_x_1154:
[----:B------:R-:W-:Y:S01]  /*157b0*/  VIADD R3, R0, 0x20 ;  /* 0x0000002000037836 */ /* 0x000fe20000000000 */
[----:B------:R-:W-:Y:S01]  /*157c0*/  @!P3 LEA R20, R9, UR38, 0x1 ;  /* 0x000000260914bc11 */ /* 0x000fe2000f8e08ff */
[----:B------:R-:W-:Y:S01]  /*157d0*/  IMAD.MOV.U32 R13, RZ, RZ, R8 ;  /* 0x000000ffff0d7224 */ /* 0x000fe200078e0008 */
[----:B------:R-:W-:-:S07]  /*157e0*/  MOV R5, R14 ;  /* 0x0000000e00057202 */ /* 0x000fce0000000f00 */
[----:B------:R-:W-:Y:S05]  /*157f0*/  WARPSYNC.COLLECTIVE R15, `(.L_x_1155) ;  /* 0x000000000f087348 */ /* 0x000fea0003c00000 */
[----:B------:R0:W1:Y:S02]  /*15800*/  SHFL.IDX P6, R14, R13, R12, R11 ;  /* 0x0000000c0d0e7389 */ /* 0x00006400000c000b */
[----:B01----:R-:W-:Y:S01]  /*15810*/  ENDCOLLECTIVE ;  /* 0x000000000000791b */ /* 0x003fe20003800000 */
.L_x_1155:
        /* <DEDUP_REMOVED lines=16> */
.L_x_1156:
[----:B------:R-:W-:Y:S01]  /*15920*/  VIADD R5, R0, 0x30 ;  /* 0x0000003000057836 */ /* 0x000fe20000000000 */
[----:B------:R-:W-:Y:S01]  /*15930*/  @!P3 LEA R21, R9, UR38, 0x1 ;  /* 0x000000260915bc11 */ /* 0x000fe2000f8e08ff */
[----:B------:R-:W-:Y:S02]  /*15940*/  IMAD.MOV.U32 R13, RZ, RZ, R8 ;  /* 0x000000ffff0d7224 */ /* 0x000fe400078e0008 */
[----:B------:R-:W-:-:S07]  /*15950*/  IMAD.MOV.U32 R3, RZ, RZ, R14 ;  /* 0x000000ffff037224 */ /* 0x000fce00078e000e */
[----:B------:R-:W-:Y:S05]  /*15960*/  WARPSYNC.COLLECTIVE R15, `(.L_x_1157) ;  /* 0x000000000f087348 */ /* 0x000fea0003c00000 */
[----:B------:R0:W1:Y:S02]  /*15970*/  SHFL.IDX P6, R14, R13, R12, R11 ;  /* 0x0000000c0d0e7389 */ /* 0x00006400000c000b */
[----:B01----:R-:W-:Y:S01]  /*15980*/  ENDCOLLECTIVE ;  /* 0x000000000000791b */ /* 0x003fe20003800000 */
.L_x_1157:
        /* <DEDUP_REMOVED lines=16> */
.L_x_1158:
[----:B------:R-:W-:Y:S02]  /*15a90*/  IADD3 R3, R0, 0x40, RZ ;  /* 0x0000004000037810 */ /* 0x000fe40007ffe0ff */
[----:B------:R-:W-:Y:S01]  /*15aa0*/  @!P3 LEA R20, R9, UR38, 0x1 ;  /* 0x000000260914bc11 */ /* 0x000fe2000f8e08ff */
[----:B------:R-:W-:Y:S02]  /*15ab0*/  IMAD.MOV.U32 R13, RZ, RZ, R8 ;  /* 0x000000ffff0d7224 */ /* 0x000fe400078e0008 */
[----:B------:R-:W-:-:S07]  /*15ac0*/  IMAD.MOV.U32 R5, RZ, RZ, R14 ;  /* 0x000000ffff057224 */ /* 0x000fce00078e000e */
[----:B------:R-:W-:Y:S05]  /*15ad0*/  WARPSYNC.COLLECTIVE R15, `(.L_x_1159) ;  /* 0x000000000f087348 */ /* 0x000fea0003c00000 */
[----:B------:R0:W1:Y:S02]  /*15ae0*/  SHFL.IDX P6, R14, R13, R12, R11 ;  /* 0x0000000c0d0e7389 */ /* 0x00006400000c000b */
[----:B01----:R-:W-:Y:S01]  /*15af0*/  ENDCOLLECTIVE ;  /* 0x000000000000791b */ /* 0x003fe20003800000 */
.L_x_1159:
[----:B------:R-:W-:Y:S01]  /*15b00*/  ULDC.64 UR4, c[0x0][0x208] ;  /* 0x0000820000047ab9 */ /* 0x000fe20000000a00 */
[----:B------:R-:W-:Y:S02]  /*15b10*/  IMAD.MOV.U32 R13, RZ, RZ, R7 ;  /* 0x000000ffff0d7224 */ /* 0x000fe400078e0007 */
        /* <DEDUP_REMOVED lines=14> */
.L_x_1160:
[----:B------:R-:W-:Y:S01]  /*15c00*/  VIADD R5, R0, 0x50 ;  /* 0x0000005000057836 */ /* 0x000fe20000000000 */
[----:B------:R-:W-:Y:S01]  /*15c10*/  @!P3 LEA R21, R9, UR38, 0x1 ;  /* 0x000000260915bc11 */ /* 0x000fe2000f8e08ff */
[----:B------:R-:W-:Y:S02]  /*15c20*/  IMAD.MOV.U32 R13, RZ, RZ, R8 ;  /* 0x000000ffff0d7224 */ /* 0x000fe400078e0008 */
[----:B------:R-:W-:-:S07]  /*15c30*/  IMAD.MOV.U32 R3, RZ, RZ, R14 ;  /* 0x000000ffff037224 */ /* 0x000fce00078e000e */
[----:B------:R-:W-:Y:S05]  /*15c40*/  WARPSYNC.COLLECTIVE R15, `(.L_x_1161) ;  /* 0x000000000f087348 */ /* 0x000fea0003c00000 */
[----:B------:R0:W1:Y:S02]  /*15c50*/  SHFL.IDX P6, R14, R13, R12, R11 ;  /* 0x0000000c0d0e7389 */ /* 0x00006400000c000b */
[----:B01----:R-:W-:Y:S01]  /*15c60*/  ENDCOLLECTIVE ;  /* 0x000000000000791b */ /* 0x003fe20003800000 */
.L_x_1161:
        /* <DEDUP_REMOVED lines=16> */
.L_x_1162:
[----:B------:R-:W-:Y:S01]  /*15d70*/  VIADD R3, R0, 0x60 ;  /* 0x0000006000037836 */ /* 0x000fe20000000000 */
[----:B------:R-:W-:Y:S02]  /*15d80*/  @!P3 LEA R20, R9, UR38, 0x1 ;  /* 0x000000260914bc11 */ /* 0x000fe4000f8e08ff */
[----:B------:R-:W-:Y:S01]  /*15d90*/  MOV R13, R8 ;  /* 0x00000008000d7202 */ /* 0x000fe20000000f00 */
[----:B------:R-:W-:-:S07]  /*15da0*/  IMAD.MOV.U32 R5, RZ, RZ, R14 ;  /* 0x000000ffff057224 */ /* 0x000fce00078e000e */
[----:B------:R-:W-:Y:S05]  /*15db0*/  WARPSYNC.COLLECTIVE R15, `(.L_x_1163) ;  /* 0x000000000f087348 */ /* 0x000fea0003c00000 */
[----:B------:R0:W1:Y:S02]  /*15dc0*/  SHFL.IDX P6, R14, R13, R12, R11 ;  /* 0x0000000c0d0e7389 */ /* 0x00006400000c000b */
[----:B01----:R-:W-:Y:S01]  /*15dd0*/  ENDCOLLECTIVE ;  /* 0x000000000000791b */ /* 0x003fe20003800000 */
.L_x_1163:
        /* <DEDUP_REMOVED lines=16> */
.L_x_1164:
[----:B------:R-:W-:Y:S01]  /*15ee0*/  @!P3 LEA R21, R9, UR38, 0x1 ;  /* 0x000000260915bc11 */ /* 0x000fe2000f8e08ff */
[----:B------:R-:W-:Y:S01]  /*15ef0*/  IMAD.MOV.U32 R13, RZ, RZ, R8 ;  /* 0x000000ffff0d7224 */ /* 0x000fe200078e0008 */
[----:B------:R-:W-:-:S07]  /*15f00*/  MOV R3, R14 ;  /* 0x0000000e00037202 */ /* 0x000fce0000000f00 */
[----:B------:R-:W-:Y:S05]  /*15f10*/  WARPSYNC.COLLECTIVE R15, `(.L_x_1165) ;  /* 0x000000000f087348 */ /* 0x000fea0003c00000 */
[----:B------:R0:W1:Y:S02]  /*15f20*/  SHFL.IDX P6, R14, R13, R12, R11 ;  /* 0x0000000c0d0e7389 */ /* 0x00006400000c000b */
[----:B01----:R-:W-:Y:S01]  /*15f30*/  ENDCOLLECTIVE ;  /* 0x000000000000791b */ /* 0x003fe20003800000 */
.L_x_1165:
        /* <DEDUP_REMOVED lines=15> */
.L_x_1166:
[----:B------:R-:W-:Y:S01]  /*16030*/  IMAD.MOV.U32 R13, RZ, RZ, R8 ;  /* 0x000000ffff0d7224 */ /* 0x000fe200078e0008 */
[----:B------:R-:W-:-:S07]  /*16040*/  MOV R7, R14 ;  /* 0x0000000e00077202 */ /* 0x000fce0000000f00 */
[----:B------:R-:W-:Y:S05]  /*16050*/  WARPSYNC.COLLECTIVE R15, `(.L_x_1167) ;  /* 0x000000000f087348 */ /* 0x000fea0003c00000 */
[----:B------:R0:W1:Y:S02]  /*16060*/  SHFL.IDX P6, R14, R13, R12, R11 ;  /* 0x0000000c0d0e7389 */ /* 0x00006400000c000b */
[----:B01----:R-:W-:Y:S01]  /*16070*/  ENDCOLLECTIVE ;  /* 0x000000000000791b */ /* 0x003fe20003800000 */
.L_x_1167:
[----:B------:R-:W-:Y:S05]  /*16080*/  BRA `(.L_x_1168) ;  /* 0xffffffc000607947 */ /* 0x000fea000383ffff */
.L_x_1066:
[----:B-1----:R-:W-:-:S04]  /*16090*/  IMAD.U32 R3, RZ, RZ, UR38 ;  /* 0x00000026ff037e24 */ /* 0x002fc8000f8e00ff */
[----:B------:R1:W2:Y:S03]  /*160a0*/  SYNCS.PHASECHK.TRANS64.TRYWAIT P0, [R3+URZ+0x30820], R2 ;  /* 0x03082002030075a7 */ /* 0x0002a6000800017f */
[----:B--2---:R-:W-:Y:S05]  /*160b0*/  @!P0 NANOSLEEP.SYNCS 0x989680 ;  /* 0x009896800000895d */ /* 0x004fea0003900000 */
[----:B------:R-:W2:Y:S02]  /*160c0*/  @!P0 SYNCS.PHASECHK.TRANS64 P0, [R3+URZ+0x30820], R2 ;  /* 0x03082002030085a7 */ /* 0x000ea4000800007f */
[----:B--2---:R-:W-:Y:S05]  /*160d0*/  @!P0 BRA `(.L_x_1066) ;  /* 0xfffffffc00ec8947 */ /* 0x004fea000383ffff */
[----:B------:R-:W-:Y:S05]  /*160e0*/  BRA `(.L_x_1169) ;  /* 0xffffffc000bc7947 */ /* 0x000fea000383ffff */
.L_x_1073:
[----:B-1----:R-:W-:-:S04]  /*160f0*/  IMAD.U32 R3, RZ, RZ, UR38 ;  /* 0x00000026ff037e24 */ /* 0x002fc8000f8e00ff */
[----:B------:R1:W2:Y:S03]  /*16100*/  SYNCS.PHASECHK.TRANS64.TRYWAIT P0, [R3+URZ+0x30848], R2 ;  /* 0x03084802030075a7 */ /* 0x0002a6000800017f */
[----:B--2---:R-:W-:Y:S05]  /*16110*/  @!P0 NANOSLEEP.SYNCS 0x989680 ;  /* 0x009896800000895d */ /* 0x004fea0003900000 */
[----:B------:R-:W2:Y:S02]  /*16120*/  @!P0 SYNCS.PHASECHK.TRANS64 P0, [R3+URZ+0x30848], R2 ;  /* 0x03084802030085a7 */ /* 0x000ea4000800007f */
[----:B--2---:R-:W-:Y:S05]  /*16130*/  @!P0 BRA `(.L_x_1073) ;  /* 0xfffffffc00ec8947 */ /* 0x004fea000383ffff */
[----:B------:R-:W-:Y:S05]  /*16140*/  BRA `(.L_x_1170) ;  /* 0xffffffc400a47947 */ /* 0x000fea000383ffff */
.L_x_1081:
[----:B0-----:R-:W-:-:S04]  /*16150*/  IMAD.U32 R3, RZ, RZ, UR38 ;  /* 0x00000026ff037e24 */ /* 0x001fc8000f8e00ff */
[----:B------:R0:W1:Y:S03]  /*16160*/  SYNCS.PHASECHK.TRANS64.TRYWAIT P0, [R3+URZ+0x30860], R2 ;  /* 0x03086002030075a7 */ /* 0x000066000800017f */
[----:B-1----:R-:W-:Y:S05]  /*16170*/  @!P0 NANOSLEEP.SYNCS 0x989680 ;  /* 0x009896800000895d */ /* 0x002fea0003900000 */
[----:B------:R-:W1:Y:S02]  /*16180*/  @!P0 SYNCS.PHASECHK.TRANS64 P0, [R3+URZ+0x30860], R2 ;  /* 0x03086002030085a7 */ /* 0x000e64000800007f */
[----:B-1----:R-:W-:Y:S05]  /*16190*/  @!P0 BRA `(.L_x_1081) ;  /* 0xfffffffc00ec8947 */ /* 0x002fea000383ffff */
[----:B------:R-:W-:Y:S05]  /*161a0*/  BRA `(.L_x_1171) ;  /* 0xffffffc800b87947 */ /* 0x000fea000383ffff */
.L_x_1092:
[----:B-1----:R-:W-:-:S04]  /*161b0*/  MOV R3, UR38 ;  /* 0x0000002600037c02 */ /* 0x002fc80008000f00 */
[----:B------:R1:W2:Y:S03]  /*161c0*/  SYNCS.PHASECHK.TRANS64.TRYWAIT P0, [R3+URZ+0x30840], R2 ;  /* 0x03084002030075a7 */ /* 0x0002a6000800017f */
[----:B--2---:R-:W-:Y:S05]  /*161d0*/  @!P0 NANOSLEEP.SYNCS 0x989680 ;  /* 0x009896800000895d */ /* 0x004fea0003900000 */
[----:B------:R-:W2:Y:S02]  /*161e0*/  @!P0 SYNCS.PHASECHK.TRANS64 P0, [R3+URZ+0x30840], R2 ;  /* 0x03084002030085a7 */ /* 0x000ea4000800007f */
[----:B--2---:R-:W-:Y:S05]  /*161f0*/  @!P0 BRA `(.L_x_1092) ;  /* 0xfffffffc00ec8947 */ /* 0x004fea000383ffff */
[----:B------:R-:W-:Y:S05]  /*16200*/  BRA `(.L_x_1172) ;  /* 0xffffffd000487947 */ /* 0x000fea000383ffff */
.L_x_1100:
[----:B0-----:R-:W-:-:S04]  /*16210*/  IMAD.U32 R3, RZ, RZ, UR38 ;  /* 0x00000026ff037e24 */ /* 0x001fc8000f8e00ff */
[----:B------:R0:W1:Y:S03]  /*16220*/  SYNCS.PHASECHK.TRANS64.TRYWAIT P0, [R3+URZ+0x30868], R2 ;  /* 0x03086802030075a7 */ /* 0x000066000800017f */
[----:B-1----:R-:W-:Y:S05]  /*16230*/  @!P0 NANOSLEEP.SYNCS 0x989680 ;  /* 0x009896800000895d */ /* 0x002fea0003900000 */
[----:B------:R-:W1:Y:S02]  /*16240*/  @!P0 SYNCS.PHASECHK.TRANS64 P0, [R3+URZ+0x30868], R2 ;  /* 0x03086802030085a7 */ /* 0x000e64000800007f */
[----:B-1----:R-:W-:Y:S05]  /*16250*/  @!P0 BRA `(.L_x_1100) ;  /* 0xfffffffc00ec8947 */ /* 0x002fea000383ffff */
[----:B------:R-:W-:Y:S05]  /*16260*/  BRA `(.L_x_1173) ;  /* 0xffffffd400587947 */ /* 0x000fea000383ffff */
.L_x_1111:
[----:B-1----:R-:W-:-:S04]  /*16270*/  IMAD.U32 R3, RZ, RZ, UR38 ;  /* 0x00000026ff037e24 */ /* 0x002fc8000f8e00ff */
[----:B------:R1:W2:Y:S03]  /*16280*/  SYNCS.PHASECHK.TRANS64.TRYWAIT P0, [R3+URZ+0x30848], R2 ;  /* 0x03084802030075a7 */ /* 0x0002a6000800017f */
[----:B--2---:R-:W-:Y:S05]  /*16290*/  @!P0 NANOSLEEP.SYNCS 0x989680 ;  /* 0x009896800000895d */ /* 0x004fea0003900000 */
[----:B------:R-:W2:Y:S02]  /*162a0*/  @!P0 SYNCS.PHASECHK.TRANS64 P0, [R3+URZ+0x30848], R2 ;  /* 0x03084802030085a7 */ /* 0x000ea4000800007f */
[----:B--2---:R-:W-:Y:S05]  /*162b0*/  @!P0 BRA `(.L_x_1111) ;  /* 0xfffffffc00ec8947 */ /* 0x004fea000383ffff */
[----:B------:R-:W-:Y:S05]  /*162c0*/  BRA `(.L_x_1174) ;  /* 0xffffffdc00007947 */ /* 0x000fea000383ffff */
.L_x_1119:
[----:B0-----:R-:W-:-:S04]  /*162d0*/  IMAD.U32 R3, RZ, RZ, UR38 ;  /* 0x00000026ff037e24 */ /* 0x001fc8000f8e00ff */
[----:B------:R0:W1:Y:S03]  /*162e0*/  SYNCS.PHASECHK.TRANS64.TRYWAIT P0, [R3+URZ+0x30860], R2 ;  /* 0x03086002030075a7 */ /* 0x000066000800017f */
[----:B-1----:R-:W-:Y:S05]  /*162f0*/  @!P0 NANOSLEEP.SYNCS 0x989680 ;  /* 0x009896800000895d */ /* 0x002fea0003900000 */
[----:B------:R-:W1:Y:S02]  /*16300*/  @!P0 SYNCS.PHASECHK.TRANS64 P0, [R3+URZ+0x30860], R2 ;  /* 0x03086002030085a7 */ /* 0x000e64000800007f */
[----:B-1----:R-:W-:Y:S05]  /*16310*/  @!P0 BRA `(.L_x_1119) ;  /* 0xfffffffc00ec8947 */ /* 0x002fea000383ffff */
[----:B------:R-:W-:Y:S05]  /*16320*/  BRA `(.L_x_1175) ;  /* 0xffffffe0000c7947 */ /* 0x000fea000383ffff */
.L_x_1129:
[----:B0-----:R0:W1:Y:S02]  /*16330*/  SYNCS.PHASECHK.TRANS64.TRYWAIT P0, [R3+URZ+0x30860], R0 ;  /* 0x03086000030075a7 */ /* 0x001064000800017f */
[----:B-1----:R-:W-:Y:S05]  /*16340*/  @!P0 NANOSLEEP.SYNCS 0x989680 ;  /* 0x009896800000895d */ /* 0x002fea0003900000 */
[----:B------:R-:W1:Y:S02]  /*16350*/  @!P0 SYNCS.PHASECHK.TRANS64 P0, [R3+URZ+0x30860], R0 ;  /* 0x03086000030085a7 */ /* 0x000e64000800007f */
[----:B-1----:R-:W-:Y:S05]  /*16360*/  @!P0 BRA `(.L_x_1129) ;  /* 0xfffffffc00f08947 */ /* 0x002fea000383ffff */
[----:B------:R-:W-:Y:S05]  /*16370*/  BRA `(.L_x_1176) ;  /* 0xffffffe400447947 */ /* 0x000fea000383ffff */
.L_x_1136:
[----:B0-----:R0:W1:Y:S02]  /*16380*/  SYNCS.PHASECHK.TRANS64.TRYWAIT P0, [R2+URZ+0x30820], R3 ;  /* 0x03082003020075a7 */ /* 0x001064000800017f */
[----:B-1----:R-:W-:Y:S05]  /*16390*/  @!P0 NANOSLEEP.SYNCS 0x989680 ;  /* 0x009896800000895d */ /* 0x002fea0003900000 */
[----:B------:R-:W1:Y:S02]  /*163a0*/  @!P0 SYNCS.PHASECHK.TRANS64 P0, [R2+URZ+0x30820], R3 ;  /* 0x03082003020085a7 */ /* 0x000e64000800007f */
[----:B-1----:R-:W-:Y:S05]  /*163b0*/  @!P0 BRA `(.L_x_1136) ;  /* 0xfffffffc00f08947 */ /* 0x002fea000383ffff */
[----:B------:R-:W-:Y:S05]  /*163c0*/  BRA `(.L_x_1177) ;  /* 0xffffffe8007c7947 */ /* 0x000fea000383ffff */
.L_x_1137:
[----:B------:R-:W1:Y:S01]  /*163d0*/  S2R R4, SR_TID.X ;  /* 0x0000000000047919 */ /* 0x000e620000002100 */
[----:B------:R-:W-:Y:S01]  /*163e0*/  BSSY B0, `(.L_x_1178) ;  /* 0x000000a000007945 */ /* 0x000fe20003800000 */
[----:B------:R-:W-:Y:S01]  /*163f0*/  MOV R12, RZ ;  /* 0x000000ff000c7202 */ /* 0x000fe20000000f00 */
        /* <DEDUP_REMOVED lines=8> */
.L_x_1179:
[----:B------:R-:W-:Y:S05]  /*16480*/  BSYNC B0 ;  /* 0x0000000000007941 */ /* 0x000fea0003800000 */
.L_x_1178:
[----:B------:R-:W-:Y:S05]  /*16490*/  BRA `(.L_x_1180) ;  /* 0xffffffe800607947 */ /* 0x000fea000383ffff */
.L_x_1138:
[----:B------:R-:W-:Y:S01]  /*164a0*/  BSSY B0, `(.L_x_1181) ;  /* 0x0000006000007945 */ /* 0x000fe20003800000 */
[----:B------:R-:W-:-:S07]  /*164b0*/  IMAD.MOV.U32 R15, RZ, RZ, -0x1 ;  /* 0xffffffffff0f7424 */ /* 0x000fce00078e00ff */
[----:B0-----:R-:W-:Y:S05]  /*164c0*/  WARPSYNC.COLLECTIVE R15, `(.L_x_1182) ;  /* 0x000000000f0c7348 */ /* 0x001fea0003c00000 */
[----:B------:R-:W-:Y:S02]  /*164d0*/  ELECT P6, UR62, PT ;  /* 0x00000000003e782f */ /* 0x000fe400038c0000 */
[----:B------:R-:W-:Y:S01]  /*164e0*/  MOV R14, UR62 ;  /* 0x0000003e000e7c02 */ /* 0x000fe20008000f00 */
[----:B0-----:R-:W-:Y:S10]  /*164f0*/  ENDCOLLECTIVE ;  /* 0x000000000000791b */ /* 0x001ff40003800000 */
.L_x_1182:
[----:B------:R-:W-:Y:S05]  /*16500*/  BSYNC B0 ;  /* 0x0000000000007941 */ /* 0x000fea0003800000 */
.L_x_1181:
[----:B------:R-:W-:Y:S05]  /*16510*/  BRA `(.L_x_1183) ;  /* 0xffffffe800547947 */ /* 0x000fea000383ffff */
.L_x_1140:
[----:B0-----:R0:W1:Y:S02]  /*16520*/  SYNCS.PHASECHK.TRANS64.TRYWAIT P0, [R6+URZ], R5 ;  /* 0x00000005060075a7 */ /* 0x001064000800017f */
[----:B-1----:R-:W-:Y:S05]  /*16530*/  @!P0 NANOSLEEP.SYNCS 0x989680 ;  /* 0x009896800000895d */ /* 0x002fea0003900000 */
[----:B------:R-:W1:Y:S02]  /*16540*/  @!P0 SYNCS.PHASECHK.TRANS64 P0, [R6+URZ], R5 ;  /* 0x00000005060085a7 */ /* 0x000e64000800007f */
[----:B-1----:R-:W-:Y:S05]  /*16550*/  @!P0 BRA `(.L_x_1140) ;  /* 0xfffffffc00f08947 */ /* 0x002fea000383ffff */
[----:B------:R-:W-:Y:S05]  /*16560*/  BRA `(.L_x_1184) ;  /* 0xffffffe800907947 */ /* 0x000fea000383ffff */
.L_x_1141:
[----:B-1----:R1:W2:Y:S02]  /*16570*/  SYNCS.PHASECHK.TRANS64.TRYWAIT P0, [R3+URZ], R4 ;  /* 0x00000004030075a7 */ /* 0x0022a4000800017f */
[----:B--2---:R-:W-:Y:S05]  /*16580*/  @!P0 NANOSLEEP.SYNCS 0x989680 ;  /* 0x009896800000895d */ /* 0x004fea0003900000 */
[----:B------:R-:W2:Y:S02]  /*16590*/  @!P0 SYNCS.PHASECHK.TRANS64 P0, [R3+URZ], R4 ;  /* 0x00000004030085a7 */ /* 0x000ea4000800007f */
[----:B--2---:R-:W-:Y:S05]  /*165a0*/  @!P0 BRA `(.L_x_1141) ;  /* 0xfffffffc00f08947 */ /* 0x004fea000383ffff */
[----:B------:R-:W-:Y:S05]  /*165b0*/  BRA `(.L_x_1185) ;  /* 0xffffffe800847947 */ /* 0x000fea000383ffff */
.L_x_1143:
[----:B-1----:R1:W2:Y:S02]  /*165c0*/  SYNCS.PHASECHK.TRANS64.TRYWAIT P0, [R0+URZ], R5 ;  /* 0x00000005000075a7 */ /* 0x0022a4000800017f */
[----:B--2---:R-:W-:Y:S05]  /*165d0*/  @!P0 NANOSLEEP.SYNCS 0x989680 ;  /* 0x009896800000895d */ /* 0x004fea0003900000 */
[----:B------:R-:W2:Y:S02]  /*165e0*/  @!P0 SYNCS.PHASECHK.TRANS64 P0, [R0+URZ], R5 ;  /* 0x00000005000085a7 */ /* 0x000ea4000800007f */
[----:B--2---:R-:W-:Y:S05]  /*165f0*/  @!P0 BRA `(.L_x_1143) ;  /* 0xfffffffc00f08947 */ /* 0x004fea000383ffff */
[----:B------:R-:W-:Y:S05]  /*16600*/  BRA `(.L_x_1186) ;  /* 0xffffffe800887947 */ /* 0x000fea000383ffff */
.L_x_1187:
        /* <DEDUP_REMOVED lines=15> */
.L_x_3203:


//--------------------- .text._ZN7cutlass13device_kernelIN5flash11enable_sm90INS1_16FlashAttnFwdSm90INS1_25CollectiveMainloopFwdSm90ILi2EN4cute5tupleIJNS5_1CILi1EEES8_S8_EEENS6_IJNS7_ILi128EEENS7_ILi64EEENS7_ILi256EEEEEELi256ENS_10bfloat16_tEfNS_4arch4Sm90ELb0ELb1ELb1ELb1ELb0ELb0ELb0ELb1ELb1ELb1ELb1ELb0EEENS1_21CollectiveEpilogueFwdINS6_IJSA_SC_SB_EEES9_SE_SG_Li256ELb1ELb1ELb1ELb0EEENS1_36VarlenDynamicPersistentTileSchedulerILi128ELi64ELi256ELi128ELb1ELb1ELb1ELb1ELb0ELb1EEEEEEEEEvNT_6ParamsE --------------------------
	.section	.text._ZN7cutlass13device_kernelIN5flash11enable_sm90INS1_16FlashAttnFwdSm90INS1_25CollectiveMainloopFwdSm90ILi2EN4cute5tupleIJNS5_1CILi1EEES8_S8_EEENS6_IJNS7_ILi128EEENS7_ILi64EEENS7_ILi256EEEEEELi256ENS_10bfloat16_tEfNS_4arch4Sm90ELb0ELb1ELb1ELb1ELb0ELb0ELb0ELb1ELb1ELb1ELb1ELb0EEENS1_21CollectiveEpilogueFwdINS6_IJSA_SC_SB_EEES9_SE_SG_Li256ELb1ELb1ELb1ELb0EEENS1_36VarlenDynamicPersistentTileSchedulerILi128ELi64ELi256ELi128ELb1ELb1ELb1ELb1ELb0ELb1EEEEEEEEEvNT_6ParamsE,"ax",@progbits
	.align	128
.text._ZN7cutlass13device_kernelIN5flash11enable_sm90INS1_16FlashAttnFwdSm90INS1_25CollectiveMainloopFwdSm90ILi2EN4cute5tupleIJNS5_1CILi1EEES8_S8_EEENS6_IJNS7_ILi128EEENS7_ILi64EEENS7_ILi256EEEEEELi256ENS_10bfloat16_tEfNS_4arch4Sm90ELb0ELb1ELb1ELb1ELb0ELb0ELb0ELb1ELb1ELb1ELb1ELb0EEENS1_21CollectiveEpilogueFwdINS6_IJSA_SC_SB_EEES9_SE_SG_Li256ELb1ELb1ELb1ELb0EEENS1_36VarlenDynamicPersistentTileSchedulerILi128ELi64ELi256ELi128ELb1ELb1ELb1ELb1ELb0ELb1EEEEEEEEEvNT_6ParamsE:
        .type           _ZN7cutlass13device_kernelIN5flash11enable_sm90INS1_16FlashAttnFwdSm90INS1_25CollectiveMainloopFwdSm90ILi2EN4cute5tupleIJNS5_1CILi1EEES8_S8_EEENS6_IJNS7_ILi128EEENS7_ILi64EEENS7_ILi256EEEEEELi256ENS_10bfloat16_tEfNS_4arch4Sm90ELb0ELb1ELb1ELb1ELb0ELb0ELb0ELb1ELb1ELb1ELb1ELb0EEENS1_21CollectiveEpilogueFwdINS6_IJSA_SC_SB_EEES9_SE_SG_Li256ELb1ELb1ELb1ELb0EEENS1_36VarlenDynamicPersistentTileSchedulerILi128ELi64ELi256ELi128ELb1ELb1ELb1ELb1ELb0ELb1EEEEEEEEEvNT_6ParamsE,@function
        .size           _ZN7cutlass13device_kernelIN5flash11enable_sm90INS1_16FlashAttnFwdSm90INS1_25CollectiveMainloopFwdSm90ILi2EN4cute5tupleIJNS5_1CILi1EEES8_S8_EEENS6_IJNS7_ILi128EEENS7_ILi64EEENS7_ILi256EEEEEELi256ENS_10bfloat16_tEfNS_4arch4Sm90ELb0ELb1ELb1ELb1ELb0ELb0ELb0ELb1ELb1ELb1ELb1ELb0EEENS1_21CollectiveEpilogueFwdINS6_IJSA_SC_SB_EEES9_SE_SG_Li256ELb1ELb1ELb1ELb0EEENS1_36VarlenDynamicPersistentTileSchedulerILi128ELi64ELi256ELi128ELb1ELb1ELb1ELb1ELb0ELb1EEEEEEEEEvNT_6ParamsE,(.L_x_3204 - _ZN7cutlass13device_kernelIN5flash11enable_sm90INS1_16FlashAttnFwdSm90INS1_25CollectiveMainloopFwdSm90ILi2EN4cute5tupleIJNS5_1CILi1EEES8_S8_EEENS6_IJNS7_ILi128EEENS7_ILi64EEENS7_ILi256EEEEEELi256ENS_10bfloat16_tEfNS_4arch4Sm90ELb0ELb1ELb1ELb1ELb0ELb0ELb0ELb1ELb1ELb1ELb1ELb0EEENS1_21CollectiveEpilogueFwdINS6_IJSA_SC_SB_EEES9_SE_SG_Li256ELb1ELb1ELb1ELb0EEENS1_36VarlenDynamicPersistentTileSchedulerILi128ELi64ELi256ELi128ELb1ELb1ELb1ELb1ELb0ELb1EEEEEEEEEvNT_6ParamsE)
        .other          _ZN7cutlass13device_kernelIN5flash11enable_sm90INS1_16FlashAttnFwdSm90INS1_25CollectiveMainloopFwdSm90ILi2EN4cute5tupleIJNS5_1CILi1EEES8_S8_EEENS6_IJNS7_ILi128EEENS7_ILi64EEENS7_ILi256EEEEEELi256ENS_10bfloat16_tEfNS_4arch4Sm90ELb0ELb1ELb1ELb1ELb0ELb0ELb0ELb1ELb1ELb1ELb1ELb0EEENS1_21CollectiveEpilogueFwdINS6_IJSA_SC_SB_EEES9_SE_SG_Li256ELb1ELb1ELb1ELb0EEENS1_36VarlenDynamicPersistentTileSchedulerILi128ELi64ELi256ELi128ELb1ELb1ELb1ELb1ELb0ELb1EEEEEEEEEvNT_6ParamsE,@"STO_CUDA_ENTRY STV_DEFAULT"
_ZN7cutlass13device_kernelIN5flash11enable_sm90INS1_16FlashAttnFwdSm90INS1_25CollectiveMainloopFwdSm90ILi2EN4cute5tupleIJNS5_1CILi1EEES8_S8_EEENS6_IJNS7_ILi128EEENS7_ILi64EEENS7_ILi256EEEEEELi256ENS_10bfloat16_tEfNS_4arch4Sm90ELb0ELb1ELb1ELb1ELb0ELb0ELb0ELb1ELb1ELb1ELb1ELb0EEENS1_21CollectiveEpilogueFwdINS6_IJSA_SC_SB_EEES9_SE_SG_Li256ELb1ELb1ELb1ELb0EEENS1_36VarlenDynamicPersistentTileSchedulerILi128ELi64ELi256ELi128ELb1ELb1ELb1ELb1ELb0ELb1EEEEEEEEEvNT_6ParamsE:
        /* <DEDUP_REMOVED lines=18> */
.L_x_1189:
[----:B------:R-:W-:Y:S05]  /*0120*/  BSYNC B0 ;  /* 0x0000000000007941 */ /* 0x000fea0003800000 */
.L_x_1188:
        /* <DEDUP_REMOVED lines=41> */
.L_x_1190:
        /* <DEDUP_REMOVED lines=22> */
.L_x_1191:
        /* <DEDUP_REMOVED lines=18> */
.L_x_1192:
        /* <DEDUP_REMOVED lines=22> */
.L_x_1193:
        /* <DEDUP_REMOVED lines=22> */
.L_x_1194:
        /* <DEDUP_REMOVED lines=8> */
.L_x_1196:
        /* <DEDUP_REMOVED lines=16> */
[----:B------:R-:W-:Y:S01]  /*0a80*/  R2UR UR5, R9 ;  /* 0x00000000090572ca */ /* 0x000fe200000e0000 */
[----:B------:R-:W-:Y:S01]  /*0a90*/  UMOV UR38, URZ ;  /* 0x0000003f00267c82 */ /* 0x000fe20008000000 */
[----:B------:R-:W-:Y:S01]  /*0aa0*/  R2UR UR7, R10 ;  /* 0x000000000a0772ca */ /* 0x000fe200000e0000 */
[----:B------:R-:W-:Y:S01]  /*0ab0*/  UMOV UR36, URZ ;  /* 0x0000003f00247c82 */ /* 0x000fe20008000000 */
[----:B------:R-:W-:Y:S02]  /*0ac0*/  SHF.R.S32.HI R3, RZ, 0x1f, R6 ;  /* 0x0000001fff037819 */ /* 0x000fe40000011406 */
[----:B------:R-:W-:Y:S02]  /*0ad0*/  R2UR UR6, R11 ;  /* 0x000000000b0672ca */ /* 0x000fe400000e0000 */
[----:B0-----:R-:W-:-:S02]  /*0ae0*/  LEA.HI R2, R3, R6, RZ, 0x5 ;  /* 0x0000000603027211 */ /* 0x001fc400078f28ff */
[----:B------:R-:W-:-:S03]  /*0af0*/  LEA.HI R4, R3, R6, RZ, 0x2 ;  /* 0x0000000603047211 */ /* 0x000fc600078f10ff */
[----:B------:R-:W-:Y:S01]  /*0b00*/  IMAD.SHL.U32 R7, R2, 0x20, RZ ;  /* 0x0000002002077824 */ /* 0x000fe200078e00ff */
[----:B------:R-:W-:-:S05]  /*0b10*/  LOP3.LUT R13, R4, 0xfffffffc, RZ, 0xc0, !PT ;  /* 0xfffffffc040d7812 */ /* 0x000fca00078ec0ff */
[----:B------:R-:W-:Y:S01]  /*0b20*/  IMAD.IADD R13, R6, 0x1, -R13 ;  /* 0x00000001060d7824 */ /* 0x000fe200078e0a0d */
[----:B--2---:R-:W-:Y:S02]  /*0b30*/  R2UR UR4, R0 ;  /* 0x00000000000472ca */ /* 0x004fe400000e0000 */
[CC--:B------:R-:W-:Y:S02]  /*0b40*/  LEA.HI R0, R3.reuse, R6.reuse, RZ, 0x7 ;  /* 0x0000000603007211 */ /* 0x0c0fe400078f38ff */
[----:B------:R-:W-:Y:S02]  /*0b50*/  LEA.HI R3, R3, R6, RZ, 0x4 ;  /* 0x0000000603037211 */ /* 0x000fe400078f20ff */
[----:B------:R-:W-:Y:S02]  /*0b60*/  LOP3.LUT R231, R0, 0xffffff80, RZ, 0xc0, !PT ;  /* 0xffffff8000e77812 */ /* 0x000fe400078ec0ff */
[----:B------:R-:W-:Y:S02]  /*0b70*/  SHF.R.S32.HI R2, RZ, 0x4, R3 ;  /* 0x00000004ff027819 */ /* 0x000fe40000011403 */
[C---:B------:R-:W-:Y:S01]  /*0b80*/  LOP3.LUT R5, R3.reuse, 0x3fffff0, RZ, 0xc0, !PT ;  /* 0x03fffff003057812 */ /* 0x040fe200078ec0ff */
[C---:B------:R-:W-:Y:S01]  /*0b90*/  IMAD.IADD R231, R6.reuse, 0x1, -R231 ;  /* 0x0000000106e77824 */ /* 0x040fe200078e0ae7 */
[----:B------:R-:W-:Y:S01]  /*0ba0*/  LEA.HI R4, R3, R2, RZ, 0x1 ;  /* 0x0000000203047211 */ /* 0x000fe200078f08ff */
[----:B------:R-:W-:Y:S01]  /*0bb0*/  ULOP3.LUT UR8, UR4, 0x1, URZ, 0xfc, !UPT ;  /* 0x0000000104087892 */ /* 0x000fe2000f8efc3f */
[----:B------:R-:W-:Y:S01]  /*0bc0*/  SHF.R.S32.HI R3, RZ, 0x7, R0 ;  /* 0x00000007ff037819 */ /* 0x000fe20000011400 */
[----:B------:R-:W-:Y:S01]  /*0bd0*/  IMAD.IADD R5, R6, 0x1, -R5 ;  /* 0x0000000106057824 */ /* 0x000fe200078e0a05 */
[----:B------:R-:W-:Y:S01]  /*0be0*/  SHF.R.S32.HI R8, RZ, 0x1f, R231 ;  /* 0x0000001fff087819 */ /* 0x000fe200000114e7 */
[----:B------:R-:W-:Y:S01]  /*0bf0*/  UMOV UR4, URZ ;  /* 0x0000003f00047c82 */ /* 0x000fe20008000000 */
[----:B------:R-:W-:Y:S01]  /*0c00*/  LOP3.LUT R6, R7, 0xfffffc00, RZ, 0xc0, !PT ;  /* 0xfffffc0007067812 */ /* 0x000fe200078ec0ff */
[----:B------:R-:W-:Y:S01]  /*0c10*/  IMAD.U32 R230, RZ, RZ, UR4 ;  /* 0x00000004ffe67e24 */ /* 0x000fe2000f8e00ff */
[----:B------:R-:W-:-:S02]  /*0c20*/  LEA.HI R9, R8, R231, RZ, 0x2 ;  /* 0x000000e708097211 */ /* 0x000fc400078f10ff */
[----:B------:R-:W-:Y:S01]  /*0c30*/  LEA.HI R0, R0, R3, RZ, 0x1 ;  /* 0x0000000300007211 */ /* 0x000fe200078f08ff */
[----:B------:R-:W-:Y:S01]  /*0c40*/  IMAD R6, R5, 0x40, R6 ;  /* 0x0000004005067824 */ /* 0x000fe200078e0206 */
[--C-:B------:R-:W-:Y:S02]  /*0c50*/  SHF.R.S32.HI R10, RZ, 0x2, R9.reuse ;  /* 0x00000002ff0a7819 */ /* 0x100fe40000011409 */
[----:B------:R-:W-:Y:S02]  /*0c60*/  SHF.R.S32.HI R11, RZ, 0x1f, R9 ;  /* 0x0000001fff0b7819 */ /* 0x000fe40000011409 */
[----:B------:R-:W-:Y:S02]  /*0c70*/  LOP3.LUT R7, R4, 0x1ffffffe, RZ, 0xc0, !PT ;  /* 0x1ffffffe04077812 */ /* 0x000fe400078ec0ff */
[----:B------:R-:W-:Y:S02]  /*0c80*/  LEA.HI R11, R11, R10, RZ, 0x3 ;  /* 0x0000000a0b0b7211 */ /* 0x000fe400078f18ff */
[----:B------:R-:W-:Y:S01]  /*0c90*/  LEA.HI R8, R8, R231, RZ, 0x5 ;  /* 0x000000e708087211 */ /* 0x000fe200078f28ff */
[----:B------:R-:W-:Y:S01]  /*0ca0*/  IMAD.IADD R7, R2, 0x1, -R7 ;  /* 0x0000000102077824 */ /* 0x000fe200078e0a07 */
[----:B------:R-:W-:-:S02]  /*0cb0*/  LOP3.LUT R11, R11, 0xfffffff8, RZ, 0xc0, !PT ;  /* 0xfffffff80b0b7812 */ /* 0x000fc400078ec0ff */
[----:B------:R-:W-:Y:S02]  /*0cc0*/  LOP3.LUT R0, R0, 0x3fffffe, RZ, 0xc0, !PT ;  /* 0x03fffffe00007812 */ /* 0x000fe400078ec0ff */
[----:B------:R-:W-:Y:S01]  /*0cd0*/  LOP3.LUT R4, R9, 0x7ffffffc, RZ, 0xc0, !PT ;  /* 0x7ffffffc09047812 */ /* 0x000fe200078ec0ff */
[----:B------:R-:W-:Y:S01]  /*0ce0*/  IMAD.IADD R11, R10, 0x1, -R11 ;  /* 0x000000010a0b7824 */ /* 0x000fe200078e0a0b */
[----:B------:R-:W-:Y:S01]  /*0cf0*/  SHF.R.S32.HI R8, RZ, 0x5, R8 ;  /* 0x00000005ff087819 */ /* 0x000fe20000011408 */
[----:B------:R-:W-:Y:S01]  /*0d00*/  IMAD.IADD R0, R3, 0x1, -R0 ;  /* 0x0000000103007824 */ /* 0x000fe200078e0a00 */
[----:B------:R-:W-:Y:S01]  /*0d10*/  LEA.HI R2, R13, R13, RZ, 0x1 ;  /* 0x0000000d0d027211 */ /* 0x000fe200078f08ff */
[----:B------:R-:W-:Y:S02]  /*0d20*/  IMAD.IADD R4, R231, 0x1, -R4 ;  /* 0x00000001e7047824 */ /* 0x000fe400078e0a04 */
[----:B------:R-:W-:Y:S01]  /*0d30*/  IMAD R3, R7, 0x8, R6 ;  /* 0x0000000807037824 */ /* 0x000fe200078e0206 */
[----:B------:R-:W-:Y:S01]  /*0d40*/  LOP3.LUT R2, R2, 0x1ffffffe, RZ, 0xc0, !PT ;  /* 0x1ffffffe02027812 */ /* 0x000fe200078ec0ff */
[----:B------:R-:W-:-:S02]  /*0d50*/  IMAD R11, R8, 0x10, R11 ;  /* 0x00000010080b7824 */ /* 0x000fc400078e020b */
[----:B------:R-:W-:Y:S01]  /*0d60*/  IMAD.SHL.U32 R16, R4, 0x2, RZ ;  /* 0x0000000204107824 */ /* 0x000fe200078e00ff */
[----:B------:R0:W-:Y:S01]  /*0d70*/  STL [R1+0x60], R3 ;  /* 0x0000600301007387 */ /* 0x0001e20000100800 */
[----:B------:R-:W-:Y:S02]  /*0d80*/  IMAD R0, R0, 0x40, R11 ;  /* 0x0000004000007824 */ /* 0x000fe400078e020b */
[C---:B------:R-:W-:Y:S01]  /*0d90*/  VIADD R228, R16.reuse, 0x8 ;  /* 0x0000000810e47836 */ /* 0x040fe20000000000 */
[----:B------:R-:W-:Y:S01]  /*0da0*/  SHF.R.S32.HI R4, RZ, 0x1f, R16 ;  /* 0x0000001fff047819 */ /* 0x000fe20000011410 */
[C---:B------:R-:W-:Y:S01]  /*0db0*/  VIADD R227, R16.reuse, 0x10 ;  /* 0x0000001010e37836 */ /* 0x040fe20000000000 */
[----:B------:R-:W-:Y:S01]  /*0dc0*/  STL [R1+0x5c], R0 ;  /* 0x00005c0001007387 */ /* 0x000fe20000100800 */
[C---:B------:R-:W-:Y:S02]  /*0dd0*/  VIADD R226, R16.reuse, 0x18 ;  /* 0x0000001810e27836 */ /* 0x040fe40000000000 */
[C---:B------:R-:W-:Y:S01]  /*0de0*/  VIADD R225, R16.reuse, 0x20 ;  /* 0x0000002010e17836 */ /* 0x040fe20000000000 */
[----:B------:R-:W-:Y:S01]  /*0df0*/  SHF.R.S32.HI R5, RZ, 0x1f, R227 ;  /* 0x0000001fff057819 */ /* 0x000fe200000114e3 */
[----:B0-----:R-:W-:Y:S01]  /*0e00*/  IMAD.U32 R3, RZ, RZ, UR8 ;  /* 0x00000008ff037e24 */ /* 0x001fe2000f8e00ff */
[----:B------:R-:W-:Y:S01]  /*0e10*/  SHF.R.S32.HI R4, RZ, 0x1f, R226 ;  /* 0x0000001fff047819 */ /* 0x000fe200000114e2 */
[----:B------:R-:W-:-:S02]  /*0e20*/  VIADD R224, R16, 0x28 ;  /* 0x0000002810e07836 */ /* 0x000fc40000000000 */
[C---:B------:R-:W-:Y:S01]  /*0e30*/  VIADD R223, R16.reuse, 0x30 ;  /* 0x0000003010df7836 */ /* 0x040fe20000000000 */
[----:B------:R0:W-:Y:S01]  /*0e40*/  STL [R1+0x64], R3 ;  /* 0x0000640301007387 */ /* 0x0001e20000100800 */
[C---:B------:R-:W-:Y:S01]  /*0e50*/  VIADD R222, R16.reuse, 0x38 ;  /* 0x0000003810de7836 */ /* 0x040fe20000000000 */
[----:B------:R-:W-:Y:S01]  /*0e60*/  SHF.R.S32.HI R5, RZ, 0x1f, R224 ;  /* 0x0000001fff057819 */ /* 0x000fe200000114e0 */
[C---:B------:R-:W-:Y:S01]  /*0e70*/  VIADD R221, R16.reuse, 0x40 ;  /* 0x0000004010dd7836 */ /* 0x040fe20000000000 */
[----:B------:R-:W-:Y:S01]  /*0e80*/  SHF.R.S32.HI R4, RZ, 0x1f, R223 ;  /* 0x0000001fff047819 */ /* 0x000fe200000114df */
[C---:B------:R-:W-:Y:S02]  /*0e90*/  VIADD R220, R16.reuse, 0x48 ;  /* 0x0000004810dc7836 */ /* 0x040fe40000000000 */
[C---:B------:R-:W-:Y:S01]  /*0ea0*/  VIADD R219, R16.reuse, 0x50 ;  /* 0x0000005010db7836 */ /* 0x040fe20000000000 */
[----:B------:R-:W-:Y:S01]  /*0eb0*/  SHF.R.S32.HI R5, RZ, 0x1f, R221 ;  /* 0x0000001fff057819 */ /* 0x000fe200000114dd */
[C---:B------:R-:W-:Y:S01]  /*0ec0*/  VIADD R218, R16.reuse, 0x58 ;  /* 0x0000005810da7836 */ /* 0x040fe20000000000 */
[----:B0-----:R-:W-:Y:S01]  /*0ed0*/  SHF.R.S32.HI R3, RZ, 0x1f, R228 ;  /* 0x0000001fff037819 */ /* 0x001fe200000114e4 */
        /* <DEDUP_REMOVED lines=32> */
[----:B------:R-:W-:Y:S01]  /*10e0*/  IMAD.IADD R2, R13, 0x1, -R2 ;  /* 0x000000010d027824 */ /* 0x000fe200078e0a02 */
[----:B------:R-:W-:Y:S01]  /*10f0*/  SHF.R.S32.HI R237, RZ, 0x1f, R206 ;  /* 0x0000001fffed7819 */ /* 0x000fe200000114ce */
[----:B------:R-:W-:Y:S01]  /*1100*/  VIADD R23, R16, 0xe0 ;  /* 0x000000e010177836 */ /* 0x000fe20000000000 */
[----:B------:R-:W-:Y:S01]  /*1110*/  SHF.R.S32.HI R235, RZ, 0x1f, R205 ;  /* 0x0000001fffeb7819 */ /* 0x000fe200000114cd */
[----:B------:R-:W-:Y:S01]  /*1120*/  IMAD R18, R2, 0x8, R0 ;  /* 0x0000000802127824 */ /* 0x000fe200078e0200 */
[----:B------:R-:W-:-:S02]  /*1130*/  SHF.R.S32.HI R234, RZ, 0x1f, R204 ;  /* 0x0000001fffea7819 */ /* 0x000fc400000114cc */
[----:B------:R-:W-:Y:S02]  /*1140*/  SHF.R.S32.HI R233, RZ, 0x1f, R203 ;  /* 0x0000001fffe97819 */ /* 0x000fe400000114cb */
[----:B------:R-:W-:-:S07]  /*1150*/  SHF.R.S32.HI R232, RZ, 0x1f, R202 ;  /* 0x0000001fffe87819 */ /* 0x000fce00000114ca */
.L_x_1300:
[----:B------:R-:W-:Y:S01]  /*1160*/  ULDC.64 UR8, c[0x0][0xa28] ;  /* 0x00028a0000087ab9 */ /* 0x000fe20000000a00 */
[----:B------:R-:W-:Y:S01]  /*1170*/  ULDC.64 UR12, c[0x0][0x208] ;  /* 0x00008200000c7ab9 */ /* 0x000fe20000000a00 */
[----:B------:R-:W-:-:S04]  /*1180*/  UISETP.NE.U32.AND UP0, UPT, UR8, URZ, UPT ;  /* 0x0000003f0800728c */ /* 0x000fc8000bf05070 */
[----:B------:R-:W-:-:S03]  /*1190*/  UISETP.NE.AND.EX UP0, UPT, UR9, URZ, UPT, UP0 ;  /* 0x0000003f0900728c */ /* 0x000fc6000bf05300 */
[----:B------:R-:W-:Y:S02]  /*11a0*/  ULDC.64 UR8, c[0x0][0xa18] ;  /* 0x0002860000087ab9 */ /* 0x000fe40000000a00 */
[----:B------:R-:W-:Y:S01]  /*11b0*/  UISETP.NE.U32.AND UP1, UPT, UR8, URZ, UPT ;  /* 0x0000003f0800728c */ /* 0x000fe2000bf25070 */
[----:B------:R-:W-:-:S03]  /*11c0*/  PLOP3.LUT P0, PT, PT, PT, UP0, 0x80, 0x0 ;  /* 0x000000000000781c */ /* 0x000fc60003f0f008 */
[----:B------:R-:W-:-:S03]  /*11d0*/  UISETP.NE.AND.EX UP1, UPT, UR9, URZ, UPT, UP1 ;  /* 0x0000003f0900728c */ /* 0x000fc6000bf25310 */
[----:B------:R-:W-:Y:S02]  /*11e0*/  @UP0 ULDC.64 UR8, c[0x0][0xa28] ;  /* 0x00028a0000080ab9 */ /* 0x000fe40000000a00 */
[----:B------:R-:W-:Y:S01]  /*11f0*/  @UP0 UIMAD.WIDE UR8, UR6, 0x4, UR8 ;  /* 0x00000004060808a5 */ /* 0x000fe2000f8e0208 */
[----:B------:R-:W-:-:S05]  /*1200*/  PLOP3.LUT P2, PT, PT, PT, UP1, 0x80, 0x0 ;  /* 0x000000000000781c */ /* 0x000fca0003f4f018 */
[----:B------:R-:W-:Y:S01]  /*1210*/  @UP1 ULDC.64 UR10, c[0x0][0xa18] ;  /* 0x00028600000a1ab9 */ /* 0x000fe20000000a00 */
[----:B01-3--:R-:W-:Y:S02]  /*1220*/  IMAD.U32 R2, RZ, RZ, UR8 ;  /* 0x00000008ff027e24 */ /* 0x00bfe4000f8e00ff */
[----:B------:R-:W-:Y:S01]  /*1230*/  IMAD.U32 R3, RZ, RZ, UR9 ;  /* 0x00000009ff037e24 */ /* 0x000fe2000f8e00ff */
[----:B------:R-:W-:Y:S02]  /*1240*/  @UP1 UIMAD.WIDE UR8, UR6, 0x4, UR10 ;  /* 0x00000004060818a5 */ /* 0x000fe4000f8e020a */
[----:B------:R-:W-:Y:S02]  /*1250*/  ULOP3.LUT UR4, UR7, 0xff0000, URZ, 0xc0, !UPT ;  /* 0x00ff000007047892 */ /* 0x000fe4000f8ec03f */
[----:B--2---:R-:W2:Y:S01]  /*1260*/  @P0 LDG.E R2, desc[UR12][R2.64] ;  /* 0x0000000c02020981 */ /* 0x004ea2000c1e1900 */
[----:B------:R-:W-:Y:S01]  /*1270*/  ULDC UR10, c[0x0][0x2f0] ;  /* 0x0000bc00000a7ab9 */ /* 0x000fe20000000800 */
[----:B------:R-:W-:-:S02]  /*1280*/  IMAD.U32 R4, RZ, RZ, UR8 ;  /* 0x00000008ff047e24 */ /* 0x000fc4000f8e00ff */
[----:B------:R-:W-:Y:S01]  /*1290*/  IMAD.U32 R5, RZ, RZ, UR9 ;  /* 0x00000009ff057e24 */ /* 0x000fe2000f8e00ff */
[----:B------:R-:W-:-:S04]  /*12a0*/  ULDC.64 UR8, c[0x0][0x418] ;  /* 0x0001060000087ab9 */ /* 0x000fc80000000a00 */
[----:B------:R-:W3:Y:S01]  /*12b0*/  @P2 LDG.E R4, desc[UR12][R4.64] ;  /* 0x0000000c04042981 */ /* 0x000ee2000c1e1900 */
[----:B------:R-:W-:Y:S02]  /*12c0*/  UISETP.NE.U32.AND UP0, UPT, UR8, URZ, UPT ;  /* 0x0000003f0800728c */ /* 0x000fe4000bf05070 */
[----:B------:R-:W-:Y:S02]  /*12d0*/  ULOP3.LUT UR8, UR7, 0xff000000, URZ, 0xc0, !UPT ;  /* 0xff00000007087892 */ /* 0x000fe4000f8ec03f */
[----:B------:R-:W-:Y:S01]  /*12e0*/  UISETP.NE.AND.EX UP0, UPT, UR9, URZ, UPT, UP0 ;  /* 0x0000003f0900728c */ /* 0x000fe2000bf05300 */
[----:B------:R-:W-:Y:S02]  /*12f0*/  ULDC.64 UR12, c[0x0][0xa20] ;  /* 0x00028800000c7ab9 */ /* 0x000fe40000000a00 */
[----:B------:R-:W-:Y:S01]  /*1300*/  ULDC UR9, c[0x0][0x424] ;  /* 0x0001090000097ab9 */ /* 0x000fe20000000800 */
[----:B------:R-:W-:Y:S01]  /*1310*/  ULOP3.LUT UR7, UR7, 0xffff, URZ, 0xc0, !UPT ;  /* 0x0000ffff07077892 */ /* 0x000fe2000f8ec03f */
[----:B------:R-:W-:Y:S01]  /*1320*/  ISETP.NE.U32.AND P1, PT, RZ, UR12, PT ;  /* 0x0000000cff007c0c */ /* 0x000fe2000bf25070 */
[----:B------:R-:W-:-:S02]  /*1330*/  USHF.R.U32.HI UR8, URZ, 0x8, UR8 ;  /* 0x000000083f087899 */ /* 0x000fc40008011608 */
[----:B------:R-:W-:Y:S01]  /*1340*/  USEL UR9, UR9, 0x1, UP0 ;  /* 0x0000000109097887 */ /* 0x000fe20008000000 */
[----:B------:R-:W-:Y:S01]  /*1350*/  ISETP.NE.AND.EX P1, PT, RZ, UR13, PT, P1 ;  /* 0x0000000dff007c0c */ /* 0x000fe2000bf25310 */
[----:B------:R-:W-:Y:S01]  /*1360*/  UMOV UR60, URZ ;  /* 0x0000003f003c7c82 */ /* 0x000fe20008000000 */
[----:B------:R-:W-:Y:S01]  /*1370*/  ULDC UR39, c[0x0][0x288] ;  /* 0x0000a20000277ab9 */ /* 0x000fe20000000800 */
[----:B------:R-:W-:Y:S01]  /*1380*/  ULEA.HI UR4, UR4, UR8, URZ, 0x10 ;  /* 0x0000000804047291 */ /* 0x000fe2000f8f803f */
[----:B------:R-:W-:Y:S01]  /*1390*/  IMAD.U32 R201, RZ, RZ, UR7 ;  /* 0x00000007ffc97e24 */ /* 0x000fe2000f8e00ff */
[----:B------:R-:W-:Y:S01]  /*13a0*/  UIMAD UR10, UR9, UR10, URZ ;  /* 0x0000000a090a72a4 */ /* 0x000fe2000f8e023f */
[----:B--2---:R-:W-:Y:S02]  /*13b0*/  @P0 R2UR UR60, R2 ;  /* 0x00000000023c02ca */ /* 0x004fe400000e0000 */
[----:B---3--:R-:W-:Y:S01]  /*13c0*/  @P2 R2UR UR39, R4 ;  /* 0x00000000042722ca */ /* 0x008fe200000e0000 */
[----:B----45:R-:W-:-:S14]  /*13d0*/  @P2 BRA `(.L_x_1197) ;  /* 0x0000000000382947 */ /* 0x030fdc0003800000 */
[----:B------:R-:W-:Y:S02]  /*13e0*/  ULDC.64 UR8, c[0x0][0xa00] ;  /* 0x0002800000087ab9 */ /* 0x000fe40000000a00 */
[----:B------:R-:W-:-:S04]  /*13f0*/  ISETP.NE.U32.AND P0, PT, RZ, UR8, PT ;  /* 0x00000008ff007c0c */ /* 0x000fc8000bf05070 */
[----:B------:R-:W-:-:S13]  /*1400*/  ISETP.NE.AND.EX P0, PT, RZ, UR9, PT, P0 ;  /* 0x00000009ff007c0c */ /* 0x000fda000bf05300 */
[----:B------:R-:W-:Y:S05]  /*1410*/  @!P0 BRA `(.L_x_1197) ;  /* 0x0000000000288947 */ /* 0x000fea0003800000 */
[----:B------:R-:W-:Y:S01]  /*1420*/  ULDC.64 UR8, c[0x0][0xa00] ;  /* 0x0002800000087ab9 */ /* 0x000fe20000000a00 */
[----:B------:R-:W-:Y:S01]  /*1430*/  ULDC.64 UR12, c[0x0][0x208] ;  /* 0x00008200000c7ab9 */ /* 0x000fe20000000a00 */
        /* <DEDUP_REMOVED lines=8> */
.L_x_1197:
[----:B------:R-:W-:Y:S01]  /*14c0*/  IMAD.U32 R229, RZ, RZ, UR6 ;  /* 0x00000006ffe57e24 */ /* 0x000fe2000f8e00ff */
[----:B------:R-:W-:Y:S06]  /*14d0*/  @!P1 BRA `(.L_x_1198) ;  /* 0x0000000000209947 */ /* 0x000fec0003800000 */
[----:B------:R-:W-:Y:S01]  /*14e0*/  ULDC.64 UR8, c[0x0][0xa20] ;  /* 0x0002880000087ab9 */ /* 0x000fe20000000a00 */
[----:B------:R-:W-:Y:S01]  /*14f0*/  ULDC.64 UR10, c[0x0][0x208] ;  /* 0x00008200000a7ab9 */ /* 0x000fe20000000a00 */
[----:B------:R-:W-:-:S06]  /*1500*/  UIMAD.WIDE UR6, UR6, 0x4, UR8 ;  /* 0x00000004060678a5 */ /* 0x000fcc000f8e0208 */
[----:B------:R-:W-:Y:S02]  /*1510*/  IMAD.U32 R2, RZ, RZ, UR6 ;  /* 0x00000006ff027e24 */ /* 0x000fe4000f8e00ff */
[----:B------:R-:W-:-:S05]  /*1520*/  IMAD.U32 R3, RZ, RZ, UR7 ;  /* 0x00000007ff037e24 */ /* 0x000fca000f8e00ff */
[----:B------:R-:W2:Y:S02]  /*1530*/  LDG.E R2, desc[UR10][R2.64] ;  /* 0x0000000a02027981 */ /* 0x000ea4000c1e1900 */
[----:B--2---:R-:W-:Y:S01]  /*1540*/  R2UR UR10, R2 ;  /* 0x00000000020a72ca */ /* 0x004fe200000e0000 */
[----:B------:R-:W-:-:S14]  /*1550*/  BRA `(.L_x_1199) ;  /* 0x0000000000387947 */ /* 0x000fdc0003800000 */
.L_x_1198:
        /* <DEDUP_REMOVED lines=14> */
.L_x_1199:
[----:B------:R-:W-:Y:S01]  /*1640*/  ULDC UR6, c[0x0][0x448] ;  /* 0x0001120000067ab9 */ /* 0x000fe20000000800 */
[----:B------:R-:W-:Y:S02]  /*1650*/  USHF.L.U32 UR61, UR5, 0x7, URZ ;  /* 0x00000007053d7899 */ /* 0x000fe4000800063f */
[----:B------:R-:W-:Y:S02]  /*1660*/  UISETP.NE.AND UP0, UPT, UR6, 0x1, UPT ;  /* 0x000000010600788c */ /* 0x000fe4000bf05270 */
[----:B------:R-:W-:Y:S01]  /*1670*/  UIADD3 UR5, UR61, 0x7f, URZ ;  /* 0x0000007f3d057890 */ /* 0x000fe2000fffe03f */
[----:B------:R-:W-:Y:S01]  /*1680*/  ULDC.64 UR6, c[0x0][0x9e0] ;  /* 0x0002780000067ab9 */ /* 0x000fe20000000a00 */
[----:B------:R-:W-:Y:S02]  /*1690*/  UIADD3 UR60, -UR60, UR10, URZ ;  /* 0x0000000a3c3c7290 */ /* 0x000fe4000fffe13f */
[----:B------:R-:W-:Y:S02]  /*16a0*/  UISETP.GE.AND UP1, UPT, UR7, 0x1, UPT ;  /* 0x000000010700788c */ /* 0x000fe4000bf26270 */
[----:B------:R-:W-:-:S03]  /*16b0*/  UIADD3 UR10, UR60, 0x1, -UR39 ;  /* 0x000000013c0a7890 */ /* 0x000fc6000fffe827 */
[----:B------:R-:W-:Y:S01]  /*16c0*/  @UP0 ULDC UR8, c[0x0][0x44c] ;  /* 0x0001130000080ab9 */ /* 0x000fe20000000800 */
[----:B------:R-:W-:Y:S01]  /*16d0*/  @UP0 ULDC UR11, c[0x0][0x450] ;  /* 0x00011400000b0ab9 */ /* 0x000fe20000000800 */
[----:B------:R-:W-:Y:S01]  /*16e0*/  UIMAD.WIDE.U32 UR8, UR5, UR8, URZ ;  /* 0x00000008050872a5 */ /* 0x000fe2000f8e003f */
[----:B------:R-:W-:-:S03]  /*16f0*/  PLOP3.LUT P1, PT, PT, PT, UP1, 0x80, 0x0 ;  /* 0x000000000000781c */ /* 0x000fc60003f2f018 */
[----:B------:R-:W-:-:S04]  /*1700*/  @UP0 USHF.R.U32.HI UR5, URZ, UR11, UR9 ;  /* 0x0000000b3f050299 */ /* 0x000fc80008011609 */
[----:B------:R-:W-:-:S04]  /*1710*/  UIADD3 UR10, UR10, UR5, URZ ;  /* 0x000000050a0a7290 */ /* 0x000fc8000fffe03f */
[----:B------:R-:W-:Y:S02]  /*1720*/  UIADD3 UR6, UR10, UR6, URZ ;  /* 0x000000060a067290 */ /* 0x000fe4000fffe03f */
[----:B------:R-:W-:Y:S10]  /*1730*/  @!P1 BRA `(.L_x_1200) ;  /* 0x0000000000449947 */ /* 0x000ff40003800000 */
        /* <DEDUP_REMOVED lines=10> */
.L_x_1201:
[----:B------:R-:W-:-:S11]  /*17e0*/  UISETP.NE.AND UP1, UPT, UR7, 0x1, UPT ;  /* 0x000000010700788c */ /* 0x000fd6000bf25270 */
[----:B------:R-:W-:Y:S02]  /*17f0*/  @UP1 ULDC.64 UR10, c[0x0][0x9e8] ;  /* 0x00027a00000a1ab9 */ /* 0x000fe40000000a00 */
[----:B------:R-:W-:-:S04]  /*1800*/  UIMAD.WIDE.U32 UR8, UR5, UR10, URZ ;  /* 0x0000000a050872a5 */ /* 0x000fc8000f8e003f */
[----:B------:R-:W-:-:S12]  /*1810*/  @UP1 USHF.R.U32.HI UR5, URZ, UR11, UR9 ;  /* 0x0000000b3f051299 */ /* 0x000fd80008011609 */
.L_x_1202:
[----:B------:R-:W-:-:S04]  /*1820*/  UIMAD UR5, UR5, UR7, UR7 ;  /* 0x00000007050572a4 */ /* 0x000fc8000f8e0207 */
[----:B------:R-:W-:-:S04]  /*1830*/  UISETP.LT.AND UP1, UPT, UR6, UR5, UPT ;  /* 0x000000050600728c */ /* 0x000fc8000bf21270 */
[----:B------:R-:W-:-:S12]  /*1840*/  USEL UR6, UR6, UR5, UP1 ;  /* 0x0000000506067287 */ /* 0x000fd80008800000 */
.L_x_1200:
[----:B------:R-:W-:Y:S02]  /*1850*/  UIADD3 UR5, UR60, 0x3f, URZ ;  /* 0x0000003f3c057890 */ /* 0x000fe4000fffe03f */
[----:B------:R-:W-:Y:S02]  /*1860*/  UIADD3 UR10, UR6, 0x3f, URZ ;  /* 0x0000003f060a7890 */ /* 0x000fe4000fffe03f */
[----:B------:R-:W-:Y:S02]  /*1870*/  USHF.R.S32.HI UR6, URZ, 0x1f, UR5 ;  /* 0x0000001f3f067899 */ /* 0x000fe40008011405 */
[----:B------:R-:W-:Y:S01]  /*1880*/  USHF.R.S32.HI UR11, URZ, 0x1f, UR10 ;  /* 0x0000001f3f0b7899 */ /* 0x000fe2000801140a */
[----:B------:R-:W-:Y:S01]  /*1890*/  @UP0 ULDC UR8, c[0x0][0x44c] ;  /* 0x0001130000080ab9 */ /* 0x000fe20000000800 */
[----:B------:R-:W-:Y:S02]  /*18a0*/  ULEA.HI UR6, UR6, UR5, URZ, 0x6 ;  /* 0x0000000506067291 */ /* 0x000fe4000f8f303f */
[----:B------:R-:W-:-:S02]  /*18b0*/  UIMAD.WIDE.U32 UR8, UR61, UR8, URZ ;  /* 0x000000083d0872a5 */ /* 0x000fc4000f8e003f */
[----:B------:R-:W-:Y:S01]  /*18c0*/  ULEA.HI UR11, UR11, UR10, URZ, 0x6 ;  /* 0x0000000a0b0b7291 */ /* 0x000fe2000f8f303f */
[----:B------:R-:W-:Y:S01]  /*18d0*/  @UP0 ULDC UR13, c[0x0][0x450] ;  /* 0x00011400000d0ab9 */ /* 0x000fe20000000800 */
[----:B------:R-:W-:Y:S01]  /*18e0*/  UMOV UR12, UR61 ;  /* 0x0000003d000c7c82 */ /* 0x000fe20008000000 */
[----:B------:R-:W-:Y:S02]  /*18f0*/  UIADD3 UR48, UR60, -UR39, URZ ;  /* 0x800000273c307290 */ /* 0x000fe4000fffe03f */
[----:B------:R-:W-:Y:S02]  /*1900*/  USHF.R.S32.HI UR6, URZ, 0x6, UR6 ;  /* 0x000000063f067899 */ /* 0x000fe40008011406 */
[----:B------:R-:W-:Y:S02]  /*1910*/  USHF.R.S32.HI UR11, URZ, 0x6, UR11 ;  /* 0x000000063f0b7899 */ /* 0x000fe4000801140b */
[----:B------:R-:W-:Y:S02]  /*1920*/  @UP0 USHF.R.U32.HI UR12, URZ, UR13, UR9 ;  /* 0x0000000d3f0c0299 */ /* 0x000fe40008011609 */
[----:B------:R-:W-:-:S02]  /*1930*/  UISETP.LT.AND UP0, UPT, UR6, UR11, UPT ;  /* 0x0000000b0600728c */ /* 0x000fc4000bf01270 */
        /* <DEDUP_REMOVED lines=15> */
.L_x_1204:
[----:B------:R-:W-:-:S11]  /*1a30*/  UISETP.NE.AND UP0, UPT, UR7, 0x1, UPT ;  /* 0x000000010700788c */ /* 0x000fd6000bf05270 */
[----:B------:R-:W-:Y:S02]  /*1a40*/  @UP0 ULDC.64 UR12, c[0x0][0x9e8] ;  /* 0x00027a00000c0ab9 */ /* 0x000fe40000000a00 */
[----:B------:R-:W-:-:S04]  /*1a50*/  UIMAD.WIDE.U32 UR8, UR5, UR12, URZ ;  /* 0x0000000c050872a5 */ /* 0x000fc8000f8e003f */
[----:B------:R-:W-:-:S12]  /*1a60*/  @UP0 USHF.R.U32.HI UR5, URZ, UR13, UR9 ;  /* 0x0000000d3f050299 */ /* 0x000fd80008011609 */
.L_x_1205:
[----:B------:R-:W-:-:S04]  /*1a70*/  UIMAD UR5, UR5, UR7, URZ ;  /* 0x00000007050572a4 */ /* 0x000fc8000f8e023f */
[----:B------:R-:W-:-:S04]  /*1a80*/  UISETP.LT.AND UP0, UPT, UR10, UR5, UPT ;  /* 0x000000050a00728c */ /* 0x000fc8000bf01270 */
[----:B------:R-:W-:-:S12]  /*1a90*/  USEL UR10, UR10, UR5, !UP0 ;  /* 0x000000050a0a7287 */ /* 0x000fd8000c000000 */
.L_x_1203:
[----:B------:R-:W-:Y:S02]  /*1aa0*/  USHF.R.S32.HI UR5, URZ, 0x1f, UR10 ;  /* 0x0000001f3f057899 */ /* 0x000fe4000801140a */
[----:B------:R-:W-:Y:S02]  /*1ab0*/  ULOP3.LUT UR7, UR4, 0xff, URZ, 0xc0, !UPT ;  /* 0x000000ff04077892 */ /* 0x000fe4000f8ec03f */
[----:B------:R-:W-:-:S04]  /*1ac0*/  ULEA.HI UR5, UR5, UR10, URZ, 0x6 ;  /* 0x0000000a05057291 */ /* 0x000fc8000f8f303f */
[----:B------:R-:W-:Y:S01]  /*1ad0*/  USHF.R.S32.HI UR5, URZ, 0x6, UR5 ;  /* 0x000000063f057899 */ /* 0x000fe20008011405 */
[----:B------:R-:W-:-:S03]  /*1ae0*/  IMAD.U32 R200, RZ, RZ, UR7 ;  /* 0x00000007ffc87e24 */ /* 0x000fc6000f8e00ff */
[----:B------:R-:W-:-:S04]  /*1af0*/  UISETP.LT.AND UP0, UPT, URZ, UR5, UPT ;  /* 0x000000053f00728c */ /* 0x000fc8000bf01270 */
[----:B------:R-:W-:Y:S02]  /*1b00*/  USEL UR10, URZ, UR5, !UP0 ;  /* 0x000000053f0a7287 */ /* 0x000fe4000c000000 */
[----:B------:R-:W-:Y:S02]  /*1b10*/  USHF.R.U32.HI UR5, URZ, 0x10, UR4 ;  /* 0x000000103f057899 */ /* 0x000fe40008011604 */
[----:B------:R-:W-:Y:S01]  /*1b20*/  UISETP.GT.AND UP0, UPT, UR6, UR10, UPT ;  /* 0x0000000a0600728c */ /* 0x000fe2000bf04270 */
[----:B------:R-:W-:-:S03]  /*1b30*/  UMOV UR4, URZ ;  /* 0x0000003f00047c82 */ /* 0x000fc60008000000 */
[----:B------:R-:W-:Y:S02]  /*1b40*/  IMAD.U32 R22, RZ, RZ, UR5 ;  /* 0x00000005ff167e24 */ /* 0x000fe4000f8e00ff */
[----:B------:R-:W-:-:S13]  /*1b50*/  PLOP3.LUT P0, PT, PT, PT, UP0, 0x80, 0x0 ;  /* 0x000000000000781c */ /* 0x000fda0003f0f008 */
[----:B------:R-:W-:Y:S05]  /*1b60*/  @!P0 BRA `(.L_x_1206) ;  /* 0x0000000000988947 */ /* 0x000fea0003800000 */
[----:B------:R-:W-:Y:S01]  /*1b70*/  R2UR UR5, R22 ;  /* 0x00000000160572ca */ /* 0x000fe200000e0000 */
[----:B------:R-:W-:-:S12]  /*1b80*/  ULDC UR4, c[0x0][0x9f0] ;  /* 0x00027c0000047ab9 */ /* 0x000fd80000000800 */
[----:B------:R-:W-:-:S04]  /*1b90*/  UISETP.NE.AND UP0, UPT, UR5, URZ, UPT ;  /* 0x0000003f0500728c */ /* 0x000fc8000bf05270 */
[----:B------:R-:W-:-:S04]  /*1ba0*/  USEL UR11, UR5, UR4, UP0 ;  /* 0x00000004050b7287 */ /* 0x000fc80008000000 */
[----:B------:R-:W-:Y:S02]  /*1bb0*/  UIADD3 UR4, UR11, -0x1, UR6 ;  /* 0xffffffff0b047890 */ /* 0x000fe4000fffe006 */
[----:B------:R-:W-:Y:S02]  /*1bc0*/  IMAD.U32 R3, RZ, RZ, UR11 ;  /* 0x0000000bff037e24 */ /* 0x000fe4000f8e00ff */
[----:B------:R-:W-:-:S03]  /*1bd0*/  UIADD3 UR7, -UR10, UR4, URZ ;  /* 0x000000040a077290 */ /* 0x000fc6000fffe13f */
[-C--:B------:R-:W-:Y:S01]  /*1be0*/  IABS R0, R3.reuse ;  /* 0x0000000300007213 */ /* 0x080fe20000000000 */
[----:B------:R-:W-:Y:S01]  /*1bf0*/  UMOV UR4, URZ ;  /* 0x0000003f00047c82 */ /* 0x000fe20008000000 */
[----:B------:R-:W-:Y:S01]  /*1c00*/  IABS R5, R3 ;  /* 0x0000000300057213 */ /* 0x000fe20000000000 */
[----:B------:R-:W-:Y:S01]  /*1c10*/  IMAD.U32 R4, RZ, RZ, UR7 ;  /* 0x00000007ff047e24 */ /* 0x000fe2000f8e00ff */
[----:B------:R-:W-:Y:S01]  /*1c20*/  R2UR UR12, R0 ;  /* 0x00000000000c72ca */ /* 0x000fe200000e0000 */
[----:B------:R-:W-:-:S03]  /*1c30*/  ULOP3.LUT UR7, UR7, UR11, URZ, 0x3c, !UPT ;  /* 0x0000000b07077292 */ /* 0x000fc6000f8e3c3f */
[----:B------:R-:W-:-:S05]  /*1c40*/  IABS R4, R4 ;  /* 0x0000000400047213 */ /* 0x000fca0000000000 */
[----:B------:R-:W-:-:S04]  /*1c50*/  IMAD.MOV.U32 R3, RZ, RZ, R4 ;  /* 0x000000ffff037224 */ /* 0x000fc800078e0004 */
[----:B------:R-:W0:Y:S01]  /*1c60*/  I2F.RP R0, UR12 ;  /* 0x0000000c00007d06 */ /* 0x000e220008209400 */
[----:B------:R-:W-:-:S07]  /*1c70*/  R2UR UR9, R3 ;  /* 0x00000000030972ca */ /* 0x000fce00000e0000 */
[----:B0-----:R-:W0:Y:S02]  /*1c80*/  MUFU.RCP R0, R0 ;  /* 0x0000000000007308 */ /* 0x001e240000001000 */
        /* <DEDUP_REMOVED lines=20> */
.L_x_1206:
[----:B------:R-:W-:Y:S01]  /*1dd0*/  R2UR UR5, R200 ;  /* 0x00000000c80572ca */ /* 0x000fe200000e0000 */
[----:B------:R-:W-:Y:S01]  /*1de0*/  IMAD.U32 R152, RZ, RZ, UR6 ;  /* 0x00000006ff987e24 */ /* 0x000fe2000f8e00ff */
[----:B------:R-:W-:Y:S01]  /*1df0*/  PLOP3.LUT P0, PT, PT, PT, PT, 0x80, 0x0 ;  /* 0x000000000000781c */ /* 0x000fe20003f0f070 */
[----:B------:R-:W-:Y:S01]  /*1e00*/  IMAD.U32 R3, RZ, RZ, UR4 ;  /* 0x00000004ff037e24 */ /* 0x000fe2000f8e00ff */
[----:B------:R-:W-:Y:S01]  /*1e10*/  CS2R R150, SRZ ;  /* 0x0000000000967805 */ /* 0x000fe2000001ff00 */
[----:B------:R-:W-:Y:S01]  /*1e20*/  IMAD.MOV.U32 R0, RZ, RZ, RZ ;  /* 0x000000ffff007224 */ /* 0x000fe200078e00ff */
[----:B------:R-:W-:Y:S01]  /*1e30*/  CS2R R148, SRZ ;  /* 0x0000000000947805 */ /* 0x000fe2000001ff00 */
[----:B------:R-:W-:Y:S01]  /*1e40*/  IMAD.MOV.U32 R4, RZ, RZ, RZ ;  /* 0x000000ffff047224 */ /* 0x000fe200078e00ff */
[----:B------:R-:W-:Y:S02]  /*1e50*/  CS2R R146, SRZ ;  /* 0x0000000000927805 */ /* 0x000fe4000001ff00 */
[----:B------:R-:W-:-:S02]  /*1e60*/  CS2R R144, SRZ ;  /* 0x0000000000907805 */ /* 0x000fc4000001ff00 */
[----:B------:R-:W-:Y:S02]  /*1e70*/  CS2R R142, SRZ ;  /* 0x00000000008e7805 */ /* 0x000fe4000001ff00 */
[----:B------:R-:W-:Y:S02]  /*1e80*/  CS2R R140, SRZ ;  /* 0x00000000008c7805 */ /* 0x000fe4000001ff00 */
[----:B------:R-:W-:Y:S01]  /*1e90*/  CS2R R138, SRZ ;  /* 0x00000000008a7805 */ /* 0x000fe2000001ff00 */
[----:B------:R-:W-:Y:S01]  /*1ea0*/  UIMAD UR5, UR5, UR4, UR10 ;  /* 0x00000004050572a4 */ /* 0x000fe2000f8e020a */
[----:B------:R-:W-:Y:S02]  /*1eb0*/  CS2R R136, SRZ ;  /* 0x0000000000887805 */ /* 0x000fe4000001ff00 */
[----:B------:R-:W-:Y:S02]  /*1ec0*/  CS2R R134, SRZ ;  /* 0x0000000000867805 */ /* 0x000fe4000001ff00 */
[----:B------:R-:W-:-:S02]  /*1ed0*/  CS2R R132, SRZ ;  /* 0x0000000000847805 */ /* 0x000fc4000001ff00 */
[----:B------:R-:W-:Y:S02]  /*1ee0*/  CS2R R130, SRZ ;  /* 0x0000000000827805 */ /* 0x000fe4000001ff00 */
[----:B------:R-:W-:Y:S02]  /*1ef0*/  CS2R R128, SRZ ;  /* 0x0000000000807805 */ /* 0x000fe4000001ff00 */
[----:B------:R-:W-:Y:S01]  /*1f00*/  VIADDMNMX R152, R3, UR5, R152, PT ;  /* 0x0000000503987c46 */ /* 0x000fe2000b800198 */
[----:B------:R-:W-:Y:S01]  /*1f10*/  IMAD.U32 R19, RZ, RZ, UR5 ;  /* 0x00000005ff137e24 */ /* 0x000fe2000f8e00ff */
[----:B------:R-:W-:Y:S02]  /*1f20*/  CS2R R126, SRZ ;  /* 0x00000000007e7805 */ /* 0x000fe4000001ff00 */
[----:B------:R-:W-:Y:S02]  /*1f30*/  CS2R R124, SRZ ;  /* 0x00000000007c7805 */ /* 0x000fe4000001ff00 */
[----:B------:R-:W-:-:S02]  /*1f40*/  ISETP.GT.AND P1, PT, R152, UR5, PT ;  /* 0x0000000598007c0c */ /* 0x000fc4000bf24270 */
        /* <DEDUP_REMOVED lines=87> */
.L_x_1208:
[----:B------:R-:W2:Y:S01]  /*24c0*/  LDL R2, [R1+0x64] ;  /* 0x0000640001027983 */ /* 0x000ea20000100800 */
[----:B------:R-:W-:-:S13]  /*24d0*/  R2UR UR6, R230 ;  /* 0x00000000e60672ca */ /* 0x000fda00000e0000 */
[----:B------:R-:W-:-:S04]  /*24e0*/  ULEA.HI UR4, UR6, UR6, URZ, 0x1 ;  /* 0x0000000606047291 */ /* 0x000fc8000f8f083f */
[----:B------:R-:W-:-:S04]  /*24f0*/  ULOP3.LUT UR4, UR4, 0xfffffffe, URZ, 0xc0, !UPT ;  /* 0xfffffffe04047892 */ /* 0x000fc8000f8ec03f */
[----:B------:R-:W-:-:S06]  /*2500*/  UIADD3 UR4, UR6, -UR4, URZ ;  /* 0x8000000406047290 */ /* 0x000fcc000fffe03f */
[----:B------:R-:W-:-:S05]  /*2510*/  IMAD.U32 R0, RZ, RZ, UR4 ;  /* 0x00000004ff007e24 */ /* 0x000fca000f8e00ff */
[----:B------:R-:W-:-:S04]  /*2520*/  SHF.L.U32 R0, R0, 0x1f, RZ ;  /* 0x0000001f00007819 */ /* 0x000fc800000006ff */
[----:B------:R-:W0:Y:S01]  /*2530*/  SYNCS.PHASECHK.TRANS64.TRYWAIT P1, [UR37+0x30800], R0 ;  /* 0x03080000ff0075a7 */ /* 0x000e220008020165 */
[----:B--2---:R-:W-:-:S13]  /*2540*/  R2UR UR5, R2 ;  /* 0x00000000020572ca */ /* 0x004fda00000e0000 */
[----:B------:R-:W-:-:S05]  /*2550*/  IMAD.U32 R2, RZ, RZ, UR5 ;  /* 0x00000005ff027e24 */ /* 0x000fca000f8e00ff */
[----:B------:R-:W-:Y:S01]  /*2560*/  ISETP.NE.AND P0, PT, R2, 0x3, PT ;  /* 0x000000030200780c */ /* 0x000fe20003f05270 */
[----:B0-----:R-:W-:-:S12]  /*2570*/  @!P1 BRA `(.L_x_1209) ;  /* 0x0000018400ac9947 */ /* 0x001fd80003800000 */
.L_x_1446:
[----:B------:R-:W-:Y:S05]  /*2580*/  @!P0 BRA `(.L_x_1210) ;  /* 0x0000000000048947 */ /* 0x000fea0003800000 */
[----:B------:R-:W-:Y:S01]  /*2590*/  BPT.TRAP 0x1 ;  /* 0x000000040000795c */ /* 0x000fe20000300000 */
.L_x_1210:
[----:B------:R-:W-:Y:S02]  /*25a0*/  IMAD.U32 R15, RZ, RZ, UR36 ;  /* 0x00000024ff0f7e24 */ /* 0x000fe4000f8e00ff */
[----:B0-----:R-:W-:-:S03]  /*25b0*/  IMAD.U32 R0, RZ, RZ, UR38 ;  /* 0x00000026ff007e24 */ /* 0x001fc6000f8e00ff */
[----:B------:R-:W-:Y:S02]  /*25c0*/  LEA R15, R15, UR37, 0x3 ;  /* 0x000000250f0f7c11 */ /* 0x000fe4000f8e18ff */
[----:B------:R-:W-:-:S04]  /*25d0*/  SHF.L.U32 R0, R0, 0x1f, RZ ;  /* 0x0000001f00007819 */ /* 0x000fc800000006ff */
[----:B------:R0:W1:Y:S01]  /*25e0*/  SYNCS.PHASECHK.TRANS64.TRYWAIT P2, [R15+URZ+0x30830], R0 ;  /* 0x030830000f0075a7 */ /* 0x000062000804017f */
[----:B------:R-:W-:Y:S05]  /*25f0*/  @!P0 BRA `(.L_x_1211) ;  /* 0x0000000000048947 */ /* 0x000fea0003800000 */
[----:B------:R-:W-:Y:S01]  /*2600*/  BPT.TRAP 0x1 ;  /* 0x000000040000795c */ /* 0x000fe20000300000 */
.L_x_1211:
[----:B------:R-:W2:Y:S02]  /*2610*/  S2R R2, SR_TID.X ;  /* 0x0000000000027919 */ /* 0x000ea40000002100 */
[----:B--2---:R-:W-:-:S04]  /*2620*/  LOP3.LUT R2, R2, 0x7f, RZ, 0xc0, !PT ;  /* 0x0000007f02027812 */ /* 0x004fc800078ec0ff */
[----:B------:R-:W-:Y:S01]  /*2630*/  ISETP.NE.AND P1, PT, R2, RZ, PT ;  /* 0x000000ff0200720c */ /* 0x000fe20003f25270 */
[----:B-1----:R-:W-:-:S12]  /*2640*/  @P2 BRA `(.L_x_1212) ;  /* 0x0000000000082947 */ /* 0x002fd80003800000 */
[----:B------:R-:W1:Y:S02]  /*2650*/  SYNCS.PHASECHK.TRANS64.TRYWAIT P2, [R15+URZ+0x30830], R0 ;  /* 0x030830000f0075a7 */ /* 0x000e64000804017f */
[----:B-1----:R-:W-:Y:S05]  /*2660*/  @!P2 BRA `(.L_x_1213) ;  /* 0x000001840088a947 */ /* 0x002fea0003800000 */
.L_x_1212:
[----:B------:R-:W-:Y:S05]  /*2670*/  WARPSYNC.ALL ;  /* 0x0000000000007948 */ /* 0x000fea0003800000 */
[----:B------:R-:W-:Y:S01]  /*2680*/  UIADD3 UR4, UR37, 0x20400, URZ ;  /* 0x0002040025047890 */ /* 0x000fe2000fffe03f */
[----:B------:R-:W-:Y:S01]  /*2690*/  WARPGROUP.ARRIVE ;  /* 0x00000000000079c5 */ /* 0x000fe20000000000 */
[----:B------:R-:W-:Y:S01]  /*26a0*/  UMOV UR9, 0x40000040 ;  /* 0x4000004000097882 */ /* 0x000fe20000000000 */
[----:B------:R-:W-:Y:S01]  /*26b0*/  UMOV UR11, 0x40000040 ;  /* 0x40000040000b7882 */ /* 0x000fe20000000000 */
[----:B------:R-:W-:Y:S01]  /*26c0*/  USHF.R.U32.HI UR4, URZ, 0x4, UR4 ;  /* 0x000000043f047899 */ /* 0x000fe20008011604 */
[----:B------:R-:W-:Y:S01]  /*26d0*/  IMAD.U32 R13, RZ, RZ, UR9 ;  /* 0x00000009ff0d7e24 */ /* 0x000fe2000f8e00ff */
[----:B------:R-:W-:Y:S01]  /*26e0*/  UMOV UR57, 0x40000040 ;  /* 0x4000004000397882 */ /* 0x000fe20000000000 */
[----:B------:R-:W-:Y:S01]  /*26f0*/  UMOV UR59, 0x40000040 ;  /* 0x40000040003b7882 */ /* 0x000fe20000000000 */
[----:B------:R-:W-:Y:S01]  /*2700*/  ULOP3.LUT UR4, UR4, 0x3fff, URZ, 0xc0, !UPT ;  /* 0x00003fff04047892 */ /* 0x000fe2000f8ec03f */
[----:B------:R-:W-:Y:S01]  /*2710*/  VIADD R2, R18, UR61 ;  /* 0x0000003d12027c36 */ /* 0x000fe20008000000 */
[----:B------:R-:W-:Y:S01]  /*2720*/  UMOV UR13, 0x40000040 ;  /* 0x40000040000d7882 */ /* 0x000fe20000000000 */
[----:B------:R-:W-:Y:S01]  /*2730*/  UMOV UR15, 0x40000040 ;  /* 0x40000040000f7882 */ /* 0x000fe20000000000 */
[----:B------:R-:W-:Y:S01]  /*2740*/  ULOP3.LUT UR5, UR4, 0x10000, URZ, 0xfc, !UPT ;  /* 0x0001000004057892 */ /* 0x000fe2000f8efc3f */
[----:B------:R-:W-:Y:S01]  /*2750*/  IMAD.MOV.U32 R3, RZ, RZ, R2 ;  /* 0x000000ffff037224 */ /* 0x000fe200078e0002 */
[----:B------:R-:W-:Y:S01]  /*2760*/  ULOP3.LUT UR4, UR40, 0x10000, URZ, 0xfc, !UPT ;  /* 0x0001000028047892 */ /* 0x000fe2000f8efc3f */
[----:B------:R-:W-:Y:S01]  /*2770*/  UMOV UR17, 0x40000040 ;  /* 0x4000004000117882 */ /* 0x000fe20000000000 */
[----:B------:R-:W-:-:S02]  /*2780*/  UMOV UR19, 0x40000040 ;  /* 0x4000004000137882 */ /* 0x000fc40000000000 */
[----:B------:R-:W-:Y:S01]  /*2790*/  IMAD.U32 R17, RZ, RZ, UR5 ;  /* 0x00000005ff117e24 */ /* 0x000fe2000f8e00ff */
[----:B------:R-:W-:Y:S02]  /*27a0*/  ULEA UR5, UR36, UR5, 0xb ;  /* 0x0000000524057291 */ /* 0x000fe4000f8e583f */
[----:B------:R-:W-:Y:S01]  /*27b0*/  UMOV UR8, UR4 ;  /* 0x0000000400087c82 */ /* 0x000fe20008000000 */
[----:B------:R-:W-:Y:S01]  /*27c0*/  UIADD3 UR6, UR4, 0x2, URZ ;  /* 0x0000000204067890 */ /* 0x000fe2000fffe03f */
[----:B------:R-:W-:Y:S01]  /*27d0*/  IMAD.U32 R12, RZ, RZ, UR8 ;  /* 0x00000008ff0c7e24 */ /* 0x000fe2000f8e00ff */
[----:B------:R-:W-:Y:S02]  /*27e0*/  UIADD3 UR7, UR5, 0x2, URZ ;  /* 0x0000000205077890 */ /* 0x000fe4000fffe03f */
[----:B------:R-:W-:Y:S01]  /*27f0*/  UMOV UR10, UR5 ;  /* 0x00000005000a7c82 */ /* 0x000fe20008000000 */
[----:B------:R-:W-:Y:S01]  /*2800*/  UIADD3 UR56, UR4, 0x402, URZ ;  /* 0x0000040204387890 */ /* 0x000fe2000fffe03f */
[----:B------:R-:W-:Y:S01]  /*2810*/  HGMMA.64x64x16.F32.BF16 R24, gdesc[UR8], RZ, !UPT, gsb0 ;  /* 0x00e00000081879f0 */ /* 0x000fe2000c0018ff */
[----:B------:R-:W-:Y:S01]  /*2820*/  UMOV UR8, UR6 ;  /* 0x0000000600087c82 */ /* 0x000fe20008000000 */
[----:B------:R-:W-:Y:S01]  /*2830*/  UMOV UR9, 0x40000040 ;  /* 0x4000004000097882 */ /* 0x000fe20000000000 */
[----:B------:R-:W-:Y:S01]  /*2840*/  UMOV UR10, UR7 ;  /* 0x00000007000a7c82 */ /* 0x000fe20008000000 */
[----:B------:R-:W-:Y:S01]  /*2850*/  UMOV UR11, 0x40000040 ;  /* 0x40000040000b7882 */ /* 0x000fe20000000000 */
[----:B------:R-:W-:Y:S01]  /*2860*/  UIADD3 UR6, UR4, 0x4, URZ ;  /* 0x0000000404067890 */ /* 0x000fe2000fffe03f */
[----:B------:R-:W-:Y:S01]  /*2870*/  IMAD.U32 R10, RZ, RZ, UR8 ;  /* 0x00000008ff0a7e24 */ /* 0x000fe2000f8e00ff */
[----:B------:R-:W-:Y:S01]  /*2880*/  UIADD3 UR7, UR5, 0x4, URZ ;  /* 0x0000000405077890 */ /* 0x000fe2000fffe03f */
[----:B------:R-:W-:Y:S01]  /*2890*/  IMAD.U32 R11, RZ, RZ, UR9 ;  /* 0x00000009ff0b7e24 */ /* 0x000fe2000f8e00ff */
[----:B------:R-:W-:-:S02]  /*28a0*/  UIADD3 UR58, UR5, 0x202, URZ ;  /* 0x00000202053a7890 */ /* 0x000fc4000fffe03f */
[----:B------:R-:W-:Y:S02]  /*28b0*/  UIADD3 UR12, UR4, 0x406, URZ ;  /* 0x00000406040c7890 */ /* 0x000fe4000fffe03f */
[----:B------:R-:W-:Y:S02]  /*28c0*/  UIADD3 UR14, UR5, 0x206, URZ ;  /* 0x00000206050e7890 */ /* 0x000fe4000fffe03f */
[----:B------:R-:W-:Y:S02]  /*28d0*/  UIADD3 UR16, UR4, 0x800, URZ ;  /* 0x0000080004107890 */ /* 0x000fe4000fffe03f */
[----:B------:R-:W-:Y:S02]  /*28e0*/  UIADD3 UR18, UR5, 0x400, URZ ;  /* 0x0000040005127890 */ /* 0x000fe4000fffe03f */
[----:B------:R-:W-:Y:S02]  /*28f0*/  UIADD3 UR20, UR4, 0x802, URZ ;  /* 0x0000080204147890 */ /* 0x000fe4000fffe03f */
[----:B------:R-:W-:Y:S01]  /*2900*/  UIADD3 UR22, UR5, 0x402, URZ ;  /* 0x0000040205167890 */ /* 0x000fe2000fffe03f */
[----:B------:R-:W-:Y:S01]  /*2910*/  UMOV UR21, 0x40000040 ;  /* 0x4000004000157882 */ /* 0x000fe20000000000 */
[----:B------:R-:W-:Y:S01]  /*2920*/  UMOV UR23, 0x40000040 ;  /* 0x4000004000177882 */ /* 0x000fe20000000000 */
[----:B------:R-:W-:-:S02]  /*2930*/  UIADD3 UR24, UR4, 0x804, URZ ;  /* 0x0000080404187890 */ /* 0x000fc4000fffe03f */
[----:B------:R-:W-:Y:S01]  /*2940*/  UIADD3 UR26, UR5, 0x404, URZ ;  /* 0x00000404051a7890 */ /* 0x000fe2000fffe03f */
[----:B------:R-:W-:Y:S01]  /*2950*/  UMOV UR25, 0x40000040 ;  /* 0x4000004000197882 */ /* 0x000fe20000000000 */
[----:B------:R-:W-:Y:S01]  /*2960*/  UMOV UR27, 0x40000040 ;  /* 0x40000040001b7882 */ /* 0x000fe20000000000 */
[----:B------:R-:W-:Y:S02]  /*2970*/  UIADD3 UR28, UR4, 0x806, URZ ;  /* 0x00000806041c7890 */ /* 0x000fe4000fffe03f */
[----:B------:R-:W-:Y:S01]  /*2980*/  UIADD3 UR30, UR5, 0x406, URZ ;  /* 0x00000406051e7890 */ /* 0x000fe2000fffe03f */
[----:B------:R-:W-:Y:S01]  /*2990*/  UMOV UR29, 0x40000040 ;  /* 0x40000040001d7882 */ /* 0x000fe20000000000 */
[----:B------:R-:W-:Y:S01]  /*29a0*/  UMOV UR31, 0x40000040 ;  /* 0x40000040001f7882 */ /* 0x000fe20000000000 */
        /* <DEDUP_REMOVED lines=16> */
[----:B------:R-:W-:-:S02]  /*2ab0*/  WARPGROUP.DEPBAR.LE gsb0, 0x0 ;  /* 0x00008000000079c5 */ /* 0x000fc40000010000 */
[----:B------:R-:W-:-:S06]  /*2ac0*/  WARPGROUP.ARRIVE ;  /* 0x00000000000079c5 */ /* 0x000fcc0000000000 */
[----:B------:R-:W-:Y:S01]  /*2ad0*/  HGMMA.64x64x16.F32.BF16 R24, gdesc[UR8], R24, gsb0 ;  /* 0x00e00000081879f0 */ /* 0x000fe20008001818 */
        /* <DEDUP_REMOVED lines=8> */
[----:B------:R-:W-:Y:S02]  /*2b60*/  WARPGROUP.DEPBAR.LE gsb0, 0x0 ;  /* 0x00008000000079c5 */ /* 0x000fe40000010000 */
        /* <DEDUP_REMOVED lines=17> */
[----:B------:R-:W-:Y:S02]  /*2c80*/  IMAD.U32 R4, RZ, RZ, UR8 ;  /* 0x00000008ff047e24 */ /* 0x000fe4000f8e00ff */
[----:B------:R-:W-:Y:S01]  /*2c90*/  IMAD.U32 R5, RZ, RZ, UR9 ;  /* 0x00000009ff057e24 */ /* 0x000fe2000f8e00ff */
[----:B------:R-:W-:Y:S02]  /*2ca0*/  WARPGROUP.DEPBAR.LE gsb0, 0x0 ;  /* 0x00008000000079c5 */ /* 0x000fe40000010000 */
[----:B------:R-:W-:-:S06]  /*2cb0*/  WARPGROUP.ARRIVE ;  /* 0x00000000000079c5 */ /* 0x000fcc0000000000 */
[----:B------:R-:W-:Y:S01]  /*2cc0*/  HGMMA.64x64x16.F32.BF16 R24, gdesc[UR8], R24, gsb0 ;  /* 0x00e00000081879f0 */ /* 0x000fe20008001818 */
[----:B------:R-:W-:Y:S02]  /*2cd0*/  UIADD3 UR8, UR4, 0x404, URZ ;  /* 0x0000040404087890 */ /* 0x000fe4000fffe03f */
[----:B------:R-:W-:Y:S01]  /*2ce0*/  UIADD3 UR10, UR5, 0x204, URZ ;  /* 0x00000204050a7890 */ /* 0x000fe2000fffe03f */
[----:B------:R-:W-:Y:S01]  /*2cf0*/  UMOV UR9, 0x40000040 ;  /* 0x4000004000097882 */ /* 0x000fe20000000000 */
[----:B------:R-:W-:Y:S01]  /*2d00*/  UMOV UR11, 0x40000040 ;  /* 0x40000040000b7882 */ /* 0x000fe20000000000 */
[----:B------:R-:W-:Y:S01]  /*2d10*/  ULDC UR5, c[0x0][0x448] ;  /* 0x0001120000057ab9 */ /* 0x000fe20000000800 */
[----:B------:R-:W-:Y:S01]  /*2d20*/  ULDC UR4, c[0x0][0x9d8] ;  /* 0x0002760000047ab9 */ /* 0x000fe20000000800 */
[----:B------:R-:W-:-:S06]  /*2d30*/  UISETP.NE.AND UP0, UPT, UR5, 0x1, UPT ;  /* 0x000000010500788c */ /* 0x000fcc000bf05270 */
[----:B------:R-:W-:Y:S02]  /*2d40*/  PLOP3.LUT P2, PT, PT, PT, UP0, 0x80, 0x0 ;  /* 0x000000000000781c */ /* 0x000fe40003f4f008 */
[----:B------:R-:W-:-:S03]  /*2d50*/  PLOP3.LUT P3, PT, PT, PT, UP0, 0x80, 0x0 ;  /* 0x000000000000781c */ /* 0x000fc60003f6f008 */
[----:B------:R-:W-:-:S08]  /*2d60*/  @UP0 ULDC UR5, c[0x0][0x44c] ;  /* 0x0001130000050ab9 */ /* 0x000fd00000000800 */
[----:B------:R-:W-:Y:S01]  /*2d70*/  @P2 IMAD.HI.U32 R14, R2, UR5, RZ ;  /* 0x00000005020e2c27 */ /* 0x000fe2000f8e00ff */
[----:B------:R-:W-:-:S03]  /*2d80*/  @UP0 ULDC UR5, c[0x0][0x450] ;  /* 0x0001140000050ab9 */ /* 0x000fc60000000800 */
[----:B------:R-:W-:Y:S01]  /*2d90*/  @!P1 VIADD R2, R15, 0x30840 ;  /* 0x000308400f029836 */ /* 0x000fe20000000000 */
[----:B------:R-:W-:Y:S01]  /*2da0*/  @P3 SHF.R.U32.HI R3, RZ, UR5, R14 ;  /* 0x00000005ff033c19 */ /* 0x000fe2000801160e */
[----:B01----:R-:W-:-:S03]  /*2db0*/  IMAD.MOV.U32 R15, RZ, RZ, -0x40 ;  /* 0xffffffc0ff0f7424 */ /* 0x003fc600078e00ff */
[----:B------:R-:W-:Y:S01]  /*2dc0*/  @!P1 PRMT R2, RZ, 0x654, R2 ;  /* 0x00000654ff029816 */ /* 0x000fe20000000002 */
[----:B------:R-:W0:Y:S01]  /*2dd0*/  SHFL.IDX PT, R59, R3, RZ, 0x1c1f ;  /* 0x001c1fff033b7589 */ /* 0x000e2200000e0000 */
[----:B------:R-:W-:Y:S02]  /*2de0*/  WARPGROUP.DEPBAR.LE gsb0, 0x0 ;  /* 0x00008000000079c5 */ /* 0x000fe40000010000 */
[----:B------:R-:W-:-:S06]  /*2df0*/  WARPGROUP.ARRIVE ;  /* 0x00000000000079c5 */ /* 0x000fcc0000000000 */
[----:B------:R-:W-:Y:S01]  /*2e00*/  HGMMA.64x64x16.F32.BF16 R24, gdesc[UR56], R24, gsb0 ;  /* 0x00e00000381879f0 */ /* 0x000fe20008001818 */
[----:B------:R-:W-:Y:S02]  /*2e10*/  ULDC UR58, c[0x0][0x9dc] ;  /* 0x00027700003a7ab9 */ /* 0x000fe40000000800 */
[----:B------:R-:W-:Y:S01]  /*2e20*/  ULOP3.LUT UR58, URZ, UR58, URZ, 0x33, !UPT ;  /* 0x0000003a3f3a7292 */ /* 0x000fe2000f8e333f */
        /* <DEDUP_REMOVED lines=63> */
[----:B------:R-:W-:Y:S01]  /*3220*/  ULDC.64 UR4, c[0x0][0x9e0] ;  /* 0x0002780000047ab9 */ /* 0x000fe20000000a00 */
[----:B------:R1:W2:Y:S01]  /*3230*/  MUFU.TANH R21, R31 ;  /* 0x0000001f00157308 */ /* 0x0002a20000002400 */
[----:B------:R-:W-:Y:S01]  /*3240*/  UISETP.GE.AND UP1, UPT, UR5, 0x1, UPT ;  /* 0x000000010500788c */ /* 0x000fe2000bf26270 */
[----:B------:R3:W-:Y:S05]  /*3250*/  @!P1 SYNCS.ARRIVE.TRANS64.RED.A1T0 RZ, [R2+URZ], RZ ;  /* 0x000000ff02ff99a7 */ /* 0x0007ea000810043f */
[----:B------:R-:W-:Y:S01]  /*3260*/  PLOP3.LUT P2, PT, PT, PT, UP1, 0x40, 0x0 ;  /* 0x000000000000781c */ /* 0x000fe20003f4e818 */
[----:B------:R-:W4:Y:S01]  /*3270*/  MUFU.TANH R24, R24 ;  /* 0x0000001800187308 */ /* 0x000f220000002400 */
[----:B-1----:R-:W-:-:S02]  /*3280*/  IMAD R31, R152, R15, 0x40 ;  /* 0x00000040981f7424 */ /* 0x002fc400078e020f */
[----:B------:R-:W-:-:S03]  /*3290*/  IMAD.U32 R15, RZ, RZ, UR39 ;  /* 0x00000027ff0f7e24 */ /* 0x000fc6000f8e00ff */
[----:B---3--:R-:W-:Y:S02]  /*32a0*/  IADD3 R2, -R16, 0x1, R31 ;  /* 0x0000000110027810 */ /* 0x008fe40007ffe11f */
[----:B------:R-:W1:Y:S02]  /*32b0*/  MUFU.TANH R25, R25 ;  /* 0x0000001900197308 */ /* 0x000e640000002400 */
[----:B------:R-:W-:-:S05]  /*32c0*/  IADD3 R2, -R15, UR60, R2 ;  /* 0x0000003c0f027c10 */ /* 0x000fca000fffe102 */
[C---:B------:R-:W-:Y:S01]  /*32d0*/  VIADD R57, R2.reuse, UR4 ;  /* 0x0000000402397c36 */ /* 0x040fe20008000000 */
[----:B------:R-:W3:Y:S01]  /*32e0*/  MUFU.TANH R0, R0 ;  /* 0x0000000000007308 */ /* 0x000ee20000002400 */
[----:B------:R-:W-:-:S04]  /*32f0*/  VIADD R56, R2, UR58 ;  /* 0x0000003a02387c36 */ /* 0x000fc80008000000 */
[----:B0-----:R-:W-:-:S03]  /*3300*/  IMAD.IADD R14, R56, 0x1, R59 ;  /* 0x00000001380e7824 */ /* 0x001fc600078e023b */
        /* <DEDUP_REMOVED lines=26> */
[----:B------:R5:W0:Y:S08]  /*34b0*/  MUFU.TANH R30, R46 ;  /* 0x0000002e001e7308 */ /* 0x000a300000002400 */
[----:B------:R2:W0:Y:S01]  /*34c0*/  MUFU.TANH R26, R38 ;  /* 0x00000026001a7308 */ /* 0x0004220000002400 */
[----:B-----5:R-:W-:-:S04]  /*34d0*/  IADD3 R46, -R16, UR60, R31 ;  /* 0x0000003c102e7c10 */ /* 0x020fc8000fffe11f */
[----:B------:R-:W-:Y:S02]  /*34e0*/  VIADDMNMX R2, R59, R57, R46, PT ;  /* 0x000000393b027246 */ /* 0x000fe4000380012e */
[----:B--2---:R-:W-:Y:S01]  /*34f0*/  LEA R38, R152, 0xffffffc0, 0x6 ;  /* 0xffffffc098267811 */ /* 0x004fe200078e30ff */
[----:B-1-34-:R-:W-:Y:S06]  /*3500*/  @P2 BRA `(.L_x_1214) ;  /* 0x00000000005c2947 */ /* 0x01afec0003800000 */
[----:B------:R-:W-:Y:S01]  /*3510*/  IMAD.U32 R58, RZ, RZ, UR39 ;  /* 0x00000027ff3a7e24 */ /* 0x000fe2000f8e00ff */
[----:B------:R-:W-:Y:S04]  /*3520*/  BSSY B0, `(.L_x_1215) ;  /* 0x0000011000007945 */ /* 0x000fe80003800000 */
[----:B------:R-:W-:-:S04]  /*3530*/  IADD3 R15, -R58, UR60, R59 ;  /* 0x0000003c3a0f7c10 */ /* 0x000fc8000fffe13b */
[----:B------:R-:W-:-:S13]  /*3540*/  ISETP.GT.AND P2, PT, R15, -0x1, PT ;  /* 0xffffffff0f00780c */ /* 0x000fda0003f44270 */
[----:B------:R-:W-:Y:S05]  /*3550*/  @P2 BRA `(.L_x_1216) ;  /* 0x0000000000202947 */ /* 0x000fea0003800000 */
[----:B------:R-:W-:Y:S01]  /*3560*/  UISETP.NE.AND UP2, UPT, UR5, 0x1, UPT ;  /* 0x000000010500788c */ /* 0x000fe2000bf45270 */
[----:B------:R-:W-:-:S05]  /*3570*/  LOP3.LUT R15, RZ, R15, RZ, 0x33, !PT ;  /* 0x0000000fff0f7212 */ /* 0x000fca00078e33ff */
[----:B------:R-:W-:-:S05]  /*3580*/  PLOP3.LUT P2, PT, PT, PT, UP2, 0x80, 0x0 ;  /* 0x000000000000781c */ /* 0x000fca0003f4f028 */
[----:B------:R-:W-:-:S08]  /*3590*/  @UP2 ULDC.64 UR6, c[0x0][0x9e8] ;  /* 0x00027a0000062ab9 */ /* 0x000fd00000000a00 */
[----:B------:R-:W-:-:S05]  /*35a0*/  @P2 IMAD.HI.U32 R58, R15, UR6, RZ ;  /* 0x000000060f3a2c27 */ /* 0x000fca000f8e00ff */
[----:B------:R-:W-:-:S04]  /*35b0*/  @P2 SHF.R.U32.HI R15, RZ, UR7, R58 ;  /* 0x00000007ff0f2c19 */ /* 0x000fc8000801163a */
[----:B------:R-:W-:Y:S01]  /*35c0*/  LOP3.LUT R15, RZ, R15, RZ, 0x33, !PT ;  /* 0x0000000fff0f7212 */ /* 0x000fe200078e33ff */
[----:B------:R-:W-:Y:S06]  /*35d0*/  BRA `(.L_x_1217) ;  /* 0x0000000000147947 */ /* 0x000fec0003800000 */
.L_x_1216:
[----:B------:R-:W-:-:S06]  /*35e0*/  UISETP.NE.AND UP2, UPT, UR5, 0x1, UPT ;  /* 0x000000010500788c */ /* 0x000fcc000bf45270 */
[----:B------:R-:W-:-:S05]  /*35f0*/  PLOP3.LUT P2, PT, PT, PT, UP2, 0x80, 0x0 ;  /* 0x000000000000781c */ /* 0x000fca0003f4f028 */
[----:B------:R-:W-:-:S08]  /*3600*/  @UP2 ULDC.64 UR6, c[0x0][0x9e8] ;  /* 0x00027a0000062ab9 */ /* 0x000fd00000000a00 */
[----:B------:R-:W-:-:S05]  /*3610*/  @P2 IMAD.HI.U32 R58, R15, UR6, RZ ;  /* 0x000000060f3a2c27 */ /* 0x000fca000f8e00ff */
[----:B------:R-:W-:-:S07]  /*3620*/  @P2 SHF.R.U32.HI R15, RZ, UR7, R58 ;  /* 0x00000007ff0f2c19 */ /* 0x000fce000801163a */
.L_x_1217:
[----:B------:R-:W-:Y:S05]  /*3630*/  BSYNC B0 ;  /* 0x0000000000007941 */ /* 0x000fea0003800000 */
.L_x_1215:
[----:B------:R-:W-:-:S04]  /*3640*/  IMAD R15, R15, UR5, -R38 ;  /* 0x000000050f0f7c24 */ /* 0x000fc8000f8e0a26 */
[----:B------:R-:W-:-:S05]  /*3650*/  IMAD.IADD R15, R15, 0x1, -R16 ;  /* 0x000000010f0f7824 */ /* 0x000fca00078e0a10 */
[----:B------:R-:W-:Y:S02]  /*3660*/  VIMNMX R14, R14, R15, !PT ;  /* 0x0000000f0e0e7248 */ /* 0x000fe40007fe0100 */
[----:B------:R-:W-:-:S07]  /*3670*/  VIADDMNMX R2, R15, UR5, R2, PT ;  /* 0x000000050f027c46 */ /* 0x000fce000b800102 */
.L_x_1214:
[C---:B------:R-:W-:Y:S01]  /*3680*/  ISETP.GE.AND P2, PT, R31.reuse, 0x2, PT ;  /* 0x000000021f00780c */ /* 0x040fe20003f46270 */
[----:B------:R-:W1:Y:S01]  /*3690*/  SHFL.IDX PT, R3, R3, 0x1, 0x1c1f ;  /* 0x003c1f0003037f89 */ /* 0x000e6200000e0000 */
[C---:B------:R-:W-:Y:S02]  /*36a0*/  ISETP.GE.AND P6, PT, R31.reuse, 0xa, PT ;  /* 0x0000000a1f00780c */ /* 0x040fe40003fc6270 */
[----:B------:R-:W-:Y:S02]  /*36b0*/  ISETP.GT.AND P4, PT, R14, 0x1, !P2 ;  /* 0x000000010e00780c */ /* 0x000fe40005784270 */
[----:B------:R-:W-:Y:S02]  /*36c0*/  ISETP.GE.AND P3, PT, R31, 0x9, PT ;  /* 0x000000091f00780c */ /* 0x000fe40003f66270 */
[----:B------:R-:W-:Y:S02]  /*36d0*/  ISETP.LT.OR P4, PT, R2, 0x2, P4 ;  /* 0x000000020200780c */ /* 0x000fe40002781670 */
[----:B------:R-:W-:-:S02]  /*36e0*/  ISETP.GT.AND P5, PT, R14, 0x8, !P3 ;  /* 0x000000080e00780c */ /* 0x000fc40005fa4270 */
[----:B------:R-:W-:Y:S02]  /*36f0*/  FSEL R58, R25, -INF , !P4 ;  /* 0xff800000193a7808 */ /* 0x000fe40006000000 */
[----:B------:R-:W-:Y:S02]  /*3700*/  ISETP.GT.AND P4, PT, R14, 0x9, !P6 ;  /* 0x000000090e00780c */ /* 0x000fe40007784270 */
[----:B------:R-:W-:Y:S02]  /*3710*/  P2R R25, PR, RZ, 0x40 ;  /* 0x00000040ff197803 */ /* 0x000fe40000000000 */
[----:B------:R-:W-:Y:S02]  /*3720*/  ISETP.LT.OR P4, PT, R2, 0xa, P4 ;  /* 0x0000000a0200780c */ /* 0x000fe40002781670 */
[----:B------:R-:W-:Y:S02]  /*3730*/  ISETP.GE.AND P6, PT, R31, 0x11, PT ;  /* 0x000000111f00780c */ /* 0x000fe40003fc6270 */
[----:B0-----:R-:W-:-:S02]  /*3740*/  FSEL R62, R29, -INF , !P4 ;  /* 0xff8000001d3e7808 */ /* 0x001fc40006000000 */
[----:B------:R-:W-:Y:S02]  /*3750*/  ISETP.LT.OR P5, PT, R2, 0x9, P5 ;  /* 0x000000090200780c */ /* 0x000fe40002fa1670 */
[----:B------:R-:W-:Y:S02]  /*3760*/  ISETP.GT.AND P4, PT, R14, 0x10, !P6 ;  /* 0x000000100e00780c */ /* 0x000fe40007784270 */
[----:B------:R-:W-:Y:S02]  /*3770*/  FSEL R60, R28, -INF , !P5 ;  /* 0xff8000001c3c7808 */ /* 0x000fe40006800000 */
[----:B------:R-:W-:Y:S02]  /*3780*/  ISETP.LT.OR P4, PT, R2, 0x11, P4 ;  /* 0x000000110200780c */ /* 0x000fe40002781670 */
[----:B------:R-:W-:Y:S02]  /*3790*/  ISETP.GE.AND P5, PT, R31, 0x12, PT ;  /* 0x000000121f00780c */ /* 0x000fe40003fa6270 */
[----:B------:R-:W-:-:S02]  /*37a0*/  FSEL R64, R32, -INF , !P4 ;  /* 0xff80000020407808 */ /* 0x000fc40006000000 */
[----:B------:R-:W-:Y:S02]  /*37b0*/  ISETP.GT.AND P4, PT, R14, 0x11, !P5 ;  /* 0x000000110e00780c */ /* 0x000fe40006f84270 */
[----:B------:R-:W-:Y:S02]  /*37c0*/  P2R R29, PR, RZ, 0x20 ;  /* 0x00000020ff1d7803 */ /* 0x000fe40000000000 */
[----:B------:R-:W-:Y:S02]  /*37d0*/  ISETP.LT.OR P4, PT, R2, 0x12, P4 ;  /* 0x000000120200780c */ /* 0x000fe40002781670 */
[----:B------:R-:W-:Y:S02]  /*37e0*/  ISETP.GE.AND P5, PT, R31, 0x19, PT ;  /* 0x000000191f00780c */ /* 0x000fe40003fa6270 */
[----:B------:R-:W-:Y:S02]  /*37f0*/  FSEL R66, R33, -INF , !P4 ;  /* 0xff80000021427808 */ /* 0x000fe40006000000 */
[----:B------:R-:W-:-:S02]  /*3800*/  ISETP.GT.AND P4, PT, R14, 0x18, !P5 ;  /* 0x000000180e00780c */ /* 0x000fc40006f84270 */
[----:B------:R-:W-:Y:S02]  /*3810*/  P2R R32, PR, RZ, 0x20 ;  /* 0x00000020ff207803 */ /* 0x000fe40000000000 */
[----:B------:R-:W-:Y:S02]  /*3820*/  ISETP.LT.OR P4, PT, R2, 0x19, P4 ;  /* 0x000000190200780c */ /* 0x000fe40002781670 */
[----:B------:R-:W-:Y:S02]  /*3830*/  ISETP.GE.AND P5, PT, R31, 0x1a, PT ;  /* 0x0000001a1f00780c */ /* 0x000fe40003fa6270 */
[----:B------:R-:W-:Y:S02]  /*3840*/  FSEL R68, R36, -INF , !P4 ;  /* 0xff80000024447808 */ /* 0x000fe40006000000 */
[----:B------:R-:W-:Y:S02]  /*3850*/  ISETP.GT.AND P4, PT, R14, 0x19, !P5 ;  /* 0x000000190e00780c */ /* 0x000fe40006f84270 */
[----:B------:R-:W-:-:S02]  /*3860*/  P2R R33, PR, RZ, 0x20 ;  /* 0x00000020ff217803 */ /* 0x000fc40000000000 */
[----:B------:R-:W-:Y:S02]  /*3870*/  ISETP.LT.OR P4, PT, R2, 0x1a, P4 ;  /* 0x0000001a0200780c */ /* 0x000fe40002781670 */
[----:B------:R-:W-:Y:S02]  /*3880*/  ISETP.GE.AND P5, PT, R31, 0x21, PT ;  /* 0x000000211f00780c */ /* 0x000fe40003fa6270 */
[----:B------:R-:W-:Y:S02]  /*3890*/  FSEL R70, R37, -INF , !P4 ;  /* 0xff80000025467808 */ /* 0x000fe40006000000 */
[----:B------:R-:W-:Y:S02]  /*38a0*/  ISETP.GT.AND P4, PT, R14, 0x20, !P5 ;  /* 0x000000200e00780c */ /* 0x000fe40006f84270 */
[----:B------:R-:W-:Y:S02]  /*38b0*/  P2R R37, PR, RZ, 0x20 ;  /* 0x00000020ff257803 */ /* 0x000fe40000000000 */
[----:B------:R-:W-:-:S02]  /*38c0*/  ISETP.LT.OR P4, PT, R2, 0x21, P4 ;  /* 0x000000210200780c */ /* 0x000fc40002781670 */
[C---:B------:R-:W-:Y:S02]  /*38d0*/  ISETP.GE.AND P5, PT, R31.reuse, 0x22, PT ;  /* 0x000000221f00780c */ /* 0x040fe40003fa6270 */
[----:B------:R-:W-:Y:S02]  /*38e0*/  FSEL R72, R40, -INF , !P4 ;  /* 0xff80000028487808 */ /* 0x000fe40006000000 */
[----:B------:R-:W-:Y:S02]  /*38f0*/  ISETP.GT.AND P4, PT, R14, 0x21, !P5 ;  /* 0x000000210e00780c */ /* 0x000fe40006f84270 */
[----:B------:R-:W-:Y:S02]  /*3900*/  P2R R40, PR, RZ, 0x20 ;  /* 0x00000020ff287803 */ /* 0x000fe40000000000 */
[----:B------:R-:W-:Y:S02]  /*3910*/  ISETP.LT.OR P4, PT, R2, 0x22, P4 ;  /* 0x000000220200780c */ /* 0x000fe40002781670 */
[----:B------:R-:W-:-:S02]  /*3920*/  ISETP.GE.AND P5, PT, R31, 0x29, PT ;  /* 0x000000291f00780c */ /* 0x000fc40003fa6270 */
[----:B------:R-:W-:Y:S02]  /*3930*/  FSEL R74, R41, -INF , !P4 ;  /* 0xff800000294a7808 */ /* 0x000fe40006000000 */
[----:B------:R-:W-:Y:S02]  /*3940*/  ISETP.GT.AND P4, PT, R14, 0x28, !P5 ;  /* 0x000000280e00780c */ /* 0x000fe40006f84270 */
[----:B------:R-:W-:Y:S02]  /*3950*/  P2R R41, PR, RZ, 0x20 ;  /* 0x00000020ff297803 */ /* 0x000fe40000000000 */
        /* <DEDUP_REMOVED lines=11> */
[----:B------:R-:W-:Y:S02]  /*3a10*/  P2R R28, PR, RZ, 0x40 ;  /* 0x00000040ff1c7803 */ /* 0x000fe40000000000 */
[----:B------:R-:W-:Y:S02]  /*3a20*/  FSEL R80, R48, -INF , !P4 ;  /* 0xff80000030507808 */ /* 0x000fe40006000000 */
[----:B------:R-:W-:-:S04]  /*3a30*/  ISETP.GE.AND P4, PT, R31, 0x32, PT ;  /* 0x000000321f00780c */ /* 0x000fc80003f86270 */
[----:B------:R-:W-:-:S04]  /*3a40*/  ISETP.GT.AND P5, PT, R14, 0x31, !P4 ;  /* 0x000000310e00780c */ /* 0x000fc800067a4270 */
[----:B------:R-:W-:-:S04]  /*3a50*/  ISETP.LT.OR P5, PT, R2, 0x32, P5 ;  /* 0x000000320200780c */ /* 0x000fc80002fa1670 */
[----:B------:R-:W-:Y:S02]  /*3a60*/  FSEL R82, R49, -INF , !P5 ;  /* 0xff80000031527808 */ /* 0x000fe40006800000 */
[----:B------:R-:W-:-:S04]  /*3a70*/  ISETP.GE.AND P5, PT, R31, 0x39, PT ;  /* 0x000000391f00780c */ /* 0x000fc80003fa6270 */
[----:B------:R-:W-:-:S04]  /*3a80*/  ISETP.GT.AND P6, PT, R14, 0x38, !P5 ;  /* 0x000000380e00780c */ /* 0x000fc80006fc4270 */
[----:B------:R-:W-:-:S04]  /*3a90*/  ISETP.LT.OR P6, PT, R2, 0x39, P6 ;  /* 0x000000390200780c */ /* 0x000fc800037c1670 */
[----:B------:R-:W-:Y:S02]  /*3aa0*/  FSEL R52, R52, -INF , !P6 ;  /* 0xff80000034347808 */ /* 0x000fe40007000000 */
[----:B------:R-:W-:-:S04]  /*3ab0*/  ISETP.GE.AND P6, PT, R31, 0x1, PT ;  /* 0x000000011f00780c */ /* 0x000fc80003fc6270 */
[----:B------:R-:W-:Y:S02]  /*3ac0*/  P2R R15, PR, RZ, 0x40 ;  /* 0x00000040ff0f7803 */ /* 0x000fe40000000000 */
[----:B------:R-:W-:-:S04]  /*3ad0*/  ISETP.GT.AND P6, PT, R14, RZ, !P6 ;  /* 0x000000ff0e00720c */ /* 0x000fc800077c4270 */
[----:B------:R-:W-:-:S04]  /*3ae0*/  ISETP.LT.OR P6, PT, R2, 0x1, P6 ;  /* 0x000000010200780c */ /* 0x000fc800037c1670 */
[----:B------:R-:W-:Y:S02]  /*3af0*/  FSEL R36, R24, -INF , !P6 ;  /* 0xff80000018247808 */ /* 0x000fe40007000000 */
[----:B------:R-:W-:-:S04]  /*3b00*/  ISETP.GE.AND P6, PT, R31, 0x3a, PT ;  /* 0x0000003a1f00780c */ /* 0x000fc80003fc6270 */
[----:B------:R-:W-:Y:S02]  /*3b10*/  P2R R31, PR, RZ, 0x40 ;  /* 0x00000040ff1f7803 */ /* 0x000fe40000000000 */
[----:B------:R-:W-:Y:S01]  /*3b20*/  ISETP.GT.AND P6, PT, R14, 0x39, !P6 ;  /* 0x000000390e00780c */ /* 0x000fe200077c4270 */
[----:B-1----:R-:W-:-:S03]  /*3b30*/  IMAD.IADD R14, R56, 0x1, R3 ;  /* 0x00000001380e7824 */ /* 0x002fc600078e0203 */
[----:B------:R-:W-:Y:S02]  /*3b40*/  ISETP.LT.OR P6, PT, R2, 0x3a, P6 ;  /* 0x0000003a0200780c */ /* 0x000fe400037c1670 */
[----:B------:R-:W-:Y:S02]  /*3b50*/  VIADDMNMX R2, R3, R57, R46, PT ;  /* 0x0000003903027246 */ /* 0x000fe4000380012e */
[----:B------:R-:W-:Y:S02]  /*3b60*/  FSEL R84, R53, -INF , !P6 ;  /* 0xff80000035547808 */ /* 0x000fe40007000000 */
[----:B------:R-:W-:-:S13]  /*3b70*/  PLOP3.LUT P6, PT, PT, PT, UP1, 0x40, 0x0 ;  /* 0x000000000000781c */ /* 0x000fda0003fce818 */
[----:B------:R-:W-:Y:S05]  /*3b80*/  @P6 BRA `(.L_x_1218) ;  /* 0x0000000000646947 */ /* 0x000fea0003800000 */
        /* <DEDUP_REMOVED lines=9> */
[----:B------:R-:W-:Y:S01]  /*3c20*/  @P6 IMAD.HI.U32 R24, R3, UR6, RZ ;  /* 0x0000000603186c27 */ /* 0x000fe2000f8e00ff */
[----:B------:R-:W-:-:S13]  /*3c30*/  PLOP3.LUT P6, PT, PT, PT, UP2, 0x80, 0x0 ;  /* 0x000000000000781c */ /* 0x000fda0003fcf028 */
[----:B------:R-:W-:-:S04]  /*3c40*/  @P6 SHF.R.U32.HI R3, RZ, UR7, R24 ;  /* 0x00000007ff036c19 */ /* 0x000fc80008011618 */
[----:B------:R-:W-:Y:S01]  /*3c50*/  LOP3.LUT R3, RZ, R3, RZ, 0x33, !PT ;  /* 0x00000003ff037212 */ /* 0x000fe200078e33ff */
[----:B------:R-:W-:Y:S06]  /*3c60*/  BRA `(.L_x_1221) ;  /* 0x0000000000187947 */ /* 0x000fec0003800000 */
.L_x_1220:
[----:B------:R-:W-:-:S06]  /*3c70*/  UISETP.NE.AND UP2, UPT, UR5, 0x1, UPT ;  /* 0x000000010500788c */ /* 0x000fcc000bf45270 */
[----:B------:R-:W-:-:S05]  /*3c80*/  PLOP3.LUT P6, PT, PT, PT, UP2, 0x80, 0x0 ;  /* 0x000000000000781c */ /* 0x000fca0003fcf028 */
[----:B------:R-:W-:-:S08]  /*3c90*/  @UP2 ULDC.64 UR6, c[0x0][0x9e8] ;  /* 0x00027a0000062ab9 */ /* 0x000fd00000000a00 */
[----:B------:R-:W-:Y:S01]  /*3ca0*/  @P6 IMAD.HI.U32 R24, R3, UR6, RZ ;  /* 0x0000000603186c27 */ /* 0x000fe2000f8e00ff */
[----:B------:R-:W-:-:S13]  /*3cb0*/  PLOP3.LUT P6, PT, PT, PT, UP2, 0x80, 0x0 ;  /* 0x000000000000781c */ /* 0x000fda0003fcf028 */
[----:B------:R-:W-:-:S07]  /*3cc0*/  @P6 SHF.R.U32.HI R3, RZ, UR7, R24 ;  /* 0x00000007ff036c19 */ /* 0x000fce0008011618 */
.L_x_1221:
[----:B------:R-:W-:Y:S05]  /*3cd0*/  BSYNC B0 ;  /* 0x0000000000007941 */ /* 0x000fea0003800000 */
.L_x_1219:
[----:B------:R-:W-:-:S04]  /*3ce0*/  IMAD R3, R3, UR5, -R38 ;  /* 0x0000000503037c24 */ /* 0x000fc8000f8e0a26 */
[----:B------:R-:W-:-:S05]  /*3cf0*/  IMAD.IADD R3, R3, 0x1, -R16 ;  /* 0x0000000103037824 */ /* 0x000fca00078e0a10 */
[----:B------:R-:W-:Y:S02]  /*3d00*/  VIMNMX R14, R14, R3, !PT ;  /* 0x000000030e0e7248 */ /* 0x000fe40007fe0100 */
[----:B------:R-:W-:-:S07]  /*3d10*/  VIADDMNMX R2, R3, UR5, R2, PT ;  /* 0x0000000503027c46 */ /* 0x000fce000b800102 */
.L_x_1218:
[----:B------:R-:W-:Y:S01]  /*3d20*/  ISETP.GT.AND P2, PT, R14, 0x1, !P2 ;  /* 0x000000010e00780c */ /* 0x000fe20005744270 */
[----:B------:R-:W-:Y:S01]  /*3d30*/  ULDC UR6, c[0x0][0x988] ;  /* 0x0002620000067ab9 */ /* 0x000fe20000000800 */
[----:B------:R-:W-:Y:S01]  /*3d40*/  ISETP.NE.AND P6, PT, R15, RZ, PT ;  /* 0x000000ff0f00720c */ /* 0x000fe20003fc5270 */
[----:B------:R-:W-:Y:S01]  /*3d50*/  @UP0 ULDC UR10, c[0x0][0x44c] ;  /* 0x00011300000a0ab9 */ /* 0x000fe20000000800 */
[----:B------:R-:W-:Y:S01]  /*3d60*/  ISETP.LT.OR P2, PT, R2, 0x2, P2 ;  /* 0x000000020200780c */ /* 0x000fe20001741670 */
[----:B------:R-:W-:Y:S01]  /*3d70*/  UIMAD.WIDE.U32 UR10, UR61, UR10, URZ ;  /* 0x0000000a3d0a72a5 */ /* 0x000fe2000f8e003f */
[----:B------:R-:W-:Y:S01]  /*3d80*/  FMNMX.FTZ R3, R36, R58, !PT ;  /* 0x0000003a24037209 */ /* 0x000fe20007810000 */
[----:B------:R-:W-:Y:S01]  /*3d90*/  @UP0 ULDC UR14, c[0x0][0x450] ;  /* 0x00011400000e0ab9 */ /* 0x000fe20000000800 */
[----:B------:R-:W-:Y:S01]  /*3da0*/  FSEL R15, R27, -INF , !P2 ;  /* 0xff8000001b0f7808 */ /* 0x000fe20005000000 */
[----:B------:R-:W-:Y:S01]  /*3db0*/  UMOV UR7, UR61 ;  /* 0x0000003d00077c82 */ /* 0x000fe20008000000 */
[----:B------:R-:W-:Y:S01]  /*3dc0*/  ISETP.NE.AND P2, PT, R25, RZ, PT ;  /* 0x000000ff1900720c */ /* 0x000fe20003f45270 */
[----:B------:R-:W-:Y:S01]  /*3dd0*/  @UP0 USHF.R.U32.HI UR7, URZ, UR14, UR11 ;  /* 0x0000000e3f070299 */ /* 0x000fe2000801160b */
[----:B------:R-:W-:-:S02]  /*3de0*/  FMNMX.FTZ R3, R60, R3, !PT ;  /* 0x000000033c037209 */ /* 0x000fc40007810000 */
[----:B------:R-:W-:Y:S01]  /*3df0*/  ISETP.GT.AND P2, PT, R14, 0x9, !P2 ;  /* 0x000000090e00780c */ /* 0x000fe20005744270 */
[----:B------:R-:W-:Y:S01]  /*3e00*/  UIADD3 UR48, UR48, UR7, URZ ;  /* 0x0000000730307290 */ /* 0x000fe2000fffe03f */
[----:B------:R-:W-:Y:S02]  /*3e10*/  FMNMX.FTZ R3, R62, R3, !PT ;  /* 0x000000033e037209 */ /* 0x000fe40007810000 */
[----:B------:R-:W-:Y:S01]  /*3e20*/  ISETP.LT.OR P2, PT, R2, 0xa, P2 ;  /* 0x0000000a0200780c */ /* 0x000fe20001741670 */
[----:B------:R-:W-:Y:S01]  /*3e30*/  UIADD3 UR4, UR48, UR4, URZ ;  /* 0x0000000430047290 */ /* 0x000fe2000fffe03f */
[----:B------:R-:W-:Y:S02]  /*3e40*/  FMNMX.FTZ R3, R64, R3, !PT ;  /* 0x0000000340037209 */ /* 0x000fe40007810000 */
[----:B------:R-:W-:Y:S02]  /*3e50*/  FSEL R21, R21, -INF , !P2 ;  /* 0xff80000015157808 */ /* 0x000fe40005000000 */
[----:B------:R-:W-:-:S02]  /*3e60*/  ISETP.NE.AND P2, PT, R28, RZ, PT ;  /* 0x000000ff1c00720c */ /* 0x000fc40003f45270 */
[----:B------:R-:W-:Y:S02]  /*3e70*/  FMNMX.FTZ R3, R66, R3, !PT ;  /* 0x0000000342037209 */ /* 0x000fe40007810000 */
[----:B------:R-:W-:Y:S02]  /*3e80*/  ISETP.GT.AND P2, PT, R14, 0x10, !P2 ;  /* 0x000000100e00780c */ /* 0x000fe40005744270 */
[----:B------:R-:W-:Y:S02]  /*3e90*/  FMNMX.FTZ R3, R68, R3, !PT ;  /* 0x0000000344037209 */ /* 0x000fe40007810000 */
[----:B------:R-:W-:Y:S02]  /*3ea0*/  ISETP.LT.OR P2, PT, R2, 0x11, P2 ;  /* 0x000000110200780c */ /* 0x000fe40001741670 */
[----:B------:R-:W-:Y:S02]  /*3eb0*/  FMNMX.FTZ R3, R70, R3, !PT ;  /* 0x0000000346037209 */ /* 0x000fe40007810000 */
[----:B------:R-:W-:-:S02]  /*3ec0*/  FSEL R24, R34, -INF , !P2 ;  /* 0xff80000022187808 */ /* 0x000fc40005000000 */
[----:B------:R-:W-:Y:S02]  /*3ed0*/  ISETP.NE.AND P2, PT, R29, RZ, PT ;  /* 0x000000ff1d00720c */ /* 0x000fe40003f45270 */
[----:B------:R-:W-:Y:S02]  /*3ee0*/  FMNMX.FTZ R3, R72, R3, !PT ;  /* 0x0000000348037209 */ /* 0x000fe40007810000 */
[----:B------:R-:W-:Y:S02]  /*3ef0*/  ISETP.GT.AND P2, PT, R14, 0x11, !P2 ;  /* 0x000000110e00780c */ /* 0x000fe40005744270 */
[----:B------:R-:W-:Y:S02]  /*3f00*/  FMNMX.FTZ R3, R74, R3, !PT ;  /* 0x000000034a037209 */ /* 0x000fe40007810000 */
[----:B------:R-:W-:Y:S02]  /*3f10*/  ISETP.LT.OR P2, PT, R2, 0x12, P2 ;  /* 0x000000120200780c */ /* 0x000fe40001741670 */
[----:B------:R-:W-:-:S02]  /*3f20*/  FMNMX.FTZ R3, R76, R3, !PT ;  /* 0x000000034c037209 */ /* 0x000fc40007810000 */
[----:B------:R-:W-:Y:S02]  /*3f30*/  FSEL R25, R35, -INF , !P2 ;  /* 0xff80000023197808 */ /* 0x000fe40005000000 */
[----:B------:R-:W-:Y:S02]  /*3f40*/  ISETP.NE.AND P2, PT, R32, RZ, PT ;  /* 0x000000ff2000720c */ /* 0x000fe40003f45270 */
[----:B------:R-:W-:Y:S02]  /*3f50*/  FMNMX.FTZ R3, R78, R3, !PT ;  /* 0x000000034e037209 */ /* 0x000fe40007810000 */
[----:B------:R-:W-:Y:S02]  /*3f60*/  ISETP.GT.AND P2, PT, R14, 0x18, !P2 ;  /* 0x000000180e00780c */ /* 0x000fe40005744270 */
[----:B------:R-:W-:Y:S02]  /*3f70*/  FMNMX.FTZ R3, R80, R3, !PT ;  /* 0x0000000350037209 */ /* 0x000fe40007810000 */
[----:B------:R-:W-:-:S02]  /*3f80*/  ISETP.LT.OR P2, PT, R2, 0x19, P2 ;  /* 0x000000190200780c */ /* 0x000fc40001741670 */
[----:B------:R-:W-:Y:S02]  /*3f90*/  FMNMX.FTZ R3, R82, R3, !PT ;  /* 0x0000000352037209 */ /* 0x000fe40007810000 */
[----:B------:R-:W-:Y:S02]  /*3fa0*/  FSEL R26, R26, -INF , !P2 ;  /* 0xff8000001a1a7808 */ /* 0x000fe40005000000 */
[----:B------:R-:W-:Y:S02]  /*3fb0*/  ISETP.NE.AND P2, PT, R33, RZ, PT ;  /* 0x000000ff2100720c */ /* 0x000fe40003f45270 */
[C---:B------:R-:W-:Y:S02]  /*3fc0*/  ISETP.GT.AND P3, PT, R14.reuse, 0x8, !P3 ;  /* 0x000000080e00780c */ /* 0x040fe40005f64270 */
[----:B------:R-:W-:Y:S02]  /*3fd0*/  ISETP.GT.AND P2, PT, R14, 0x19, !P2 ;  /* 0x000000190e00780c */ /* 0x000fe40005744270 */
[----:B------:R-:W-:-:S02]  /*3fe0*/  FMNMX.FTZ R3, R52, R3, !PT ;  /* 0x0000000334037209 */ /* 0x000fc40007810000 */
[C---:B------:R-:W-:Y:S02]  /*3ff0*/  ISETP.LT.OR P2, PT, R2.reuse, 0x1a, P2 ;  /* 0x0000001a0200780c */ /* 0x040fe40001741670 */
[----:B------:R-:W-:Y:S02]  /*4000*/  ISETP.LT.OR P3, PT, R2, 0x9, P3 ;  /* 0x000000090200780c */ /* 0x000fe40001f61670 */
[----:B------:R-:W-:Y:S02]  /*4010*/  FSEL R27, R39, -INF , !P2 ;  /* 0xff800000271b7808 */ /* 0x000fe40005000000 */
[----:B------:R-:W-:Y:S02]  /*4020*/  ISETP.NE.AND P2, PT, R37, RZ, PT ;  /* 0x000000ff2500720c */ /* 0x000fe40003f45270 */
[----:B------:R-:W-:Y:S02]  /*4030*/  FMNMX.FTZ R33, R84, R3, !PT ;  /* 0x0000000354217209 */ /* 0x000fe40007810000 */
[----:B------:R-:W-:-:S02]  /*4040*/  ISETP.GT.AND P2, PT, R14, 0x20, !P2 ;  /* 0x000000200e00780c */ /* 0x000fc40005744270 */
[----:B------:R-:W-:Y:S01]  /*4050*/  FSEL R20, R20, -INF , !P3 ;  /* 0xff80000014147808 */ /* 0x000fe20005800000 */
[----:B------:R-:W0:Y:S01]  /*4060*/  SHFL.BFLY PT, R32, R33, 0x2, 0x1f ;  /* 0x0c401f0021207f89 */ /* 0x000e2200000e0000 */
[----:B------:R-:W-:Y:S02]  /*4070*/  ISETP.LT.OR P2, PT, R2, 0x21, P2 ;  /* 0x000000210200780c */ /* 0x000fe40001741670 */
[----:B------:R-:W-:Y:S02]  /*4080*/  ISETP.NE.AND P3, PT, R41, RZ, PT ;  /* 0x000000ff2900720c */ /* 0x000fe40003f65270 */
[----:B------:R-:W-:Y:S02]  /*4090*/  FSEL R28, R42, -INF , !P2 ;  /* 0xff8000002a1c7808 */ /* 0x000fe40005000000 */
[----:B------:R-:W-:Y:S02]  /*40a0*/  ISETP.NE.AND P2, PT, R40, RZ, PT ;  /* 0x000000ff2800720c */ /* 0x000fe40003f45270 */
[----:B------:R-:W-:-:S02]  /*40b0*/  ISETP.GT.AND P4, PT, R14, 0x31, !P4 ;  /* 0x000000310e00780c */ /* 0x000fc40006784270 */
[C---:B------:R-:W-:Y:S02]  /*40c0*/  ISETP.GT.AND P2, PT, R14.reuse, 0x21, !P2 ;  /* 0x000000210e00780c */ /* 0x040fe40005744270 */
[----:B------:R-:W-:Y:S02]  /*40d0*/  ISETP.GT.AND P5, PT, R14, 0x38, !P5 ;  /* 0x000000380e00780c */ /* 0x000fe40006fa4270 */
[C---:B------:R-:W-:Y:S02]  /*40e0*/  ISETP.LT.OR P2, PT, R2.reuse, 0x22, P2 ;  /* 0x000000220200780c */ /* 0x040fe40001741670 */
[----:B------:R-:W-:Y:S02]  /*40f0*/  ISETP.LT.OR P4, PT, R2, 0x32, P4 ;  /* 0x000000320200780c */ /* 0x000fe40002781670 */
[----:B------:R-:W-:Y:S02]  /*4100*/  FSEL R29, R43, -INF , !P2 ;  /* 0xff8000002b1d7808 */ /* 0x000fe40005000000 */
[----:B------:R-:W-:-:S02]  /*4110*/  ISETP.GT.AND P2, PT, R14, 0x28, !P3 ;  /* 0x000000280e00780c */ /* 0x000fc40005f44270 */
[----:B------:R-:W-:Y:S02]  /*4120*/  ISETP.NE.AND P3, PT, R45, RZ, PT ;  /* 0x000000ff2d00720c */ /* 0x000fe40003f65270 */
[----:B------:R-:W-:Y:S02]  /*4130*/  ISETP.LT.OR P2, PT, R2, 0x29, P2 ;  /* 0x000000290200780c */ /* 0x000fe40001741670 */
[----:B0-----:R-:W-:Y:S02]  /*4140*/  FMNMX.FTZ R34, R33, R32, !PT ;  /* 0x0000002021227209 */ /* 0x001fe40007810000 */
[----:B------:R-:W-:Y:S02]  /*4150*/  FSEL R30, R30, -INF , !P2 ;  /* 0xff8000001e1e7808 */ /* 0x000fe40005000000 */
[----:B------:R-:W-:Y:S01]  /*4160*/  ISETP.GT.AND P2, PT, R14, RZ, !P6 ;  /* 0x000000ff0e00720c */ /* 0x000fe20007744270 */
[----:B------:R-:W0:Y:S01]  /*4170*/  SHFL.BFLY PT, R35, R34, 0x1, 0x1f ;  /* 0x0c201f0022237f89 */ /* 0x000e2200000e0000 */
[----:B------:R-:W-:-:S02]  /*4180*/  ISETP.NE.AND P6, PT, R31, RZ, PT ;  /* 0x000000ff1f00720c */ /* 0x000fc40003fc5270 */
[----:B------:R-:W-:Y:S02]  /*4190*/  ISETP.LT.OR P2, PT, R2, 0x1, P2 ;  /* 0x000000010200780c */ /* 0x000fe40001741670 */
[----:B------:R-:W-:Y:S02]  /*41a0*/  ISETP.GT.AND P3, PT, R14, 0x30, !P3 ;  /* 0x000000300e00780c */ /* 0x000fe40005f64270 */
[----:B------:R-:W-:Y:S02]  /*41b0*/  FSEL R0, R0, -INF , !P2 ;  /* 0xff80000000007808 */ /* 0x000fe40005000000 */
[----:B------:R-:W-:Y:S02]  /*41c0*/  ISETP.NE.AND P2, PT, R44, RZ, PT ;  /* 0x000000ff2c00720c */ /* 0x000fe40003f45270 */
[----:B------:R-:W-:Y:S02]  /*41d0*/  FMNMX.FTZ R3, R0, R15, !PT ;  /* 0x0000000f00037209 */ /* 0x000fe40007810000 */
[----:B------:R-:W-:-:S02]  /*41e0*/  ISETP.GT.AND P2, PT, R14, 0x29, !P2 ;  /* 0x000000290e00780c */ /* 0x000fc40005744270 */
[----:B------:R-:W-:Y:S02]  /*41f0*/  FMNMX.FTZ R32, R20, R3, !PT ;  /* 0x0000000314207209 */ /* 0x000fe40007810000 */
[C---:B------:R-:W-:Y:S02]  /*4200*/  ISETP.LT.OR P2, PT, R2.reuse, 0x2a, P2 ;  /* 0x0000002a0200780c */ /* 0x040fe40001741670 */
[----:B------:R-:W-:Y:S02]  /*4210*/  FMNMX.FTZ R3, R21, R32, !PT ;  /* 0x0000002015037209 */ /* 0x000fe40007810000 */
[----:B------:R-:W-:Y:S02]  /*4220*/  ISETP.LT.OR P3, PT, R2, 0x31, P3 ;  /* 0x000000310200780c */ /* 0x000fe40001f61670 */
[----:B------:R-:W-:Y:S02]  /*4230*/  FMNMX.FTZ R32, R24, R3, !PT ;  /* 0x0000000318207209 */ /* 0x000fe40007810000 */
[----:B0-----:R-:W-:-:S02]  /*4240*/  FMNMX.FTZ R3, R34, R35, !PT ;  /* 0x0000002322037209 */ /* 0x001fc40007810000 */
[----:B------:R-:W-:Y:S02]  /*4250*/  FMNMX.FTZ R31, R25, R32, !PT ;  /* 0x00000020191f7209 */ /* 0x000fe40007810000 */
[----:B------:R-:W-:Y:S01]  /*4260*/  ISETP.LT.OR P5, PT, R2, 0x39, P5 ;  /* 0x000000390200780c */ /* 0x000fe20002fa1670 */
[----:B------:R-:W-:Y:S01]  /*4270*/  FMUL.FTZ R34, R3, UR6 ;  /* 0x0000000603227c20 */ /* 0x000fe20008410000 */
[----:B------:R-:W-:Y:S02]  /*4280*/  FMNMX.FTZ R32, R26, R31, !PT ;  /* 0x0000001f1a207209 */ /* 0x000fe40007810000 */
[----:B------:R-:W-:Y:S02]  /*4290*/  FSEL R31, R47, -INF , !P2 ;  /* 0xff8000002f1f7808 */ /* 0x000fe40005000000 */
[----:B------:R-:W-:Y:S02]  /*42a0*/  FMNMX.FTZ R33, R27, R32, !PT ;  /* 0x000000201b217209 */ /* 0x000fe40007810000 */
[----:B------:R-:W-:-:S02]  /*42b0*/  FSETP.NEU.FTZ.AND P2, PT, R3, -INF , PT ;  /* 0xff8000000300780b */ /* 0x000fc40003f5d000 */
[----:B------:R-:W-:Y:S02]  /*42c0*/  FMNMX.FTZ R32, R28, R33, !PT ;  /* 0x000000211c207209 */ /* 0x000fe40007810000 */
[----:B------:R-:W-:Y:S02]  /*42d0*/  FSEL R37, R34, RZ, P2 ;  /* 0x000000ff22257208 */ /* 0x000fe40001000000 */
[----:B------:R-:W-:Y:S02]  /*42e0*/  FMNMX.FTZ R33, R29, R32, !PT ;  /* 0x000000201d217209 */ /* 0x000fe40007810000 */
[----:B------:R-:W-:Y:S01]  /*42f0*/  ISETP.GT.AND P2, PT, R14, 0x39, !P6 ;  /* 0x000000390e00780c */ /* 0x000fe20007744270 */
[--C-:B------:R-:W-:Y:S01]  /*4300*/  FFMA.FTZ R36, R36, UR6, -R37.reuse ;  /* 0x0000000624247c23 */ /* 0x100fe20008010825 */
[----:B------:R-:W-:Y:S01]  /*4310*/  FMNMX.FTZ R32, R30, R33, !PT ;  /* 0x000000211e207209 */ /* 0x000fe20007810000 */
[--C-:B------:R-:W-:Y:S01]  /*4320*/  FFMA.FTZ R38, R58, UR6, -R37.reuse ;  /* 0x000000063a267c23 */ /* 0x100fe20008010825 */
[----:B------:R-:W-:Y:S01]  /*4330*/  FSEL R14, R50, -INF , !P3 ;  /* 0xff800000320e7808 */ /* 0x000fe20005800000 */
[----:B------:R0:W-:Y:S01]  /*4340*/  MUFU.EX2 R196, R36 ;  /* 0x0000002400c47308 */ /* 0x0001e20000000800 */
[----:B------:R-:W-:Y:S01]  /*4350*/  FMNMX.FTZ R33, R31, R32, !PT ;  /* 0x000000201f217209 */ /* 0x000fe20007810000 */
[--C-:B------:R-:W-:Y:S01]  /*4360*/  FFMA.FTZ R40, R62, UR6, -R37.reuse ;  /* 0x000000063e287c23 */ /* 0x100fe20008010825 */
[----:B------:R-:W-:Y:S01]  /*4370*/  FSEL R32, R51, -INF , !P4 ;  /* 0xff80000033207808 */ /* 0x000fe20006000000 */
[--C-:B------:R-:W-:Y:S01]  /*4380*/  FFMA.FTZ R42, R64, UR6, -R37.reuse ;  /* 0x00000006402a7c23 */ /* 0x100fe20008010825 */
[----:B------:R-:W-:Y:S01]  /*4390*/  FMNMX.FTZ R35, R14, R33, !PT ;  /* 0x000000210e237209 */ /* 0x000fe20007810000 */
[--C-:B------:R-:W-:Y:S01]  /*43a0*/  FFMA.FTZ R44, R68, UR6, -R37.reuse ;  /* 0x00000006442c7c23 */ /* 0x100fe20008010825 */
[----:B------:R-:W-:Y:S01]  /*43b0*/  ISETP.LT.OR P2, PT, R2, 0x3a, P2 ;  /* 0x0000003a0200780c */ /* 0x000fe20001741670 */
[----:B------:R1:W-:Y:S01]  /*43c0*/  MUFU.EX2 R39, R38 ;  /* 0x0000002600277308 */ /* 0x0003e20000000800 */
[----:B------:R-:W-:Y:S01]  /*43d0*/  FSEL R33, R54, -INF , !P5 ;  /* 0xff80000036217808 */ /* 0x000fe20006800000 */
[--C-:B0-----:R-:W-:Y:S01]  /*43e0*/  FFMA.FTZ R36, R60, UR6, -R37.reuse ;  /* 0x000000063c247c23 */ /* 0x101fe20008010825 */
[----:B------:R-:W-:Y:S01]  /*43f0*/  FMNMX.FTZ R2, R32, R35, !PT ;  /* 0x0000002320027209 */ /* 0x000fe20007810000 */
[--C-:B------:R-:W-:Y:S01]  /*4400*/  FFMA.FTZ R45, R70, UR6, -R37.reuse ;  /* 0x00000006462d7c23 */ /* 0x100fe20008010825 */
[----:B------:R-:W-:Y:S01]  /*4410*/  FSEL R34, R55, -INF , !P2 ;  /* 0xff80000037227808 */ /* 0x000fe20005000000 */
[--C-:B------:R-:W-:Y:S01]  /*4420*/  FFMA.FTZ R46, R72, UR6, -R37.reuse ;  /* 0x00000006482e7c23 */ /* 0x100fe20008010825 */
[----:B------:R-:W-:Y:S01]  /*4430*/  FMNMX.FTZ R35, R33, R2, !PT ;  /* 0x0000000221237209 */ /* 0x000fe20007810000 */
[----:B------:R-:W-:Y:S01]  /*4440*/  MUFU.EX2 R198, R36 ;  /* 0x0000002400c67308 */ /* 0x000fe20000000800 */
[--C-:B-1----:R-:W-:Y:S01]  /*4450*/  FFMA.FTZ R38, R66, UR6, -R37.reuse ;  /* 0x0000000642267c23 */ /* 0x102fe20008010825 */
[--C-:B------:R-:W-:Y:S01]  /*4460*/  FFMA.FTZ R48, R78, UR6, -R37.reuse ;  /* 0x000000064e307c23 */ /* 0x100fe20008010825 */
[----:B------:R-:W-:Y:S01]  /*4470*/  FMNMX.FTZ R35, R34, R35, !PT ;  /* 0x0000002322237209 */ /* 0x000fe20007810000 */
[--C-:B------:R-:W-:Y:S01]  /*4480*/  FFMA.FTZ R50, R80, UR6, -R37.reuse ;  /* 0x0000000650327c23 */ /* 0x100fe20008010825 */
[----:B------:R-:W-:-:S03]  /*4490*/  FFMA.FTZ R51, R82, UR6, -R37 ;  /* 0x0000000652337c23 */ /* 0x000fc60008010825 */
[----:B------:R-:W0:Y:S01]  /*44a0*/  SHFL.BFLY PT, R2, R35, 0x2, 0x1f ;  /* 0x0c401f0023027f89 */ /* 0x000e2200000e0000 */
[----:B------:R1:W-:Y:S08]  /*44b0*/  MUFU.EX2 R41, R40 ;  /* 0x0000002800297308 */ /* 0x0003f00000000800 */
[----:B------:R-:W-:Y:S01]  /*44c0*/  MUFU.EX2 R42, R42 ;  /* 0x0000002a002a7308 */ /* 0x000fe20000000800 */
[----:B-1----:R-:W-:-:S07]  /*44d0*/  FFMA.FTZ R40, R74, UR6, -R37 ;  /* 0x000000064a287c23 */ /* 0x002fce0008010825 */
[----:B------:R1:W2:Y:S01]  /*44e0*/  MUFU.EX2 R43, R38 ;  /* 0x00000026002b7308 */ /* 0x0002a20000000800 */
[----:B0-----:R-:W-:-:S07]  /*44f0*/  FMNMX.FTZ R36, R35, R2, !PT ;  /* 0x0000000223247209 */ /* 0x001fce0007810000 */
[----:B------:R-:W-:Y:S01]  /*4500*/  MUFU.EX2 R44, R44 ;  /* 0x0000002c002c7308 */ /* 0x000fe20000000800 */
[----:B-1----:R-:W-:Y:S01]  /*4510*/  FFMA.FTZ R38, R76, UR6, -R37 ;  /* 0x000000064c267c23 */ /* 0x002fe20008010825 */
[----:B------:R-:W0:Y:S06]  /*4520*/  SHFL.BFLY PT, R35, R36, 0x1, 0x1f ;  /* 0x0c201f0024237f89 */ /* 0x000e2c00000e0000 */
[----:B------:R-:W1:Y:S01]  /*4530*/  MUFU.EX2 R45, R45 ;  /* 0x0000002d002d7308 */ /* 0x000e620000000800 */
[----:B--2---:R-:W-:-:S07]  /*4540*/  F2FP.BF16.F32.PACK_AB R192, R43, R42 ;  /* 0x0000002a2bc0723e */ /* 0x004fce00000010ff */
[----:B------:R-:W-:Y:S08]  /*4550*/  MUFU.EX2 R46, R46 ;  /* 0x0000002e002e7308 */ /* 0x000ff00000000800 */
[----:B------:R-:W2:Y:S01]  /*4560*/  MUFU.EX2 R47, R40 ;  /* 0x00000028002f7308 */ /* 0x000ea20000000800 */
[----:B-1----:R-:W-:Y:S02]  /*4570*/  F2FP.BF16.F32.PACK_AB R194, R45, R44 ;  /* 0x0000002c2dc2723e */ /* 0x002fe400000010ff */
[----:B0-----:R-:W-:Y:S01]  /*4580*/  FMNMX.FTZ R2, R36, R35, !PT ;  /* 0x0000002324027209 */ /* 0x001fe20007810000 */
[--C-:B------:R-:W-:Y:S01]  /*4590*/  FFMA.FTZ R35, R52, UR6, -R37.reuse ;  /* 0x0000000634237c23 */ /* 0x100fe20008010825 */
[----:B------:R-:W-:-:S02]  /*45a0*/  FFMA.FTZ R37, R84, UR6, -R37 ;  /* 0x0000000654257c23 */ /* 0x000fc40008010825 */
[C---:B------:R-:W-:Y:S01]  /*45b0*/  FSETP.NEU.FTZ.AND P2, PT, R2.reuse, -INF , PT ;  /* 0xff8000000200780b */ /* 0x040fe20003f5d000 */
[----:B------:R-:W-:Y:S01]  /*45c0*/  FMUL.FTZ R36, R2, UR6 ;  /* 0x0000000602247c20 */ /* 0x000fe20008410000 */
[----:B------:R-:W-:Y:S04]  /*45d0*/  MUFU.EX2 R186, R37 ;  /* 0x0000002500ba7308 */ /* 0x000fe80000000800 */
[----:B------:R-:W-:Y:S02]  /*45e0*/  FSEL R53, R36, RZ, P2 ;  /* 0x000000ff24357208 */ /* 0x000fe40001000000 */
[----:B------:R-:W-:Y:S02]  /*45f0*/  PLOP3.LUT P2, PT, PT, PT, UP1, 0x40, 0x0 ;  /* 0x000000000000781c */ /* 0x000fe40003f4e818 */
        /* <DEDUP_REMOVED lines=17> */
[----:B0-----:R-:W-:Y:S01]  /*4710*/  FADD.FTZ R15, R196, R39 ;  /* 0x00000027c40f7221 */ /* 0x001fe20000010000 */
[--C-:B------:R-:W-:Y:S01]  /*4720*/  FFMA.FTZ R33, R33, UR6, -R53.reuse ;  /* 0x0000000621217c23 */ /* 0x100fe20008010835 */
[----:B------:R-:W-:Y:S01]  /*4730*/  FFMA.FTZ R34, R34, UR6, -R53 ;  /* 0x0000000622227c23 */ /* 0x000fe20008010835 */
[----:B------:R-:W-:Y:S01]  /*4740*/  F2FP.BF16.F32.PACK_AB R196, R39, R196 ;  /* 0x000000c427c4723e */ /* 0x000fe200000010ff */
[----:B------:R-:W-:Y:S01]  /*4750*/  FADD.FTZ R36, R198, R15 ;  /* 0x0000000fc6247221 */ /* 0x000fe20000010000 */
[----:B------:R-:W-:-:S02]  /*4760*/  F2FP.BF16.F32.PACK_AB R198, R41, R198 ;  /* 0x000000c629c6723e */ /* 0x000fc400000010ff */
[----:B------:R-:W0:Y:S01]  /*4770*/  MUFU.EX2 R20, R20 ;  /* 0x0000001400147308 */ /* 0x000e220000000800 */
[----:B------:R-:W-:Y:S01]  /*4780*/  FADD.FTZ R15, R41, R36 ;  /* 0x00000024290f7221 */ /* 0x000fe20000010000 */
[----:B--2---:R-:W-:-:S03]  /*4790*/  F2FP.BF16.F32.PACK_AB R188, R47, R46 ;  /* 0x0000002e2fbc723e */ /* 0x004fc600000010ff */
[----:B------:R-:W-:-:S03]  /*47a0*/  FADD.FTZ R36, R42, R15 ;  /* 0x0000000f2a247221 */ /* 0x000fc60000010000 */
[----:B------:R-:W2:Y:S01]  /*47b0*/  MUFU.EX2 R21, R21 ;  /* 0x0000001500157308 */ /* 0x000ea20000000800 */
[----:B------:R-:W-:-:S04]  /*47c0*/  FADD.FTZ R15, R43, R36 ;  /* 0x000000242b0f7221 */ /* 0x000fc80000010000 */
[----:B------:R-:W-:Y:S01]  /*47d0*/  FADD.FTZ R36, R44, R15 ;  /* 0x0000000f2c247221 */ /* 0x000fe20000010000 */
[----:B-1----:R-:W-:Y:S01]  /*47e0*/  FADD.FTZ R15, R0, R197 ;  /* 0x000000c5000f7221 */ /* 0x002fe20000010000 */
[----:B------:R-:W-:Y:S01]  /*47f0*/  F2FP.BF16.F32.PACK_AB R197, R197, R0 ;  /* 0x00000000c5c5723e */ /* 0x000fe200000010ff */
[----:B------:R-:W1:Y:S01]  /*4800*/  MUFU.EX2 R24, R24 ;  /* 0x0000001800187308 */ /* 0x000e620000000800 */
[----:B------:R-:W-:Y:S01]  /*4810*/  FADD.FTZ R37, R45, R36 ;  /* 0x000000242d257221 */ /* 0x000fe20000010000 */
[----:B0-----:R-:W-:-:S03]  /*4820*/  FADD.FTZ R36, R20, R15 ;  /* 0x0000000f14247221 */ /* 0x001fc60000010000 */
[----:B------:R-:W-:-:S03]  /*4830*/  FADD.FTZ R40, R46, R37 ;  /* 0x000000252e287221 */ /* 0x000fc60000010000 */
[----:B------:R-:W0:Y:S01]  /*4840*/  MUFU.EX2 R25, R25 ;  /* 0x0000001900197308 */ /* 0x000e220000000800 */
[----:B--2---:R-:W-:Y:S01]  /*4850*/  FADD.FTZ R15, R21, R36 ;  /* 0x00000024150f7221 */ /* 0x004fe20000010000 */
[----:B------:R-:W-:Y:S01]  /*4860*/  FADD.FTZ R37, R47, R40 ;  /* 0x000000282f257221 */ /* 0x000fe20000010000 */
[----:B------:R-:W-:Y:S01]  /*4870*/  F2FP.BF16.F32.PACK_AB R199, R21, R20 ;  /* 0x0000001415c7723e */ /* 0x000fe200000010ff */
[----:B------:R-:W-:Y:S02]  /*4880*/  VIADD R20, R152, 0xfffffffe ;  /* 0xfffffffe98147836 */ /* 0x000fe40000000000 */
[----:B------:R-:W-:Y:S02]  /*4890*/  FADD.FTZ R40, R38, R37 ;  /* 0x0000002526287221 */ /* 0x000fe40000010000 */
[----:B------:R-:W2:Y:S01]  /*48a0*/  MUFU.EX2 R26, R26 ;  /* 0x0000001a001a7308 */ /* 0x000ea20000000800 */
[----:B-1----:R-:W-:-:S07]  /*48b0*/  FADD.FTZ R36, R24, R15 ;  /* 0x0000000f18247221 */ /* 0x002fce0000010000 */
[----:B------:R-:W1:Y:S01]  /*48c0*/  MUFU.EX2 R27, R27 ;  /* 0x0000001b001b7308 */ /* 0x000e620000000800 */
[C---:B0-----:R-:W-:Y:S01]  /*48d0*/  FADD.FTZ R15, R25.reuse, R36 ;  /* 0x00000024190f7221 */ /* 0x041fe20000010000 */
[----:B------:R-:W-:-:S06]  /*48e0*/  F2FP.BF16.F32.PACK_AB R193, R25, R24 ;  /* 0x0000001819c1723e */ /* 0x000fcc00000010ff */
[----:B------:R-:W0:Y:S01]  /*48f0*/  MUFU.EX2 R49, R48 ;  /* 0x0000003000317308 */ /* 0x000e220000000800 */
[----:B--2---:R-:W-:-:S07]  /*4900*/  FADD.FTZ R36, R26, R15 ;  /* 0x0000000f1a247221 */ /* 0x004fce0000010000 */
[----:B------:R-:W2:Y:S01]  /*4910*/  MUFU.EX2 R28, R28 ;  /* 0x0000001c001c7308 */ /* 0x000ea20000000800 */
[C---:B-1----:R-:W-:Y:S01]  /*4920*/  FADD.FTZ R15, R27.reuse, R36 ;  /* 0x000000241b0f7221 */ /* 0x042fe20000010000 */
[----:B------:R-:W-:-:S06]  /*4930*/  F2FP.BF16.F32.PACK_AB R195, R27, R26 ;  /* 0x0000001a1bc3723e */ /* 0x000fcc00000010ff */
[----:B------:R-:W1:Y:S01]  /*4940*/  MUFU.EX2 R50, R50 ;  /* 0x0000003200327308 */ /* 0x000e620000000800 */
[C---:B0-----:R-:W-:Y:S01]  /*4950*/  FADD.FTZ R37, R49.reuse, R40 ;  /* 0x0000002831257221 */ /* 0x041fe20000010000 */
[----:B------:R-:W-:-:S06]  /*4960*/  F2FP.BF16.F32.PACK_AB R190, R49, R38 ;  /* 0x0000002631be723e */ /* 0x000fcc00000010ff */
[----:B------:R-:W0:Y:S01]  /*4970*/  MUFU.EX2 R29, R29 ;  /* 0x0000001d001d7308 */ /* 0x000e220000000800 */
[----:B--2---:R-:W-:-:S07]  /*4980*/  FADD.FTZ R36, R28, R15 ;  /* 0x0000000f1c247221 */ /* 0x004fce0000010000 */
        /* <DEDUP_REMOVED lines=19> */
[----:B0-----:R-:W-:-:S04]  /*4ac0*/  FADD.FTZ R15, R35, R40 ;  /* 0x00000028230f7221 */ /* 0x001fc80000010000 */
[C---:B------:R-:W-:Y:S01]  /*4ad0*/  FADD.FTZ R15, R186.reuse, R15 ;  /* 0x0000000fba0f7221 */ /* 0x040fe20000010000 */
[----:B------:R-:W-:Y:S01]  /*4ae0*/  F2FP.BF16.F32.PACK_AB R186, R186, R35 ;  /* 0x00000023baba723e */ /* 0x000fe200000010ff */
[----:B--2---:R-:W-:-:S04]  /*4af0*/  FADD.FTZ R21, R33, R0 ;  /* 0x0000000021157221 */ /* 0x004fc80000010000 */
[C---:B-1----:R-:W-:Y:S01]  /*4b00*/  FADD.FTZ R14, R34.reuse, R21 ;  /* 0x00000015220e7221 */ /* 0x042fe20000010000 */
[----:B------:R-:W-:Y:S01]  /*4b10*/  F2FP.BF16.F32.PACK_AB R187, R34, R33 ;  /* 0x0000002122bb723e */ /* 0x000fe200000010ff */
[----:B------:R-:W-:Y:S06]  /*4b20*/  @P2 BRA `(.L_x_1222) ;  /* 0x0000000000442947 */ /* 0x000fec0003800000 */
        /* <DEDUP_REMOVED lines=10> */
.L_x_1223:
[----:B------:R-:W-:-:S11]  /*4bd0*/  UISETP.NE.AND UP2, UPT, UR5, 0x1, UPT ;  /* 0x000000010500788c */ /* 0x000fd6000bf45270 */
[----:B------:R-:W-:Y:S02]  /*4be0*/  @UP2 ULDC.64 UR10, c[0x0][0x9e8] ;  /* 0x00027a00000a2ab9 */ /* 0x000fe40000000a00 */
[----:B------:R-:W-:-:S04]  /*4bf0*/  UIMAD.WIDE.U32 UR14, UR7, UR10, URZ ;  /* 0x0000000a070e72a5 */ /* 0x000fc8000f8e003f */
[----:B------:R-:W-:-:S12]  /*4c00*/  @UP2 USHF.R.U32.HI UR7, URZ, UR11, UR15 ;  /* 0x0000000b3f072299 */ /* 0x000fd8000801160f */
.L_x_1224:
[----:B------:R-:W-:-:S04]  /*4c10*/  UIMAD UR5, UR7, UR5, UR5 ;  /* 0x00000005070572a4 */ /* 0x000fc8000f8e0205 */
[----:B------:R-:W-:-:S04]  /*4c20*/  UISETP.LT.AND UP2, UPT, UR4, UR5, UPT ;  /* 0x000000050400728c */ /* 0x000fc8000bf41270 */
[----:B------:R-:W-:-:S12]  /*4c30*/  USEL UR4, UR4, UR5, UP2 ;  /* 0x0000000504047287 */ /* 0x000fd80009000000 */
.L_x_1222:
[----:B------:R-:W-:Y:S01]  /*4c40*/  R2UR UR7, R19 ;  /* 0x00000000130772ca */ /* 0x000fe200000e0000 */
[----:B------:R-:W-:Y:S01]  /*4c50*/  USHF.R.S32.HI UR5, URZ, 0x1f, UR4 ;  /* 0x0000001f3f057899 */ /* 0x000fe20008011404 */
[----:B------:R-:W-:Y:S01]  /*4c60*/  IMAD.MOV.U32 R0, RZ, RZ, 0x3f800000 ;  /* 0x3f800000ff007424 */ /* 0x000fe200078e00ff */
[----:B------:R-:W-:Y:S01]  /*4c70*/  CS2R R150, SRZ ;  /* 0x0000000000967805 */ /* 0x000fe2000001ff00 */
[----:B------:R-:W-:Y:S01]  /*4c80*/  IMAD.MOV.U32 R152, RZ, RZ, 0x3f800000 ;  /* 0x3f800000ff987424 */ /* 0x000fe200078e00ff */
[----:B------:R-:W-:Y:S01]  /*4c90*/  ULEA.HI UR5, UR5, UR4, URZ, 0x6 ;  /* 0x0000000405057291 */ /* 0x000fe2000f8f303f */
[----:B------:R-:W-:Y:S02]  /*4ca0*/  CS2R R148, SRZ ;  /* 0x0000000000947805 */ /* 0x000fe4000001ff00 */
[----:B------:R-:W-:Y:S02]  /*4cb0*/  CS2R R146, SRZ ;  /* 0x0000000000927805 */ /* 0x000fe4000001ff00 */
[----:B------:R-:W-:Y:S01]  /*4cc0*/  CS2R R144, SRZ ;  /* 0x0000000000907805 */ /* 0x000fe2000001ff00 */
[----:B------:R-:W-:Y:S01]  /*4cd0*/  USHF.R.S32.HI UR5, URZ, 0x6, UR5 ;  /* 0x000000063f057899 */ /* 0x000fe20008011405 */
[----:B------:R-:W-:-:S02]  /*4ce0*/  CS2R R142, SRZ ;  /* 0x00000000008e7805 */ /* 0x000fc4000001ff00 */
[----:B------:R-:W-:Y:S02]  /*4cf0*/  CS2R R140, SRZ ;  /* 0x00000000008c7805 */ /* 0x000fe4000001ff00 */
[----:B------:R-:W-:Y:S01]  /*4d00*/  CS2R R138, SRZ ;  /* 0x00000000008a7805 */ /* 0x000fe2000001ff00 */
[----:B------:R-:W-:Y:S01]  /*4d10*/  UISETP.LT.AND UP2, UPT, UR7, UR5, UPT ;  /* 0x000000050700728c */ /* 0x000fe2000bf41270 */
[----:B------:R-:W-:Y:S02]  /*4d20*/  CS2R R136, SRZ ;  /* 0x0000000000887805 */ /* 0x000fe4000001ff00 */
[----:B------:R-:W-:Y:S02]  /*4d30*/  CS2R R134, SRZ ;  /* 0x0000000000867805 */ /* 0x000fe4000001ff00 */
[----:B------:R-:W-:Y:S01]  /*4d40*/  CS2R R132, SRZ ;  /* 0x0000000000847805 */ /* 0x000fe2000001ff00 */
[----:B------:R-:W-:Y:S01]  /*4d50*/  USEL UR54, UR7, UR5, !UP2 ;  /* 0x0000000507367287 */ /* 0x000fe2000d000000 */
[----:B------:R-:W-:-:S02]  /*4d60*/  CS2R R130, SRZ ;  /* 0x0000000000827805 */ /* 0x000fc4000001ff00 */
[----:B------:R-:W-:Y:S02]  /*4d70*/  CS2R R128, SRZ ;  /* 0x0000000000807805 */ /* 0x000fe4000001ff00 */
[----:B------:R-:W-:Y:S02]  /*4d80*/  CS2R R126, SRZ ;  /* 0x00000000007e7805 */ /* 0x000fe4000001ff00 */
[----:B------:R-:W-:Y:S02]  /*4d90*/  CS2R R124, SRZ ;  /* 0x00000000007c7805 */ /* 0x000fe4000001ff00 */
[----:B------:R-:W-:Y:S02]  /*4da0*/  CS2R R122, SRZ ;  /* 0x00000000007a7805 */ /* 0x000fe4000001ff00 */
[----:B------:R-:W-:Y:S02]  /*4db0*/  ISETP.GE.AND P2, PT, R20, UR54, PT ;  /* 0x0000003614007c0c */ /* 0x000fe4000bf46270 */
        /* <DEDUP_REMOVED lines=49> */
[----:B------:R-:W-:Y:S06]  /*50d0*/  @!P2 BRA `(.L_x_1225) ;  /* 0x0000002800eca947 */ /* 0x000fec0003800000 */
[----:B------:R-:W-:Y:S01]  /*50e0*/  IMAD.MOV.U32 R0, RZ, RZ, 0x3f800000 ;  /* 0x3f800000ff007424 */ /* 0x000fe200078e00ff */
[----:B------:R-:W-:Y:S01]  /*50f0*/  ULDC UR55, c[0x0][0x9e4] ;  /* 0x0002790000377ab9 */ /* 0x000fe20000000800 */
[----:B------:R-:W-:-:S07]  /*5100*/  IMAD.MOV.U32 R151, RZ, RZ, RZ ;  /* 0x000000ffff977224 */ /* 0x000fce00078e00ff */
.L_x_1242:
[----:B------:R-:W-:-:S04]  /*5110*/  UIADD3 UR4, UR36, 0x1, URZ ;  /* 0x0000000124047890 */ /* 0x000fc8000fffe03f */
[----:B------:R-:W-:-:S04]  /*5120*/  UISETP.NE.AND UP2, UPT, UR4, 0x2, UPT ;  /* 0x000000020400788c */ /* 0x000fc8000bf45270 */
[----:B------:R-:W-:Y:S02]  /*5130*/  USEL UR7, URZ, 0x1, UP2 ;  /* 0x000000013f077887 */ /* 0x000fe40009000000 */
[----:B------:R-:W-:Y:S02]  /*5140*/  USEL UR4, UR4, URZ, UP2 ;  /* 0x0000003f04047287 */ /* 0x000fe40009000000 */
[----:B------:R-:W-:Y:S01]  /*5150*/  ULOP3.LUT UR7, UR38, UR7, URZ, 0x3c, !UPT ;  /* 0x0000000726077292 */ /* 0x000fe2000f8e3c3f */
[----:B------:R-:W-:Y:S11]  /*5160*/  @!P0 BRA `(.L_x_1226) ;  /* 0x0000000000048947 */ /* 0x000ff60003800000 */
[----:B------:R-:W-:Y:S01]  /*5170*/  BPT.TRAP 0x1 ;  /* 0x000000040000795c */ /* 0x000fe20000300000 */
.L_x_1226:
[----:B------:R-:W-:Y:S01]  /*5180*/  ULEA UR5, UR4, UR37, 0x3 ;  /* 0x0000002504057291 */ /* 0x000fe2000f8e183f */
[----:B------:R-:W-:-:S05]  /*5190*/  IMAD.U32 R21, RZ, RZ, UR7 ;  /* 0x00000007ff157e24 */ /* 0x000fca000f8e00ff */
[----:B------:R-:W-:-:S04]  /*51a0*/  SHF.L.U32 R21, R21, 0x1f, RZ ;  /* 0x0000001f15157819 */ /* 0x000fc800000006ff */
[----:B------:R0:W1:Y:S01]  /*51b0*/  SYNCS.PHASECHK.TRANS64.TRYWAIT P2, [UR5+0x30830], R21 ;  /* 0x03083015ff0075a7 */ /* 0x0000620008040145 */
[----:B------:R-:W-:Y:S05]  /*51c0*/  @!P0 BRA `(.L_x_1227) ;  /* 0x0000000000048947 */ /* 0x000fea0003800000 */
[----:B------:R-:W-:Y:S01]  /*51d0*/  BPT.TRAP 0x1 ;  /* 0x000000040000795c */ /* 0x000fe20000300000 */
.L_x_1227:
[-C--:B------:R-:W-:Y:S01]  /*51e0*/  FMUL.FTZ R24, R24, R152.reuse ;  /* 0x0000009818187220 */ /* 0x080fe20000410000 */
[----:B------:R-:W-:Y:S01]  /*51f0*/  FMUL.FTZ R25, R25, R152 ;  /* 0x0000009819197220 */ /* 0x000fe20000410000 */
[----:B-1----:R-:W-:Y:S06]  /*5200*/  @P2 BRA `(.L_x_1228) ;  /* 0x0000000000082947 */ /* 0x002fec0003800000 */
[----:B------:R-:W1:Y:S02]  /*5210*/  SYNCS.PHASECHK.TRANS64.TRYWAIT P2, [UR5+0x30830], R21 ;  /* 0x03083015ff0075a7 */ /* 0x000e640008040145 */
[----:B-1----:R-:W-:Y:S05]  /*5220*/  @!P2 BRA `(.L_x_1229) ;  /* 0x0000015800aca947 */ /* 0x002fea0003800000 */
.L_x_1228:
[----:B------:R-:W-:Y:S01]  /*5230*/  R2UR UR6, R17 ;  /* 0x00000000110672ca */ /* 0x000fe200000e0000 */
[-C--:B------:R-:W-:Y:S01]  /*5240*/  FMUL.FTZ R28, R28, R152.reuse ;  /* 0x000000981c1c7220 */ /* 0x080fe20000410000 */
[----:B------:R-:W-:Y:S01]  /*5250*/  R2UR UR48, R12 ;  /* 0x000000000c3072ca */ /* 0x000fe200000e0000 */
[-C--:B------:R-:W-:Y:S01]  /*5260*/  FMUL.FTZ R29, R29, R152.reuse ;  /* 0x000000981d1d7220 */ /* 0x080fe20000410000 */
[----:B------:R-:W-:Y:S01]  /*5270*/  R2UR UR49, R13 ;  /* 0x000000000d3172ca */ /* 0x000fe200000e0000 */
        /* <DEDUP_REMOVED lines=8> */
[----:B------:R-:W-:Y:S01]  /*5300*/  ULEA UR6, UR4, UR6, 0xb ;  /* 0x0000000604067291 */ /* 0x000fe2000f8e583f */
        /* <DEDUP_REMOVED lines=52> */
[----:B------:R-:W-:Y:S01]  /*5650*/  UMOV UR50, UR6 ;  /* 0x0000000600327c82 */ /* 0x000fe20008000000 */
[----:B-1----:R-:W-:Y:S01]  /*5660*/  WARPGROUP.ARRIVE ;  /* 0x00000000000079c5 */ /* 0x002fe20000000000 */
[----:B------:R-:W-:Y:S01]  /*5670*/  UMOV UR51, 0x40000040 ;  /* 0x4000004000337882 */ /* 0x000fe20000000000 */
[----:B------:R-:W-:Y:S01]  /*5680*/  UIADD3 UR10, UR6, 0x204, URZ ;  /* 0x00000204060a7890 */ /* 0x000fe2000fffe03f */
[-C--:B------:R-:W-:Y:S01]  /*5690*/  FMUL.FTZ R26, R26, R0.reuse ;  /* 0x000000001a1a7220 */ /* 0x080fe20000410000 */
[----:B------:R-:W-:Y:S01]  /*56a0*/  UMOV UR11, 0x40000040 ;  /* 0x40000040000b7882 */ /* 0x000fe20000000000 */
[----:B------:R-:W-:Y:S01]  /*56b0*/  UIADD3 UR14, UR6, 0x206, URZ ;  /* 0x00000206060e7890 */ /* 0x000fe2000fffe03f */
[----:B------:R-:W-:Y:S01]  /*56c0*/  HGMMA.64x64x16.F32.BF16 R152, gdesc[UR48], RZ, !UPT, gsb0 ;  /* 0x00e00000309879f0 */ /* 0x000fe2000c0018ff */
[----:B------:R-:W-:Y:S01]  /*56d0*/  R2UR UR48, R10 ;  /* 0x000000000a3072ca */ /* 0x000fe200000e0000 */
[----:B------:R-:W-:Y:S01]  /*56e0*/  UIADD3 UR50, UR6, 0x2, URZ ;  /* 0x0000000206327890 */ /* 0x000fe2000fffe03f */
[----:B------:R-:W-:Y:S01]  /*56f0*/  R2UR UR49, R11 ;  /* 0x000000000b3172ca */ /* 0x000fe200000e0000 */
[----:B------:R-:W-:Y:S01]  /*5700*/  UMOV UR51, 0x40000040 ;  /* 0x4000004000337882 */ /* 0x000fe20000000000 */
        /* <DEDUP_REMOVED lines=84> */
[----:B------:R-:W-:Y:S01]  /*5c50*/  FMUL.FTZ R151, R151, R0 ;  /* 0x0000000097977220 */ /* 0x000fe20000410000 */
[----:B------:R-:W-:-:S02]  /*5c60*/  WARPGROUP.DEPBAR.LE gsb0, 0x0 ;  /* 0x00008000000079c5 */ /* 0x000fc40000010000 */
[----:B------:R-:W-:-:S07]  /*5c70*/  WARPGROUP.ARRIVE ;  /* 0x00000000000079c5 */ /* 0x000fce0000000000 */
[----:B------:R-:W-:Y:S01]  /*5c80*/  HGMMA.64x64x16.F32.BF16 R152, gdesc[UR48], R152, gsb0 ;  /* 0x00e00000309879f0 */ /* 0x000fe20008001898 */
[----:B------:R-:W-:Y:S01]  /*5c90*/  R2UR UR48, R6 ;  /* 0x00000000063072ca */ /* 0x000fe200000e0000 */
[----:B------:R-:W-:Y:S01]  /*5ca0*/  UIADD3 UR50, UR6, 0x6, URZ ;  /* 0x0000000606327890 */ /* 0x000fe2000fffe03f */
[----:B------:R-:W-:Y:S01]  /*5cb0*/  R2UR UR49, R7 ;  /* 0x00000000073172ca */ /* 0x000fe200000e0000 */
[----:B------:R-:W-:Y:S01]  /*5cc0*/  UMOV UR51, 0x40000040 ;  /* 0x4000004000337882 */ /* 0x000fe20000000000 */
[----:B------:R-:W-:Y:S02]  /*5cd0*/  WARPGROUP.DEPBAR.LE gsb0, 0x0 ;  /* 0x00008000000079c5 */ /* 0x000fe40000010000 */
[----:B------:R-:W-:-:S09]  /*5ce0*/  WARPGROUP.ARRIVE ;  /* 0x00000000000079c5 */ /* 0x000fd20000000000 */
        /* <DEDUP_REMOVED lines=8> */
[----:B------:R-:W-:Y:S01]  /*5d70*/  UIADD3 UR50, UR6, 0x202, URZ ;  /* 0x0000020206327890 */ /* 0x000fe2000fffe03f */
[----:B------:R-:W-:Y:S01]  /*5d80*/  UMOV UR51, 0x40000040 ;  /* 0x4000004000337882 */ /* 0x000fe20000000000 */
[----:B------:R-:W-:Y:S01]  /*5d90*/  UMOV UR48, UR56 ;  /* 0x0000003800307c82 */ /* 0x000fe20008000000 */
[----:B------:R-:W-:Y:S01]  /*5da0*/  UMOV UR49, UR57 ;  /* 0x0000003900317c82 */ /* 0x000fe20008000000 */
        /* <DEDUP_REMOVED lines=40> */
.L_x_1230:
[----:B------:R-:W-:Y:S01]  /*6030*/  ULEA UR14, UR36, UR37, 0x3 ;  /* 0x00000025240e7291 */ /* 0x000fe2000f8e183f */
[----:B------:R-:W-:-:S05]  /*6040*/  IMAD.U32 R0, RZ, RZ, UR38 ;  /* 0x00000026ff007e24 */ /* 0x000fca000f8e00ff */
[----:B------:R-:W-:-:S04]  /*6050*/  SHF.L.U32 R0, R0, 0x1f, RZ ;  /* 0x0000001f00007819 */ /* 0x000fc800000006ff */
[----:B------:R1:W2:Y:S01]  /*6060*/  SYNCS.PHASECHK.TRANS64.TRYWAIT P2, [UR14+0x30850], R0 ;  /* 0x03085000ff0075a7 */ /* 0x0002a2000804014e */
[----:B------:R-:W-:Y:S05]  /*6070*/  @!P0 BRA `(.L_x_1231) ;  /* 0x0000000000048947 */ /* 0x000fea0003800000 */
[----:B------:R-:W-:Y:S01]  /*6080*/  BPT.TRAP 0x1 ;  /* 0x000000040000795c */ /* 0x000fe20000300000 */
.L_x_1231:
[----:B--2---:R-:W-:Y:S05]  /*6090*/  @P2 BRA `(.L_x_1232) ;  /* 0x0000000000082947 */ /* 0x004fea0003800000 */
[----:B------:R-:W2:Y:S02]  /*60a0*/  SYNCS.PHASECHK.TRANS64.TRYWAIT P2, [UR14+0x30850], R0 ;  /* 0x03085000ff0075a7 */ /* 0x000ea4000804014e */
[----:B--2---:R-:W-:Y:S05]  /*60b0*/  @!P2 BRA `(.L_x_1233) ;  /* 0x0000014c0020a947 */ /* 0x004fea0003800000 */
.L_x_1232:
[----:B------:R-:W-:Y:S01]  /*60c0*/  UIADD3 UR6, UR37, 0x400, URZ ;  /* 0x0000040025067890 */ /* 0x000fe2000fffe03f */
[----:B------:R-:W-:Y:S01]  /*60d0*/  WARPGROUP.ARRIVE ;  /* 0x00000000000079c5 */ /* 0x000fe20000000000 */
[----:B------:R-:W-:Y:S01]  /*60e0*/  UMOV UR11, 0x40000040 ;  /* 0x40000040000b7882 */ /* 0x000fe20000000000 */
[----:B------:R-:W-:Y:S01]  /*60f0*/  PLOP3.LUT P2, PT, PT, PT, UP0, 0x80, 0x0 ;  /* 0x000000000000781c */ /* 0x000fe20003f4f008 */
[----:B------:R-:W-:Y:S01]  /*6100*/  USHF.R.U32.HI UR6, URZ, 0x4, UR6 ;  /* 0x000000043f067899 */ /* 0x000fe20008011606 */
[----:B------:R-:W-:-:S03]  /*6110*/  PLOP3.LUT P3, PT, PT, PT, UP0, 0x80, 0x0 ;  /* 0x000000000000781c */ /* 0x000fc60003f6f008 */
[----:B------:R-:W-:-:S04]  /*6120*/  ULOP3.LUT UR6, UR6, 0x3fff, URZ, 0xc0, !UPT ;  /* 0x00003fff06067892 */ /* 0x000fc8000f8ec03f */
[----:B------:R-:W-:-:S04]  /*6130*/  ULOP3.LUT UR6, UR6, 0x2000000, URZ, 0xfc, !UPT ;  /* 0x0200000006067892 */ /* 0x000fc8000f8efc3f */
[----:B------:R-:W-:-:S07]  /*6140*/  ULEA UR6, UR36, UR6, 0xb ;  /* 0x0000000624067291 */ /* 0x000fce000f8e583f */
[----:B------:R-:W-:Y:S02]  /*6150*/  UMOV UR10, UR6 ;  /* 0x00000006000a7c82 */ /* 0x000fe40008000000 */
        /* <DEDUP_REMOVED lines=15> */
[----:B------:R-:W-:Y:S02]  /*6250*/  ULDC UR6, c[0x0][0x9d8] ;  /* 0x0002760000067ab9 */ /* 0x000fe40000000800 */
[----:B01----:R-:W-:Y:S01]  /*6260*/  FMUL.FTZ R0, R154, UR6 ;  /* 0x000000069a007c20 */ /* 0x003fe20008410000 */
        /* <DEDUP_REMOVED lines=13> */
[----:B------:R-:W-:-:S02]  /*6340*/  IMAD.SHL.U32 R178, R20, 0x40, RZ ;  /* 0x0000004014b27824 */ /* 0x000fc400078e00ff */
        /* <DEDUP_REMOVED lines=14> */
[----:B------:R-:W0:Y:S08]  /*6430*/  MUFU.TANH R0, R0 ;  /* 0x0000000000007308 */ /* 0x000e300000002400 */
[----:B------:R-:W1:Y:S08]  /*6440*/  MUFU.TANH R21, R21 ;  /* 0x0000001500157308 */ /* 0x000e700000002400 */
        /* <DEDUP_REMOVED lines=27> */
[----:B------:R-:W-:Y:S01]  /*6600*/  WARPGROUP.ARRIVE ;  /* 0x00000000000079c5 */ /* 0x000fe20000000000 */
[----:B------:R-:W-:-:S05]  /*6610*/  IMAD.U32 R188, RZ, RZ, UR39 ;  /* 0x00000027ffbc7e24 */ /* 0x000fca000f8e00ff */
[----:B------:R-:W-:Y:S01]  /*6620*/  HGMMA.64x256x16.F32.BF16 R24, R184, gdesc[UR8].tnspB, R24, gsb0 ;  /* 0x43e00008b8187df0 */ /* 0x000fe20008001818 */
[----:B------:R-:W-:Y:S02]  /*6630*/  @UP0 ULDC UR10, c[0x0][0x44c] ;  /* 0x00011300000a0ab9 */ /* 0x000fe40000000800 */
[----:B------:R-:W-:Y:S02]  /*6640*/  WARPGROUP.DEPBAR.LE gsb0, 0x0 ;  /* 0x00008000000079c5 */ /* 0x000fe40000010000 */
[----:B------:R-:W-:Y:S02]  /*6650*/  VIADD R186, R18, UR61 ;  /* 0x0000003d12ba7c36 */ /* 0x000fe40008000000 */
[----:B------:R-:W-:Y:S01]  /*6660*/  FMUL.FTZ R184, R152, UR6 ;  /* 0x0000000698b87c20 */ /* 0x000fe20008410000 */
[----:B------:R-:W-:Y:S01]  /*6670*/  FMUL.FTZ R187, R180, UR6 ;  /* 0x00000006b4bb7c20 */ /* 0x000fe20008410000 */
[----:B------:R-:W-:Y:S01]  /*6680*/  FMUL.FTZ R185, R153, UR6 ;  /* 0x0000000699b97c20 */ /* 0x000fe20008410000 */
[----:B------:R-:W-:Y:S01]  /*6690*/  @P2 IMAD.HI.U32 R152, R186, UR10, RZ ;  /* 0x0000000aba982c27 */ /* 0x000fe2000f8e00ff */
[----:B------:R-:W-:-:S03]  /*66a0*/  @UP0 ULDC UR10, c[0x0][0x450] ;  /* 0x00011400000a0ab9 */ /* 0x000fc60000000800 */
[----:B------:R-:W-:Y:S01]  /*66b0*/  FMUL.FTZ R180, R183, UR6 ;  /* 0x00000006b7b47c20 */ /* 0x000fe20008410000 */
[----:B------:R-:W-:Y:S01]  /*66c0*/  PLOP3.LUT P2, PT, PT, PT, UP1, 0x40, 0x0 ;  /* 0x000000000000781c */ /* 0x000fe20003f4e818 */
[----:B------:R-:W0:Y:S01]  /*66d0*/  MUFU.TANH R184, R184 ;  /* 0x000000b800b87308 */ /* 0x000e220000002400 */
[----:B------:R-:W-:Y:S01]  /*66e0*/  @P3 SHF.R.U32.HI R186, RZ, UR10, R152 ;  /* 0x0000000affba3c19 */ /* 0x000fe20008011698 */
[----:B------:R-:W-:Y:S01]  /*66f0*/  IMAD.U32 R152, RZ, RZ, UR5 ;  /* 0x00000005ff987e24 */ /* 0x000fe2000f8e00ff */
[----:B------:R-:W-:-:S03]  /*6700*/  ULDC UR5, c[0x0][0x9e0] ;  /* 0x0002780000057ab9 */ /* 0x000fc60000000800 */
[----:B------:R-:W-:Y:S01]  /*6710*/  @!P1 VIADD R152, R152, 0x30840 ;  /* 0x0003084098989836 */ /* 0x000fe20000000000 */
[----:B------:R-:W5:Y:S01]  /*6720*/  SHFL.IDX PT, R190, R186, RZ, 0x1c1f ;  /* 0x001c1fffbabe7589 */ /* 0x000f6200000e0000 */
[----:B------:R-:W0:Y:S03]  /*6730*/  MUFU.TANH R185, R185 ;  /* 0x000000b900b97308 */ /* 0x000e260000002400 */
[----:B------:R-:W-:-:S04]  /*6740*/  @!P1 PRMT R152, RZ, 0x654, R152 ;  /* 0x00000654ff989816 */ /* 0x000fc80000000098 */
[----:B------:R1:W-:Y:S01]  /*6750*/  @!P1 SYNCS.ARRIVE.TRANS64.RED.A1T0 RZ, [R152+URZ], RZ ;  /* 0x000000ff98ff99a7 */ /* 0x0003e2000810043f */
[----:B------:R-:W0:Y:S01]  /*6760*/  MUFU.TANH R187, R187 ;  /* 0x000000bb00bb7308 */ /* 0x000e220000002400 */
[----:B-1----:R-:W-:-:S07]  /*6770*/  IADD3 R152, -R16, 0x1, -R178 ;  /* 0x0000000110987810 */ /* 0x002fce0007ffe9b2 */
[----:B------:R-:W1:Y:S01]  /*6780*/  MUFU.TANH R180, R180 ;  /* 0x000000b400b47308 */ /* 0x000e620000002400 */
[----:B------:R-:W-:-:S05]  /*6790*/  IADD3 R188, -R188, UR60, R152 ;  /* 0x0000003cbcbc7c10 */ /* 0x000fca000fffe198 */
[C---:B------:R-:W-:Y:S02]  /*67a0*/  VIADD R189, R188.reuse, UR5 ;  /* 0x00000005bcbd7c36 */ /* 0x040fe40008000000 */
[----:B------:R-:W-:Y:S02]  /*67b0*/  VIADD R188, R188, UR58 ;  /* 0x0000003abcbc7c36 */ /* 0x000fe40008000000 */
[--C-:B-----5:R-:W-:Y:S02]  /*67c0*/  IMAD.IADD R183, R189, 0x1, R190.reuse ;  /* 0x00000001bdb77824 */ /* 0x120fe400078e02be */
[----:B------:R-:W-:Y:S01]  /*67d0*/  IMAD.IADD R182, R188, 0x1, R190 ;  /* 0x00000001bcb67824 */ /* 0x000fe200078e02be */
[----:B0-234-:R-:W-:Y:S06]  /*67e0*/  @P2 BRA `(.L_x_1234) ;  /* 0x00000000005c2947 */ /* 0x01dfec0003800000 */
[----:B------:R-:W-:Y:S01]  /*67f0*/  IMAD.U32 R152, RZ, RZ, UR39 ;  /* 0x00000027ff987e24 */ /* 0x000fe2000f8e00ff */
[----:B------:R-:W-:Y:S04]  /*6800*/  BSSY B0, `(.L_x_1235) ;  /* 0x0000011000007945 */ /* 0x000fe80003800000 */
[----:B------:R-:W-:-:S04]  /*6810*/  IADD3 R190, -R152, UR60, R190 ;  /* 0x0000003c98be7c10 */ /* 0x000fc8000fffe1be */
[----:B------:R-:W-:-:S13]  /*6820*/  ISETP.GT.AND P2, PT, R190, -0x1, PT ;  /* 0xffffffffbe00780c */ /* 0x000fda0003f44270 */
[----:B------:R-:W-:Y:S05]  /*6830*/  @P2 BRA `(.L_x_1236) ;  /* 0x0000000000202947 */ /* 0x000fea0003800000 */
[----:B------:R-:W-:Y:S01]  /*6840*/  IMAD.U32 R191, RZ, RZ, UR55 ;  /* 0x00000037ffbf7e24 */ /* 0x000fe2000f8e00ff */
[----:B------:R-:W-:-:S04]  /*6850*/  LOP3.LUT R190, RZ, R190, RZ, 0x33, !PT ;  /* 0x000000beffbe7212 */ /* 0x000fc800078e33ff */
[----:B------:R-:W-:-:S13]  /*6860*/  ISETP.NE.AND P2, PT, R191, 0x1, PT ;  /* 0x00000001bf00780c */ /* 0x000fda0003f45270 */
[----:B------:R-:W0:Y:S02]  /*6870*/  @P2 LDC.64 R152, c[0x0][0x9e8] ;  /* 0x00027a00ff982b82 */ /* 0x000e240000000a00 */
[----:B0-----:R-:W-:-:S05]  /*6880*/  @P2 IMAD.HI.U32 R152, R190, R152, RZ ;  /* 0x00000098be982227 */ /* 0x001fca00078e00ff */
[----:B------:R-:W-:-:S04]  /*6890*/  @P2 SHF.R.U32.HI R190, RZ, R153, R152 ;  /* 0x00000099ffbe2219 */ /* 0x000fc80000011698 */
[----:B------:R-:W-:Y:S01]  /*68a0*/  LOP3.LUT R190, RZ, R190, RZ, 0x33, !PT ;  /* 0x000000beffbe7212 */ /* 0x000fe200078e33ff */
[----:B------:R-:W-:Y:S06]  /*68b0*/  BRA `(.L_x_1237) ;  /* 0x0000000000147947 */ /* 0x000fec0003800000 */
.L_x_1236:
[----:B------:R-:W-:-:S05]  /*68c0*/  IMAD.U32 R191, RZ, RZ, UR55 ;  /* 0x00000037ffbf7e24 */ /* 0x000fca000f8e00ff */
[----:B------:R-:W-:-:S13]  /*68d0*/  ISETP.NE.AND P2, PT, R191, 0x1, PT ;  /* 0x00000001bf00780c */ /* 0x000fda0003f45270 */
[----:B------:R-:W0:Y:S02]  /*68e0*/  @P2 LDC.64 R152, c[0x0][0x9e8] ;  /* 0x00027a00ff982b82 */ /* 0x000e240000000a00 */
[----:B0-----:R-:W-:-:S05]  /*68f0*/  @P2 IMAD.HI.U32 R152, R190, R152, RZ ;  /* 0x00000098be982227 */ /* 0x001fca00078e00ff */
[----:B------:R-:W-:-:S07]  /*6900*/  @P2 SHF.R.U32.HI R190, RZ, R153, R152 ;  /* 0x00000099ffbe2219 */ /* 0x000fce0000011698 */
.L_x_1237:
[----:B------:R-:W-:Y:S05]  /*6910*/  BSYNC B0 ;  /* 0x0000000000007941 */ /* 0x000fea0003800000 */
.L_x_1235:
[----:B------:R-:W-:-:S04]  /*6920*/  IMAD R190, R190, R191, -R178 ;  /* 0x000000bfbebe7224 */ /* 0x000fc800078e0ab2 */
[----:B------:R-:W-:-:S05]  /*6930*/  IMAD.IADD R190, R190, 0x1, -R16 ;  /* 0x00000001bebe7824 */ /* 0x000fca00078e0a10 */
[----:B------:R-:W-:Y:S02]  /*6940*/  VIADDMNMX R183, R190, R191, R183, PT ;  /* 0x000000bfbeb77246 */ /* 0x000fe400038001b7 */
[----:B------:R-:W-:-:S07]  /*6950*/  VIMNMX R182, R182, R190, !PT ;  /* 0x000000beb6b67248 */ /* 0x000fce0007fe0100 */
.L_x_1234:
[----:B------:R-:W-:Y:S01]  /*6960*/  ISETP.GT.AND P2, PT, R20, -0x1, PT ;  /* 0xffffffff1400780c */ /* 0x000fe20003f44270 */
[----:B------:R-:W0:Y:S03]  /*6970*/  SHFL.IDX PT, R186, R186, 0x1, 0x1c1f ;  /* 0x003c1f00baba7f89 */ /* 0x000e2600000e0000 */
[C---:B------:R-:W-:Y:S02]  /*6980*/  ISETP.GT.AND P5, PT, R182.reuse, RZ, P2 ;  /* 0x000000ffb600720c */ /* 0x040fe400017a4270 */
[C---:B------:R-:W-:Y:S02]  /*6990*/  ISETP.GT.AND P4, PT, R182.reuse, 0x1, P2 ;  /* 0x00000001b600780c */ /* 0x040fe40001784270 */
[----:B------:R-:W-:Y:S02]  /*69a0*/  ISETP.LT.OR P5, PT, R183, 0x1, P5 ;  /* 0x00000001b700780c */ /* 0x000fe40002fa1670 */
[----:B------:R-:W-:-:S02]  /*69b0*/  ISETP.GT.AND P6, PT, R182, 0x8, P2 ;  /* 0x00000008b600780c */ /* 0x000fc400017c4270 */
[----:B------:R-:W-:Y:S02]  /*69c0*/  FSEL R184, R184, -INF , !P5 ;  /* 0xff800000b8b87808 */ /* 0x000fe40006800000 */
[C---:B------:R-:W-:Y:S02]  /*69d0*/  ISETP.GT.AND P5, PT, R182.reuse, 0x10, P2 ;  /* 0x00000010b600780c */ /* 0x040fe400017a4270 */
[----:B------:R-:W-:Y:S02]  /*69e0*/  ISETP.GT.AND P3, PT, R182, 0x9, P2 ;  /* 0x00000009b600780c */ /* 0x000fe40001764270 */
[C---:B------:R-:W-:Y:S02]  /*69f0*/  ISETP.LT.OR P5, PT, R183.reuse, 0x11, P5 ;  /* 0x00000011b700780c */ /* 0x040fe40002fa1670 */
[----:B------:R-:W-:Y:S02]  /*6a00*/  ISETP.LT.OR P4, PT, R183, 0x2, P4 ;  /* 0x00000002b700780c */ /* 0x000fe40002781670 */
[----:B------:R-:W-:-:S02]  /*6a10*/  FSEL R160, R160, -INF , !P5 ;  /* 0xff800000a0a07808 */ /* 0x000fc40006800000 */
[----:B------:R-:W-:Y:S01]  /*6a20*/  ISETP.GT.AND P5, PT, R182, 0x20, P2 ;  /* 0x00000020b600780c */ /* 0x000fe200017a4270 */
[--C-:B0-----:R-:W-:Y:S01]  /*6a30*/  IMAD.IADD R189, R189, 0x1, R186.reuse ;  /* 0x00000001bdbd7824 */ /* 0x101fe200078e02ba */
[C---:B------:R-:W-:Y:S01]  /*6a40*/  ISETP.LT.OR P6, PT, R183.reuse, 0x9, P6 ;  /* 0x00000009b700780c */ /* 0x040fe200037c1670 */
[----:B------:R-:W-:Y:S01]  /*6a50*/  IMAD.IADD R188, R188, 0x1, R186 ;  /* 0x00000001bcbc7824 */ /* 0x000fe200078e02ba */
[C---:B------:R-:W-:Y:S02]  /*6a60*/  ISETP.LT.OR P3, PT, R183.reuse, 0xa, P3 ;  /* 0x0000000ab700780c */ /* 0x040fe40001f61670 */
[----:B------:R-:W-:Y:S02]  /*6a70*/  ISETP.LT.OR P5, PT, R183, 0x21, P5 ;  /* 0x00000021b700780c */ /* 0x000fe40002fa1670 */
[----:B------:R-:W-:Y:S02]  /*6a80*/  FSEL R185, R185, -INF , !P4 ;  /* 0xff800000b9b97808 */ /* 0x000fe40006000000 */
[----:B------:R-:W-:-:S02]  /*6a90*/  FSEL R156, R156, -INF , !P6 ;  /* 0xff8000009c9c7808 */ /* 0x000fc40007000000 */
[----:B------:R-:W-:Y:S02]  /*6aa0*/  FSEL R157, R157, -INF , !P3 ;  /* 0xff8000009d9d7808 */ /* 0x000fe40005800000 */
[C---:B------:R-:W-:Y:S02]  /*6ab0*/  ISETP.GT.AND P4, PT, R182.reuse, 0x11, P2 ;  /* 0x00000011b600780c */ /* 0x040fe40001784270 */
[C---:B------:R-:W-:Y:S02]  /*6ac0*/  ISETP.GT.AND P6, PT, R182.reuse, 0x18, P2 ;  /* 0x00000018b600780c */ /* 0x040fe400017c4270 */
[----:B------:R-:W-:Y:S02]  /*6ad0*/  ISETP.GT.AND P3, PT, R182, 0x19, P2 ;  /* 0x00000019b600780c */ /* 0x000fe40001764270 */
[----:B------:R-:W-:Y:S02]  /*6ae0*/  FSEL R168, R168, -INF , !P5 ;  /* 0xff800000a8a87808 */ /* 0x000fe40006800000 */
[----:B------:R-:W-:-:S02]  /*6af0*/  ISETP.GT.AND P5, PT, R182, 0x30, P2 ;  /* 0x00000030b600780c */ /* 0x000fc400017a4270 */
[C---:B------:R-:W-:Y:S02]  /*6b00*/  ISETP.LT.OR P4, PT, R183.reuse, 0x12, P4 ;  /* 0x00000012b700780c */ /* 0x040fe40002781670 */
[C---:B------:R-:W-:Y:S02]  /*6b10*/  ISETP.LT.OR P6, PT, R183.reuse, 0x19, P6 ;  /* 0x00000019b700780c */ /* 0x040fe400037c1670 */
        /* <DEDUP_REMOVED lines=9> */
[----:B------:R-:W-:-:S02]  /*6bb0*/  PLOP3.LUT P5, PT, PT, PT, UP1, 0x40, 0x0 ;  /* 0x000000000000781c */ /* 0x000fc40003fae818 */
[C---:B------:R-:W-:Y:S02]  /*6bc0*/  ISETP.LT.OR P4, PT, R183.reuse, 0x22, P4 ;  /* 0x00000022b700780c */ /* 0x040fe40002781670 */
[C---:B------:R-:W-:Y:S02]  /*6bd0*/  ISETP.LT.OR P6, PT, R183.reuse, 0x29, P6 ;  /* 0x00000029b700780c */ /* 0x040fe400037c1670 */
[----:B------:R-:W-:Y:S02]  /*6be0*/  ISETP.LT.OR P3, PT, R183, 0x2a, P3 ;  /* 0x0000002ab700780c */ /* 0x000fe40001f61670 */
[----:B------:R-:W-:Y:S02]  /*6bf0*/  FSEL R169, R169, -INF , !P4 ;  /* 0xff800000a9a97808 */ /* 0x000fe40006000000 */
[----:B------:R-:W-:Y:S02]  /*6c00*/  FSEL R172, R172, -INF , !P6 ;  /* 0xff800000acac7808 */ /* 0x000fe40007000000 */
[----:B------:R-:W-:-:S02]  /*6c10*/  FSEL R173, R173, -INF , !P3 ;  /* 0xff800000adad7808 */ /* 0x000fc40005800000 */
[C---:B------:R-:W-:Y:S02]  /*6c20*/  ISETP.GT.AND P4, PT, R182.reuse, 0x31, P2 ;  /* 0x00000031b600780c */ /* 0x040fe40001784270 */
[C---:B------:R-:W-:Y:S02]  /*6c30*/  ISETP.GT.AND P6, PT, R182.reuse, 0x38, P2 ;  /* 0x00000038b600780c */ /* 0x040fe400017c4270 */
[----:B------:R-:W-:Y:S02]  /*6c40*/  ISETP.GT.AND P3, PT, R182, 0x39, P2 ;  /* 0x00000039b600780c */ /* 0x000fe40001764270 */
[C---:B------:R-:W-:Y:S02]  /*6c50*/  ISETP.LT.OR P4, PT, R183.reuse, 0x32, P4 ;  /* 0x00000032b700780c */ /* 0x040fe40002781670 */
[C---:B------:R-:W-:Y:S02]  /*6c60*/  ISETP.LT.OR P6, PT, R183.reuse, 0x39, P6 ;  /* 0x00000039b700780c */ /* 0x040fe400037c1670 */
[----:B------:R-:W-:-:S02]  /*6c70*/  ISETP.LT.OR P3, PT, R183, 0x3a, P3 ;  /* 0x0000003ab700780c */ /* 0x000fc40001f61670 */
[----:B------:R-:W-:Y:S02]  /*6c80*/  FSEL R177, R177, -INF , !P4 ;  /* 0xff800000b1b17808 */ /* 0x000fe40006000000 */
[----:B------:R-:W-:Y:S02]  /*6c90*/  FSEL R187, R187, -INF , !P6 ;  /* 0xff800000bbbb7808 */ /* 0x000fe40007000000 */
[----:B------:R-:W-:Y:S01]  /*6ca0*/  FSEL R181, R181, -INF , !P3 ;  /* 0xff800000b5b57808 */ /* 0x000fe20005800000 */
[----:B------:R-:W-:Y:S06]  /*6cb0*/  @P5 BRA `(.L_x_1238) ;  /* 0x00000000005c5947 */ /* 0x000fec0003800000 */
        /* <DEDUP_REMOVED lines=13> */
.L_x_1240:
[----:B------:R-:W-:-:S05]  /*6d90*/  IMAD.U32 R182, RZ, RZ, UR55 ;  /* 0x00000037ffb67e24 */ /* 0x000fca000f8e00ff */
[----:B------:R-:W-:-:S13]  /*6da0*/  ISETP.NE.AND P3, PT, R182, 0x1, PT ;  /* 0x00000001b600780c */ /* 0x000fda0003f65270 */
[----:B------:R-:W0:Y:S02]  /*6db0*/  @P3 LDC.64 R152, c[0x0][0x9e8] ;  /* 0x00027a00ff983b82 */ /* 0x000e240000000a00 */
[----:B0-----:R-:W-:-:S05]  /*6dc0*/  @P3 IMAD.HI.U32 R152, R186, R152, RZ ;  /* 0x00000098ba983227 */ /* 0x001fca00078e00ff */
[----:B------:R-:W-:-:S07]  /*6dd0*/  @P3 SHF.R.U32.HI R186, RZ, R153, R152 ;  /* 0x00000099ffba3219 */ /* 0x000fce0000011698 */
.L_x_1241:
[----:B------:R-:W-:Y:S05]  /*6de0*/  BSYNC B0 ;  /* 0x0000000000007941 */ /* 0x000fea0003800000 */
.L_x_1239:
[----:B------:R-:W-:-:S04]  /*6df0*/  IMAD R178, R186, R182, -R178 ;  /* 0x000000b6bab27224 */ /* 0x000fc800078e0ab2 */
[----:B------:R-:W-:-:S05]  /*6e00*/  IMAD.IADD R178, R178, 0x1, -R16 ;  /* 0x00000001b2b27824 */ /* 0x000fca00078e0a10 */
[----:B------:R-:W-:Y:S02]  /*6e10*/  VIADDMNMX R189, R178, R182, R189, PT ;  /* 0x000000b6b2bd7246 */ /* 0x000fe400038001bd */
[----:B------:R-:W-:-:S07]  /*6e20*/  VIMNMX R188, R188, R178, !PT ;  /* 0x000000b2bcbc7248 */ /* 0x000fce0007fe0100 */
.L_x_1238:
[----:B------:R-:W-:Y:S01]  /*6e30*/  FMNMX.FTZ R152, R184, R3, !PT ;  /* 0x00000003b8987209 */ /* 0x000fe20007810000 */
[----:B------:R-:W-:Y:S01]  /*6e40*/  ULDC UR6, c[0x0][0x988] ;  /* 0x0002620000067ab9 */ /* 0x000fe20000000800 */
[----:B------:R-:W-:Y:S01]  /*6e50*/  ISETP.GT.AND P4, PT, R188, 0x9, P2 ;  /* 0x00000009bc00780c */ /* 0x000fe20001784270 */
[----:B------:R-:W-:Y:S01]  /*6e60*/  UMOV UR38, UR7 ;  /* 0x0000000700267c82 */ /* 0x000fe20008000000 */
[----:B------:R-:W-:Y:S01]  /*6e70*/  FMNMX.FTZ R152, R185, R152, !PT ;  /* 0x00000098b9987209 */ /* 0x000fe20007810000 */
[----:B------:R-:W-:Y:S01]  /*6e80*/  UMOV UR36, UR4 ;  /* 0x0000000400247c82 */ /* 0x000fe20008000000 */
[----:B------:R-:W-:Y:S02]  /*6e90*/  ISETP.LT.OR P4, PT, R189, 0xa, P4 ;  /* 0x0000000abd00780c */ /* 0x000fe40002781670 */
[----:B------:R-:W-:Y:S02]  /*6ea0*/  FMNMX.FTZ R152, R156, R152, !PT ;  /* 0x000000989c987209 */ /* 0x000fe40007810000 */
[----:B------:R-:W-:-:S02]  /*6eb0*/  FSEL R155, R155, -INF , !P4 ;  /* 0xff8000009b9b7808 */ /* 0x000fc40006000000 */
[----:B------:R-:W-:Y:S02]  /*6ec0*/  FMNMX.FTZ R152, R157, R152, !PT ;  /* 0x000000989d987209 */ /* 0x000fe40007810000 */
[----:B------:R-:W-:Y:S02]  /*6ed0*/  ISETP.GT.AND P4, PT, R188, 0x19, P2 ;  /* 0x00000019bc00780c */ /* 0x000fe40001784270 */
        /* <DEDUP_REMOVED lines=11> */
[----:B------:R-:W-:Y:S02]  /*6f90*/  ISETP.GT.AND P6, PT, R188, 0x8, P2 ;  /* 0x00000008bc00780c */ /* 0x000fe400017c4270 */
[----:B------:R-:W-:Y:S02]  /*6fa0*/  FMNMX.FTZ R152, R172, R152, !PT ;  /* 0x00000098ac987209 */ /* 0x000fe40007810000 */
[----:B------:R-:W-:Y:S02]  /*6fb0*/  ISETP.LT.OR P3, PT, R189, 0x2, P3 ;  /* 0x00000002bd00780c */ /* 0x000fe40001f61670 */
[----:B------:R-:W-:Y:S02]  /*6fc0*/  FMNMX.FTZ R152, R173, R152, !PT ;  /* 0x00000098ad987209 */ /* 0x000fe40007810000 */
[----:B------:R-:W-:-:S02]  /*6fd0*/  FSEL R0, R0, -INF , !P4 ;  /* 0xff80000000007808 */ /* 0x000fc40006000000 */
[----:B------:R-:W-:Y:S02]  /*6fe0*/  FMNMX.FTZ R152, R176, R152, !PT ;  /* 0x00000098b0987209 */ /* 0x000fe40007810000 */
[----:B------:R-:W-:Y:S02]  /*6ff0*/  ISETP.LT.OR P6, PT, R189, 0x9, P6 ;  /* 0x00000009bd00780c */ /* 0x000fe400037c1670 */
[----:B------:R-:W-:Y:S02]  /*7000*/  FMNMX.FTZ R152, R177, R152, !PT ;  /* 0x00000098b1987209 */ /* 0x000fe40007810000 */
[----:B------:R-:W-:Y:S02]  /*7010*/  FMNMX.FTZ R178, R0, R2, !PT ;  /* 0x0000000200b27209 */ /* 0x000fe40007810000 */
[----:B------:R-:W-:Y:S02]  /*7020*/  FMNMX.FTZ R152, R187, R152, !PT ;  /* 0x00000098bb987209 */ /* 0x000fe40007810000 */
[----:B------:R-:W-:-:S02]  /*7030*/  ISETP.GT.AND P5, PT, R188, 0x10, P2 ;  /* 0x00000010bc00780c */ /* 0x000fc400017a4270 */
[----:B------:R-:W-:Y:S02]  /*7040*/  FMNMX.FTZ R152, R181, R152, !PT ;  /* 0x00000098b5987209 */ /* 0x000fe40007810000 */
[----:B------:R-:W-:Y:S02]  /*7050*/  FSEL R154, R154, -INF , !P6 ;  /* 0xff8000009a9a7808 */ /* 0x000fe40007000000 */
[C---:B------:R-:W-:Y:S01]  /*7060*/  ISETP.LT.OR P5, PT, R189.reuse, 0x11, P5 ;  /* 0x00000011bd00780c */ /* 0x040fe20002fa1670 */
[----:B------:R-:W0:Y:S01]  /*7070*/  SHFL.BFLY PT, R153, R152, 0x2, 0x1f ;  /* 0x0c401f0098997f89 */ /* 0x000e2200000e0000 */
[----:B------:R-:W-:Y:S02]  /*7080*/  ISETP.GT.AND P6, PT, R188, 0x18, P2 ;  /* 0x00000018bc00780c */ /* 0x000fe400017c4270 */
[----:B------:R-:W-:Y:S02]  /*7090*/  FSEL R158, R158, -INF , !P5 ;  /* 0xff8000009e9e7808 */ /* 0x000fe40006800000 */
[----:B------:R-:W-:-:S02]  /*70a0*/  ISETP.LT.OR P6, PT, R189, 0x19, P6 ;  /* 0x00000019bd00780c */ /* 0x000fc400037c1670 */
[----:B------:R-:W-:Y:S02]  /*70b0*/  ISETP.GT.AND P5, PT, R188, 0x20, P2 ;  /* 0x00000020bc00780c */ /* 0x000fe400017a4270 */
[----:B------:R-:W-:Y:S02]  /*70c0*/  FSEL R162, R162, -INF , !P6 ;  /* 0xff800000a2a27808 */ /* 0x000fe40007000000 */
[----:B------:R-:W-:Y:S02]  /*70d0*/  ISETP.LT.OR P5, PT, R189, 0x21, P5 ;  /* 0x00000021bd00780c */ /* 0x000fe40002fa1670 */
[----:B------:R-:W-:Y:S02]  /*70e0*/  ISETP.GT.AND P6, PT, R188, 0x28, P2 ;  /* 0x00000028bc00780c */ /* 0x000fe400017c4270 */
[----:B------:R-:W-:Y:S02]  /*70f0*/  FSEL R166, R166, -INF , !P5 ;  /* 0xff800000a6a67808 */ /* 0x000fe40006800000 */
[----:B------:R-:W-:-:S02]  /*7100*/  ISETP.GT.AND P5, PT, R188, 0x29, P2 ;  /* 0x00000029bc00780c */ /* 0x000fc400017a4270 */
[C---:B------:R-:W-:Y:S02]  /*7110*/  ISETP.LT.OR P6, PT, R189.reuse, 0x29, P6 ;  /* 0x00000029bd00780c */ /* 0x040fe400037c1670 */
[----:B------:R-:W-:Y:S02]  /*7120*/  ISETP.LT.OR P5, PT, R189, 0x2a, P5 ;  /* 0x0000002abd00780c */ /* 0x000fe40002fa1670 */
[----:B------:R-:W-:Y:S02]  /*7130*/  FSEL R170, R170, -INF , !P6 ;  /* 0xff800000aaaa7808 */ /* 0x000fe40007000000 */
[----:B0-----:R-:W-:Y:S02]  /*7140*/  FMNMX.FTZ R152, R152, R153, !PT ;  /* 0x0000009998987209 */ /* 0x001fe40007810000 */
[----:B------:R-:W-:Y:S02]  /*7150*/  FSEL R153, R21, -INF , !P3 ;  /* 0xff80000015997808 */ /* 0x000fe40005800000 */
[----:B------:R-:W-:Y:S01]  /*7160*/  ISETP.GT.AND P3, PT, R188, 0x11, P2 ;  /* 0x00000011bc00780c */ /* 0x000fe20001764270 */
[----:B------:R-:W0:Y:S01]  /*7170*/  SHFL.BFLY PT, R21, R152, 0x1, 0x1f ;  /* 0x0c201f0098157f89 */ /* 0x000e2200000e0000 */
[----:B------:R-:W-:-:S02]  /*7180*/  FMNMX.FTZ R178, R153, R178, !PT ;  /* 0x000000b299b27209 */ /* 0x000fc40007810000 */
[----:B------:R-:W-:Y:S02]  /*7190*/  ISETP.LT.OR P3, PT, R189, 0x12, P3 ;  /* 0x00000012bd00780c */ /* 0x000fe40001f61670 */
[----:B------:R-:W-:Y:S02]  /*71a0*/  FMNMX.FTZ R178, R154, R178, !PT ;  /* 0x000000b29ab27209 */ /* 0x000fe40007810000 */
[----:B------:R-:W-:Y:S02]  /*71b0*/  FSEL R159, R159, -INF , !P3 ;  /* 0xff8000009f9f7808 */ /* 0x000fe40005800000 */
[----:B------:R-:W-:Y:S02]  /*71c0*/  FMNMX.FTZ R178, R155, R178, !PT ;  /* 0x000000b29bb27209 */ /* 0x000fe40007810000 */
[----:B------:R-:W-:Y:S02]  /*71d0*/  ISETP.GT.AND P3, PT, R188, 0x21, P2 ;  /* 0x00000021bc00780c */ /* 0x000fe40001764270 */
[----:B------:R-:W-:-:S02]  /*71e0*/  FMNMX.FTZ R178, R158, R178, !PT ;  /* 0x000000b29eb27209 */ /* 0x000fc40007810000 */
[----:B------:R-:W-:Y:S02]  /*71f0*/  ISETP.LT.OR P3, PT, R189, 0x22, P3 ;  /* 0x00000022bd00780c */ /* 0x000fe40001f61670 */
[----:B------:R-:W-:Y:S02]  /*7200*/  FMNMX.FTZ R178, R159, R178, !PT ;  /* 0x000000b29fb27209 */ /* 0x000fe40007810000 */
[----:B------:R-:W-:Y:S02]  /*7210*/  FSEL R167, R167, -INF , !P3 ;  /* 0xff800000a7a77808 */ /* 0x000fe40005800000 */
[----:B------:R-:W-:Y:S02]  /*7220*/  FMNMX.FTZ R178, R162, R178, !PT ;  /* 0x000000b2a2b27209 */ /* 0x000fe40007810000 */
[----:B------:R-:W-:Y:S02]  /*7230*/  ISETP.GT.AND P3, PT, R188, 0x30, P2 ;  /* 0x00000030bc00780c */ /* 0x000fe40001764270 */
[----:B------:R-:W-:-:S02]  /*7240*/  FMNMX.FTZ R178, R163, R178, !PT ;  /* 0x000000b2a3b27209 */ /* 0x000fc40007810000 */
[----:B------:R-:W-:Y:S02]  /*7250*/  ISETP.GT.AND P4, PT, R188, 0x31, P2 ;  /* 0x00000031bc00780c */ /* 0x000fe40001784270 */
[----:B------:R-:W-:Y:S02]  /*7260*/  FMNMX.FTZ R178, R166, R178, !PT ;  /* 0x000000b2a6b27209 */ /* 0x000fe40007810000 */
[----:B------:R-:W-:Y:S02]  /*7270*/  ISETP.LT.OR P3, PT, R189, 0x31, P3 ;  /* 0x00000031bd00780c */ /* 0x000fe40001f61670 */
[----:B------:R-:W-:Y:S02]  /*7280*/  FMNMX.FTZ R178, R167, R178, !PT ;  /* 0x000000b2a7b27209 */ /* 0x000fe40007810000 */
[----:B0-----:R-:W-:Y:S02]  /*7290*/  FMNMX.FTZ R21, R152, R21, !PT ;  /* 0x0000001598157209 */ /* 0x001fe40007810000 */
[----:B------:R-:W-:-:S02]  /*72a0*/  FSEL R171, R171, -INF , !P5 ;  /* 0xff800000abab7808 */ /* 0x000fc40006800000 */
[----:B------:R-:W-:Y:S01]  /*72b0*/  FMNMX.FTZ R182, R170, R178, !PT ;  /* 0x000000b2aab67209 */ /* 0x000fe20007810000 */
[----:B------:R-:W-:Y:S01]  /*72c0*/  FMUL.FTZ R152, R21, UR6 ;  /* 0x0000000615987c20 */ /* 0x000fe20008410000 */
[----:B------:R-:W-:Y:S02]  /*72d0*/  ISETP.GT.AND P6, PT, R188, 0x38, P2 ;  /* 0x00000038bc00780c */ /* 0x000fe400017c4270 */
[----:B------:R-:W-:Y:S02]  /*72e0*/  ISETP.LT.OR P4, PT, R189, 0x32, P4 ;  /* 0x00000032bd00780c */ /* 0x000fe40002781670 */
[----:B------:R-:W-:Y:S02]  /*72f0*/  FSEL R178, R174, -INF , !P3 ;  /* 0xff800000aeb27808 */ /* 0x000fe40005800000 */
        /* <DEDUP_REMOVED lines=12> */
[----:B-1----:R-:W-:Y:S01]  /*73c0*/  FSEL R180, R180, -INF , !P2 ;  /* 0xff800000b4b47808 */ /* 0x002fe20005000000 */
[--C-:B------:R-:W-:Y:S01]  /*73d0*/  FFMA.FTZ R164, R169, UR6, -R152.reuse ;  /* 0x00000006a9a47c23 */ /* 0x100fe20008010898 */
        /* <DEDUP_REMOVED lines=8> */
[--C-:B------:R-:W-:Y:S01]  /*7460*/  FFMA.FTZ R157, R157, UR6, -R152.reuse ;  /* 0x000000069d9d7c23 */ /* 0x100fe20008010898 */
[----:B------:R-:W0:Y:S01]  /*7470*/  SHFL.BFLY PT, R182, R156, 0x2, 0x1f ;  /* 0x0c401f009cb67f89 */ /* 0x000e2200000e0000 */
[--C-:B------:R-:W-:Y:S01]  /*7480*/  FFMA.FTZ R190, R172, UR6, -R152.reuse ;  /* 0x00000006acbe7c23 */ /* 0x100fe20008010898 */
[--C-:B------:R-:W-:Y:S01]  /*7490*/  FFMA.FTZ R165, R173, UR6, -R152.reuse ;  /* 0x00000006ada57c23 */ /* 0x100fe20008010898 */
[--C-:B------:R-:W-:Y:S01]  /*74a0*/  FFMA.FTZ R184, R176, UR6, -R152.reuse ;  /* 0x00000006b0b87c23 */ /* 0x100fe20008010898 */
[--C-:B------:R-:W-:Y:S01]  /*74b0*/  FFMA.FTZ R168, R177, UR6, -R152.reuse ;  /* 0x00000006b1a87c23 */ /* 0x100fe20008010898 */
[--C-:B------:R-:W-:Y:S01]  /*74c0*/  FFMA.FTZ R186, R187, UR6, -R152.reuse ;  /* 0x00000006bbba7c23 */ /* 0x100fe20008010898 */
[----:B------:R-:W-:Y:S01]  /*74d0*/  FFMA.FTZ R152, R181, UR6, -R152 ;  /* 0x00000006b5987c23 */ /* 0x000fe20008010898 */
        /* <DEDUP_REMOVED lines=8> */
[----:B0-----:R-:W-:-:S02]  /*7560*/  FMNMX.FTZ R156, R156, R169, !PT ;  /* 0x000000a99c9c7209 */ /* 0x001fc40007810000 */
[----:B------:R-:W-:-:S05]  /*7570*/  FSEL R169, R21, RZ, P5 ;  /* 0x000000ff15a97208 */ /* 0x000fca0002800000 */
[----:B------:R-:W-:Y:S01]  /*7580*/  MUFU.EX2 R194, R194 ;  /* 0x000000c200c27308 */ /* 0x000fe20000000800 */
[----:B------:R-:W-:Y:S01]  /*7590*/  FSETP.NEU.FTZ.AND P2, PT, R156, -INF , PT ;  /* 0xff8000009c00780b */ /* 0x000fe20003f5d000 */
[----:B------:R-:W-:-:S06]  /*75a0*/  FADD.FTZ R169, -R169, R3 ;  /* 0x00000003a9a97221 */ /* 0x000fcc0000010100 */
[----:B------:R0:W-:Y:S01]  /*75b0*/  MUFU.EX2 R3, R152 ;  /* 0x0000009800037308 */ /* 0x0001e20000000800 */
[----:B------:R-:W-:-:S07]  /*75c0*/  FMUL.FTZ R172, R169, UR6 ;  /* 0x00000006a9ac7c20 */ /* 0x000fce0008410000 */
[----:B------:R-:W-:Y:S01]  /*75d0*/  MUFU.EX2 R161, R161 ;  /* 0x000000a100a17308 */ /* 0x000fe20000000800 */
[----:B0-----:R-:W-:-:S05]  /*75e0*/  FMUL.FTZ R152, R156, UR6 ;  /* 0x000000069c987c20 */ /* 0x001fca0008410000 */
[----:B------:R-:W-:Y:S02]  /*75f0*/  FSEL R169, R152, RZ, P2 ;  /* 0x000000ff98a97208 */ /* 0x000fe40001000000 */
[----:B------:R-:W0:Y:S03]  /*7600*/  MUFU.EX2 R152, R172 ;  /* 0x000000ac00987308 */ /* 0x000e260000000800 */
[--C-:B------:R-:W-:Y:S01]  /*7610*/  FFMA.FTZ R197, R0, UR6, -R169.reuse ;  /* 0x0000000600c57c23 */ /* 0x100fe200080108a9 */
[----:B------:R-:W-:Y:S02]  /*7620*/  IMAD.U32 R0, RZ, RZ, UR14 ;  /* 0x0000000eff007e24 */ /* 0x000fe4000f8e00ff */
[--C-:B------:R-:W-:Y:S01]  /*7630*/  FFMA.FTZ R153, R153, UR6, -R169.reuse ;  /* 0x0000000699997c23 */ /* 0x100fe200080108a9 */
[--C-:B------:R-:W-:Y:S01]  /*7640*/  FFMA.FTZ R199, R154, UR6, -R169.reuse ;  /* 0x000000069ac77c23 */ /* 0x100fe200080108a9 */
[--C-:B------:R-:W-:Y:S01]  /*7650*/  FFMA.FTZ R154, R155, UR6, -R169.reuse ;  /* 0x000000069b9a7c23 */ /* 0x100fe200080108a9 */
[----:B------:R-:W-:Y:S01]  /*7660*/  @!P1 VIADD R0, R0, 0x30860 ;  /* 0x0003086000009836 */ /* 0x000fe20000000000 */
[----:B------:R-:W-:Y:S01]  /*7670*/  MUFU.EX2 R197, R197 ;  /* 0x000000c500c57308 */ /* 0x000fe20000000800 */
[--C-:B------:R-:W-:Y:S01]  /*7680*/  FFMA.FTZ R193, R158, UR6, -R169.reuse ;  /* 0x000000069ec17c23 */ /* 0x100fe200080108a9 */
[--C-:B------:R-:W-:Y:S01]  /*7690*/  FFMA.FTZ R155, R159, UR6, -R169.reuse ;  /* 0x000000069f9b7c23 */ /* 0x100fe200080108a9 */
[--C-:B------:R-:W-:Y:S01]  /*76a0*/  FFMA.FTZ R195, R162, UR6, -R169.reuse ;  /* 0x00000006a2c37c23 */ /* 0x100fe200080108a9 */
[----:B------:R-:W-:Y:S01]  /*76b0*/  @!P1 PRMT R0, RZ, 0x654, R0 ;  /* 0x00000654ff009816 */ /* 0x000fe20000000000 */
[--C-:B------:R-:W-:Y:S01]  /*76c0*/  FFMA.FTZ R166, R166, UR6, -R169.reuse ;  /* 0x00000006a6a67c23 */ /* 0x100fe200080108a9 */
[--C-:B------:R-:W-:Y:S01]  /*76d0*/  FFMA.FTZ R167, R167, UR6, -R169.reuse ;  /* 0x00000006a7a77c23 */ /* 0x100fe200080108a9 */
[--C-:B------:R-:W-:Y:S01]  /*76e0*/  FFMA.FTZ R170, R170, UR6, -R169.reuse ;  /* 0x00000006aaaa7c23 */ /* 0x100fe200080108a9 */
[----:B------:R1:W-:Y:S01]  /*76f0*/  @!P1 SYNCS.ARRIVE.TRANS64.RED.A1T0 RZ, [R0+URZ], RZ ;  /* 0x000000ff00ff99a7 */ /* 0x0003e2000810043f */
[----:B------:R-:W-:Y:S01]  /*7700*/  MUFU.EX2 R153, R153 ;  /* 0x0000009900997308 */ /* 0x000fe20000000800 */
[----:B0-----:R-:W-:Y:S01]  /*7710*/  FFMA.FTZ R15, R152, R15, R196 ;  /* 0x0000000f980f7223 */ /* 0x001fe200000100c4 */
[--C-:B------:R-:W-:Y:S01]  /*7720*/  FFMA.FTZ R171, R171, UR6, -R169.reuse ;  /* 0x00000006abab7c23 */ /* 0x100fe200080108a9 */
[--C-:B------:R-:W-:Y:S01]  /*7730*/  FFMA.FTZ R178, R178, UR6, -R169.reuse ;  /* 0x00000006b2b27c23 */ /* 0x100fe200080108a9 */
[----:B------:R-:W-:Y:S01]  /*7740*/  FFMA.FTZ R175, R175, UR6, -R169 ;  /* 0x00000006afaf7c23 */ /* 0x000fe200080108a9 */
[----:B------:R-:W-:Y:S01]  /*7750*/  FADD.FTZ R15, R174, R15 ;  /* 0x0000000fae0f7221 */ /* 0x000fe20000010000 */
[----:B------:R-:W-:Y:S01]  /*7760*/  FFMA.FTZ R179, R179, UR6, -R169 ;  /* 0x00000006b3b37c23 */ /* 0x000fe200080108a9 */
[----:B-1----:R-:W-:Y:S01]  /*7770*/  FSEL R0, R156, RZ, P2 ;  /* 0x000000ff9c007208 */ /* 0x002fe20001000000 */
[----:B------:R-:W-:Y:S01]  /*7780*/  MUFU.EX2 R199, R199 ;  /* 0x000000c700c77308 */ /* 0x000fe20000000800 */
[----:B------:R-:W-:Y:S01]  /*7790*/  FADD.FTZ R15, R198, R15 ;  /* 0x0000000fc60f7221 */ /* 0x000fe20000010000 */
[C---:B------:R-:W-:Y:S01]  /*77a0*/  ISETP.GT.AND P2, PT, R20.reuse, UR54, PT ;  /* 0x0000003614007c0c */ /* 0x040fe2000bf44270 */
[----:B------:R-:W-:-:S02]  /*77b0*/  VIADD R20, R20, 0xffffffff ;  /* 0xffffffff14147836 */ /* 0x000fc40000000000 */
[----:B------:R-:W-:Y:S01]  /*77c0*/  FADD.FTZ R0, -R0, R2 ;  /* 0x0000000200007221 */ /* 0x000fe20000010100 */
[----:B------:R-:W-:Y:S01]  /*77d0*/  FFMA.FTZ R2, R163, UR6, -R169 ;  /* 0x00000006a3027c23 */ /* 0x000fe200080108a9 */
[C---:B------:R-:W-:Y:S01]  /*77e0*/  FADD.FTZ R15, R157.reuse, R15 ;  /* 0x0000000f9d0f7221 */ /* 0x040fe20000010000 */
[----:B------:R-:W-:Y:S01]  /*77f0*/  FFMA.FTZ R169, R180, UR6, -R169 ;  /* 0x00000006b4a97c23 */ /* 0x000fe200080108a9 */
[----:B------:R-:W-:Y:S01]  /*7800*/  FMUL.FTZ R0, R0, UR6 ;  /* 0x0000000600007c20 */ /* 0x000fe20008410000 */
[----:B------:R-:W-:Y:S01]  /*7810*/  MUFU.EX2 R154, R154 ;  /* 0x0000009a009a7308 */ /* 0x000fe20000000800 */
[----:B------:R-:W-:Y:S01]  /*7820*/  FADD.FTZ R15, R192, R15 ;  /* 0x0000000fc00f7221 */ /* 0x000fe20000010000 */
[----:B------:R-:W-:Y:S02]  /*7830*/  F2FP.BF16.F32.PACK_AB R196, R174, R196 ;  /* 0x000000c4aec4723e */ /* 0x000fe400000010ff */
[----:B------:R-:W-:Y:S01]  /*7840*/  F2FP.BF16.F32.PACK_AB R198, R157, R198 ;  /* 0x000000c69dc6723e */ /* 0x000fe200000010ff */
[C---:B------:R-:W-:Y:S01]  /*7850*/  FADD.FTZ R15, R160.reuse, R15 ;  /* 0x0000000fa00f7221 */ /* 0x040fe20000010000 */
[----:B------:R-:W-:-:S02]  /*7860*/  F2FP.BF16.F32.PACK_AB R192, R160, R192 ;  /* 0x000000c0a0c0723e */ /* 0x000fc400000010ff */
[----:B------:R-:W0:Y:S01]  /*7870*/  MUFU.EX2 R0, R0 ;  /* 0x0000000000007308 */ /* 0x000e220000000800 */
[----:B------:R-:W-:Y:S01]  /*7880*/  FADD.FTZ R15, R194, R15 ;  /* 0x0000000fc20f7221 */ /* 0x000fe20000010000 */
[----:B------:R-:W-:-:S03]  /*7890*/  F2FP.BF16.F32.PACK_AB R194, R161, R194 ;  /* 0x000000c2a1c2723e */ /* 0x000fc600000010ff */
[----:B------:R-:W-:-:S03]  /*78a0*/  FADD.FTZ R15, R161, R15 ;  /* 0x0000000fa10f7221 */ /* 0x000fc60000010000 */
[----:B------:R-:W1:Y:S08]  /*78b0*/  MUFU.EX2 R193, R193 ;  /* 0x000000c100c17308 */ /* 0x000e700000000800 */
[----:B------:R-:W2:Y:S01]  /*78c0*/  MUFU.EX2 R155, R155 ;  /* 0x0000009b009b7308 */ /* 0x000ea20000000800 */
[----:B0-----:R-:W-:Y:S01]  /*78d0*/  FFMA.FTZ R14, R0, R14, R197 ;  /* 0x0000000e000e7223 */ /* 0x001fe200000100c5 */
[----:B------:R-:W-:-:S03]  /*78e0*/  F2FP.BF16.F32.PACK_AB R197, R153, R197 ;  /* 0x000000c599c5723e */ /* 0x000fc600000010ff */
[----:B------:R-:W-:-:S03]  /*78f0*/  FADD.FTZ R14, R153, R14 ;  /* 0x0000000e990e7221 */ /* 0x000fc60000010000 */
[----:B------:R-:W0:Y:S01]  /*7900*/  MUFU.EX2 R195, R195 ;  /* 0x000000c300c37308 */ /* 0x000e220000000800 */
[----:B------:R-:W-:Y:S01]  /*7910*/  FADD.FTZ R14, R199, R14 ;  /* 0x0000000ec70e7221 */ /* 0x000fe20000010000 */
[----:B------:R-:W-:-:S03]  /*7920*/  F2FP.BF16.F32.PACK_AB R199, R154, R199 ;  /* 0x000000c79ac7723e */ /* 0x000fc600000010ff */
[----:B------:R-:W-:-:S03]  /*7930*/  FADD.FTZ R14, R154, R14 ;  /* 0x0000000e9a0e7221 */ /* 0x000fc60000010000 */
[----:B------:R-:W3:Y:S01]  /*7940*/  MUFU.EX2 R2, R2 ;  /* 0x0000000200027308 */ /* 0x000ee20000000800 */
[----:B-1----:R-:W-:Y:S01]  /*7950*/  FADD.FTZ R14, R193, R14 ;  /* 0x0000000ec10e7221 */ /* 0x002fe20000010000 */
[----:B--2---:R-:W-:-:S03]  /*7960*/  F2FP.BF16.F32.PACK_AB R193, R155, R193 ;  /* 0x000000c19bc1723e */ /* 0x004fc600000010ff */
[----:B------:R-:W-:-:S03]  /*7970*/  FADD.FTZ R14, R155, R14 ;  /* 0x0000000e9b0e7221 */ /* 0x000fc60000010000 */
[----:B------:R-:W1:Y:S01]  /*7980*/  MUFU.EX2 R188, R188 ;  /* 0x000000bc00bc7308 */ /* 0x000e620000000800 */
[----:B0-----:R-:W-:-:S07]  /*7990*/  FADD.FTZ R14, R195, R14 ;  /* 0x0000000ec30e7221 */ /* 0x001fce0000010000 */
[----:B------:R-:W0:Y:S01]  /*79a0*/  MUFU.EX2 R166, R166 ;  /* 0x000000a600a67308 */ /* 0x000e220000000800 */
[C---:B---3--:R-:W-:Y:S01]  /*79b0*/  FADD.FTZ R14, R2.reuse, R14 ;  /* 0x0000000e020e7221 */ /* 0x048fe20000010000 */
[----:B------:R-:W-:Y:S01]  /*79c0*/  F2FP.BF16.F32.PACK_AB R195, R2, R195 ;  /* 0x000000c302c3723e */ /* 0x000fe200000010ff */
[----:B------:R-:W-:-:S05]  /*79d0*/  IMAD.MOV.U32 R2, RZ, RZ, R156 ;  /* 0x000000ffff027224 */ /* 0x000fca00078e009c */
        /* <DEDUP_REMOVED lines=11> */
[----:B0-----:R-:W-:-:S07]  /*7a90*/  FADD.FTZ R15, R190, R15 ;  /* 0x0000000fbe0f7221 */ /* 0x001fce0000010000 */
        /* <DEDUP_REMOVED lines=16> */
[C---:B--2---:R-:W-:Y:S01]  /*7ba0*/  FADD.FTZ R14, R175.reuse, R14 ;  /* 0x0000000eaf0e7221 */ /* 0x044fe20000010000 */
[----:B------:R-:W-:-:S06]  /*7bb0*/  F2FP.BF16.F32.PACK_AB R185, R175, R178 ;  /* 0x000000b2afb9723e */ /* 0x000fcc00000010ff */
[----:B------:R-:W2:Y:S01]  /*7bc0*/  MUFU.EX2 R169, R169 ;  /* 0x000000a900a97308 */ /* 0x000ea20000000800 */
[----:B-1----:R-:W-:Y:S01]  /*7bd0*/  FADD.FTZ R15, R186, R15 ;  /* 0x0000000fba0f7221 */ /* 0x002fe20000010000 */
[----:B------:R-:W-:-:S03]  /*7be0*/  F2FP.BF16.F32.PACK_AB R186, R3, R186 ;  /* 0x000000ba03ba723e */ /* 0x000fc600000010ff */
[----:B------:R-:W-:Y:S01]  /*7bf0*/  FADD.FTZ R15, R3, R15 ;  /* 0x0000000f030f7221 */ /* 0x000fe20000010000 */
[----:B------:R-:W-:Y:S02]  /*7c00*/  IMAD.MOV.U32 R3, RZ, RZ, R21 ;  /* 0x000000ffff037224 */ /* 0x000fe400078e0015 */
[----:B0-----:R-:W-:-:S04]  /*7c10*/  FADD.FTZ R14, R179, R14 ;  /* 0x0000000eb30e7221 */ /* 0x001fc80000010000 */
[C---:B--2---:R-:W-:Y:S01]  /*7c20*/  FADD.FTZ R14, R169.reuse, R14 ;  /* 0x0000000ea90e7221 */ /* 0x044fe20000010000 */
[----:B------:R-:W-:Y:S01]  /*7c30*/  F2FP.BF16.F32.PACK_AB R187, R169, R179 ;  /* 0x000000b3a9bb723e */ /* 0x000fe200000010ff */
[----:B------:R-:W-:Y:S06]  /*7c40*/  @P2 BRA `(.L_x_1242) ;  /* 0xffffffd400302947 */ /* 0x000fec000383ffff */
[----:B------:R-:W-:Y:S01]  /*7c50*/  IMAD.MOV.U32 R2, RZ, RZ, R156 ;  /* 0x000000ffff027224 */ /* 0x000fe200078e009c */
[----:B------:R-:W-:Y:S01]  /*7c60*/  UMOV UR36, UR4 ;  /* 0x0000000400247c82 */ /* 0x000fe20008000000 */
[----:B------:R-:W-:Y:S01]  /*7c70*/  IMAD.MOV.U32 R3, RZ, RZ, R21 ;  /* 0x000000ffff037224 */ /* 0x000fe200078e0015 */
[----:B------:R-:W-:-:S06]  /*7c80*/  UMOV UR38, UR7 ;  /* 0x0000000700267c82 */ /* 0x000fcc0008000000 */
.L_x_1225:
[----:B------:R-:W-:Y:S01]  /*7c90*/  ULDC UR4, c[0x0][0x448] ;  /* 0x0001120000047ab9 */ /* 0x000fe20000000800 */
[----:B------:R-:W-:Y:S01]  /*7ca0*/  ULDC UR7, c[0x0][0x9e4] ;  /* 0x0002790000077ab9 */ /* 0x000fe20000000800 */
[----:B------:R-:W-:Y:S02]  /*7cb0*/  UISETP.NE.AND UP0, UPT, UR4, 0x1, UPT ;  /* 0x000000010400788c */ /* 0x000fe4000bf05270 */
[----:B------:R-:W-:Y:S02]  /*7cc0*/  UISETP.GE.AND UP1, UPT, UR7, 0x1, UPT ;  /* 0x000000010700788c */ /* 0x000fe4000bf26270 */
[----:B------:R-:W-:Y:S02]  /*7cd0*/  UIADD3 UR11, UR61, 0x7f, URZ ;  /* 0x0000007f3d0b7890 */ /* 0x000fe4000fffe03f */
[----:B------:R-:W-:Y:S02]  /*7ce0*/  UIADD3 UR10, UR60, 0x1, -UR39 ;  /* 0x000000013c0a7890 */ /* 0x000fe4000fffe827 */
[----:B------:R-:W-:-:S03]  /*7cf0*/  PLOP3.LUT P5, PT, PT, PT, UP1, 0x80, 0x0 ;  /* 0x000000000000781c */ /* 0x000fc60003faf018 */
[----:B------:R-:W-:Y:S01]  /*7d00*/  @UP0 ULDC UR4, c[0x0][0x44c] ;  /* 0x0001130000040ab9 */ /* 0x000fe20000000800 */
[----:B------:R-:W-:Y:S01]  /*7d10*/  @UP0 ULDC UR14, c[0x0][0x450] ;  /* 0x00011400000e0ab9 */ /* 0x000fe20000000800 */
[----:B------:R-:W-:-:S04]  /*7d20*/  UIMAD.WIDE.U32 UR4, UR11, UR4, URZ ;  /* 0x000000040b0472a5 */ /* 0x000fc8000f8e003f */
[----:B------:R-:W-:-:S03]  /*7d30*/  @UP0 USHF.R.U32.HI UR11, URZ, UR14, UR5 ;  /* 0x0000000e3f0b0299 */ /* 0x000fc60008011605 */
[----:B------:R-:W-:Y:S01]  /*7d40*/  ULDC UR14, c[0x0][0x9dc] ;  /* 0x00027700000e7ab9 */ /* 0x000fe20000000800 */
[----:B------:R-:W-:-:S04]  /*7d50*/  UIADD3 UR15, UR10, UR11, URZ ;  /* 0x0000000b0a0f7290 */ /* 0x000fc8000fffe03f */
        /* <DEDUP_REMOVED lines=12> */
.L_x_1244:
[----:B------:R-:W-:-:S11]  /*7e20*/  UISETP.NE.AND UP1, UPT, UR7, 0x1, UPT ;  /* 0x000000010700788c */ /* 0x000fd6000bf25270 */
[----:B------:R-:W-:Y:S02]  /*7e30*/  @UP1 ULDC.64 UR4, c[0x0][0x9e8] ;  /* 0x00027a0000041ab9 */ /* 0x000fe40000000a00 */
[----:B------:R-:W-:-:S04]  /*7e40*/  UIMAD.WIDE.U32 UR10, UR15, UR4, URZ ;  /* 0x000000040f0a72a5 */ /* 0x000fc8000f8e003f */
[----:B------:R-:W-:-:S12]  /*7e50*/  @UP1 USHF.R.U32.HI UR15, URZ, UR5, UR11 ;  /* 0x000000053f0f1299 */ /* 0x000fd8000801160b */
.L_x_1245:
[----:B------:R-:W-:-:S04]  /*7e60*/  UIMAD UR7, UR15, UR7, URZ ;  /* 0x000000070f0772a4 */ /* 0x000fc8000f8e023f */
[----:B------:R-:W-:-:S04]  /*7e70*/  UISETP.LT.AND UP1, UPT, UR14, UR7, UPT ;  /* 0x000000070e00728c */ /* 0x000fc8000bf21270 */
[----:B------:R-:W-:-:S12]  /*7e80*/  USEL UR14, UR14, UR7, !UP1 ;  /* 0x000000070e0e7287 */ /* 0x000fd8000c800000 */
.L_x_1243:
[----:B------:R-:W-:Y:S01]  /*7e90*/  UIADD3 UR14, UR14, 0x3f, URZ ;  /* 0x0000003f0e0e7890 */ /* 0x000fe2000fffe03f */
[----:B------:R-:W-:-:S03]  /*7ea0*/  R2UR UR5, R19 ;  /* 0x00000000130572ca */ /* 0x000fc600000e0000 */
[----:B------:R-:W-:-:S04]  /*7eb0*/  USHF.R.S32.HI UR4, URZ, 0x1f, UR14 ;  /* 0x0000001f3f047899 */ /* 0x000fc8000801140e */
[----:B------:R-:W-:-:S04]  /*7ec0*/  ULEA.HI UR4, UR4, UR14, URZ, 0x6 ;  /* 0x0000000e04047291 */ /* 0x000fc8000f8f303f */
[----:B------:R-:W-:-:S04]  /*7ed0*/  USHF.R.S32.HI UR4, URZ, 0x6, UR4 ;  /* 0x000000063f047899 */ /* 0x000fc80008011404 */
[----:B------:R-:W-:-:S04]  /*7ee0*/  UISETP.LT.AND UP1, UPT, UR5, UR4, UPT ;  /* 0x000000040500728c */ /* 0x000fc8000bf21270 */
[----:B------:R-:W-:-:S06]  /*7ef0*/  USEL UR54, UR5, UR4, !UP1 ;  /* 0x0000000405367287 */ /* 0x000fcc000c800000 */
[----:B------:R-:W-:-:S13]  /*7f00*/  ISETP.GE.AND P2, PT, R20, UR54, PT ;  /* 0x0000003614007c0c */ /* 0x000fda000bf46270 */
[----:B------:R-:W-:Y:S05]  /*7f10*/  @!P2 BRA `(.L_x_1246) ;  /* 0x000000200030a947 */ /* 0x000fea0003800000 */
[----:B------:R-:W-:Y:S01]  /*7f20*/  IMAD.MOV.U32 R236, RZ, RZ, R2 ;  /* 0x000000ffffec7224 */ /* 0x000fe200078e0002 */
[----:B------:R-:W-:Y:S01]  /*7f30*/  UMOV UR7, UR38 ;  /* 0x0000002600077c82 */ /* 0x000fe20008000000 */
[----:B------:R-:W-:Y:S01]  /*7f40*/  IMAD.MOV.U32 R21, RZ, RZ, R3 ;  /* 0x000000ffff157224 */ /* 0x000fe200078e0003 */
[----:B------:R-:W-:Y:S01]  /*7f50*/  UMOV UR4, UR36 ;  /* 0x0000002400047c82 */ /* 0x000fe20008000000 */
[----:B------:R-:W-:-:S05]  /*7f60*/  ULDC UR5, c[0x0][0x9d8] ;  /* 0x0002760000057ab9 */ /* 0x000fca0000000800 */
.L_x_1255:
[----:B------:R-:W-:-:S04]  /*7f70*/  UIADD3 UR36, UR4, 0x1, URZ ;  /* 0x0000000104247890 */ /* 0x000fc8000fffe03f */
[----:B------:R-:W-:-:S04]  /*7f80*/  UISETP.NE.AND UP1, UPT, UR36, 0x2, UPT ;  /* 0x000000022400788c */ /* 0x000fc8000bf25270 */
[----:B------:R-:W-:Y:S02]  /*7f90*/  USEL UR38, URZ, 0x1, UP1 ;  /* 0x000000013f267887 */ /* 0x000fe40008800000 */
[----:B------:R-:W-:Y:S02]  /*7fa0*/  USEL UR36, UR36, URZ, UP1 ;  /* 0x0000003f24247287 */ /* 0x000fe40008800000 */
[----:B------:R-:W-:Y:S01]  /*7fb0*/  ULOP3.LUT UR38, UR7, UR38, URZ, 0x3c, !UPT ;  /* 0x0000002607267292 */ /* 0x000fe2000f8e3c3f */
[----:B------:R-:W-:Y:S11]  /*7fc0*/  @!P0 BRA `(.L_x_1247) ;  /* 0x0000000000048947 */ /* 0x000ff60003800000 */
[----:B------:R-:W-:Y:S01]  /*7fd0*/  BPT.TRAP 0x1 ;  /* 0x000000040000795c */ /* 0x000fe20000300000 */
.L_x_1247:
[----:B------:R-:W-:Y:S01]  /*7fe0*/  ULEA UR6, UR36, UR37, 0x3 ;  /* 0x0000002524067291 */ /* 0x000fe2000f8e183f */
[----:B------:R-:W-:-:S05]  /*7ff0*/  IMAD.U32 R2, RZ, RZ, UR38 ;  /* 0x00000026ff027e24 */ /* 0x000fca000f8e00ff */
[----:B------:R-:W-:-:S04]  /*8000*/  SHF.L.U32 R2, R2, 0x1f, RZ ;  /* 0x0000001f02027819 */ /* 0x000fc800000006ff */
[----:B------:R0:W1:Y:S01]  /*8010*/  SYNCS.PHASECHK.TRANS64.TRYWAIT P2, [UR6+0x30830], R2 ;  /* 0x03083002ff0075a7 */ /* 0x0000620008040146 */
[----:B------:R-:W-:Y:S05]  /*8020*/  @!P0 BRA `(.L_x_1248) ;  /* 0x0000000000048947 */ /* 0x000fea0003800000 */
[----:B------:R-:W-:Y:S01]  /*8030*/  BPT.TRAP 0x1 ;  /* 0x000000040000795c */ /* 0x000fe20000300000 */
.L_x_1248:
[-C--:B------:R-:W-:Y:S01]  /*8040*/  FMUL.FTZ R24, R24, R152.reuse ;  /* 0x0000009818187220 */ /* 0x080fe20000410000 */
[----:B------:R-:W-:Y:S01]  /*8050*/  FMUL.FTZ R25, R25, R152 ;  /* 0x0000009819197220 */ /* 0x000fe20000410000 */
[----:B-1----:R-:W-:Y:S06]  /*8060*/  @P2 BRA `(.L_x_1249) ;  /* 0x0000000000082947 */ /* 0x002fec0003800000 */
[----:B------:R-:W1:Y:S02]  /*8070*/  SYNCS.PHASECHK.TRANS64.TRYWAIT P2, [UR6+0x30830], R2 ;  /* 0x03083002ff0075a7 */ /* 0x000e640008040146 */
[----:B-1----:R-:W-:Y:S05]  /*8080*/  @!P2 BRA `(.L_x_1250) ;  /* 0x0000012c0044a947 */ /* 0x002fea0003800000 */
.L_x_1249:
        /* <DEDUP_REMOVED lines=67> */
[----:B------:R-:W-:Y:S01]  /*84c0*/  WARPGROUP.ARRIVE ;  /* 0x00000000000079c5 */ /* 0x000fe20000000000 */
        /* <DEDUP_REMOVED lines=156> */
.L_x_1251:
[----:B------:R-:W-:Y:S01]  /*8e90*/  ULEA UR10, UR4, UR37, 0x3 ;  /* 0x00000025040a7291 */ /* 0x000fe2000f8e183f */
[----:B------:R-:W-:-:S05]  /*8ea0*/  IMAD.U32 R0, RZ, RZ, UR7 ;  /* 0x00000007ff007e24 */ /* 0x000fca000f8e00ff */
[----:B------:R-:W-:-:S04]  /*8eb0*/  SHF.L.U32 R0, R0, 0x1f, RZ ;  /* 0x0000001f00007819 */ /* 0x000fc800000006ff */
[----:B------:R2:W3:Y:S01]  /*8ec0*/  SYNCS.PHASECHK.TRANS64.TRYWAIT P2, [UR10+0x30850], R0 ;  /* 0x03085000ff0075a7 */ /* 0x0004e2000804014a */
[----:B------:R-:W-:Y:S05]  /*8ed0*/  @!P0 BRA `(.L_x_1252) ;  /* 0x0000000000048947 */ /* 0x000fea0003800000 */
[----:B------:R-:W-:Y:S01]  /*8ee0*/  BPT.TRAP 0x1 ;  /* 0x000000040000795c */ /* 0x000fe20000300000 */
.L_x_1252:
[----:B---3--:R-:W-:Y:S05]  /*8ef0*/  @P2 BRA `(.L_x_1253) ;  /* 0x0000000000082947 */ /* 0x008fea0003800000 */
[----:B------:R-:W3:Y:S02]  /*8f00*/  SYNCS.PHASECHK.TRANS64.TRYWAIT P2, [UR10+0x30850], R0 ;  /* 0x03085000ff0075a7 */ /* 0x000ee4000804014a */
[----:B---3--:R-:W-:Y:S05]  /*8f10*/  @!P2 BRA `(.L_x_1254) ;  /* 0x0000011c00b8a947 */ /* 0x008fea0003800000 */
.L_x_1253:
[----:B------:R-:W-:Y:S01]  /*8f20*/  UIADD3 UR6, UR37, 0x400, URZ ;  /* 0x0000040025067890 */ /* 0x000fe2000fffe03f */
[----:B------:R-:W-:Y:S01]  /*8f30*/  WARPGROUP.ARRIVE ;  /* 0x00000000000079c5 */ /* 0x000fe20000000000 */
[----:B------:R-:W-:Y:S01]  /*8f40*/  UMOV UR7, 0x40000040 ;  /* 0x4000004000077882 */ /* 0x000fe20000000000 */
[----:B0-2---:R-:W-:Y:S01]  /*8f50*/  FMUL.FTZ R0, R152, UR5 ;  /* 0x0000000598007c20 */ /* 0x005fe20008410000 */
[----:B------:R-:W-:Y:S01]  /*8f60*/  USHF.R.U32.HI UR6, URZ, 0x4, UR6 ;  /* 0x000000043f067899 */ /* 0x000fe20008011606 */
[----:B-1----:R-:W-:Y:S01]  /*8f70*/  FMUL.FTZ R2, R153, UR5 ;  /* 0x0000000599027c20 */ /* 0x002fe20008410000 */
[----:B------:R-:W-:Y:S01]  /*8f80*/  FMUL.FTZ R156, R156, UR5 ;  /* 0x000000059c9c7c20 */ /* 0x000fe20008410000 */
[----:B------:R-:W-:Y:S01]  /*8f90*/  FMUL.FTZ R153, R154, UR5 ;  /* 0x000000059a997c20 */ /* 0x000fe20008410000 */
[----:B------:R-:W-:Y:S01]  /*8fa0*/  ULOP3.LUT UR6, UR6, 0x3fff, URZ, 0xc0, !UPT ;  /* 0x00003fff06067892 */ /* 0x000fe2000f8ec03f */
[----:B------:R-:W0:Y:S01]  /*8fb0*/  MUFU.TANH R0, R0 ;  /* 0x0000000000007308 */ /* 0x000e220000002400 */
[----:B------:R-:W-:Y:S01]  /*8fc0*/  FMUL.FTZ R157, R157, UR5 ;  /* 0x000000059d9d7c20 */ /* 0x000fe20008410000 */
[----:B------:R-:W-:Y:S01]  /*8fd0*/  FMUL.FTZ R154, R155, UR5 ;  /* 0x000000059b9a7c20 */ /* 0x000fe20008410000 */
[----:B------:R-:W-:Y:S01]  /*8fe0*/  ULOP3.LUT UR6, UR6, 0x2000000, URZ, 0xfc, !UPT ;  /* 0x0200000006067892 */ /* 0x000fe2000f8efc3f */
[----:B------:R-:W-:Y:S01]  /*8ff0*/  FMUL.FTZ R155, R158, UR5 ;  /* 0x000000059e9b7c20 */ /* 0x000fe20008410000 */
[----:B------:R-:W-:Y:S01]  /*9000*/  FMUL.FTZ R158, R159, UR5 ;  /* 0x000000059f9e7c20 */ /* 0x000fe20008410000 */
[----:B------:R-:W-:Y:S01]  /*9010*/  FMUL.FTZ R159, R160, UR5 ;  /* 0x00000005a09f7c20 */ /* 0x000fe20008410000 */
[----:B------:R-:W-:Y:S01]  /*9020*/  ULEA UR4, UR4, UR6, 0xb ;  /* 0x0000000604047291 */ /* 0x000fe2000f8e583f */
[----:B------:R-:W1:Y:S01]  /*9030*/  MUFU.TANH R2, R2 ;  /* 0x0000000200027308 */ /* 0x000e620000002400 */
[----:B------:R-:W-:Y:S01]  /*9040*/  FMUL.FTZ R160, R161, UR5 ;  /* 0x00000005a1a07c20 */ /* 0x000fe20008410000 */
[----:B------:R-:W-:Y:S01]  /*9050*/  FMUL.FTZ R161, R164, UR5 ;  /* 0x00000005a4a17c20 */ /* 0x000fe20008410000 */
[----:B------:R-:W-:Y:S01]  /*9060*/  FMUL.FTZ R164, R165, UR5 ;  /* 0x00000005a5a47c20 */ /* 0x000fe20008410000 */
[----:B------:R-:W-:Y:S01]  /*9070*/  FMUL.FTZ R165, R168, UR5 ;  /* 0x00000005a8a57c20 */ /* 0x000fe20008410000 */
[----:B------:R-:W-:Y:S01]  /*9080*/  FMUL.FTZ R168, R169, UR5 ;  /* 0x00000005a9a87c20 */ /* 0x000fe20008410000 */
[----:B------:R-:W-:Y:S01]  /*9090*/  UMOV UR6, UR4 ;  /* 0x0000000400067c82 */ /* 0x000fe20008000000 */
[----:B------:R-:W-:Y:S01]  /*90a0*/  FMUL.FTZ R169, R172, UR5 ;  /* 0x00000005aca97c20 */ /* 0x000fe20008410000 */
[----:B------:R-:W-:Y:S01]  /*90b0*/  HGMMA.64x256x16.F32.BF16 R24, R196, gdesc[UR4].tnspB, R24, gsb0 ;  /* 0x43e00004c4187df0 */ /* 0x000fe20008001818 */
[----:B------:R-:W-:Y:S01]  /*90c0*/  UIADD3 UR6, UR4, 0x80, URZ ;  /* 0x0000008004067890 */ /* 0x000fe2000fffe03f */
[----:B------:R-:W2:Y:S01]  /*90d0*/  MUFU.TANH R156, R156 ;  /* 0x0000009c009c7308 */ /* 0x000ea20000002400 */
[----:B------:R-:W-:Y:S01]  /*90e0*/  UMOV UR7, 0x40000040 ;  /* 0x4000004000077882 */ /* 0x000fe20000000000 */
[----:B0-----:R-:W-:Y:S01]  /*90f0*/  FMNMX.FTZ R3, R0, R21, !PT ;  /* 0x0000001500037209 */ /* 0x001fe20007810000 */
[----:B------:R-:W-:Y:S01]  /*9100*/  FMUL.FTZ R172, R173, UR5 ;  /* 0x00000005adac7c20 */ /* 0x000fe20008410000 */
[----:B------:R-:W-:Y:S01]  /*9110*/  FMUL.FTZ R173, R176, UR5 ;  /* 0x00000005b0ad7c20 */ /* 0x000fe20008410000 */
[----:B------:R-:W-:Y:S01]  /*9120*/  FMUL.FTZ R177, R177, UR5 ;  /* 0x00000005b1b17c20 */ /* 0x000fe20008410000 */
[----:B------:R-:W-:Y:S01]  /*9130*/  FMUL.FTZ R176, R180, UR5 ;  /* 0x00000005b4b07c20 */ /* 0x000fe20008410000 */
[----:B-1----:R-:W-:Y:S01]  /*9140*/  FMNMX.FTZ R3, R2, R3, !PT ;  /* 0x0000000302037209 */ /* 0x002fe20007810000 */
[----:B------:R-:W0:Y:S01]  /*9150*/  MUFU.TANH R157, R157 ;  /* 0x0000009d009d7308 */ /* 0x000e220000002400 */
[----:B------:R-:W-:Y:S01]  /*9160*/  FMUL.FTZ R180, R181, UR5 ;  /* 0x00000005b5b47c20 */ /* 0x000fe20008410000 */
[----:B------:R-:W-:Y:S01]  /*9170*/  FMUL.FTZ R162, R162, UR5 ;  /* 0x00000005a2a27c20 */ /* 0x000fe20008410000 */
[----:B------:R-:W-:Y:S01]  /*9180*/  FMUL.FTZ R163, R163, UR5 ;  /* 0x00000005a3a37c20 */ /* 0x000fe20008410000 */
[----:B------:R-:W-:Y:S01]  /*9190*/  FMUL.FTZ R166, R166, UR5 ;  /* 0x00000005a6a67c20 */ /* 0x000fe20008410000 */
[----:B------:R-:W-:Y:S01]  /*91a0*/  FMUL.FTZ R167, R167, UR5 ;  /* 0x00000005a7a77c20 */ /* 0x000fe20008410000 */
[----:B------:R-:W-:Y:S01]  /*91b0*/  FMUL.FTZ R170, R170, UR5 ;  /* 0x00000005aaaa7c20 */ /* 0x000fe20008410000 */
[----:B------:R-:W-:Y:S01]  /*91c0*/  FMUL.FTZ R171, R171, UR5 ;  /* 0x00000005abab7c20 */ /* 0x000fe20008410000 */
[----:B------:R-:W1:Y:S01]  /*91d0*/  MUFU.TANH R159, R159 ;  /* 0x0000009f009f7308 */ /* 0x000e620000002400 */
[----:B--2---:R-:W-:Y:S01]  /*91e0*/  FMNMX.FTZ R3, R156, R3, !PT ;  /* 0x000000039c037209 */ /* 0x004fe20007810000 */
[----:B------:R-:W-:Y:S01]  /*91f0*/  FMUL.FTZ R174, R174, UR5 ;  /* 0x00000005aeae7c20 */ /* 0x000fe20008410000 */
[----:B------:R-:W-:Y:S01]  /*9200*/  FMUL.FTZ R182, R182, UR5 ;  /* 0x00000005b6b67c20 */ /* 0x000fe20008410000 */
[----:B------:R-:W-:Y:S01]  /*9210*/  FMUL.FTZ R175, R175, UR5 ;  /* 0x00000005afaf7c20 */ /* 0x000fe20008410000 */
[----:B------:R-:W-:Y:S01]  /*9220*/  FMUL.FTZ R178, R178, UR5 ;  /* 0x00000005b2b27c20 */ /* 0x000fe20008410000 */
[----:B------:R-:W-:Y:S01]  /*9230*/  FMUL.FTZ R179, R179, UR5 ;  /* 0x00000005b3b37c20 */ /* 0x000fe20008410000 */
[C---:B------:R-:W-:Y:S01]  /*9240*/  ISETP.GT.AND P2, PT, R20.reuse, UR54, PT ;  /* 0x0000003614007c0c */ /* 0x040fe2000bf44270 */
[----:B------:R-:W2:Y:S01]  /*9250*/  MUFU.TANH R160, R160 ;  /* 0x000000a000a07308 */ /* 0x000ea20000002400 */
[----:B0-----:R-:W-:Y:S01]  /*9260*/  FMNMX.FTZ R3, R157, R3, !PT ;  /* 0x000000039d037209 */ /* 0x001fe20007810000 */
[----:B------:R-:W-:-:S06]  /*9270*/  VIADD R20, R20, 0xffffffff ;  /* 0xffffffff14147836 */ /* 0x000fcc0000000000 */
        /* <DEDUP_REMOVED lines=23> */
[----:B0-----:R-:W-:-:S05]  /*93f0*/  FMNMX.FTZ R3, R180, R3, !PT ;  /* 0x00000003b4037209 */ /* 0x001fca0007810000 */
[----:B------:R-:W0:Y:S02]  /*9400*/  SHFL.BFLY PT, R152, R3, 0x2, 0x1f ;  /* 0x0c401f0003987f89 */ /* 0x000e2400000e0000 */
[----:B------:R-:W-:Y:S01]  /*9410*/  MUFU.TANH R155, R155 ;  /* 0x0000009b009b7308 */ /* 0x000fe20000002400 */
[----:B-1----:R-:W-:-:S07]  /*9420*/  FMNMX.FTZ R181, R153, R236, !PT ;  /* 0x000000ec99b57209 */ /* 0x002fce0007810000 */
[----:B------:R-:W-:Y:S01]  /*9430*/  MUFU.TANH R158, R158 ;  /* 0x0000009e009e7308 */ /* 0x000fe20000002400 */
[----:B--2---:R-:W-:-:S07]  /*9440*/  FMNMX.FTZ R181, R154, R181, !PT ;  /* 0x000000b59ab57209 */ /* 0x004fce0007810000 */
[----:B------:R-:W-:Y:S01]  /*9450*/  MUFU.TANH R162, R162 ;  /* 0x000000a200a27308 */ /* 0x000fe20000002400 */
[----:B0-----:R-:W-:-:S07]  /*9460*/  FMNMX.FTZ R3, R3, R152, !PT ;  /* 0x0000009803037209 */ /* 0x001fce0007810000 */
[----:B------:R-:W-:Y:S01]  /*9470*/  MUFU.TANH R163, R163 ;  /* 0x000000a300a37308 */ /* 0x000fe20000002400 */
[----:B------:R-:W0:Y:S07]  /*9480*/  SHFL.BFLY PT, R152, R3, 0x1, 0x1f ;  /* 0x0c201f0003987f89 */ /* 0x000e2e00000e0000 */
[----:B------:R-:W-:Y:S08]  /*9490*/  MUFU.TANH R166, R166 ;  /* 0x000000a600a67308 */ /* 0x000ff00000002400 */
[----:B------:R-:W-:Y:S08]  /*94a0*/  MUFU.TANH R167, R167 ;  /* 0x000000a700a77308 */ /* 0x000ff00000002400 */
[----:B------:R-:W-:Y:S01]  /*94b0*/  MUFU.TANH R170, R170 ;  /* 0x000000aa00aa7308 */ /* 0x000fe20000002400 */
[----:B0-----:R-:W-:-:S07]  /*94c0*/  FMNMX.FTZ R3, R3, R152, !PT ;  /* 0x0000009803037209 */ /* 0x001fce0007810000 */
[----:B------:R-:W-:Y:S01]  /*94d0*/  MUFU.TANH R171, R171 ;  /* 0x000000ab00ab7308 */ /* 0x000fe20000002400 */
[----:B------:R-:W-:-:S07]  /*94e0*/  FADD.FTZ R21, -R3, R21 ;  /* 0x0000001503157221 */ /* 0x000fce0000010100 */
[----:B------:R-:W-:Y:S08]  /*94f0*/  MUFU.TANH R174, R174 ;  /* 0x000000ae00ae7308 */ /* 0x000ff00000002400 */
[----:B------:R-:W-:Y:S08]  /*9500*/  MUFU.TANH R175, R175 ;  /* 0x000000af00af7308 */ /* 0x000ff00000002400 */
[----:B------:R-:W-:Y:S08]  /*9510*/  MUFU.TANH R178, R178 ;  /* 0x000000b200b27308 */ /* 0x000ff00000002400 */
[----:B------:R-:W-:Y:S01]  /*9520*/  MUFU.TANH R179, R179 ;  /* 0x000000b300b37308 */ /* 0x000fe20000002400 */
        /* <DEDUP_REMOVED lines=13> */
[----:B------:R-:W-:-:S15]  /*9600*/  WARPGROUP.ARRIVE ;  /* 0x00000000000079c5 */ /* 0x000fde0000000000 */
[----:B------:R-:W-:-:S06]  /*9610*/  NOP ;  /* 0x0000000000007918 */ /* 0x000fcc0000000000 */
[----:B------:R-:W-:Y:S01]  /*9620*/  HGMMA.64x256x16.F32.BF16 R24, R184, gdesc[UR4].tnspB, R24, gsb0 ;  /* 0x43e00004b8187df0 */ /* 0x000fe20008001818 */
[----:B------:R-:W-:Y:S01]  /*9630*/  ULDC UR6, c[0x0][0x988] ;  /* 0x0002620000067ab9 */ /* 0x000fe20000000800 */
[----:B------:R-:W-:Y:S01]  /*9640*/  UMOV UR7, UR38 ;  /* 0x0000002600077c82 */ /* 0x000fe20008000000 */
[----:B------:R-:W-:-:S04]  /*9650*/  FMUL.FTZ R21, R21, UR6 ;  /* 0x0000000615157c20 */ /* 0x000fc80008410000 */
[----:B------:R0:W-:Y:S02]  /*9660*/  MUFU.EX2 R152, R21 ;  /* 0x0000001500987308 */ /* 0x0001e40000000800 */
[----:B0-----:R-:W-:-:S04]  /*9670*/  FMUL.FTZ R21, R3, UR6 ;  /* 0x0000000603157c20 */ /* 0x001fc80008410000 */
        /* <DEDUP_REMOVED lines=9> */
[--C-:B------:R-:W-:Y:S01]  /*9710*/  FFMA.FTZ R190, R169, UR6, -R21.reuse ;  /* 0x00000006a9be7c23 */ /* 0x100fe20008010815 */
[--C-:B------:R-:W-:Y:S01]  /*9720*/  FFMA.FTZ R160, R172, UR6, -R21.reuse ;  /* 0x00000006aca07c23 */ /* 0x100fe20008010815 */
[----:B------:R-:W-:-:S03]  /*9730*/  FFMA.FTZ R161, R177, UR6, -R21 ;  /* 0x00000006b1a17c23 */ /* 0x000fc60008010815 */
[----:B------:R-:W-:Y:S08]  /*9740*/  MUFU.EX2 R198, R198 ;  /* 0x000000c600c67308 */ /* 0x000ff00000000800 */
[----:B------:R-:W-:Y:S01]  /*9750*/  MUFU.EX2 R192, R192 ;  /* 0x000000c000c07308 */ /* 0x000fe20000000800 */
[----:B0-----:R-:W-:-:S07]  /*9760*/  FFMA.FTZ R15, R152, R15, R196 ;  /* 0x0000000f980f7223 */ /* 0x001fce00000100c4 */
        /* <DEDUP_REMOVED lines=8> */
[----:B------:R-:W-:Y:S01]  /*97f0*/  FMNMX.FTZ R184, R155, R181, !PT ;  /* 0x000000b59bb87209 */ /* 0x000fe20007810000 */
[----:B------:R-:W-:-:S04]  /*9800*/  FFMA.FTZ R185, R157, UR6, -R21 ;  /* 0x000000069db97c23 */ /* 0x000fc80008010815 */
[----:B------:R0:W1:Y:S01]  /*9810*/  MUFU.TANH R181, R182 ;  /* 0x000000b600b57308 */ /* 0x0000620000002400 */
[--C-:B------:R-:W-:Y:S01]  /*9820*/  FFMA.FTZ R157, R164, UR6, -R21.reuse ;  /* 0x00000006a49d7c23 */ /* 0x100fe20008010815 */
[----:B------:R-:W-:Y:S01]  /*9830*/  FMNMX.FTZ R184, R158, R184, !PT ;  /* 0x000000b89eb87209 */ /* 0x000fe20007810000 */
[----:B------:R-:W-:-:S03]  /*9840*/  FFMA.FTZ R186, R176, UR6, -R21 ;  /* 0x00000006b0ba7c23 */ /* 0x000fc60008010815 */
[----:B------:R-:W-:Y:S02]  /*9850*/  FMNMX.FTZ R184, R162, R184, !PT ;  /* 0x000000b8a2b87209 */ /* 0x000fe40007810000 */
[----:B------:R-:W-:Y:S01]  /*9860*/  MUFU.EX2 R185, R185 ;  /* 0x000000b900b97308 */ /* 0x000fe20000000800 */
[----:B0-----:R-:W-:Y:S01]  /*9870*/  FMUL.FTZ R182, R183, UR5 ;  /* 0x00000005b7b67c20 */ /* 0x001fe20008410000 */
[----:B------:R-:W-:-:S04]  /*9880*/  FMNMX.FTZ R184, R163, R184, !PT ;  /* 0x000000b8a3b87209 */ /* 0x000fc80007810000 */
[----:B------:R-:W-:Y:S01]  /*9890*/  FMNMX.FTZ R183, R166, R184, !PT ;  /* 0x000000b8a6b77209 */ /* 0x000fe20007810000 */
[--C-:B------:R-:W-:Y:S01]  /*98a0*/  FFMA.FTZ R184, R173, UR6, -R21.reuse ;  /* 0x00000006adb87c23 */ /* 0x100fe20008010815 */
[----:B------:R-:W-:Y:S01]  /*98b0*/  MUFU.TANH R182, R182 ;  /* 0x000000b600b67308 */ /* 0x000fe20000002400 */
[----:B------:R-:W-:Y:S01]  /*98c0*/  FFMA.FTZ R21, R180, UR6, -R21 ;  /* 0x00000006b4157c23 */ /* 0x000fe20008010815 */
[----:B------:R-:W-:-:S04]  /*98d0*/  FMNMX.FTZ R183, R167, R183, !PT ;  /* 0x000000b7a7b77209 */ /* 0x000fc80007810000 */
[----:B------:R-:W-:Y:S02]  /*98e0*/  FMNMX.FTZ R183, R170, R183, !PT ;  /* 0x000000b7aab77209 */ /* 0x000fe40007810000 */
[----:B------:R-:W-:Y:S02]  /*98f0*/  MUFU.EX2 R157, R157 ;  /* 0x0000009d009d7308 */ /* 0x000fe40000000800 */
[----:B------:R-:W-:-:S04]  /*9900*/  FMNMX.FTZ R183, R171, R183, !PT ;  /* 0x000000b7abb77209 */ /* 0x000fc80007810000 */
[----:B------:R-:W-:Y:S02]  /*9910*/  FMNMX.FTZ R0, R174, R183, !PT ;  /* 0x000000b7ae007209 */ /* 0x000fe40007810000 */
[----:B------:R-:W0:Y:S02]  /*9920*/  MUFU.EX2 R183, R2 ;  /* 0x0000000200b77308 */ /* 0x000e240000000800 */
[----:B------:R-:W-:-:S04]  /*9930*/  FMNMX.FTZ R0, R175, R0, !PT ;  /* 0x00000000af007209 */ /* 0x000fc80007810000 */
[----:B------:R-:W-:Y:S02]  /*9940*/  FMNMX.FTZ R0, R178, R0, !PT ;  /* 0x00000000b2007209 */ /* 0x000fe40007810000 */
[----:B------:R-:W-:Y:S02]  /*9950*/  MUFU.EX2 R184, R184 ;  /* 0x000000b800b87308 */ /* 0x000fe40000000800 */
[----:B------:R-:W-:-:S04]  /*9960*/  FMNMX.FTZ R0, R179, R0, !PT ;  /* 0x00000000b3007209 */ /* 0x000fc80007810000 */
[----:B-1----:R-:W-:Y:S02]  /*9970*/  FMNMX.FTZ R0, R181, R0, !PT ;  /* 0x00000000b5007209 */ /* 0x002fe40007810000 */
[----:B------:R-:W-:Y:S01]  /*9980*/  MUFU.EX2 R186, R186 ;  /* 0x000000ba00ba7308 */ /* 0x000fe20000000800 */
[C---:B0-----:R-:W-:Y:S01]  /*9990*/  FADD.FTZ R15, R183.reuse, R15 ;  /* 0x0000000fb70f7221 */ /* 0x041fe20000010000 */
[----:B------:R-:W-:Y:S02]  /*99a0*/  FMNMX.FTZ R0, R182, R0, !PT ;  /* 0x00000000b6007209 */ /* 0x000fe40007810000 */
[----:B------:R-:W-:Y:S01]  /*99b0*/  F2FP.BF16.F32.PACK_AB R196, R183, R196 ;  /* 0x000000c4b7c4723e */ /* 0x000fe200000010ff */
[----:B------:R-:W-:Y:S01]  /*99c0*/  FADD.FTZ R15, R198, R15 ;  /* 0x0000000fc60f7221 */ /* 0x000fe20000010000 */
[----:B------:R-:W-:Y:S01]  /*99d0*/  F2FP.BF16.F32.PACK_AB R198, R185, R198 ;  /* 0x000000c6b9c6723e */ /* 0x000fe200000010ff */
[----:B------:R-:W0:Y:S01]  /*99e0*/  SHFL.BFLY PT, R2, R0, 0x2, 0x1f ;  /* 0x0c401f0000027f89 */ /* 0x000e2200000e0000 */
[----:B------:R-:W-:Y:S01]  /*99f0*/  MUFU.EX2 R21, R21 ;  /* 0x0000001500157308 */ /* 0x000fe20000000800 */
[----:B0-----:R-:W-:-:S05]  /*9a00*/  FMNMX.FTZ R0, R0, R2, !PT ;  /* 0x0000000200007209 */ /* 0x001fca0007810000 */
[----:B------:R-:W0:Y:S02]  /*9a10*/  SHFL.BFLY PT, R2, R0, 0x1, 0x1f ;  /* 0x0c201f0000027f89 */ /* 0x000e2400000e0000 */
[----:B0-----:R-:W-:-:S05]  /*9a20*/  FMNMX.FTZ R2, R0, R2, !PT ;  /* 0x0000000200027209 */ /* 0x001fca0007810000 */
[C---:B------:R-:W-:Y:S01]  /*9a30*/  FMUL.FTZ R164, R2.reuse, UR6 ;  /* 0x0000000602a47c20 */ /* 0x040fe20008410000 */
[----:B------:R-:W-:Y:S01]  /*9a40*/  FADD.FTZ R0, -R2, R236 ;  /* 0x000000ec02007221 */ /* 0x000fe20000010100 */
[----:B------:R-:W-:Y:S02]  /*9a50*/  IMAD.MOV.U32 R236, RZ, RZ, R2 ;  /* 0x000000ffffec7224 */ /* 0x000fe400078e0002 */
[--C-:B------:R-:W-:Y:S01]  /*9a60*/  FFMA.FTZ R197, R153, UR6, -R164.reuse ;  /* 0x0000000699c57c23 */ /* 0x100fe200080108a4 */
[--C-:B------:R-:W-:Y:S01]  /*9a70*/  FFMA.FTZ R153, R154, UR6, -R164.reuse ;  /* 0x000000069a997c23 */ /* 0x100fe200080108a4 */
[----:B------:R-:W-:Y:S02]  /*9a80*/  IMAD.U32 R154, RZ, RZ, UR36 ;  /* 0x00000024ff9a7e24 */ /* 0x000fe4000f8e00ff */
[----:B------:R-:W-:Y:S01]  /*9a90*/  FMUL.FTZ R0, R0, UR6 ;  /* 0x0000000600007c20 */ /* 0x000fe20008410000 */
[--C-:B------:R-:W-:Y:S01]  /*9aa0*/  FFMA.FTZ R199, R155, UR6, -R164.reuse ;  /* 0x000000069bc77c23 */ /* 0x100fe200080108a4 */
[--C-:B------:R-:W-:Y:S01]  /*9ab0*/  FFMA.FTZ R155, R158, UR6, -R164.reuse ;  /* 0x000000069e9b7c23 */ /* 0x100fe200080108a4 */
[----:B------:R-:W-:Y:S01]  /*9ac0*/  MUFU.EX2 R197, R197 ;  /* 0x000000c500c57308 */ /* 0x000fe20000000800 */
[----:B------:R-:W-:Y:S01]  /*9ad0*/  @!P1 LEA R154, R154, UR37, 0x3 ;  /* 0x000000259a9a9c11 */ /* 0x000fe2000f8e18ff */
[--C-:B------:R-:W-:Y:S01]  /*9ae0*/  FFMA.FTZ R193, R162, UR6, -R164.reuse ;  /* 0x00000006a2c17c23 */ /* 0x100fe200080108a4 */
[--C-:B------:R-:W-:Y:S01]  /*9af0*/  FFMA.FTZ R163, R163, UR6, -R164.reuse ;  /* 0x00000006a3a37c23 */ /* 0x100fe200080108a4 */
[--C-:B------:R-:W-:Y:S01]  /*9b00*/  FFMA.FTZ R195, R166, UR6, -R164.reuse ;  /* 0x00000006a6c37c23 */ /* 0x100fe200080108a4 */
[----:B------:R-:W-:Y:S01]  /*9b10*/  FFMA.FTZ R170, R170, UR6, -R164 ;  /* 0x00000006aaaa7c23 */ /* 0x000fe200080108a4 */
[----:B------:R-:W-:-:S02]  /*9b20*/  @!P1 VIADD R154, R154, 0x30840 ;  /* 0x000308409a9a9836 */ /* 0x000fc40000000000 */
[--C-:B------:R-:W-:Y:S01]  /*9b30*/  FFMA.FTZ R171, R171, UR6, -R164.reuse ;  /* 0x00000006abab7c23 */ /* 0x100fe200080108a4 */
[----:B------:R-:W0:Y:S01]  /*9b40*/  MUFU.EX2 R0, R0 ;  /* 0x0000000000007308 */ /* 0x000e220000000800 */
[--C-:B------:R-:W-:Y:S01]  /*9b50*/  FFMA.FTZ R174, R174, UR6, -R164.reuse ;  /* 0x00000006aeae7c23 */ /* 0x100fe200080108a4 */
[----:B------:R-:W-:Y:S01]  /*9b60*/  FFMA.FTZ R175, R175, UR6, -R164 ;  /* 0x00000006afaf7c23 */ /* 0x000fe200080108a4 */
[----:B------:R-:W-:Y:S01]  /*9b70*/  @!P1 PRMT R154, RZ, 0x654, R154 ;  /* 0x00000654ff9a9816 */ /* 0x000fe2000000009a */
[--C-:B------:R-:W-:Y:S01]  /*9b80*/  FFMA.FTZ R178, R178, UR6, -R164.reuse ;  /* 0x00000006b2b27c23 */ /* 0x100fe200080108a4 */
[--C-:B------:R-:W-:Y:S01]  /*9b90*/  FFMA.FTZ R179, R179, UR6, -R164.reuse ;  /* 0x00000006b3b37c23 */ /* 0x100fe200080108a4 */
[----:B------:R-:W-:Y:S01]  /*9ba0*/  FFMA.FTZ R181, R181, UR6, -R164 ;  /* 0x00000006b5b57c23 */ /* 0x000fe200080108a4 */
[----:B------:R1:W-:Y:S01]  /*9bb0*/  @!P1 SYNCS.ARRIVE.TRANS64.RED.A1T0 RZ, [R154+URZ], RZ ;  /* 0x000000ff9aff99a7 */ /* 0x0003e2000810043f */
[----:B------:R-:W2:Y:S01]  /*9bc0*/  MUFU.EX2 R153, R153 ;  /* 0x0000009900997308 */ /* 0x000ea20000000800 */
[----:B-1----:R-:W-:-:S07]  /*9bd0*/  IMAD.U32 R154, RZ, RZ, UR10 ;  /* 0x0000000aff9a7e24 */ /* 0x002fce000f8e00ff */
[----:B------:R-:W1:Y:S01]  /*9be0*/  MUFU.EX2 R199, R199 ;  /* 0x000000c700c77308 */ /* 0x000e620000000800 */
[----:B0-----:R-:W-:Y:S01]  /*9bf0*/  FFMA.FTZ R162, R0, R14, R197 ;  /* 0x0000000e00a27223 */ /* 0x001fe200000100c5 */
[----:B------:R-:W-:Y:S01]  /*9c00*/  FADD.FTZ R14, R185, R15 ;  /* 0x0000000fb90e7221 */ /* 0x000fe20000010000 */
[----:B------:R-:W-:-:S03]  /*9c10*/  @!P1 VIADD R158, R154, 0x30860 ;  /* 0x000308609a9e9836 */ /* 0x000fc60000000000 */
[----:B------:R-:W-:Y:S01]  /*9c20*/  FADD.FTZ R14, R192, R14 ;  /* 0x0000000ec00e7221 */ /* 0x000fe20000010000 */
[C---:B------:R-:W-:Y:S01]  /*9c30*/  F2FP.BF16.F32.PACK_AB R192, R156.reuse, R192 ;  /* 0x000000c09cc0723e */ /* 0x040fe200000010ff */
[----:B------:R-:W0:Y:S01]  /*9c40*/  MUFU.EX2 R155, R155 ;  /* 0x0000009b009b7308 */ /* 0x000e220000000800 */
[----:B------:R-:W-:Y:S01]  /*9c50*/  @!P1 PRMT R158, RZ, 0x654, R158 ;  /* 0x00000654ff9e9816 */ /* 0x000fe2000000009e */
[C---:B--2---:R-:W-:Y:S01]  /*9c60*/  FADD.FTZ R162, R153.reuse, R162 ;  /* 0x000000a299a27221 */ /* 0x044fe20000010000 */
[----:B------:R-:W-:Y:S01]  /*9c70*/  FADD.FTZ R14, R156, R14 ;  /* 0x0000000e9c0e7221 */ /* 0x000fe20000010000 */
[----:B------:R-:W-:Y:S01]  /*9c80*/  F2FP.BF16.F32.PACK_AB R197, R153, R197 ;  /* 0x000000c599c5723e */ /* 0x000fe200000010ff */
[----:B------:R2:W-:Y:S02]  /*9c90*/  @!P1 SYNCS.ARRIVE.TRANS64.RED.A1T0 RZ, [R158+URZ], RZ ;  /* 0x000000ff9eff99a7 */ /* 0x0005e4000810043f */
[----:B------:R-:W-:Y:S01]  /*9ca0*/  FADD.FTZ R15, R194, R14 ;  /* 0x0000000ec20f7221 */ /* 0x000fe20000010000 */
[----:B------:R-:W3:Y:S01]  /*9cb0*/  MUFU.EX2 R193, R193 ;  /* 0x000000c100c17308 */ /* 0x000ee20000000800 */
[----:B-1----:R-:W-:Y:S01]  /*9cc0*/  FADD.FTZ R162, R199, R162 ;  /* 0x000000a2c7a27221 */ /* 0x002fe20000010000 */
[C---:B------:R-:W-:Y:S01]  /*9cd0*/  F2FP.BF16.F32.PACK_AB R194, R157.reuse, R194 ;  /* 0x000000c29dc2723e */ /* 0x040fe200000010ff */
[----:B------:R-:W-:Y:S01]  /*9ce0*/  FADD.FTZ R15, R157, R15 ;  /* 0x0000000f9d0f7221 */ /* 0x000fe20000010000 */
[--C-:B--2---:R-:W-:Y:S01]  /*9cf0*/  FFMA.FTZ R158, R167, UR6, -R164.reuse ;  /* 0x00000006a79e7c23 */ /* 0x104fe200080108a4 */
[----:B------:R-:W-:-:S02]  /*9d00*/  FFMA.FTZ R164, R182, UR6, -R164 ;  /* 0x00000006b6a47c23 */ /* 0x000fc400080108a4 */
[----:B------:R-:W-:Y:S01]  /*9d10*/  FADD.FTZ R15, R188, R15 ;  /* 0x0000000fbc0f7221 */ /* 0x000fe20000010000 */
[----:B------:R-:W1:Y:S01]  /*9d20*/  MUFU.EX2 R154, R163 ;  /* 0x000000a3009a7308 */ /* 0x000e620000000800 */
[C---:B0-----:R-:W-:Y:S01]  /*9d30*/  FADD.FTZ R162, R155.reuse, R162 ;  /* 0x000000a29ba27221 */ /* 0x041fe20000010000 */
[----:B------:R-:W-:Y:S01]  /*9d40*/  F2FP.BF16.F32.PACK_AB R199, R155, R199 ;  /* 0x000000c79bc7723e */ /* 0x000fe200000010ff */
[C---:B------:R-:W-:Y:S01]  /*9d50*/  FADD.FTZ R15, R159.reuse, R15 ;  /* 0x0000000f9f0f7221 */ /* 0x040fe20000010000 */
[----:B------:R-:W-:-:S03]  /*9d60*/  F2FP.BF16.F32.PACK_AB R188, R159, R188 ;  /* 0x000000bc9fbc723e */ /* 0x000fc600000010ff */
[----:B------:R-:W-:Y:S01]  /*9d70*/  FADD.FTZ R15, R190, R15 ;  /* 0x0000000fbe0f7221 */ /* 0x000fe20000010000 */
[----:B------:R-:W0:Y:S01]  /*9d80*/  MUFU.EX2 R195, R195 ;  /* 0x000000c300c37308 */ /* 0x000e220000000800 */
[----:B---3--:R-:W-:Y:S01]  /*9d90*/  FADD.FTZ R162, R193, R162 ;  /* 0x000000a2c1a27221 */ /* 0x008fe20000010000 */
[C---:B------:R-:W-:Y:S01]  /*9da0*/  F2FP.BF16.F32.PACK_AB R190, R160.reuse, R190 ;  /* 0x000000bea0be723e */ /* 0x040fe200000010ff */
[----:B------:R-:W-:-:S04]  /*9db0*/  FADD.FTZ R15, R160, R15 ;  /* 0x0000000fa00f7221 */ /* 0x000fc80000010000 */
[----:B------:R-:W-:Y:S01]  /*9dc0*/  FADD.FTZ R15, R184, R15 ;  /* 0x0000000fb80f7221 */ /* 0x000fe20000010000 */
[----:B------:R-:W2:Y:S01]  /*9dd0*/  MUFU.EX2 R158, R158 ;  /* 0x0000009e009e7308 */ /* 0x000ea20000000800 */
[C---:B-1----:R-:W-:Y:S01]  /*9de0*/  FADD.FTZ R162, R154.reuse, R162 ;  /* 0x000000a29aa27221 */ /* 0x042fe20000010000 */
[----:B------:R-:W-:Y:S01]  /*9df0*/  F2FP.BF16.F32.PACK_AB R193, R154, R193 ;  /* 0x000000c19ac1723e */ /* 0x000fe200000010ff */
[C---:B------:R-:W-:Y:S01]  /*9e00*/  FADD.FTZ R15, R161.reuse, R15 ;  /* 0x0000000fa10f7221 */ /* 0x040fe20000010000 */
[----:B------:R-:W-:-:S03]  /*9e10*/  F2FP.BF16.F32.PACK_AB R184, R161, R184 ;  /* 0x000000b8a1b8723e */ /* 0x000fc600000010ff */
[----:B------:R-:W-:Y:S01]  /*9e20*/  FADD.FTZ R154, R186, R15 ;  /* 0x0000000fba9a7221 */ /* 0x000fe20000010000 */
[----:B------:R-:W1:Y:S01]  /*9e30*/  MUFU.EX2 R170, R170 ;  /* 0x000000aa00aa7308 */ /* 0x000e620000000800 */
[----:B0-----:R-:W-:Y:S01]  /*9e40*/  FADD.FTZ R14, R195, R162 ;  /* 0x000000a2c30e7221 */ /* 0x001fe20000010000 */
[C---:B------:R-:W-:Y:S01]  /*9e50*/  F2FP.BF16.F32.PACK_AB R186, R21.reuse, R186 ;  /* 0x000000ba15ba723e */ /* 0x040fe200000010ff */
[----:B------:R-:W-:Y:S01]  /*9e60*/  FADD.FTZ R15, R21, R154 ;  /* 0x0000009a150f7221 */ /* 0x000fe20000010000 */
[----:B------:R-:W-:-:S04]  /*9e70*/  IMAD.MOV.U32 R21, RZ, RZ, R3 ;  /* 0x000000ffff157224 */ /* 0x000fc800078e0003 */
[----:B------:R-:W0:Y:S01]  /*9e80*/  MUFU.EX2 R171, R171 ;  /* 0x000000ab00ab7308 */ /* 0x000e220000000800 */
[C---:B--2---:R-:W-:Y:S01]  /*9e90*/  FADD.FTZ R14, R158.reuse, R14 ;  /* 0x0000000e9e0e7221 */ /* 0x044fe20000010000 */
[----:B------:R-:W-:-:S06]  /*9ea0*/  F2FP.BF16.F32.PACK_AB R195, R158, R195 ;  /* 0x000000c39ec3723e */ /* 0x000fcc00000010ff */
        /* <DEDUP_REMOVED lines=14> */
[----:B------:R-:W-:-:S03]  /*9f90*/  F2FP.BF16.F32.PACK_AB R185, R179, R178 ;  /* 0x000000b2b3b9723e */ /* 0x000fc600000010ff */
[----:B-1----:R-:W-:-:S04]  /*9fa0*/  FADD.FTZ R153, R181, R14 ;  /* 0x0000000eb5997221 */ /* 0x002fc80000010000 */
[C---:B0-----:R-:W-:Y:S01]  /*9fb0*/  FADD.FTZ R14, R164.reuse, R153 ;  /* 0x00000099a40e7221 */ /* 0x041fe20000010000 */
[----:B------:R-:W-:Y:S01]  /*9fc0*/  F2FP.BF16.F32.PACK_AB R187, R164, R181 ;  /* 0x000000b5a4bb723e */ /* 0x000fe200000010ff */
[----:B------:R-:W-:Y:S06]  /*9fd0*/  @P2 BRA `(.L_x_1255) ;  /* 0xffffffdc00e42947 */ /* 0x000fec000383ffff */
.L_x_1246:
[----:B------:R-:W-:-:S13]  /*9fe0*/  R2UR UR4, R19 ;  /* 0x00000000130472ca */ /* 0x000fda00000e0000 */
[----:B------:R-:W-:-:S13]  /*9ff0*/  ISETP.GE.AND P2, PT, R20, UR4, PT ;  /* 0x0000000414007c0c */ /* 0x000fda000bf46270 */
[----:B------:R-:W-:Y:S05]  /*a000*/  @!P2 BRA `(.L_x_1256) ;  /* 0x0000002800e0a947 */ /* 0x000fea0003800000 */
[----:B------:R-:W-:Y:S01]  /*a010*/  IMAD.MOV.U32 R21, RZ, RZ, R2 ;  /* 0x000000ffff157224 */ /* 0x000fe200078e0002 */
[----:B------:R-:W-:Y:S01]  /*a020*/  UMOV UR7, UR38 ;  /* 0x0000002600077c82 */ /* 0x000fe20008000000 */
[----:B------:R-:W-:Y:S01]  /*a030*/  IMAD.MOV.U32 R236, RZ, RZ, R3 ;  /* 0x000000ffffec7224 */ /* 0x000fe200078e0003 */
[----:B------:R-:W-:Y:S01]  /*a040*/  UMOV UR4, UR36 ;  /* 0x0000002400047c82 */ /* 0x000fe20008000000 */
[----:B------:R-:W-:Y:S01]  /*a050*/  ULDC UR54, c[0x0][0x9e4] ;  /* 0x0002790000367ab9 */ /* 0x000fe20000000800 */
[----:B------:R-:W-:-:S05]  /*a060*/  ULDC UR5, c[0x0][0x9d8] ;  /* 0x0002760000057ab9 */ /* 0x000fca0000000800 */
.L_x_1273:
[----:B------:R-:W-:-:S04]  /*a070*/  UIADD3 UR36, UR4, 0x1, URZ ;  /* 0x0000000104247890 */ /* 0x000fc8000fffe03f */
[----:B------:R-:W-:-:S04]  /*a080*/  UISETP.NE.AND UP1, UPT, UR36, 0x2, UPT ;  /* 0x000000022400788c */ /* 0x000fc8000bf25270 */
[----:B------:R-:W-:Y:S02]  /*a090*/  USEL UR38, URZ, 0x1, UP1 ;  /* 0x000000013f267887 */ /* 0x000fe40008800000 */
[----:B------:R-:W-:Y:S02]  /*a0a0*/  USEL UR36, UR36, URZ, UP1 ;  /* 0x0000003f24247287 */ /* 0x000fe40008800000 */
[----:B------:R-:W-:Y:S01]  /*a0b0*/  ULOP3.LUT UR38, UR7, UR38, URZ, 0x3c, !UPT ;  /* 0x0000002607267292 */ /* 0x000fe2000f8e3c3f */
[----:B------:R-:W-:Y:S11]  /*a0c0*/  @!P0 BRA `(.L_x_1257) ;  /* 0x0000000000048947 */ /* 0x000ff60003800000 */
[----:B------:R-:W-:Y:S01]  /*a0d0*/  BPT.TRAP 0x1 ;  /* 0x000000040000795c */ /* 0x000fe20000300000 */
.L_x_1257:
[----:B------:R-:W-:Y:S01]  /*a0e0*/  ULEA UR6, UR36, UR37, 0x3 ;  /* 0x0000002524067291 */ /* 0x000fe2000f8e183f */
[----:B------:R-:W-:-:S05]  /*a0f0*/  IMAD.U32 R2, RZ, RZ, UR38 ;  /* 0x00000026ff027e24 */ /* 0x000fca000f8e00ff */
[----:B------:R-:W-:-:S04]  /*a100*/  SHF.L.U32 R2, R2, 0x1f, RZ ;  /* 0x0000001f02027819 */ /* 0x000fc800000006ff */
[----:B------:R0:W1:Y:S01]  /*a110*/  SYNCS.PHASECHK.TRANS64.TRYWAIT P2, [UR6+0x30830], R2 ;  /* 0x03083002ff0075a7 */ /* 0x0000620008040146 */
[----:B------:R-:W-:Y:S05]  /*a120*/  @!P0 BRA `(.L_x_1258) ;  /* 0x0000000000048947 */ /* 0x000fea0003800000 */
[----:B------:R-:W-:Y:S01]  /*a130*/  BPT.TRAP 0x1 ;  /* 0x000000040000795c */ /* 0x000fe20000300000 */
.L_x_1258:
[-C--:B------:R-:W-:Y:S01]  /*a140*/  FMUL.FTZ R24, R24, R152.reuse ;  /* 0x0000009818187220 */ /* 0x080fe20000410000 */
[----:B------:R-:W-:Y:S01]  /*a150*/  FMUL.FTZ R25, R25, R152 ;  /* 0x0000009819197220 */ /* 0x000fe20000410000 */
[----:B-1----:R-:W-:Y:S06]  /*a160*/  @P2 BRA `(.L_x_1259) ;  /* 0x0000000000082947 */ /* 0x002fec0003800000 */
[----:B------:R-:W1:Y:S02]  /*a170*/  SYNCS.PHASECHK.TRANS64.TRYWAIT P2, [UR6+0x30830], R2 ;  /* 0x03083002ff0075a7 */ /* 0x000e640008040146 */
[----:B-1----:R-:W-:Y:S05]  /*a180*/  @!P2 BRA `(.L_x_1260) ;  /* 0x0000010c0034a947 */ /* 0x002fea0003800000 */
.L_x_1259:
        /* <DEDUP_REMOVED lines=224> */
.L_x_1261:
[----:B------:R-:W-:Y:S01]  /*af90*/  ULEA UR10, UR4, UR37, 0x3 ;  /* 0x00000025040a7291 */ /* 0x000fe2000f8e183f */
[----:B------:R-:W-:-:S05]  /*afa0*/  IMAD.U32 R0, RZ, RZ, UR7 ;  /* 0x00000007ff007e24 */ /* 0x000fca000f8e00ff */
[----:B------:R-:W-:-:S04]  /*afb0*/  SHF.L.U32 R0, R0, 0x1f, RZ ;  /* 0x0000001f00007819 */ /* 0x000fc800000006ff */
[----:B------:R2:W3:Y:S01]  /*afc0*/  SYNCS.PHASECHK.TRANS64.TRYWAIT P2, [UR10+0x30850], R0 ;  /* 0x03085000ff0075a7 */ /* 0x0004e2000804014a */
[----:B------:R-:W-:Y:S05]  /*afd0*/  @!P0 BRA `(.L_x_1262) ;  /* 0x0000000000048947 */ /* 0x000fea0003800000 */
[----:B------:R-:W-:Y:S01]  /*afe0*/  BPT.TRAP 0x1 ;  /* 0x000000040000795c */ /* 0x000fe20000300000 */
.L_x_1262:
[----:B---3--:R-:W-:Y:S05]  /*aff0*/  @P2 BRA `(.L_x_1263) ;  /* 0x0000000000082947 */ /* 0x008fea0003800000 */
[----:B------:R-:W3:Y:S02]  /*b000*/  SYNCS.PHASECHK.TRANS64.TRYWAIT P2, [UR10+0x30850], R0 ;  /* 0x03085000ff0075a7 */ /* 0x000ee4000804014a */
[----:B---3--:R-:W-:Y:S05]  /*b010*/  @!P2 BRA `(.L_x_1264) ;  /* 0x000000fc00a8a947 */ /* 0x008fea0003800000 */
.L_x_1263:
[----:B------:R-:W-:Y:S01]  /*b020*/  UIADD3 UR6, UR37, 0x400, URZ ;  /* 0x0000040025067890 */ /* 0x000fe2000fffe03f */
[----:B------:R-:W-:Y:S01]  /*b030*/  WARPGROUP.ARRIVE ;  /* 0x00000000000079c5 */ /* 0x000fe20000000000 */
[----:B------:R-:W-:Y:S01]  /*b040*/  UMOV UR7, 0x40000040 ;  /* 0x4000004000077882 */ /* 0x000fe20000000000 */
[----:B------:R-:W-:Y:S01]  /*b050*/  PLOP3.LUT P2, PT, PT, PT, UP0, 0x80, 0x0 ;  /* 0x000000000000781c */ /* 0x000fe20003f4f008 */
[----:B------:R-:W-:Y:S01]  /*b060*/  USHF.R.U32.HI UR6, URZ, 0x4, UR6 ;  /* 0x000000043f067899 */ /* 0x000fe20008011606 */
[----:B0-2---:R-:W-:Y:S01]  /*b070*/  FMUL.FTZ R0, R154, UR5 ;  /* 0x000000059a007c20 */ /* 0x005fe20008410000 */
[----:B------:R-:W-:Y:S01]  /*b080*/  FMUL.FTZ R154, R158, UR5 ;  /* 0x000000059e9a7c20 */ /* 0x000fe20008410000 */
        /* <DEDUP_REMOVED lines=20> */
[----:B------:R-:W-:Y:S01]  /*b1d0*/  FMUL.FTZ R172, R172, UR5 ;  /* 0x00000005acac7c20 */ /* 0x000fe20008410000 */
[----:B------:R-:W-:Y:S01]  /*b1e0*/  UMOV UR7, 0x40000040 ;  /* 0x4000004000077882 */ /* 0x000fe20000000000 */
[----:B------:R-:W-:Y:S01]  /*b1f0*/  FMUL.FTZ R173, R173, UR5 ;  /* 0x00000005adad7c20 */ /* 0x000fe20008410000 */
[----:B------:R-:W-:Y:S01]  /*b200*/  FMUL.FTZ R176, R176, UR5 ;  /* 0x00000005b0b07c20 */ /* 0x000fe20008410000 */
[----:B------:R-:W-:Y:S01]  /*b210*/  FMUL.FTZ R180, R180, UR5 ;  /* 0x00000005b4b47c20 */ /* 0x000fe20008410000 */
[----:B------:R-:W-:Y:S01]  /*b220*/  FMUL.FTZ R181, R181, UR5 ;  /* 0x00000005b5b57c20 */ /* 0x000fe20008410000 */
[----:B------:R-:W-:Y:S01]  /*b230*/  FMUL.FTZ R178, R183, UR5 ;  /* 0x00000005b7b27c20 */ /* 0x000fe20008410000 */
[----:B------:R-:W0:Y:S08]  /*b240*/  MUFU.TANH R153, R153 ;  /* 0x0000009900997308 */ /* 0x000e300000002400 */
        /* <DEDUP_REMOVED lines=34> */
[----:B------:R-:W-:-:S15]  /*b470*/  WARPGROUP.ARRIVE ;  /* 0x00000000000079c5 */ /* 0x000fde0000000000 */
[----:B------:R-:W-:-:S06]  /*b480*/  NOP ;  /* 0x0000000000007918 */ /* 0x000fcc0000000000 */
[----:B------:R-:W-:Y:S03]  /*b490*/  HGMMA.64x256x16.F32.BF16 R24, R184, gdesc[UR4].tnspB, R24, gsb0 ;  /* 0x43e00004b8187df0 */ /* 0x000fe60008001818 */
[----:B------:R-:W-:Y:S02]  /*b4a0*/  WARPGROUP.DEPBAR.LE gsb0, 0x0 ;  /* 0x00008000000079c5 */ /* 0x000fe40000010000 */
[----:B------:R-:W-:Y:S02]  /*b4b0*/  VIADD R186, R18, UR61 ;  /* 0x0000003d12ba7c36 */ /* 0x000fe40008000000 */
[----:B------:R-:W-:Y:S01]  /*b4c0*/  FMUL.FTZ R184, R152, UR5 ;  /* 0x0000000598b87c20 */ /* 0x000fe20008410000 */
[----:B------:R-:W-:Y:S01]  /*b4d0*/  FMUL.FTZ R152, R155, UR5 ;  /* 0x000000059b987c20 */ /* 0x000fe20008410000 */
[----:B------:R-:W-:Y:S01]  /*b4e0*/  FMUL.FTZ R155, R159, UR5 ;  /* 0x000000059f9b7c20 */ /* 0x000fe20008410000 */
[----:B-1----:R-:W-:Y:S01]  /*b4f0*/  @P2 IMAD.HI.U32 R2, R186, UR4, RZ ;  /* 0x00000004ba022c27 */ /* 0x002fe2000f8e00ff */
[----:B------:R-:W-:-:S03]  /*b500*/  @UP0 ULDC UR4, c[0x0][0x450] ;  /* 0x0001140000040ab9 */ /* 0x000fc60000000800 */
[----:B------:R-:W-:Y:S01]  /*b510*/  FMUL.FTZ R159, R163, UR5 ;  /* 0x00000005a39f7c20 */ /* 0x000fe20008410000 */
[----:B------:R-:W-:Y:S01]  /*b520*/  FMUL.FTZ R163, R167, UR5 ;  /* 0x00000005a7a37c20 */ /* 0x000fe20008410000 */
[----:B------:R-:W-:Y:S01]  /*b530*/  FMUL.FTZ R167, R171, UR5 ;  /* 0x00000005aba77c20 */ /* 0x000fe20008410000 */
[----:B------:R-:W-:Y:S01]  /*b540*/  @P2 SHF.R.U32.HI R186, RZ, UR4, R2 ;  /* 0x00000004ffba2c19 */ /* 0x000fe20008011602 */
[----:B------:R-:W-:Y:S02]  /*b550*/  IMAD.U32 R2, RZ, RZ, UR36 ;  /* 0x00000024ff027e24 */ /* 0x000fe4000f8e00ff */
[----:B------:R-:W-:Y:S01]  /*b560*/  FMUL.FTZ R171, R175, UR5 ;  /* 0x00000005afab7c20 */ /* 0x000fe20008410000 */
[----:B------:R-:W-:Y:S01]  /*b570*/  FMUL.FTZ R175, R179, UR5 ;  /* 0x00000005b3af7c20 */ /* 0x000fe20008410000 */
[----:B------:R-:W-:Y:S01]  /*b580*/  FMUL.FTZ R185, R177, UR5 ;  /* 0x00000005b1b97c20 */ /* 0x000fe20008410000 */
[----:B------:R-:W1:Y:S01]  /*b590*/  SHFL.IDX PT, R189, R186, RZ, 0x1c1f ;  /* 0x001c1fffbabd7589 */ /* 0x000e6200000e0000 */
[----:B------:R-:W-:Y:S01]  /*b5a0*/  @!P1 LEA R2, R2, UR37, 0x3 ;  /* 0x0000002502029c11 */ /* 0x000fe2000f8e18ff */
[----:B------:R-:W-:-:S02]  /*b5b0*/  IMAD.SHL.U32 R179, R20, 0x40, RZ ;  /* 0x0000004014b37824 */ /* 0x000fc400078e00ff */
[----:B------:R-:W-:Y:S01]  /*b5c0*/  FMUL.FTZ R177, R182, UR5 ;  /* 0x00000005b6b17c20 */ /* 0x000fe20008410000 */
[----:B------:R-:W-:Y:S01]  /*b5d0*/  IMAD.U32 R187, RZ, RZ, UR39 ;  /* 0x00000027ffbb7e24 */ /* 0x000fe2000f8e00ff */
[----:B------:R-:W0:Y:S01]  /*b5e0*/  MUFU.TANH R184, R184 ;  /* 0x000000b800b87308 */ /* 0x000e220000002400 */
[----:B------:R-:W-:Y:S01]  /*b5f0*/  @!P1 VIADD R2, R2, 0x30840 ;  /* 0x0003084002029836 */ /* 0x000fe20000000000 */
[----:B------:R-:W-:-:S04]  /*b600*/  ULDC UR4, c[0x0][0x9e0] ;  /* 0x0002780000047ab9 */ /* 0x000fc80000000800 */
[----:B------:R-:W-:Y:S02]  /*b610*/  @!P1 PRMT R2, RZ, 0x654, R2 ;  /* 0x00000654ff029816 */ /* 0x000fe40000000002 */
[----:B------:R-:W0:Y:S02]  /*b620*/  MUFU.TANH R152, R152 ;  /* 0x0000009800987308 */ /* 0x000e240000002400 */
[----:B------:R5:W-:Y:S06]  /*b630*/  @!P1 SYNCS.ARRIVE.TRANS64.RED.A1T0 RZ, [R2+URZ], RZ ;  /* 0x000000ff02ff99a7 */ /* 0x000bec000810043f */
[----:B------:R-:W0:Y:S01]  /*b640*/  MUFU.TANH R155, R155 ;  /* 0x0000009b009b7308 */ /* 0x000e220000002400 */
[----:B-----5:R-:W-:-:S04]  /*b650*/  IADD3 R2, -R16, 0x1, -R179 ;  /* 0x0000000110027810 */ /* 0x020fc80007ffe9b3 */
[----:B------:R-:W-:-:S03]  /*b660*/  IADD3 R187, -R187, UR60, R2 ;  /* 0x0000003cbbbb7c10 */ /* 0x000fc6000fffe102 */
[----:B------:R-:W0:Y:S02]  /*b670*/  MUFU.TANH R159, R159 ;  /* 0x0000009f009f7308 */ /* 0x000e240000002400 */
[C---:B------:R-:W-:Y:S02]  /*b680*/  VIADD R188, R187.reuse, UR4 ;  /* 0x00000004bbbc7c36 */ /* 0x040fe40008000000 */
[----:B------:R-:W-:Y:S02]  /*b690*/  VIADD R187, R187, UR58 ;  /* 0x0000003abbbb7c36 */ /* 0x000fe40008000000 */
[--C-:B-1----:R-:W-:Y:S02]  /*b6a0*/  IMAD.IADD R183, R188, 0x1, R189.reuse ;  /* 0x00000001bcb77824 */ /* 0x102fe400078e02bd */
[----:B------:R-:W1:Y:S01]  /*b6b0*/  MUFU.TANH R163, R163 ;  /* 0x000000a300a37308 */ /* 0x000e620000002400 */
[----:B------:R-:W-:-:S07]  /*b6c0*/  IMAD.IADD R182, R187, 0x1, R189 ;  /* 0x00000001bbb67824 */ /* 0x000fce00078e02bd */
[----:B------:R-:W0:Y:S08]  /*b6d0*/  MUFU.TANH R167, R167 ;  /* 0x000000a700a77308 */ /* 0x000e300000002400 */
[----:B------:R-:W0:Y:S08]  /*b6e0*/  MUFU.TANH R171, R171 ;  /* 0x000000ab00ab7308 */ /* 0x000e300000002400 */
[----:B------:R-:W0:Y:S08]  /*b6f0*/  MUFU.TANH R185, R185 ;  /* 0x000000b900b97308 */ /* 0x000e300000002400 */
[----:B------:R-:W0:Y:S08]  /*b700*/  MUFU.TANH R175, R175 ;  /* 0x000000af00af7308 */ /* 0x000e300000002400 */
[----:B------:R-:W0:Y:S01]  /*b710*/  MUFU.TANH R177, R177 ;  /* 0x000000b100b17308 */ /* 0x000e220000002400 */
[----:B-1234-:R-:W-:Y:S05]  /*b720*/  @!P5 BRA `(.L_x_1265) ;  /* 0x00000000005cd947 */ /* 0x01efea0003800000 */
        /* <DEDUP_REMOVED lines=8> */
[----:B------:R-:W1:Y:S02]  /*b7b0*/  @P2 LDC.64 R2, c[0x0][0x9e8] ;  /* 0x00027a00ff022b82 */ /* 0x000e640000000a00 */
[----:B-1----:R-:W-:-:S05]  /*b7c0*/  @P2 IMAD.HI.U32 R2, R189, R2, RZ ;  /* 0x00000002bd022227 */ /* 0x002fca00078e00ff */
[----:B------:R-:W-:-:S04]  /*b7d0*/  @P2 SHF.R.U32.HI R189, RZ, R3, R2 ;  /* 0x00000003ffbd2219 */ /* 0x000fc80000011602 */
[----:B------:R-:W-:Y:S01]  /*b7e0*/  LOP3.LUT R189, RZ, R189, RZ, 0x33, !PT ;  /* 0x000000bdffbd7212 */ /* 0x000fe200078e33ff */
[----:B------:R-:W-:Y:S06]  /*b7f0*/  BRA `(.L_x_1268) ;  /* 0x0000000000147947 */ /* 0x000fec0003800000 */
.L_x_1267:
[----:B------:R-:W-:-:S05]  /*b800*/  IMAD.U32 R190, RZ, RZ, UR54 ;  /* 0x00000036ffbe7e24 */ /* 0x000fca000f8e00ff */
[----:B------:R-:W-:-:S13]  /*b810*/  ISETP.NE.AND P2, PT, R190, 0x1, PT ;  /* 0x00000001be00780c */ /* 0x000fda0003f45270 */
[----:B------:R-:W1:Y:S02]  /*b820*/  @P2 LDC.64 R2, c[0x0][0x9e8] ;  /* 0x00027a00ff022b82 */ /* 0x000e640000000a00 */
[----:B-1----:R-:W-:-:S05]  /*b830*/  @P2 IMAD.HI.U32 R2, R189, R2, RZ ;  /* 0x00000002bd022227 */ /* 0x002fca00078e00ff */
[----:B------:R-:W-:-:S07]  /*b840*/  @P2 SHF.R.U32.HI R189, RZ, R3, R2 ;  /* 0x00000003ffbd2219 */ /* 0x000fce0000011602 */
.L_x_1268:
[----:B------:R-:W-:Y:S05]  /*b850*/  BSYNC B0 ;  /* 0x0000000000007941 */ /* 0x000fea0003800000 */
.L_x_1266:
[----:B------:R-:W-:-:S04]  /*b860*/  IMAD R189, R189, R190, -R179 ;  /* 0x000000bebdbd7224 */ /* 0x000fc800078e0ab3 */
[----:B------:R-:W-:-:S05]  /*b870*/  IMAD.IADD R189, R189, 0x1, -R16 ;  /* 0x00000001bdbd7824 */ /* 0x000fca00078e0a10 */
[----:B------:R-:W-:Y:S02]  /*b880*/  VIADDMNMX R183, R189, R190, R183, PT ;  /* 0x000000bebdb77246 */ /* 0x000fe400038001b7 */
[----:B------:R-:W-:-:S07]  /*b890*/  VIMNMX R182, R182, R189, !PT ;  /* 0x000000bdb6b67248 */ /* 0x000fce0007fe0100 */
.L_x_1265:
[----:B------:R-:W-:Y:S01]  /*b8a0*/  ISETP.GT.AND P2, PT, R20, -0x1, PT ;  /* 0xffffffff1400780c */ /* 0x000fe20003f44270 */
[----:B------:R-:W1:Y:S03]  /*b8b0*/  SHFL.IDX PT, R186, R186, 0x1, 0x1c1f ;  /* 0x003c1f00baba7f89 */ /* 0x000e6600000e0000 */
[C---:B------:R-:W-:Y:S02]  /*b8c0*/  ISETP.GT.AND P3, PT, R182.reuse, RZ, P2 ;  /* 0x000000ffb600720c */ /* 0x040fe40001764270 */
[C---:B------:R-:W-:Y:S02]  /*b8d0*/  ISETP.GT.AND P6, PT, R182.reuse, 0x1, P2 ;  /* 0x00000001b600780c */ /* 0x040fe400017c4270 */
[----:B------:R-:W-:Y:S02]  /*b8e0*/  ISETP.LT.OR P4, PT, R183, 0x1, P3 ;  /* 0x00000001b700780c */ /* 0x000fe40001f81670 */
[----:B------:R-:W-:-:S02]  /*b8f0*/  ISETP.GT.AND P3, PT, R182, 0x8, P2 ;  /* 0x00000008b600780c */ /* 0x000fc40001764270 */
[----:B0-----:R-:W-:Y:S02]  /*b900*/  FSEL R184, R184, -INF , !P4 ;  /* 0xff800000b8b87808 */ /* 0x001fe40006000000 */
[----:B------:R-:W-:Y:S02]  /*b910*/  ISETP.GT.AND P4, PT, R182, 0x9, P2 ;  /* 0x00000009b600780c */ /* 0x000fe40001784270 */
[C---:B------:R-:W-:Y:S02]  /*b920*/  ISETP.LT.OR P6, PT, R183.reuse, 0x2, P6 ;  /* 0x00000002b700780c */ /* 0x040fe400037c1670 */
[C---:B------:R-:W-:Y:S02]  /*b930*/  ISETP.LT.OR P3, PT, R183.reuse, 0x9, P3 ;  /* 0x00000009b700780c */ /* 0x040fe40001f61670 */
[----:B------:R-:W-:Y:S02]  /*b940*/  ISETP.LT.OR P4, PT, R183, 0xa, P4 ;  /* 0x0000000ab700780c */ /* 0x000fe40002781670 */
[----:B------:R-:W-:-:S02]  /*b950*/  FSEL R153, R153, -INF , !P6 ;  /* 0xff80000099997808 */ /* 0x000fc40007000000 */
[----:B------:R-:W-:Y:S01]  /*b960*/  FSEL R156, R156, -INF , !P3 ;  /* 0xff8000009c9c7808 */ /* 0x000fe20005800000 */
[--C-:B-1----:R-:W-:Y:S01]  /*b970*/  IMAD.IADD R188, R188, 0x1, R186.reuse ;  /* 0x00000001bcbc7824 */ /* 0x102fe200078e02ba */
[----:B------:R-:W-:Y:S01]  /*b980*/  FSEL R157, R157, -INF , !P4 ;  /* 0xff8000009d9d7808 */ /* 0x000fe20006000000 */
[----:B------:R-:W-:Y:S01]  /*b990*/  IMAD.IADD R187, R187, 0x1, R186 ;  /* 0x00000001bbbb7824 */ /* 0x000fe200078e02ba */
        /* <DEDUP_REMOVED lines=35> */
[----:B------:R-:W-:Y:S01]  /*bbd0*/  FSEL R181, R181, -INF , !P4 ;  /* 0xff800000b5b57808 */ /* 0x000fe20006000000 */
[----:B------:R-:W-:Y:S06]  /*bbe0*/  @!P5 BRA `(.L_x_1269) ;  /* 0x00000000005cd947 */ /* 0x000fec0003800000 */
        /* <DEDUP_REMOVED lines=13> */
.L_x_1271:
[----:B------:R-:W-:-:S05]  /*bcc0*/  IMAD.U32 R182, RZ, RZ, UR54 ;  /* 0x00000036ffb67e24 */ /* 0x000fca000f8e00ff */
[----:B------:R-:W-:-:S13]  /*bcd0*/  ISETP.NE.AND P3, PT, R182, 0x1, PT ;  /* 0x00000001b600780c */ /* 0x000fda0003f65270 */
[----:B------:R-:W0:Y:S02]  /*bce0*/  @P3 LDC.64 R2, c[0x0][0x9e8] ;  /* 0x00027a00ff023b82 */ /* 0x000e240000000a00 */
[----:B0-----:R-:W-:-:S05]  /*bcf0*/  @P3 IMAD.HI.U32 R2, R186, R2, RZ ;  /* 0x00000002ba023227 */ /* 0x001fca00078e00ff */
[----:B------:R-:W-:-:S07]  /*bd00*/  @P3 SHF.R.U32.HI R186, RZ, R3, R2 ;  /* 0x00000003ffba3219 */ /* 0x000fce0000011602 */
.L_x_1272:
[----:B------:R-:W-:Y:S05]  /*bd10*/  BSYNC B0 ;  /* 0x0000000000007941 */ /* 0x000fea0003800000 */
.L_x_1270:
[----:B------:R-:W-:-:S04]  /*bd20*/  IMAD R179, R186, R182, -R179 ;  /* 0x000000b6bab37224 */ /* 0x000fc800078e0ab3 */
[----:B------:R-:W-:-:S05]  /*bd30*/  IMAD.IADD R179, R179, 0x1, -R16 ;  /* 0x00000001b3b37824 */ /* 0x000fca00078e0a10 */
[----:B------:R-:W-:Y:S02]  /*bd40*/  VIADDMNMX R188, R179, R182, R188, PT ;  /* 0x000000b6b3bc7246 */ /* 0x000fe400038001bc */
[----:B------:R-:W-:-:S07]  /*bd50*/  VIMNMX R187, R187, R179, !PT ;  /* 0x000000b3bbbb7248 */ /* 0x000fce0007fe0100 */
.L_x_1269:
[----:B------:R-:W-:Y:S01]  /*bd60*/  ISETP.GT.AND P6, PT, R187, 0x9, P2 ;  /* 0x00000009bb00780c */ /* 0x000fe200017c4270 */
[----:B------:R-:W-:Y:S01]  /*bd70*/  ULDC UR6, c[0x0][0x988] ;  /* 0x0002620000067ab9 */ /* 0x000fe20000000800 */
[----:B------:R-:W-:Y:S01]  /*bd80*/  FMNMX.FTZ R2, R184, R236, !PT ;  /* 0x000000ecb8027209 */ /* 0x000fe20007810000 */
[----:B------:R-:W-:Y:S01]  /*bd90*/  UMOV UR7, UR38 ;  /* 0x0000002600077c82 */ /* 0x000fe20008000000 */
[----:B------:R-:W-:Y:S02]  /*bda0*/  ISETP.LT.OR P6, PT, R188, 0xa, P6 ;  /* 0x0000000abc00780c */ /* 0x000fe400037c1670 */
[----:B------:R-:W-:Y:S02]  /*bdb0*/  FMNMX.FTZ R2, R153, R2, !PT ;  /* 0x0000000299027209 */ /* 0x000fe40007810000 */
[----:B------:R-:W-:Y:S02]  /*bdc0*/  FSEL R155, R155, -INF , !P6 ;  /* 0xff8000009b9b7808 */ /* 0x000fe40007000000 */
[----:B------:R-:W-:-:S02]  /*bdd0*/  ISETP.GT.AND P6, PT, R187, 0x18, P2 ;  /* 0x00000018bb00780c */ /* 0x000fc400017c4270 */
[----:B------:R-:W-:Y:S02]  /*bde0*/  FMNMX.FTZ R2, R156, R2, !PT ;  /* 0x000000029c027209 */ /* 0x000fe40007810000 */
[----:B------:R-:W-:Y:S02]  /*bdf0*/  ISETP.LT.OR P6, PT, R188, 0x19, P6 ;  /* 0x00000019bc00780c */ /* 0x000fe400037c1670 */
[C---:B------:R-:W-:Y:S02]  /*be00*/  ISETP.GT.AND P4, PT, R187.reuse, 0x1, P2 ;  /* 0x00000001bb00780c */ /* 0x040fe40001784270 */
[----:B------:R-:W-:Y:S02]  /*be10*/  FSEL R162, R162, -INF , !P6 ;  /* 0xff800000a2a27808 */ /* 0x000fe40007000000 */
[----:B------:R-:W-:Y:S02]  /*be20*/  ISETP.GT.AND P6, PT, R187, 0x21, P2 ;  /* 0x00000021bb00780c */ /* 0x000fe400017c4270 */
[----:B------:R-:W-:-:S02]  /*be30*/  FMNMX.FTZ R2, R157, R2, !PT ;  /* 0x000000029d027209 */ /* 0x000fc40007810000 */
[C---:B------:R-:W-:Y:S02]  /*be40*/  ISETP.LT.OR P6, PT, R188.reuse, 0x22, P6 ;  /* 0x00000022bc00780c */ /* 0x040fe400037c1670 */
[C---:B------:R-:W-:Y:S02]  /*be50*/  ISETP.LT.OR P4, PT, R188.reuse, 0x2, P4 ;  /* 0x00000002bc00780c */ /* 0x040fe40002781670 */
[----:B------:R-:W-:Y:S02]  /*be60*/  FSEL R167, R167, -INF , !P6 ;  /* 0xff800000a7a77808 */ /* 0x000fe40007000000 */
[C---:B------:R-:W-:Y:S02]  /*be70*/  ISETP.GT.AND P6, PT, R187.reuse, RZ, P2 ;  /* 0x000000ffbb00720c */ /* 0x040fe400017c4270 */
[----:B------:R-:W-:Y:S02]  /*be80*/  ISETP.GT.AND P3, PT, R187, 0x8, P2 ;  /* 0x00000008bb00780c */ /* 0x000fe40001764270 */
[----:B------:R-:W-:-:S02]  /*be90*/  ISETP.LT.OR P6, PT, R188, 0x1, P6 ;  /* 0x00000001bc00780c */ /* 0x000fc400037c1670 */
[----:B------:R-:W-:Y:S02]  /*bea0*/  FMNMX.FTZ R2, R160, R2, !PT ;  /* 0x00000002a0027209 */ /* 0x000fe40007810000 */
[----:B------:R-:W-:Y:S02]  /*beb0*/  FSEL R0, R0, -INF , !P6 ;  /* 0xff80000000007808 */ /* 0x000fe40007000000 */
[----:B------:R-:W-:Y:S02]  /*bec0*/  FSEL R179, R152, -INF , !P4 ;  /* 0xff80000098b37808 */ /* 0x000fe40006000000 */
[----:B------:R-:W-:Y:S02]  /*bed0*/  ISETP.LT.OR P3, PT, R188, 0x9, P3 ;  /* 0x00000009bc00780c */ /* 0x000fe40001f61670 */
[----:B------:R-:W-:Y:S02]  /*bee0*/  FMNMX.FTZ R152, R0, R21, !PT ;  /* 0x0000001500987209 */ /* 0x000fe40007810000 */
[----:B------:R-:W-:-:S02]  /*bef0*/  FMNMX.FTZ R2, R161, R2, !PT ;  /* 0x00000002a1027209 */ /* 0x000fc40007810000 */
[----:B------:R-:W-:Y:S02]  /*bf00*/  ISETP.GT.AND P4, PT, R187, 0x10, P2 ;  /* 0x00000010bb00780c */ /* 0x000fe40001784270 */
[----:B------:R-:W-:Y:S02]  /*bf10*/  FSEL R154, R154, -INF , !P3 ;  /* 0xff8000009a9a7808 */ /* 0x000fe40005800000 */
[----:B------:R-:W-:Y:S02]  /*bf20*/  FMNMX.FTZ R152, R179, R152, !PT ;  /* 0x00000098b3987209 */ /* 0x000fe40007810000 */
[----:B------:R-:W-:Y:S02]  /*bf30*/  FMNMX.FTZ R2, R164, R2, !PT ;  /* 0x00000002a4027209 */ /* 0x000fe40007810000 */
[----:B------:R-:W-:Y:S02]  /*bf40*/  ISETP.GT.AND P3, PT, R187, 0x11, P2 ;  /* 0x00000011bb00780c */ /* 0x000fe40001764270 */
[----:B------:R-:W-:-:S02]  /*bf50*/  ISETP.LT.OR P4, PT, R188, 0x11, P4 ;  /* 0x00000011bc00780c */ /* 0x000fc40002781670 */
[----:B------:R-:W-:Y:S02]  /*bf60*/  FMNMX.FTZ R152, R154, R152, !PT ;  /* 0x000000989a987209 */ /* 0x000fe40007810000 */
[----:B------:R-:W-:Y:S02]  /*bf70*/  FMNMX.FTZ R2, R165, R2, !PT ;  /* 0x00000002a5027209 */ /* 0x000fe40007810000 */
[----:B------:R-:W-:Y:S02]  /*bf80*/  ISETP.LT.OR P3, PT, R188, 0x12, P3 ;  /* 0x00000012bc00780c */ /* 0x000fe40001f61670 */
[----:B------:R-:W-:Y:S02]  /*bf90*/  FSEL R158, R158, -INF , !P4 ;  /* 0xff8000009e9e7808 */ /* 0x000fe40006000000 */
        /* <DEDUP_REMOVED lines=18> */
[----:B------:R-:W-:Y:S02]  /*c0c0*/  ISETP.LT.OR P4, PT, R188, 0x29, P4 ;  /* 0x00000029bc00780c */ /* 0x000fe40002781670 */
[----:B------:R-:W-:-:S02]  /*c0d0*/  ISETP.GT.AND P3, PT, R187, 0x29, P2 ;  /* 0x00000029bb00780c */ /* 0x000fc40001764270 */
[----:B------:R-:W-:Y:S02]  /*c0e0*/  FMNMX.FTZ R152, R166, R152, !PT ;  /* 0x00000098a6987209 */ /* 0x000fe40007810000 */
[----:B------:R-:W-:Y:S02]  /*c0f0*/  FMNMX.FTZ R2, R185, R2, !PT ;  /* 0x00000002b9027209 */ /* 0x000fe40007810000 */
[----:B------:R-:W-:Y:S02]  /*c100*/  FSEL R170, R170, -INF , !P4 ;  /* 0xff800000aaaa7808 */ /* 0x000fe40006000000 */
[----:B------:R-:W-:Y:S02]  /*c110*/  ISETP.LT.OR P3, PT, R188, 0x2a, P3 ;  /* 0x0000002abc00780c */ /* 0x000fe40001f61670 */
[----:B------:R-:W-:Y:S02]  /*c120*/  ISETP.GT.AND P4, PT, R187, 0x30, P2 ;  /* 0x00000030bb00780c */ /* 0x000fe40001784270 */
[----:B------:R-:W-:-:S02]  /*c130*/  FMNMX.FTZ R152, R167, R152, !PT ;  /* 0x00000098a7987209 */ /* 0x000fc40007810000 */
[----:B------:R-:W-:Y:S02]  /*c140*/  FMNMX.FTZ R2, R180, R2, !PT ;  /* 0x00000002b4027209 */ /* 0x000fe40007810000 */
[----:B------:R-:W-:Y:S02]  /*c150*/  FSEL R171, R171, -INF , !P3 ;  /* 0xff800000abab7808 */ /* 0x000fe40005800000 */
[----:B------:R-:W-:Y:S02]  /*c160*/  ISETP.GT.AND P6, PT, R187, 0x31, P2 ;  /* 0x00000031bb00780c */ /* 0x000fe400017c4270 */
[----:B------:R-:W-:Y:S02]  /*c170*/  ISETP.LT.OR P4, PT, R188, 0x31, P4 ;  /* 0x00000031bc00780c */ /* 0x000fe40002781670 */
[----:B------:R-:W-:Y:S02]  /*c180*/  FMNMX.FTZ R152, R170, R152, !PT ;  /* 0x00000098aa987209 */ /* 0x000fe40007810000 */
[----:B------:R-:W-:-:S02]  /*c190*/  FMNMX.FTZ R3, R181, R2, !PT ;  /* 0x00000002b5037209 */ /* 0x000fc40007810000 */
[----:B------:R-:W-:Y:S02]  /*c1a0*/  ISETP.GT.AND P3, PT, R187, 0x38, P2 ;  /* 0x00000038bb00780c */ /* 0x000fe40001764270 */
[----:B------:R-:W-:Y:S01]  /*c1b0*/  ISETP.LT.OR P6, PT, R188, 0x32, P6 ;  /* 0x00000032bc00780c */ /* 0x000fe200037c1670 */
[----:B------:R-:W0:Y:S01]  /*c1c0*/  SHFL.BFLY PT, R2, R3, 0x2, 0x1f ;  /* 0x0c401f0003027f89 */ /* 0x000e2200000e0000 */
[----:B------:R-:W-:Y:S02]  /*c1d0*/  FSEL R174, R174, -INF , !P4 ;  /* 0xff800000aeae7808 */ /* 0x000fe40006000000 */
[----:B------:R-:W-:Y:S02]  /*c1e0*/  FMNMX.FTZ R152, R171, R152, !PT ;  /* 0x00000098ab987209 */ /* 0x000fe40007810000 */
[----:B------:R-:W-:Y:S02]  /*c1f0*/  ISETP.GT.AND P2, PT, R187, 0x39, P2 ;  /* 0x00000039bb00780c */ /* 0x000fe40001744270 */
[----:B------:R-:W-:-:S02]  /*c200*/  ISETP.LT.OR P3, PT, R188, 0x39, P3 ;  /* 0x00000039bc00780c */ /* 0x000fc40001f61670 */
[----:B------:R-:W-:Y:S02]  /*c210*/  FSEL R175, R175, -INF , !P6 ;  /* 0xff800000afaf7808 */ /* 0x000fe40007000000 */
[----:B------:R-:W-:Y:S02]  /*c220*/  FMNMX.FTZ R152, R174, R152, !PT ;  /* 0x00000098ae987209 */ /* 0x000fe40007810000 */
[----:B------:R-:W-:Y:S02]  /*c230*/  ISETP.LT.OR P2, PT, R188, 0x3a, P2 ;  /* 0x0000003abc00780c */ /* 0x000fe40001741670 */
[----:B------:R-:W-:Y:S02]  /*c240*/  FSEL R177, R177, -INF , !P3 ;  /* 0xff800000b1b17808 */ /* 0x000fe40005800000 */
[----:B------:R-:W-:Y:S02]  /*c250*/  FMNMX.FTZ R152, R175, R152, !PT ;  /* 0x00000098af987209 */ /* 0x000fe40007810000 */
[----:B------:R-:W-:-:S02]  /*c260*/  FSEL R178, R178, -INF , !P2 ;  /* 0xff800000b2b27808 */ /* 0x000fc40005000000 */
[----:B------:R-:W-:Y:S02]  /*c270*/  FMNMX.FTZ R152, R177, R152, !PT ;  /* 0x00000098b1987209 */ /* 0x000fe40007810000 */
[----:B------:R-:W-:Y:S02]  /*c280*/  R2UR UR4, R19 ;  /* 0x00000000130472ca */ /* 0x000fe400000e0000 */
[----:B------:R-:W-:Y:S02]  /*c290*/  FMNMX.FTZ R152, R178, R152, !PT ;  /* 0x00000098b2987209 */ /* 0x000fe40007810000 */
[----:B0-----:R-:W-:-:S03]  /*c2a0*/  FMNMX.FTZ R3, R3, R2, !PT ;  /* 0x0000000203037209 */ /* 0x001fc60007810000 */
[----:B------:R-:W0:Y:S04]  /*c2b0*/  SHFL.BFLY PT, R182, R152, 0x2, 0x1f ;  /* 0x0c401f0098b67f89 */ /* 0x000e2800000e0000 */
[----:B------:R-:W1:Y:S01]  /*c2c0*/  SHFL.BFLY PT, R2, R3, 0x1, 0x1f ;  /* 0x0c201f0003027f89 */ /* 0x000e6200000e0000 */
[----:B0-----:R-:W-:Y:S02]  /*c2d0*/  FMNMX.FTZ R182, R152, R182, !PT ;  /* 0x000000b698b67209 */ /* 0x001fe40007810000 */
[----:B-1----:R-:W-:-:S03]  /*c2e0*/  FMNMX.FTZ R3, R3, R2, !PT ;  /* 0x0000000203037209 */ /* 0x002fc60007810000 */
[----:B------:R-:W0:Y:S01]  /*c2f0*/  SHFL.BFLY PT, R152, R182, 0x1, 0x1f ;  /* 0x0c201f00b6987f89 */ /* 0x000e2200000e0000 */
[C---:B------:R-:W-:Y:S01]  /*c300*/  FSETP.NEU.FTZ.AND P4, PT, R3.reuse, -INF , PT ;  /* 0xff8000000300780b */ /* 0x040fe20003f9d000 */
[----:B------:R-:W-:-:S05]  /*c310*/  FMUL.FTZ R2, R3, UR6 ;  /* 0x0000000603027c20 */ /* 0x000fca0008410000 */
[----:B------:R-:W-:-:S05]  /*c320*/  FSEL R2, R2, RZ, P4 ;  /* 0x000000ff02027208 */ /* 0x000fca0002000000 */
[--C-:B------:R-:W-:Y:S01]  /*c330*/  FFMA.FTZ R198, R156, UR6, -R2.reuse ;  /* 0x000000069cc67c23 */ /* 0x100fe20008010802 */
        /* <DEDUP_REMOVED lines=14> */
[----:B------:R-:W-:Y:S01]  /*c420*/  FFMA.FTZ R168, R181, UR6, -R2 ;  /* 0x00000006b5a87c23 */ /* 0x000fe20008010802 */
[----:B0-----:R-:W-:Y:S01]  /*c430*/  FMNMX.FTZ R2, R182, R152, !PT ;  /* 0x00000098b6027209 */ /* 0x001fe20007810000 */
[----:B------:R-:W-:Y:S01]  /*c440*/  MUFU.EX2 R196, R196 ;  /* 0x000000c400c47308 */ /* 0x000fe20000000800 */
[----:B------:R-:W-:-:S02]  /*c450*/  FSEL R152, R3, RZ, P4 ;  /* 0x000000ff03987208 */ /* 0x000fc40002000000 */
[C---:B------:R-:W-:Y:S01]  /*c460*/  FSETP.NEU.FTZ.AND P2, PT, R2.reuse, -INF , PT ;  /* 0xff8000000200780b */ /* 0x040fe20003f5d000 */
[----:B------:R-:W-:Y:S02]  /*c470*/  FMUL.FTZ R172, R2, UR6 ;  /* 0x0000000602ac7c20 */ /* 0x000fe40008410000 */
[----:B------:R-:W-:Y:S01]  /*c480*/  FADD.FTZ R152, -R152, R236 ;  /* 0x000000ec98987221 */ /* 0x000fe20000010100 */
[----:B------:R-:W-:Y:S01]  /*c490*/  IMAD.MOV.U32 R236, RZ, RZ, R3 ;  /* 0x000000ffffec7224 */ /* 0x000fe200078e0003 */
[----:B------:R-:W-:Y:S01]  /*c4a0*/  MUFU.EX2 R153, R153 ;  /* 0x0000009900997308 */ /* 0x000fe20000000800 */
[----:B------:R-:W-:Y:S01]  /*c4b0*/  FSEL R172, R172, RZ, P2 ;  /* 0x000000ffacac7208 */ /* 0x000fe20001000000 */
[----:B------:R-:W-:-:S04]  /*c4c0*/  FMUL.FTZ R152, R152, UR6 ;  /* 0x0000000698987c20 */ /* 0x000fc80008410000 */
[--C-:B------:R-:W-:Y:S01]  /*c4d0*/  FFMA.FTZ R197, R0, UR6, -R172.reuse ;  /* 0x0000000600c57c23 */ /* 0x100fe200080108ac */
[----:B------:R-:W-:Y:S02]  /*c4e0*/  IMAD.U32 R0, RZ, RZ, UR10 ;  /* 0x0000000aff007e24 */ /* 0x000fe4000f8e00ff */
[--C-:B------:R-:W-:Y:S01]  /*c4f0*/  FFMA.FTZ R169, R179, UR6, -R172.reuse ;  /* 0x00000006b3a97c23 */ /* 0x100fe200080108ac */
[----:B------:R-:W0:Y:S01]  /*c500*/  MUFU.EX2 R152, R152 ;  /* 0x0000009800987308 */ /* 0x000e220000000800 */
[--C-:B------:R-:W-:Y:S01]  /*c510*/  FFMA.FTZ R199, R154, UR6, -R172.reuse ;  /* 0x000000069ac77c23 */ /* 0x100fe200080108ac */
[----:B------:R-:W-:Y:S02]  /*c520*/  @!P1 VIADD R0, R0, 0x30860 ;  /* 0x0003086000009836 */ /* 0x000fe40000000000 */
[--C-:B------:R-:W-:Y:S01]  /*c530*/  FFMA.FTZ R154, R155, UR6, -R172.reuse ;  /* 0x000000069b9a7c23 */ /* 0x100fe200080108ac */
[--C-:B------:R-:W-:Y:S01]  /*c540*/  FFMA.FTZ R193, R158, UR6, -R172.reuse ;  /* 0x000000069ec17c23 */ /* 0x100fe200080108ac */
[--C-:B------:R-:W-:Y:S01]  /*c550*/  FFMA.FTZ R155, R159, UR6, -R172.reuse ;  /* 0x000000069f9b7c23 */ /* 0x100fe200080108ac */
[----:B------:R-:W-:Y:S01]  /*c560*/  FFMA.FTZ R195, R162, UR6, -R172 ;  /* 0x00000006a2c37c23 */ /* 0x000fe200080108ac */
[----:B------:R-:W-:Y:S01]  /*c570*/  @!P1 PRMT R0, RZ, 0x654, R0 ;  /* 0x00000654ff009816 */ /* 0x000fe20000000000 */
[----:B------:R-:W-:Y:S01]  /*c580*/  MUFU.EX2 R197, R197 ;  /* 0x000000c500c57308 */ /* 0x000fe20000000800 */
[--C-:B------:R-:W-:Y:S01]  /*c590*/  FFMA.FTZ R166, R166, UR6, -R172.reuse ;  /* 0x00000006a6a67c23 */ /* 0x100fe200080108ac */
[--C-:B------:R-:W-:Y:S01]  /*c5a0*/  FFMA.FTZ R167, R167, UR6, -R172.reuse ;  /* 0x00000006a7a77c23 */ /* 0x100fe200080108ac */
[----:B------:R1:W-:Y:S01]  /*c5b0*/  @!P1 SYNCS.ARRIVE.TRANS64.RED.A1T0 RZ, [R0+URZ], RZ ;  /* 0x000000ff00ff99a7 */ /* 0x0003e2000810043f */
[--C-:B------:R-:W-:Y:S01]  /*c5c0*/  FFMA.FTZ R170, R170, UR6, -R172.reuse ;  /* 0x00000006aaaa7c23 */ /* 0x100fe200080108ac */
[--C-:B------:R-:W-:Y:S01]  /*c5d0*/  FFMA.FTZ R171, R171, UR6, -R172.reuse ;  /* 0x00000006abab7c23 */ /* 0x100fe200080108ac */
[--C-:B------:R-:W-:Y:S01]  /*c5e0*/  FFMA.FTZ R174, R174, UR6, -R172.reuse ;  /* 0x00000006aeae7c23 */ /* 0x100fe200080108ac */
[----:B------:R-:W-:Y:S01]  /*c5f0*/  FFMA.FTZ R175, R175, UR6, -R172 ;  /* 0x00000006afaf7c23 */ /* 0x000fe200080108ac */
[----:B------:R-:W-:Y:S01]  /*c600*/  MUFU.EX2 R169, R169 ;  /* 0x000000a900a97308 */ /* 0x000fe20000000800 */
[----:B0-----:R-:W-:Y:S01]  /*c610*/  FFMA.FTZ R15, R152, R15, R196 ;  /* 0x0000000f980f7223 */ /* 0x001fe200000100c4 */
[----:B------:R-:W-:Y:S01]  /*c620*/  FFMA.FTZ R177, R177, UR6, -R172 ;  /* 0x00000006b1b17c23 */ /* 0x000fe200080108ac */
[----:B-1----:R-:W-:-:S02]  /*c630*/  FSEL R0, R2, RZ, P2 ;  /* 0x000000ff02007208 */ /* 0x002fc40001000000 */
[----:B------:R-:W-:Y:S01]  /*c640*/  FADD.FTZ R15, R153, R15 ;  /* 0x0000000f990f7221 */ /* 0x000fe20000010000 */
[----:B------:R-:W-:Y:S01]  /*c650*/  ISETP.GT.AND P2, PT, R20, UR4, PT ;  /* 0x0000000414007c0c */ /* 0x000fe2000bf44270 */
[----:B------:R-:W-:Y:S01]  /*c660*/  UMOV UR4, UR36 ;  /* 0x0000002400047c82 */ /* 0x000fe20008000000 */
[----:B------:R-:W-:Y:S01]  /*c670*/  FADD.FTZ R0, -R0, R21 ;  /* 0x0000001500007221 */ /* 0x000fe20000010100 */
[----:B------:R-:W-:Y:S01]  /*c680*/  MUFU.EX2 R199, R199 ;  /* 0x000000c700c77308 */ /* 0x000fe20000000800 */
[--C-:B------:R-:W-:Y:S01]  /*c690*/  FFMA.FTZ R21, R163, UR6, -R172.reuse ;  /* 0x00000006a3157c23 */ /* 0x100fe200080108ac */
[----:B------:R-:W-:Y:S01]  /*c6a0*/  FFMA.FTZ R172, R178, UR6, -R172 ;  /* 0x00000006b2ac7c23 */ /* 0x000fe200080108ac */
[----:B------:R-:W-:Y:S01]  /*c6b0*/  FMUL.FTZ R0, R0, UR6 ;  /* 0x0000000600007c20 */ /* 0x000fe20008410000 */
[----:B------:R-:W-:Y:S01]  /*c6c0*/  F2FP.BF16.F32.PACK_AB R196, R153, R196 ;  /* 0x000000c499c4723e */ /* 0x000fe200000010ff */
[----:B------:R-:W-:-:S03]  /*c6d0*/  VIADD R20, R20, 0xffffffff ;  /* 0xffffffff14147836 */ /* 0x000fc60000000000 */
[----:B------:R-:W0:Y:S08]  /*c6e0*/  MUFU.EX2 R198, R198 ;  /* 0x000000c600c67308 */ /* 0x000e300000000800 */
[----:B------:R-:W1:Y:S08]  /*c6f0*/  MUFU.EX2 R0, R0 ;  /* 0x0000000000007308 */ /* 0x000e700000000800 */
[----:B------:R-:W2:Y:S01]  /*c700*/  MUFU.EX2 R154, R154 ;  /* 0x0000009a009a7308 */ /* 0x000ea20000000800 */
[----:B0-----:R-:W-:-:S07]  /*c710*/  FADD.FTZ R15, R198, R15 ;  /* 0x0000000fc60f7221 */ /* 0x001fce0000010000 */
[----:B------:R-:W0:Y:S01]  /*c720*/  MUFU.EX2 R156, R156 ;  /* 0x0000009c009c7308 */ /* 0x000e220000000800 */
[----:B-1----:R-:W-:Y:S01]  /*c730*/  FFMA.FTZ R14, R0, R14, R197 ;  /* 0x0000000e000e7223 */ /* 0x002fe200000100c5 */
[----:B------:R-:W-:-:S03]  /*c740*/  F2FP.BF16.F32.PACK_AB R197, R169, R197 ;  /* 0x000000c5a9c5723e */ /* 0x000fc600000010ff */
[----:B------:R-:W-:-:S03]  /*c750*/  FADD.FTZ R14, R169, R14 ;  /* 0x0000000ea90e7221 */ /* 0x000fc60000010000 */
[----:B------:R-:W1:Y:S01]  /*c760*/  MUFU.EX2 R193, R193 ;  /* 0x000000c100c17308 */ /* 0x000e620000000800 */
[----:B------:R-:W-:Y:S01]  /*c770*/  FADD.FTZ R14, R199, R14 ;  /* 0x0000000ec70e7221 */ /* 0x000fe20000010000 */
[----:B--2---:R-:W-:-:S03]  /*c780*/  F2FP.BF16.F32.PACK_AB R199, R154, R199 ;  /* 0x000000c79ac7723e */ /* 0x004fc600000010ff */
[----:B------:R-:W-:-:S03]  /*c790*/  FADD.FTZ R14, R154, R14 ;  /* 0x0000000e9a0e7221 */ /* 0x000fc60000010000 */
[----:B------:R-:W2:Y:S01]  /*c7a0*/  MUFU.EX2 R192, R192 ;  /* 0x000000c000c07308 */ /* 0x000ea20000000800 */
[C---:B0-----:R-:W-:Y:S01]  /*c7b0*/  FADD.FTZ R15, R156.reuse, R15 ;  /* 0x0000000f9c0f7221 */ /* 0x041fe20000010000 */
[----:B------:R-:W-:-:S06]  /*c7c0*/  F2FP.BF16.F32.PACK_AB R198, R156, R198 ;  /* 0x000000c69cc6723e */ /* 0x000fcc00000010ff */
[----:B------:R-:W0:Y:S01]  /*c7d0*/  MUFU.EX2 R155, R155 ;  /* 0x0000009b009b7308 */ /* 0x000e220000000800 */
[----:B-1----:R-:W-:-:S07]  /*c7e0*/  FADD.FTZ R14, R193, R14 ;  /* 0x0000000ec10e7221 */ /* 0x002fce0000010000 */
[----:B------:R-:W1:Y:S01]  /*c7f0*/  MUFU.EX2 R157, R157 ;  /* 0x0000009d009d7308 */ /* 0x000e620000000800 */
[----:B--2---:R-:W-:-:S07]  /*c800*/  FADD.FTZ R15, R192, R15 ;  /* 0x0000000fc00f7221 */ /* 0x004fce0000010000 */
[----:B------:R-:W2:Y:S01]  /*c810*/  MUFU.EX2 R195, R195 ;  /* 0x000000c300c37308 */ /* 0x000ea20000000800 */
[C---:B0-----:R-:W-:Y:S01]  /*c820*/  FADD.FTZ R14, R155.reuse, R14 ;  /* 0x0000000e9b0e7221 */ /* 0x041fe20000010000 */
[----:B------:R-:W-:-:S06]  /*c830*/  F2FP.BF16.F32.PACK_AB R193, R155, R193 ;  /* 0x000000c19bc1723e */ /* 0x000fcc00000010ff */
        /* <DEDUP_REMOVED lines=46> */
[----:B-1----:R-:W-:Y:S01]  /*cb20*/  FADD.FTZ R15, R186, R15 ;  /* 0x0000000fba0f7221 */ /* 0x002fe20000010000 */
[C---:B--2---:R-:W-:Y:S01]  /*cb30*/  FADD.FTZ R14, R172.reuse, R21 ;  /* 0x00000015ac0e7221 */ /* 0x044fe20000010000 */
[----:B------:R-:W-:Y:S01]  /*cb40*/  F2FP.BF16.F32.PACK_AB R187, R172, R177 ;  /* 0x000000b1acbb723e */ /* 0x000fe200000010ff */
[----:B------:R-:W-:Y:S02]  /*cb50*/  IMAD.MOV.U32 R21, RZ, RZ, R2 ;  /* 0x000000ffff157224 */ /* 0x000fe400078e0002 */
[C---:B0-----:R-:W-:Y:S01]  /*cb60*/  FADD.FTZ R15, R168.reuse, R15 ;  /* 0x0000000fa80f7221 */ /* 0x041fe20000010000 */
[----:B------:R-:W-:Y:S01]  /*cb70*/  F2FP.BF16.F32.PACK_AB R186, R168, R186 ;  /* 0x000000baa8ba723e */ /* 0x000fe200000010ff */
[----:B------:R-:W-:Y:S06]  /*cb80*/  @P2 BRA `(.L_x_1273) ;  /* 0xffffffd400382947 */ /* 0x000fec000383ffff */
.L_x_1256:
        /* <DEDUP_REMOVED lines=131> */
.L_x_1274:
[----:B------:R-:W-:Y:S01]  /*d3c0*/  ULEA UR5, UR36, UR37, 0x3 ;  /* 0x0000002524057291 */ /* 0x000fe2000f8e183f */
[----:B------:R-:W-:-:S05]  /*d3d0*/  IMAD.U32 R0, RZ, RZ, UR38 ;  /* 0x00000026ff007e24 */ /* 0x000fca000f8e00ff */
[----:B------:R-:W-:-:S04]  /*d3e0*/  SHF.L.U32 R0, R0, 0x1f, RZ ;  /* 0x0000001f00007819 */ /* 0x000fc800000006ff */
[----:B------:R0:W1:Y:S01]  /*d3f0*/  SYNCS.PHASECHK.TRANS64.TRYWAIT P2, [UR5+0x30850], R0 ;  /* 0x03085000ff0075a7 */ /* 0x0000620008040145 */
[----:B------:R-:W-:Y:S05]  /*d400*/  @!P0 BRA `(.L_x_1275) ;  /* 0x0000000000048947 */ /* 0x000fea0003800000 */
[----:B------:R-:W-:Y:S01]  /*d410*/  BPT.TRAP 0x1 ;  /* 0x000000040000795c */ /* 0x000fe20000300000 */
.L_x_1275:
[----:B-1----:R-:W-:Y:S05]  /*d420*/  @P2 BRA `(.L_x_1276) ;  /* 0x0000000000082947 */ /* 0x002fea0003800000 */
[----:B------:R-:W1:Y:S02]  /*d430*/  SYNCS.PHASECHK.TRANS64.TRYWAIT P0, [UR5+0x30850], R0 ;  /* 0x03085000ff0075a7 */ /* 0x000e640008000145 */
[----:B-1----:R-:W-:Y:S05]  /*d440*/  @!P0 BRA `(.L_x_1277) ;  /* 0x000000d800b48947 */ /* 0x002fea0003800000 */
.L_x_1276:
[----:B------:R-:W-:Y:S01]  /*d450*/  UIADD3 UR37, UR37, 0x400, URZ ;  /* 0x0000040025257890 */ /* 0x000fe2000fffe03f */
[----:B------:R-:W-:Y:S01]  /*d460*/  WARPGROUP.ARRIVE ;  /* 0x00000000000079c5 */ /* 0x000fe20000000000 */
[----:B------:R-:W-:Y:S01]  /*d470*/  UMOV UR11, 0x40000040 ;  /* 0x40000040000b7882 */ /* 0x000fe20000000000 */
[----:B01----:R-:W0:Y:S01]  /*d480*/  SHFL.BFLY PT, R0, R15, 0x2, 0x1f ;  /* 0x0c401f000f007f89 */ /* 0x003e2200000e0000 */
[----:B------:R-:W-:Y:S01]  /*d490*/  USHF.R.U32.HI UR37, URZ, 0x4, UR37 ;  /* 0x000000043f257899 */ /* 0x000fe20008011625 */
[----:B------:R-:W-:Y:S01]  /*d4a0*/  IMAD.U32 R10, RZ, RZ, UR5 ;  /* 0x00000005ff0a7e24 */ /* 0x000fe2000f8e00ff */
[----:B------:R-:W-:Y:S01]  /*d4b0*/  R2UR UR7, R230 ;  /* 0x00000000e60772ca */ /* 0x000fe200000e0000 */
[----:B------:R-:W1:Y:S01]  /*d4c0*/  SHFL.BFLY PT, R5, R14, 0x2, 0x1f ;  /* 0x0c401f000e057f89 */ /* 0x000e6200000e0000 */
[----:B------:R-:W-:Y:S01]  /*d4d0*/  ULOP3.LUT UR37, UR37, 0x3fff, URZ, 0xc0, !UPT ;  /* 0x00003fff25257892 */ /* 0x000fe2000f8ec03f */
[----:B------:R-:W-:Y:S02]  /*d4e0*/  @!P1 VIADD R10, R10, 0x30860 ;  /* 0x000308600a0a9836 */ /* 0x000fe40000000000 */
[----:B------:R-:W-:Y:S01]  /*d4f0*/  IMAD.MOV.U32 R6, RZ, RZ, RZ ;  /* 0x000000ffff067224 */ /* 0x000fe200078e00ff */
[----:B------:R-:W-:Y:S01]  /*d500*/  ULOP3.LUT UR4, UR37, 0x2000000, URZ, 0xfc, !UPT ;  /* 0x0200000025047892 */ /* 0x000fe2000f8efc3f */
[----:B------:R-:W-:Y:S01]  /*d510*/  IMAD.U32 R8, RZ, RZ, UR6 ;  /* 0x00000006ff087e24 */ /* 0x000fe2000f8e00ff */
[----:B------:R-:W-:-:S02]  /*d520*/  @!P1 PRMT R10, RZ, 0x654, R10 ;  /* 0x00000654ff0a9816 */ /* 0x000fc4000000000a */
[----:B------:R-:W-:Y:S02]  /*d530*/  ULEA UR4, UR36, UR4, 0xb ;  /* 0x0000000424047291 */ /* 0x000fe4000f8e583f */
[----:B------:R-:W-:Y:S02]  /*d540*/  UIADD3 UR36, UR36, 0x1, URZ ;  /* 0x0000000124247890 */ /* 0x000fe4000fffe03f */
[----:B------:R-:W-:Y:S02]  /*d550*/  UIADD3 UR8, UR4, 0x80, URZ ;  /* 0x0000008004087890 */ /* 0x000fe4000fffe03f */
[----:B------:R-:W-:Y:S01]  /*d560*/  UIADD3 UR7, UR7, 0x1, URZ ;  /* 0x0000000107077890 */ /* 0x000fe2000fffe03f */
[----:B------:R-:W-:Y:S01]  /*d570*/  UMOV UR10, UR4 ;  /* 0x00000004000a7c82 */ /* 0x000fe20008000000 */
[----:B------:R-:W-:-:S05]  /*d580*/  UISETP.NE.AND UP0, UPT, UR36, 0x2, UPT ;  /* 0x000000022400788c */ /* 0x000fca000bf05270 */
[----:B------:R-:W-:Y:S01]  /*d590*/  HGMMA.64x256x16.F32.BF16 R24, R196, gdesc[UR8].tnspB, R24, gsb0 ;  /* 0x43e00008c4187df0 */ /* 0x000fe20008001818 */
[----:B------:R-:W-:Y:S01]  /*d5a0*/  UMOV UR10, UR8 ;  /* 0x00000008000a7c82 */ /* 0x000fe20008000000 */
[----:B------:R-:W-:Y:S01]  /*d5b0*/  UMOV UR11, 0x40000040 ;  /* 0x40000040000b7882 */ /* 0x000fe20000000000 */
[----:B------:R-:W-:Y:S01]  /*d5c0*/  UIADD3 UR8, UR4, 0x100, URZ ;  /* 0x0000010004087890 */ /* 0x000fe2000fffe03f */
[----:B0-----:R-:W-:Y:S01]  /*d5d0*/  FADD.FTZ R0, R0, R15 ;  /* 0x0000000f00007221 */ /* 0x001fe20000010000 */
[----:B------:R-:W-:Y:S01]  /*d5e0*/  UIADD3 UR4, UR4, 0x180, URZ ;  /* 0x0000018004047890 */ /* 0x000fe2000fffe03f */
[----:B-1----:R-:W-:Y:S01]  /*d5f0*/  FADD.FTZ R4, R5, R14 ;  /* 0x0000000e05047221 */ /* 0x002fe20000010000 */
[----:B------:R-:W-:Y:S01]  /*d600*/  IMAD.U32 R14, RZ, RZ, UR6 ;  /* 0x00000006ff0e7e24 */ /* 0x000fe2000f8e00ff */
[----:B------:R-:W-:Y:S01]  /*d610*/  USEL UR36, UR36, URZ, UP0 ;  /* 0x0000003f24247287 */ /* 0x000fe20008000000 */
[----:B------:R-:W0:Y:S01]  /*d620*/  SHFL.BFLY PT, R5, R0, 0x1, 0x1f ;  /* 0x0c201f0000057f89 */ /* 0x000e2200000e0000 */
[----:B------:R-:W-:-:S03]  /*d630*/  IMAD.U32 R230, RZ, RZ, UR7 ;  /* 0x00000007ffe67e24 */ /* 0x000fc6000f8e00ff */
[----:B------:R-:W1:Y:S01]  /*d640*/  SHFL.BFLY PT, R7, R4, 0x1, 0x1f ;  /* 0x0c201f0004077f89 */ /* 0x000e6200000e0000 */
[----:B0-----:R-:W-:Y:S01]  /*d650*/  FADD.FTZ R11, R0, R5 ;  /* 0x00000005000b7221 */ /* 0x001fe20000010000 */
[----:B------:R-:W-:Y:S02]  /*d660*/  IMAD.MOV.U32 R5, RZ, RZ, RZ ;  /* 0x000000ffff057224 */ /* 0x000fe400078e00ff */
[----:B------:R-:W-:Y:S02]  /*d670*/  IMAD.MOV.U32 R0, RZ, RZ, -0x800000 ;  /* 0xff800000ff007424 */ /* 0x000fe400078e00ff */
[----:B-1----:R-:W-:Y:S01]  /*d680*/  FADD.FTZ R12, R4, R7 ;  /* 0x00000007040c7221 */ /* 0x002fe20000010000 */
[----:B------:R-:W-:Y:S01]  /*d690*/  FSETP.NE.FTZ.AND P0, PT, R11, RZ, PT ;  /* 0x000000ff0b00720b */ /* 0x000fe20003f15000 */
[----:B------:R-:W-:-:S03]  /*d6a0*/  IMAD.MOV.U32 R4, RZ, RZ, -0x800000 ;  /* 0xff800000ff047424 */ /* 0x000fc600078e00ff */
[----:B------:R-:W-:-:S09]  /*d6b0*/  FSETP.NE.FTZ.AND P2, PT, R12, RZ, PT ;  /* 0x000000ff0c00720b */ /* 0x000fd20003f55000 */
[----:B------:R-:W0:Y:S01]  /*d6c0*/  @P0 MUFU.LG2 R7, R11 ;  /* 0x0000000b00070308 */ /* 0x000e220000000c00 */
[----:B------:R-:W-:-:S03]  /*d6d0*/  @P0 FMUL.FTZ R8, R8, 0.69314718246459960938 ;  /* 0x3f31721808080820 */ /* 0x000fc60000410000 */
[----:B------:R-:W-:-:S04]  /*d6e0*/  @P2 FMUL.FTZ R14, R14, 0.69314718246459960938 ;  /* 0x3f3172180e0e2820 */ /* 0x000fc80000410000 */
        /* <DEDUP_REMOVED lines=19> */
[----:B------:R-:W-:-:S04]  /*d820*/  USEL UR4, URZ, 0x1, UP0 ;  /* 0x000000013f047887 */ /* 0x000fc80008000000 */
[----:B------:R-:W-:Y:S01]  /*d830*/  ULOP3.LUT UR38, UR38, UR4, URZ, 0x3c, !UPT ;  /* 0x0000000426267292 */ /* 0x000fe2000f8e3c3f */
[----:B------:R-:W-:Y:S02]  /*d840*/  WARPGROUP.DEPBAR.LE gsb0, 0x0 ;  /* 0x00008000000079c5 */ /* 0x000fe40000010000 */
[----:B------:R-:W-:-:S15]  /*d850*/  WARPGROUP.ARRIVE ;  /* 0x00000000000079c5 */ /* 0x000fde0000000000 */
[----:B------:R-:W-:-:S03]  /*d860*/  NOP ;  /* 0x0000000000007918 */ /* 0x000fc60000000000 */
        /* <DEDUP_REMOVED lines=131> */
.L_x_1207:
        /* <DEDUP_REMOVED lines=11> */
[----:B------:R-:W2:Y:S01]  /*e150*/  LDL R3, [R1+0x60] ;  /* 0x0000600001037983 */ /* 0x000ea20000100800 */
[----:B------:R-:W0:Y:S01]  /*e160*/  S2UR UR4, SR_SWINHI ;  /* 0x00000000000479c3 */ /* 0x000e220000002f00 */
[----:B------:R-:W-:Y:S01]  /*e170*/  IMAD.MOV.U32 R2, RZ, RZ, 0x2 ;  /* 0x00000002ff027424 */ /* 0x000fe200078e00ff */
[----:B------:R-:W-:Y:S01]  /*e180*/  F2FP.BF16.F32.PACK_AB R8, R25, R24 ;  /* 0x000000181908723e */ /* 0x000fe200000010ff */
[----:B------:R-:W-:Y:S01]  /*e190*/  ULDC.64 UR16, c[0x0][0xc00] ;  /* 0x0003000000107ab9 */ /* 0x000fe20000000a00 */
[----:B------:R-:W-:Y:S01]  /*e1a0*/  F2FP.BF16.F32.PACK_AB R9, R27, R26 ;  /* 0x0000001a1b09723e */ /* 0x000fe200000010ff */
[----:B------:R-:W-:Y:S01]  /*e1b0*/  ULDC.64 UR12, c[0x0][0xc00] ;  /* 0x00030000000c7ab9 */ /* 0x000fe20000000a00 */
[----:B------:R-:W-:Y:S01]  /*e1c0*/  F2FP.BF16.F32.PACK_AB R10, R29, R28 ;  /* 0x0000001c1d0a723e */ /* 0x000fe200000010ff */
[----:B------:R-:W-:Y:S01]  /*e1d0*/  ULDC.64 UR20, c[0x0][0x208] ;  /* 0x0000820000147ab9 */ /* 0x000fe20000000a00 */
[----:B------:R-:W-:Y:S01]  /*e1e0*/  F2FP.BF16.F32.PACK_AB R11, R31, R30 ;  /* 0x0000001e1f0b723e */ /* 0x000fe200000010ff */
[----:B------:R-:W-:Y:S01]  /*e1f0*/  ULDC.64 UR14, c[0x0][0xc08] ;  /* 0x00030200000e7ab9 */ /* 0x000fe20000000a00 */
[----:B------:R-:W-:Y:S01]  /*e200*/  R2UR UR19, R22 ;  /* 0x00000000161372ca */ /* 0x000fe200000e0000 */
[----:B------:R-:W-:Y:S01]  /*e210*/  ULDC UR22, c[0x0][0xbe8] ;  /* 0x0002fa0000167ab9 */ /* 0x000fe20000000800 */
[----:B------:R-:W-:-:S02]  /*e220*/  R2UR UR9, R229 ;  /* 0x00000000e50972ca */ /* 0x000fc400000e0000 */
[----:B------:R-:W-:Y:S02]  /*e230*/  R2UR UR18, R200 ;  /* 0x00000000c81272ca */ /* 0x000fe400000e0000 */
[----:B------:R-:W-:Y:S01]  /*e240*/  R2UR UR26, R201 ;  /* 0x00000000c91a72ca */ /* 0x000fe200000e0000 */
[----:B------:R-:W-:Y:S01]  /*e250*/  UMOV UR10, UR8 ;  /* 0x00000008000a7c82 */ /* 0x000fe20008000000 */
[----:B0-----:R-:W-:-:S07]  /*e260*/  UMOV UR11, UR4 ;  /* 0x00000004000b7c82 */ /* 0x001fce0008000000 */
[----:B------:R-:W-:Y:S02]  /*e270*/  UIMAD.WIDE UR12, UR9, 0x4, UR12 ;  /* 0x00000004090c78a5 */ /* 0x000fe4000f8e020c */
[----:B------:R-:W-:Y:S01]  /*e280*/  UISETP.NE.U32.AND UP0, UPT, UR14, URZ, UPT ;  /* 0x0000003f0e00728c */ /* 0x000fe2000bf05070 */
[----:B------:R-:W-:-:S03]  /*e290*/  ULDC UR4, c[0x0][0xad4] ;  /* 0x0002b50000047ab9 */ /* 0x000fc60000000800 */
[----:B------:R-:W-:-:S11]  /*e2a0*/  UISETP.NE.AND.EX UP0, UPT, UR15, URZ, UPT, UP0 ;  /* 0x0000003f0f00728c */ /* 0x000fd6000bf05300 */
[----:B------:R-:W-:Y:S02]  /*e2b0*/  @UP0 ULDC.64 UR14, c[0x0][0xc08] ;  /* 0x00030200000e0ab9 */ /* 0x000fe40000000a00 */
[----:B------:R-:W-:Y:S01]  /*e2c0*/  @UP0 UIMAD.WIDE UR14, UR9, 0x4, UR14 ;  /* 0x00000004090e08a5 */ /* 0x000fe2000f8e020e */
[----:B------:R-:W-:Y:S01]  /*e2d0*/  BAR.SYNC.DEFER_BLOCKING 0x1, 0x100 ;  /* 0x0044000000007b1d */ /* 0x000fe20000010000 */
[----:B--2---:R-:W-:-:S03]  /*e2e0*/  IMAD.WIDE R2, R3, R2, UR10 ;  /* 0x0000000a03027e25 */ /* 0x004fc6000f8e0202 */
[C---:B------:R-:W-:Y:S02]  /*e2f0*/  IADD3 R13, P1, R2.reuse, 0x20, RZ ;  /* 0x00000020020d7810 */ /* 0x040fe40007f3e0ff */
[C---:B------:R-:W-:Y:S02]  /*e300*/  IADD3 R15, P0, R2.reuse, 0x40, RZ ;  /* 0x00000040020f7810 */ /* 0x040fe40007f1e0ff */
[----:B------:R-:W-:Y:S02]  /*e310*/  LOP3.LUT R12, R13, 0x380, RZ, 0xc0, !PT ;  /* 0x000003800d0c7812 */ /* 0x000fe400078ec0ff */
[----:B------:R-:W-:Y:S02]  /*e320*/  IADD3 R155, P4, R2, 0x60, RZ ;  /* 0x00000060029b7810 */ /* 0x000fe40007f9e0ff */
[----:B------:R-:W-:Y:S02]  /*e330*/  SHF.R.U64 R12, R12, 0x3, RZ ;  /* 0x000000030c0c7819 */ /* 0x000fe400000012ff */
[----:B------:R-:W-:-:S02]  /*e340*/  IADD3 R157, P3, R2, 0x4000, RZ ;  /* 0x00004000029d7810 */ /* 0x000fc40007f7e0ff */
[----:B------:R-:W-:Y:S01]  /*e350*/  LOP3.LUT R12, R12, R13, RZ, 0x3c, !PT ;  /* 0x0000000d0c0c7212 */ /* 0x000fe200078e3cff */
[----:B------:R-:W-:Y:S01]  /*e360*/  IMAD.X R13, RZ, RZ, R3, P1 ;  /* 0x000000ffff0d7224 */ /* 0x000fe200008e0603 */
[C---:B------:R-:W-:Y:S02]  /*e370*/  LOP3.LUT R7, R2.reuse, 0x380, RZ, 0xc0, !PT ;  /* 0x0000038002077812 */ /* 0x040fe400078ec0ff */
[----:B------:R-:W-:Y:S02]  /*e380*/  LOP3.LUT R14, R15, 0x380, RZ, 0xc0, !PT ;  /* 0x000003800f0e7812 */ /* 0x000fe400078ec0ff */
[C---:B------:R-:W-:Y:S02]  /*e390*/  IADD3 R159, P6, R2.reuse, 0x4020, RZ ;  /* 0x00004020029f7810 */ /* 0x040fe40007fde0ff */
[C---:B------:R-:W-:Y:S02]  /*e3a0*/  IADD3 R161, P5, R2.reuse, 0x4040, RZ ;  /* 0x0000404002a17810 */ /* 0x040fe40007fbe0ff */
[----:B------:R-:W-:-:S02]  /*e3b0*/  IADD3 R163, P2, R2, 0x4060, RZ ;  /* 0x0000406002a37810 */ /* 0x000fc40007f5e0ff */
[----:B------:R-:W-:Y:S02]  /*e3c0*/  LOP3.LUT R154, R155, 0x380, RZ, 0xc0, !PT ;  /* 0x000003809b9a7812 */ /* 0x000fe400078ec0ff */
[----:B------:R-:W-:Y:S02]  /*e3d0*/  LOP3.LUT R156, R157, 0x380, RZ, 0xc0, !PT ;  /* 0x000003809d9c7812 */ /* 0x000fe400078ec0ff */
[----:B------:R-:W-:Y:S02]  /*e3e0*/  IADD3 R165, P1, R2, 0x8000, RZ ;  /* 0x0000800002a57810 */ /* 0x000fe40007f3e0ff */
[----:B------:R-:W-:Y:S02]  /*e3f0*/  SHF.R.U64 R7, R7, 0x3, RZ ;  /* 0x0000000307077819 */ /* 0x000fe400000012ff */
[----:B------:R-:W-:Y:S02]  /*e400*/  SHF.R.U64 R14, R14, 0x3, RZ ;  /* 0x000000030e0e7819 */ /* 0x000fe400000012ff */
[----:B------:R-:W-:-:S02]  /*e410*/  LOP3.LUT R158, R159, 0x380, RZ, 0xc0, !PT ;  /* 0x000003809f9e7812 */ /* 0x000fc400078ec0ff */
[----:B------:R-:W-:Y:S02]  /*e420*/  LOP3.LUT R160, R161, 0x380, RZ, 0xc0, !PT ;  /* 0x00000380a1a07812 */ /* 0x000fe400078ec0ff */
[----:B------:R-:W-:Y:S02]  /*e430*/  LOP3.LUT R162, R163, 0x380, RZ, 0xc0, !PT ;  /* 0x00000380a3a27812 */ /* 0x000fe400078ec0ff */
[----:B------:R-:W-:Y:S02]  /*e440*/  SHF.R.U64 R154, R154, 0x3, RZ ;  /* 0x000000039a9a7819 */ /* 0x000fe400000012ff */
[----:B------:R-:W-:Y:S02]  /*e450*/  SHF.R.U64 R156, R156, 0x3, RZ ;  /* 0x000000039c9c7819 */ /* 0x000fe400000012ff */
[----:B------:R-:W-:Y:S02]  /*e460*/  LOP3.LUT R164, R165, 0x380, RZ, 0xc0, !PT ;  /* 0x00000380a5a47812 */ /* 0x000fe400078ec0ff */
[----:B------:R-:W-:Y:S01]  /*e470*/  LOP3.LUT R6, R7, R2, RZ, 0x3c, !PT ;  /* 0x0000000207067212 */ /* 0x000fe200078e3cff */
[--C-:B------:R-:W-:Y:S01]  /*e480*/  IMAD.MOV.U32 R7, RZ, RZ, R3.reuse ;  /* 0x000000ffff077224 */ /* 0x100fe200078e0003 */
[----:B------:R-:W-:Y:S01]  /*e490*/  LOP3.LUT R14, R14, R15, RZ, 0x3c, !PT ;  /* 0x0000000f0e0e7212 */ /* 0x000fe200078e3cff */
[----:B------:R-:W-:Y:S01]  /*e4a0*/  IMAD.X R15, RZ, RZ, R3, P0 ;  /* 0x000000ffff0f7224 */ /* 0x000fe200000e0603 */
[----:B------:R-:W-:-:S02]  /*e4b0*/  SHF.R.U64 R158, R158, 0x3, RZ ;  /* 0x000000039e9e7819 */ /* 0x000fc400000012ff */
[----:B------:R-:W-:Y:S02]  /*e4c0*/  SHF.R.U64 R160, R160, 0x3, RZ ;  /* 0x00000003a0a07819 */ /* 0x000fe400000012ff */
[----:B------:R-:W-:Y:S02]  /*e4d0*/  SHF.R.U64 R162, R162, 0x3, RZ ;  /* 0x00000003a2a27819 */ /* 0x000fe400000012ff */
[----:B------:R-:W-:Y:S01]  /*e4e0*/  LOP3.LUT R154, R154, R155, RZ, 0x3c, !PT ;  /* 0x0000009b9a9a7212 */ /* 0x000fe200078e3cff */
[--C-:B------:R-:W-:Y:S01]  /*e4f0*/  IMAD.X R155, RZ, RZ, R3.reuse, P4 ;  /* 0x000000ffff9b7224 */ /* 0x100fe200020e0603 */
[----:B------:R-:W-:Y:S01]  /*e500*/  LOP3.LUT R156, R156, R157, RZ, 0x3c, !PT ;  /* 0x0000009d9c9c7212 */ /* 0x000fe200078e3cff */
[----:B------:R-:W-:Y:S01]  /*e510*/  IMAD.X R157, RZ, RZ, R3, P3 ;  /* 0x000000ffff9d7224 */ /* 0x000fe200018e0603 */
[----:B------:R-:W-:Y:S02]  /*e520*/  SHF.R.U64 R164, R164, 0x3, RZ ;  /* 0x00000003a4a47819 */ /* 0x000fe400000012ff */
[----:B------:R-:W-:-:S02]  /*e530*/  IADD3 R167, P0, R2, 0x8020, RZ ;  /* 0x0000802002a77810 */ /* 0x000fc40007f1e0ff */
[C---:B------:R-:W-:Y:S02]  /*e540*/  IADD3 R169, P4, R2.reuse, 0x8040, RZ ;  /* 0x0000804002a97810 */ /* 0x040fe40007f9e0ff */
[----:B------:R-:W-:Y:S02]  /*e550*/  IADD3 R171, P3, R2, 0x8060, RZ ;  /* 0x0000806002ab7810 */ /* 0x000fe40007f7e0ff */
        /* <DEDUP_REMOVED lines=8> */
[----:B------:R-:W-:-:S02]  /*e5e0*/  MOV R6, R6 ;  /* 0x0000000600067202 */ /* 0x000fc40000000f00 */
[----:B------:R-:W-:Y:S02]  /*e5f0*/  LOP3.LUT R166, R167, 0x380, RZ, 0xc0, !PT ;  /* 0x00000380a7a67812 */ /* 0x000fe400078ec0ff */
[C---:B------:R-:W-:Y:S01]  /*e600*/  IADD3 R21, P6, R2.reuse, 0xc000, RZ ;  /* 0x0000c00002157810 */ /* 0x040fe20007fde0ff */
[----:B------:R0:W-:Y:S01]  /*e610*/  STSM.16.M88.4 [R6], R8 ;  /* 0x0000000806007844 */ /* 0x0001e20000000200 */
[C---:B------:R-:W-:Y:S02]  /*e620*/  IADD3 R153, P5, R2.reuse, 0xc020, RZ ;  /* 0x0000c02002997810 */ /* 0x040fe40007fbe0ff */
[----:B------:R-:W-:Y:S02]  /*e630*/  IADD3 R7, P2, R2, 0xc040, RZ ;  /* 0x0000c04002077810 */ /* 0x000fe40007f5e0ff */
[----:B------:R-:W-:Y:S02]  /*e640*/  LOP3.LUT R168, R169, 0x380, RZ, 0xc0, !PT ;  /* 0x00000380a9a87812 */ /* 0x000fe400078ec0ff */
[----:B------:R-:W-:-:S02]  /*e650*/  LOP3.LUT R170, R171, 0x380, RZ, 0xc0, !PT ;  /* 0x00000380abaa7812 */ /* 0x000fc400078ec0ff */
[----:B------:R-:W-:Y:S02]  /*e660*/  IADD3 R2, P1, R2, 0xc060, RZ ;  /* 0x0000c06002027810 */ /* 0x000fe40007f3e0ff */
[----:B------:R-:W-:Y:S02]  /*e670*/  SHF.R.U64 R166, R166, 0x3, RZ ;  /* 0x00000003a6a67819 */ /* 0x000fe400000012ff */
[----:B------:R-:W-:Y:S02]  /*e680*/  SHF.R.U64 R168, R168, 0x3, RZ ;  /* 0x00000003a8a87819 */ /* 0x000fe400000012ff */
[----:B------:R-:W-:Y:S02]  /*e690*/  SHF.R.U64 R170, R170, 0x3, RZ ;  /* 0x00000003aaaa7819 */ /* 0x000fe400000012ff */
[----:B------:R-:W-:Y:S02]  /*e6a0*/  LOP3.LUT R5, R2, 0x380, RZ, 0xc0, !PT ;  /* 0x0000038002057812 */ /* 0x000fe400078ec0ff */
[----:B------:R-:W-:-:S02]  /*e6b0*/  LOP3.LUT R152, R153, 0x380, RZ, 0xc0, !PT ;  /* 0x0000038099987812 */ /* 0x000fc400078ec0ff */
[----:B------:R-:W-:Y:S01]  /*e6c0*/  LOP3.LUT R166, R166, R167, RZ, 0x3c, !PT ;  /* 0x000000a7a6a67212 */ /* 0x000fe200078e3cff */
[--C-:B------:R-:W-:Y:S01]  /*e6d0*/  IMAD.X R167, RZ, RZ, R3.reuse, P0 ;  /* 0x000000ffffa77224 */ /* 0x100fe200000e0603 */
[----:B------:R-:W-:Y:S01]  /*e6e0*/  LOP3.LUT R168, R168, R169, RZ, 0x3c, !PT ;  /* 0x000000a9a8a87212 */ /* 0x000fe200078e3cff */
[--C-:B------:R-:W-:Y:S01]  /*e6f0*/  IMAD.X R169, RZ, RZ, R3.reuse, P4 ;  /* 0x000000ffffa97224 */ /* 0x100fe200020e0603 */
[----:B------:R-:W-:Y:S01]  /*e700*/  LOP3.LUT R170, R170, R171, RZ, 0x3c, !PT ;  /* 0x000000abaaaa7212 */ /* 0x000fe200078e3cff */
[----:B------:R-:W-:Y:S01]  /*e710*/  IMAD.X R171, RZ, RZ, R3, P3 ;  /* 0x000000ffffab7224 */ /* 0x000fe200018e0603 */
[----:B------:R-:W-:Y:S02]  /*e720*/  SHF.R.U64 R5, R5, 0x3, RZ ;  /* 0x0000000305057819 */ /* 0x000fe400000012ff */
[----:B------:R-:W-:Y:S02]  /*e730*/  SHF.R.U64 R152, R152, 0x3, RZ ;  /* 0x0000000398987819 */ /* 0x000fe400000012ff */
[----:B------:R-:W-:-:S02]  /*e740*/  LOP3.LUT R2, R5, R2, RZ, 0x3c, !PT ;  /* 0x0000000205027212 */ /* 0x000fc400078e3cff */
[----:B------:R-:W-:Y:S02]  /*e750*/  MOV R19, R12 ;  /* 0x0000000c00137202 */ /* 0x000fe40000000f00 */
[----:B------:R-:W-:Y:S02]  /*e760*/  MOV R176, R14 ;  /* 0x0000000e00b07202 */ /* 0x000fe40000000f00 */
[----:B0-----:R-:W-:Y:S02]  /*e770*/  F2FP.BF16.F32.PACK_AB R8, R33, R32 ;  /* 0x000000202108723e */ /* 0x001fe400000010ff */
[----:B------:R-:W-:Y:S02]  /*e780*/  F2FP.BF16.F32.PACK_AB R9, R35, R34 ;  /* 0x000000222309723e */ /* 0x000fe400000010ff */
[----:B------:R-:W-:Y:S02]  /*e790*/  F2FP.BF16.F32.PACK_AB R10, R37, R36 ;  /* 0x00000024250a723e */ /* 0x000fe400000010ff */
[----:B------:R-:W-:-:S02]  /*e7a0*/  F2FP.BF16.F32.PACK_AB R11, R39, R38 ;  /* 0x00000026270b723e */ /* 0x000fc400000010ff */
[----:B------:R-:W-:Y:S01]  /*e7b0*/  LOP3.LUT R152, R152, R153, RZ, 0x3c, !PT ;  /* 0x0000009998987212 */ /* 0x000fe200078e3cff */
[----:B------:R-:W-:Y:S01]  /*e7c0*/  IMAD.X R153, RZ, RZ, R3, P5 ;  /* 0x000000ffff997224 */ /* 0x000fe200028e0603 */
[----:B------:R-:W-:Y:S01]  /*e7d0*/  MOV R5, R164 ;  /* 0x000000a400057202 */ /* 0x000fe20000000f00 */
[----:B------:R0:W-:Y:S01]  /*e7e0*/  STSM.16.M88.4 [R19], R8 ;  /* 0x0000000813007844 */ /* 0x0001e20000000200 */
[----:B------:R-:W-:Y:S02]  /*e7f0*/  MOV R17, R166 ;  /* 0x000000a600117202 */ /* 0x000fe40000000f00 */
[----:B------:R-:W-:Y:S02]  /*e800*/  F2FP.BF16.F32.PACK_AB R12, R41, R40 ;  /* 0x00000028290c723e */ /* 0x000fe400000010ff */
[----:B------:R-:W-:Y:S02]  /*e810*/  F2FP.BF16.F32.PACK_AB R13, R43, R42 ;  /* 0x0000002a2b0d723e */ /* 0x000fe400000010ff */
[----:B------:R-:W-:-:S02]  /*e820*/  F2FP.BF16.F32.PACK_AB R14, R45, R44 ;  /* 0x0000002c2d0e723e */ /* 0x000fc400000010ff */
[----:B------:R-:W-:Y:S02]  /*e830*/  F2FP.BF16.F32.PACK_AB R15, R47, R46 ;  /* 0x0000002e2f0f723e */ /* 0x000fe400000010ff */
[----:B------:R-:W-:Y:S02]  /*e840*/  LOP3.LUT R20, R21, 0x380, RZ, 0xc0, !PT ;  /* 0x0000038015147812 */ /* 0x000fe400078ec0ff */
[----:B------:R-:W-:Y:S01]  /*e850*/  MOV R154, R154 ;  /* 0x0000009a009a7202 */ /* 0x000fe20000000f00 */
[----:B------:R-:W-:Y:S01]  /*e860*/  STSM.16.M88.4 [R176], R12 ;  /* 0x0000000cb0007844 */ /* 0x000fe20000000200 */
[----:B------:R-:W-:Y:S02]  /*e870*/  MOV R22, R168 ;  /* 0x000000a800167202 */ /* 0x000fe40000000f00 */
[----:B------:R-:W-:Y:S02]  /*e880*/  MOV R172, R170 ;  /* 0x000000aa00ac7202 */ /* 0x000fe40000000f00 */
[----:B------:R-:W-:-:S02]  /*e890*/  F2FP.BF16.F32.PACK_AB R164, R49, R48 ;  /* 0x0000003031a4723e */ /* 0x000fc400000010ff */
[----:B------:R-:W-:Y:S02]  /*e8a0*/  F2FP.BF16.F32.PACK_AB R165, R51, R50 ;  /* 0x0000003233a5723e */ /* 0x000fe400000010ff */
[----:B------:R-:W-:Y:S02]  /*e8b0*/  F2FP.BF16.F32.PACK_AB R166, R53, R52 ;  /* 0x0000003435a6723e */ /* 0x000fe400000010ff */
[----:B------:R-:W-:Y:S02]  /*e8c0*/  F2FP.BF16.F32.PACK_AB R167, R55, R54 ;  /* 0x0000003637a7723e */ /* 0x000fe400000010ff */
[----:B------:R-:W-:Y:S02]  /*e8d0*/  MOV R156, R156 ;  /* 0x0000009c009c7202 */ /* 0x000fe40000000f00 */
[----:B------:R-:W-:Y:S01]  /*e8e0*/  F2FP.BF16.F32.PACK_AB R168, R57, R56 ;  /* 0x0000003839a8723e */ /* 0x000fe200000010ff */
[----:B------:R1:W-:Y:S01]  /*e8f0*/  STSM.16.M88.4 [R154], R164 ;  /* 0x000000a49a007844 */ /* 0x0003e20000000200 */
[----:B------:R-:W-:-:S02]  /*e900*/  F2FP.BF16.F32.PACK_AB R169, R59, R58 ;  /* 0x0000003a3ba9723e */ /* 0x000fc400000010ff */
[----:B------:R-:W-:Y:S02]  /*e910*/  F2FP.BF16.F32.PACK_AB R170, R61, R60 ;  /* 0x0000003c3daa723e */ /* 0x000fe400000010ff */
[----:B------:R-:W-:Y:S02]  /*e920*/  F2FP.BF16.F32.PACK_AB R171, R63, R62 ;  /* 0x0000003e3fab723e */ /* 0x000fe400000010ff */
[----:B------:R-:W-:Y:S02]  /*e930*/  LOP3.LUT R6, R7, 0x380, RZ, 0xc0, !PT ;  /* 0x0000038007067812 */ /* 0x000fe400078ec0ff */
[----:B------:R-:W-:Y:S01]  /*e940*/  SHF.R.U64 R20, R20, 0x3, RZ ;  /* 0x0000000314147819 */ /* 0x000fe200000012ff */
[----:B------:R2:W-:Y:S01]  /*e950*/  STSM.16.M88.4 [R156], R168 ;  /* 0x000000a89c007844 */ /* 0x0005e20000000200 */
[----:B0-----:R-:W-:Y:S02]  /*e960*/  MOV R19, R152 ;  /* 0x0000009800137202 */ /* 0x001fe40000000f00 */
[----:B------:R-:W-:-:S02]  /*e970*/  SHF.R.U64 R6, R6, 0x3, RZ ;  /* 0x0000000306067819 */ /* 0x000fc400000012ff */
[----:B------:R-:W-:Y:S02]  /*e980*/  MOV R173, R158 ;  /* 0x0000009e00ad7202 */ /* 0x000fe40000000f00 */
[----:B------:R-:W-:Y:S02]  /*e990*/  F2FP.BF16.F32.PACK_AB R152, R65, R64 ;  /* 0x000000404198723e */ /* 0x000fe400000010ff */
[----:B------:R-:W-:Y:S02]  /*e9a0*/  F2FP.BF16.F32.PACK_AB R153, R67, R66 ;  /* 0x000000424399723e */ /* 0x000fe400000010ff */
[----:B-1----:R-:W-:Y:S02]  /*e9b0*/  F2FP.BF16.F32.PACK_AB R154, R69, R68 ;  /* 0x00000044459a723e */ /* 0x002fe400000010ff */
[----:B------:R-:W-:Y:S02]  /*e9c0*/  F2FP.BF16.F32.PACK_AB R155, R71, R70 ;  /* 0x00000046479b723e */ /* 0x000fe400000010ff */
[----:B------:R-:W-:-:S02]  /*e9d0*/  MOV R174, R160 ;  /* 0x000000a000ae7202 */ /* 0x000fc40000000f00 */
[----:B------:R-:W-:Y:S01]  /*e9e0*/  MOV R175, R162 ;  /* 0x000000a200af7202 */ /* 0x000fe20000000f00 */
[----:B------:R0:W-:Y:S01]  /*e9f0*/  STSM.16.M88.4 [R173], R152 ;  /* 0x00000098ad007844 */ /* 0x0001e20000000200 */
[----:B--2---:R-:W-:Y:S02]  /*ea00*/  F2FP.BF16.F32.PACK_AB R156, R73, R72 ;  /* 0x00000048499c723e */ /* 0x004fe400000010ff */
[----:B------:R-:W-:Y:S02]  /*ea10*/  F2FP.BF16.F32.PACK_AB R157, R75, R74 ;  /* 0x0000004a4b9d723e */ /* 0x000fe400000010ff */
[----:B------:R-:W-:Y:S02]  /*ea20*/  F2FP.BF16.F32.PACK_AB R158, R77, R76 ;  /* 0x0000004c4d9e723e */ /* 0x000fe400000010ff */
[----:B------:R-:W-:Y:S02]  /*ea30*/  F2FP.BF16.F32.PACK_AB R159, R79, R78 ;  /* 0x0000004e4f9f723e */ /* 0x000fe400000010ff */
[----:B------:R-:W-:Y:S01]  /*ea40*/  LOP3.LUT R20, R20, R21, RZ, 0x3c, !PT ;  /* 0x0000001514147212 */ /* 0x000fe200078e3cff */
[----:B------:R-:W-:Y:S01]  /*ea50*/  IMAD.X R21, RZ, RZ, R3, P6 ;  /* 0x000000ffff157224 */ /* 0x000fe200030e0603 */
[----:B------:R-:W-:Y:S01]  /*ea60*/  F2FP.BF16.F32.PACK_AB R160, R81, R80 ;  /* 0x0000005051a0723e */ /* 0x000fe200000010ff */
[----:B------:R1:W-:Y:S01]  /*ea70*/  STSM.16.M88.4 [R174], R156 ;  /* 0x0000009cae007844 */ /* 0x0003e20000000200 */
[----:B------:R-:W-:-:S02]  /*ea80*/  F2FP.BF16.F32.PACK_AB R161, R83, R82 ;  /* 0x0000005253a1723e */ /* 0x000fc400000010ff */
[----:B------:R-:W-:Y:S02]  /*ea90*/  F2FP.BF16.F32.PACK_AB R162, R85, R84 ;  /* 0x0000005455a2723e */ /* 0x000fe400000010ff */
[----:B------:R-:W-:Y:S02]  /*eaa0*/  F2FP.BF16.F32.PACK_AB R163, R87, R86 ;  /* 0x0000005657a3723e */ /* 0x000fe400000010ff */
[----:B------:R-:W-:Y:S01]  /*eab0*/  LOP3.LUT R6, R6, R7, RZ, 0x3c, !PT ;  /* 0x0000000706067212 */ /* 0x000fe200078e3cff */
[--C-:B------:R-:W-:Y:S01]  /*eac0*/  IMAD.X R7, RZ, RZ, R3.reuse, P2 ;  /* 0x000000ffff077224 */ /* 0x100fe200010e0603 */
[----:B------:R-:W-:Y:S01]  /*ead0*/  F2FP.BF16.F32.PACK_AB R8, R89, R88 ;  /* 0x000000585908723e */ /* 0x000fe200000010ff */
[----:B------:R-:W-:Y:S01]  /*eae0*/  IMAD.X R3, RZ, RZ, R3, P1 ;  /* 0x000000ffff037224 */ /* 0x000fe200008e0603 */
[----:B------:R-:W-:Y:S01]  /*eaf0*/  F2FP.BF16.F32.PACK_AB R9, R91, R90 ;  /* 0x0000005a5b09723e */ /* 0x000fe200000010ff */
[----:B------:R2:W-:Y:S01]  /*eb00*/  STSM.16.M88.4 [R175], R160 ;  /* 0x000000a0af007844 */ /* 0x0005e20000000200 */
[----:B------:R-:W-:-:S02]  /*eb10*/  F2FP.BF16.F32.PACK_AB R10, R93, R92 ;  /* 0x0000005c5d0a723e */ /* 0x000fc400000010ff */
[----:B------:R-:W-:Y:S02]  /*eb20*/  F2FP.BF16.F32.PACK_AB R11, R95, R94 ;  /* 0x0000005e5f0b723e */ /* 0x000fe400000010ff */
[----:B------:R-:W-:Y:S02]  /*eb30*/  F2FP.BF16.F32.PACK_AB R12, R97, R96 ;  /* 0x00000060610c723e */ /* 0x000fe400000010ff */
[----:B------:R-:W-:Y:S01]  /*eb40*/  F2FP.BF16.F32.PACK_AB R13, R99, R98 ;  /* 0x00000062630d723e */ /* 0x000fe200000010ff */
[----:B------:R3:W-:Y:S01]  /*eb50*/  STSM.16.M88.4 [R5], R8 ;  /* 0x0000000805007844 */ /* 0x0007e20000000200 */
[----:B------:R-:W-:Y:S02]  /*eb60*/  F2FP.BF16.F32.PACK_AB R14, R101, R100 ;  /* 0x00000064650e723e */ /* 0x000fe400000010ff */
[----:B------:R-:W-:Y:S02]  /*eb70*/  F2FP.BF16.F32.PACK_AB R15, R103, R102 ;  /* 0x00000066670f723e */ /* 0x000fe400000010ff */
[----:B0-----:R-:W-:-:S02]  /*eb80*/  F2FP.BF16.F32.PACK_AB R152, R105, R104 ;  /* 0x000000686998723e */ /* 0x001fc400000010ff */
[----:B------:R-:W-:Y:S01]  /*eb90*/  F2FP.BF16.F32.PACK_AB R153, R107, R106 ;  /* 0x0000006a6b99723e */ /* 0x000fe200000010ff */
[----:B------:R0:W-:Y:S01]  /*eba0*/  STSM.16.M88.4 [R17], R12 ;  /* 0x0000000c11007844 */ /* 0x0001e20000000200 */
[----:B------:R-:W-:Y:S02]  /*ebb0*/  F2FP.BF16.F32.PACK_AB R154, R109, R108 ;  /* 0x0000006c6d9a723e */ /* 0x000fe400000010ff */
[----:B------:R-:W-:Y:S02]  /*ebc0*/  F2FP.BF16.F32.PACK_AB R155, R111, R110 ;  /* 0x0000006e6f9b723e */ /* 0x000fe400000010ff */
[----:B-1----:R-:W-:Y:S02]  /*ebd0*/  F2FP.BF16.F32.PACK_AB R156, R113, R112 ;  /* 0x00000070719c723e */ /* 0x002fe400000010ff */
[----:B------:R-:W-:Y:S01]  /*ebe0*/  F2FP.BF16.F32.PACK_AB R157, R115, R114 ;  /* 0x00000072739d723e */ /* 0x000fe200000010ff */
[----:B------:R-:W-:Y:S01]  /*ebf0*/  STSM.16.M88.4 [R22], R152 ;  /* 0x0000009816007844 */ /* 0x000fe20000000200 */
[----:B------:R-:W-:-:S02]  /*ec00*/  F2FP.BF16.F32.PACK_AB R158, R117, R116 ;  /* 0x00000074759e723e */ /* 0x000fc400000010ff */
[----:B------:R-:W-:Y:S02]  /*ec10*/  F2FP.BF16.F32.PACK_AB R159, R119, R118 ;  /* 0x00000076779f723e */ /* 0x000fe400000010ff */
[----:B------:R-:W-:Y:S02]  /*ec20*/  MOV R20, R20 ;  /* 0x0000001400147202 */ /* 0x000fe40000000f00 */
[----:B--2---:R-:W-:Y:S01]  /*ec30*/  F2FP.BF16.F32.PACK_AB R160, R121, R120 ;  /* 0x0000007879a0723e */ /* 0x004fe200000010ff */
[----:B------:R-:W-:Y:S01]  /*ec40*/  STSM.16.M88.4 [R172], R156 ;  /* 0x0000009cac007844 */ /* 0x000fe20000000200 */
[----:B------:R-:W-:Y:S02]  /*ec50*/  F2FP.BF16.F32.PACK_AB R161, R123, R122 ;  /* 0x0000007a7ba1723e */ /* 0x000fe400000010ff */
[----:B------:R-:W-:Y:S02]  /*ec60*/  F2FP.BF16.F32.PACK_AB R162, R125, R124 ;  /* 0x0000007c7da2723e */ /* 0x000fe400000010ff */
[----:B------:R-:W-:-:S02]  /*ec70*/  F2FP.BF16.F32.PACK_AB R163, R127, R126 ;  /* 0x0000007e7fa3723e */ /* 0x000fc400000010ff */
[----:B------:R-:W-:Y:S02]  /*ec80*/  F2FP.BF16.F32.PACK_AB R164, R129, R128 ;  /* 0x0000008081a4723e */ /* 0x000fe400000010ff */
[----:B------:R-:W-:Y:S01]  /*ec90*/  F2FP.BF16.F32.PACK_AB R165, R131, R130 ;  /* 0x0000008283a5723e */ /* 0x000fe200000010ff */
[----:B------:R-:W-:Y:S01]  /*eca0*/  STSM.16.M88.4 [R20], R160 ;  /* 0x000000a014007844 */ /* 0x000fe20000000200 */
[----:B------:R-:W-:Y:S02]  /*ecb0*/  F2FP.BF16.F32.PACK_AB R166, R133, R132 ;  /* 0x0000008485a6723e */ /* 0x000fe400000010ff */
[----:B------:R-:W-:Y:S02]  /*ecc0*/  F2FP.BF16.F32.PACK_AB R167, R135, R134 ;  /* 0x0000008687a7723e */ /* 0x000fe400000010ff */
[----:B------:R-:W-:Y:S02]  /*ecd0*/  MOV R6, R6 ;  /* 0x0000000600067202 */ /* 0x000fe40000000f00 */
[----:B---3--:R-:W-:Y:S01]  /*ece0*/  F2FP.BF16.F32.PACK_AB R8, R137, R136 ;  /* 0x000000888908723e */ /* 0x008fe200000010ff */
[----:B------:R-:W-:Y:S01]  /*ecf0*/  STSM.16.M88.4 [R19], R164 ;  /* 0x000000a413007844 */ /* 0x000fe20000000200 */
[----:B------:R-:W-:-:S02]  /*ed00*/  F2FP.BF16.F32.PACK_AB R9, R139, R138 ;  /* 0x0000008a8b09723e */ /* 0x000fc400000010ff */
[----:B------:R-:W-:Y:S02]  /*ed10*/  F2FP.BF16.F32.PACK_AB R10, R141, R140 ;  /* 0x0000008c8d0a723e */ /* 0x000fe400000010ff */
[----:B------:R-:W-:Y:S02]  /*ed20*/  F2FP.BF16.F32.PACK_AB R11, R143, R142 ;  /* 0x0000008e8f0b723e */ /* 0x000fe400000010ff */
[----:B------:R-:W-:Y:S01]  /*ed30*/  MOV R7, R2 ;  /* 0x0000000200077202 */ /* 0x000fe20000000f00 */
[----:B------:R-:W-:Y:S01]  /*ed40*/  IMAD.U32 R2, RZ, RZ, UR12 ;  /* 0x0000000cff027e24 */ /* 0x000fe2000f8e00ff */
[----:B0-----:R-:W-:Y:S01]  /*ed50*/  F2FP.BF16.F32.PACK_AB R12, R145, R144 ;  /* 0x00000090910c723e */ /* 0x001fe200000010ff */
[----:B------:R0:W-:Y:S01]  /*ed60*/  STSM.16.M88.4 [R6], R8 ;  /* 0x0000000806007844 */ /* 0x0001e20000000200 */
[----:B------:R-:W-:Y:S01]  /*ed70*/  F2FP.BF16.F32.PACK_AB R13, R147, R146 ;  /* 0x00000092930d723e */ /* 0x000fe200000010ff */
[----:B------:R-:W-:Y:S01]  /*ed80*/  IMAD.U32 R3, RZ, RZ, UR13 ;  /* 0x0000000dff037e24 */ /* 0x000fe2000f8e00ff */
[----:B------:R-:W-:-:S02]  /*ed90*/  F2FP.BF16.F32.PACK_AB R14, R149, R148 ;  /* 0x00000094950e723e */ /* 0x000fc400000010ff */
[----:B------:R-:W-:Y:S02]  /*eda0*/  F2FP.BF16.F32.PACK_AB R15, R151, R150 ;  /* 0x00000096970f723e */ /* 0x000fe400000010ff */
[----:B------:R-:W-:-:S03]  /*edb0*/  ISETP.NE.U32.AND P0, PT, RZ, UR16, PT ;  /* 0x00000010ff007c0c */ /* 0x000fc6000bf05070 */
[----:B------:R1:W-:Y:S01]  /*edc0*/  STSM.16.M88.4 [R7], R12 ;  /* 0x0000000c07007844 */ /* 0x0003e20000000200 */
[----:B------:R-:W-:Y:S01]  /*edd0*/  BAR.SYNC.DEFER_BLOCKING 0x1, 0x100 ;  /* 0x0044000000007b1d */ /* 0x000fe20000010000 */
[----:B------:R-:W-:-:S13]  /*ede0*/  ISETP.NE.AND.EX P0, PT, RZ, UR17, PT, P0 ;  /* 0x00000011ff007c0c */ /* 0x000fda000bf05300 */
[----:B------:R2:W3:Y:S01]  /*edf0*/  @P0 LDG.E R5, desc[UR20][R2.64] ;  /* 0x0000001402050981 */ /* 0x0004e2000c1e1900 */
[----:B------:R-:W-:Y:S01]  /*ee00*/  PLOP3.LUT P4, PT, PT, PT, UP0, 0x80, 0x0 ;  /* 0x000000000000781c */ /* 0x000fe20003f8f008 */
[----:B--2---:R-:W-:Y:S02]  /*ee10*/  IMAD.U32 R2, RZ, RZ, UR14 ;  /* 0x0000000eff027e24 */ /* 0x004fe4000f8e00ff */
[----:B------:R-:W-:-:S10]  /*ee20*/  IMAD.U32 R3, RZ, RZ, UR15 ;  /* 0x0000000fff037e24 */ /* 0x000fd4000f8e00ff */
[----:B0-----:R0:W2:Y:S01]  /*ee30*/  @P4 LDG.E R6, desc[UR20][R2.64] ;  /* 0x0000001402064981 */ /* 0x0010a2000c1e1900 */
[----:B------:R-:W-:Y:S01]  /*ee40*/  UISETP.NE.AND UP0, UPT, UR19, URZ, UPT ;  /* 0x0000003f1300728c */ /* 0x000fe2000bf05270 */
[----:B-1----:R-:W-:Y:S01]  /*ee50*/  VIADD R12, R18, UR61 ;  /* 0x0000003d120c7c36 */ /* 0x002fe20008000000 */
[----:B------:R-:W-:Y:S02]  /*ee60*/  UISETP.NE.AND UP1, UPT, UR22, 0x1, UPT ;  /* 0x000000011600788c */ /* 0x000fe4000bf25270 */
[----:B------:R-:W-:Y:S01]  /*ee70*/  USEL UR4, UR19, UR4, UP0 ;  /* 0x0000000413047287 */ /* 0x000fe20008000000 */
[----:B------:R-:W-:Y:S01]  /*ee80*/  UMOV UR25, 0x9b8 ;  /* 0x000009b800197882 */ /* 0x000fe20000000000 */
[----:B------:R-:W-:Y:S02]  /*ee90*/  UISETP.NE.U32.AND UP0, UPT, UR16, URZ, UPT ;  /* 0x0000003f1000728c */ /* 0x000fe4000bf05070 */
[----:B------:R-:W-:Y:S01]  /*eea0*/  PLOP3.LUT P1, PT, PT, PT, UP1, 0x80, 0x0 ;  /* 0x000000000000781c */ /* 0x000fe20003f2f018 */
[----:B------:R-:W-:Y:S01]  /*eeb0*/  UISETP.GT.AND UP2, UPT, UR4, 0x1, UPT ;  /* 0x000000010400788c */ /* 0x000fe2000bf44270 */
[----:B0-----:R-:W-:Y:S01]  /*eec0*/  IMAD.MOV.U32 R3, RZ, RZ, R12 ;  /* 0x000000ffff037224 */ /* 0x001fe200078e000c */
[----:B------:R-:W-:-:S02]  /*eed0*/  UISETP.NE.AND.EX UP0, UPT, UR17, URZ, UPT, UP0 ;  /* 0x0000003f1100728c */ /* 0x000fc4000bf05300 */
[----:B------:R-:W-:Y:S01]  /*eee0*/  USEL UR25, UR25, 0x978, UP2 ;  /* 0x0000097819197887 */ /* 0x000fe20009000000 */
[----:B------:R-:W-:Y:S01]  /*eef0*/  UMOV UR4, URZ ;  /* 0x0000003f00047c82 */ /* 0x000fe20008000000 */
[----:B------:R-:W-:Y:S02]  /*ef00*/  USHF.R.S32.HI UR14, URZ, 0x1f, UR9 ;  /* 0x0000001f3f0e7899 */ /* 0x000fe40008011409 */
[----:B------:R-:W-:Y:S02]  /*ef10*/  USEL UR9, UR9, URZ, !UP0 ;  /* 0x0000003f09097287 */ /* 0x000fe4000c000000 */
[----:B------:R-:W-:Y:S01]  /*ef20*/  USEL UR23, UR18, URZ, UP2 ;  /* 0x0000003f12177287 */ /* 0x000fe20009000000 */
[----:B------:R-:W-:Y:S01]  /*ef30*/  @UP1 ULDC UR27, c[0x0][0xbec] ;  /* 0x0002fb00001b1ab9 */ /* 0x000fe20000000800 */
[----:B------:R-:W-:Y:S01]  /*ef40*/  USEL UR24, UR14, URZ, !UP0 ;  /* 0x0000003f0e187287 */ /* 0x000fe2000c000000 */
[----:B------:R-:W-:-:S03]  /*ef50*/  @P1 IMAD.HI.U32 R2, R12, UR27, RZ ;  /* 0x0000001b0c021c27 */ /* 0x000fc6000f8e00ff */
[----:B------:R-:W-:Y:S01]  /*ef60*/  ULDC.64 UR18, c[0x0][UR25+0x220] ;  /* 0x0000880019127abb */ /* 0x000fe20008000a00 */
[----:B------:R-:W-:Y:S01]  /*ef70*/  ULDC.64 UR16, c[0x0][UR25+0x218] ;  /* 0x0000860019107abb */ /* 0x000fe20008000a00 */
[----:B------:R-:W-:Y:S01]  /*ef80*/  UIMAD UR19, UR19, UR9, URZ ;  /* 0x00000009131372a4 */ /* 0x000fe2000f8e023f */
[----:B------:R-:W-:Y:S01]  /*ef90*/  ULDC.64 UR20, c[0x0][UR25+0x228] ;  /* 0x00008a0019147abb */ /* 0x000fe20008000a00 */
[----:B------:R-:W-:Y:S01]  /*efa0*/  UIMAD.WIDE.U32 UR14, UR16, UR26, URZ ;  /* 0x0000001a100e72a5 */ /* 0x000fe2000f8e003f */
[----:B------:R-:W-:Y:S01]  /*efb0*/  @UP1 ULDC UR30, c[0x0][0xbf0] ;  /* 0x0002fc00001e1ab9 */ /* 0x000fe20000000800 */
[----:B------:R-:W-:Y:S01]  /*efc0*/  UIMAD UR26, UR17, UR26, URZ ;  /* 0x0000001a111a72a4 */ /* 0x000fe2000f8e023f */
[----:B------:R-:W-:Y:S01]  /*efd0*/  @P1 SHF.R.U32.HI R3, RZ, UR30, R2 ;  /* 0x0000001eff031c19 */ /* 0x000fe20008011602 */
[----:B------:R-:W-:Y:S02]  /*efe0*/  UIMAD.WIDE.U32 UR28, UR20, UR23, URZ ;  /* 0x00000017141c72a5 */ /* 0x000fe4000f8e003f */
[----:B------:R-:W-:-:S02]  /*eff0*/  UIMAD.WIDE.U32 UR16, UR18, UR9, URZ ;  /* 0x00000009121072a5 */ /* 0x000fc4000f8e003f */
[----:B------:R-:W-:Y:S02]  /*f000*/  UIMAD UR20, UR21, UR23, URZ ;  /* 0x00000017151472a4 */ /* 0x000fe4000f8e023f */
[----:B------:R-:W-:Y:S01]  /*f010*/  UIMAD UR19, UR18, UR24, UR19 ;  /* 0x00000018121372a4 */ /* 0x000fe2000f8e0213 */
[----:B------:R-:W-:Y:S01]  /*f020*/  IMAD.U32 R2, RZ, RZ, UR28 ;  /* 0x0000001cff027e24 */ /* 0x000fe2000f8e00ff */
[----:B------:R-:W-:Y:S02]  /*f030*/  UIADD3 UR20, UR29, UR20, URZ ;  /* 0x000000141d147290 */ /* 0x000fe4000fffe03f */
[----:B------:R-:W-:Y:S02]  /*f040*/  UIADD3 UR19, UR17, UR19, URZ ;  /* 0x0000001311137290 */ /* 0x000fe4000fffe03f */
[----:B------:R-:W-:Y:S02]  /*f050*/  UIADD3 UR26, UR15, UR26, URZ ;  /* 0x0000001a0f1a7290 */ /* 0x000fe4000fffe03f */
[----:B------:R-:W-:Y:S01]  /*f060*/  IMAD.U32 R10, RZ, RZ, UR20 ;  /* 0x00000014ff0a7e24 */ /* 0x000fe2000f8e00ff */
[----:B---3--:R-:W-:Y:S01]  /*f070*/  @P0 R2UR UR4, R5 ;  /* 0x00000000050402ca */ /* 0x008fe200000e0000 */
[----:B------:R-:W-:-:S04]  /*f080*/  IMAD.MOV R5, RZ, RZ, -R3 ;  /* 0x000000ffff057224 */ /* 0x000fc800078e0a03 */
[----:B------:R-:W-:-:S05]  /*f090*/  IMAD R5, R5, UR22, R12 ;  /* 0x0000001605057c24 */ /* 0x000fca000f8e020c */
[----:B------:R-:W-:-:S03]  /*f0a0*/  SHF.R.S32.HI R7, RZ, 0x1f, R5 ;  /* 0x0000001fff077819 */ /* 0x000fc60000011405 */
[----:B------:R-:W-:Y:S02]  /*f0b0*/  UIADD3 UR14, UP0, UP3, UR16, UR14, UR4 ;  /* 0x0000000e100e7290 */ /* 0x000fe4000fb1e004 */
[----:B------:R-:W-:-:S04]  /*f0c0*/  USHF.R.S32.HI UR17, URZ, 0x1f, UR4 ;  /* 0x0000001f3f117899 */ /* 0x000fc80008011404 */
[----:B------:R-:W-:Y:S01]  /*f0d0*/  UIADD3.X UR16, UR19, UR26, UR17, UP0, UP3 ;  /* 0x0000001a13107290 */ /* 0x000fe200087e6411 */
[----:B------:R-:W-:Y:S01]  /*f0e0*/  IADD3 R2, P2, P3, R3, UR14, R2 ;  /* 0x0000000e03027c10 */ /* 0x000fe2000fb5e002 */
[----:B------:R-:W-:Y:S01]  /*f0f0*/  ULDC.64 UR14, c[0x0][UR25+0x210] ;  /* 0x00008400190e7abb */ /* 0x000fe20008000a00 */
[----:B------:R-:W-:Y:S01]  /*f100*/  SHF.R.S32.HI R3, RZ, 0x1f, R3 ;  /* 0x0000001fff037819 */ /* 0x000fe20000011403 */
[----:B------:R-:W-:Y:S01]  /*f110*/  IMAD R8, R5, UR15, RZ ;  /* 0x0000000f05087c24 */ /* 0x000fe2000f8e02ff */
[----:B------:R-:W-:Y:S01]  /*f120*/  ULDC.64 UR18, c[0x0][0xba8] ;  /* 0x0002ea0000127ab9 */ /* 0x000fe20000000a00 */
[----:B------:R-:W-:Y:S01]  /*f130*/  @!UP2 ULDC UR18, c[0x0][0xb50] ;  /* 0x0002d4000012aab9 */ /* 0x000fe20000000800 */
[----:B------:R-:W-:Y:S01]  /*f140*/  IADD3.X R3, R3, UR16, R10, P2, P3 ;  /* 0x0000001003037c10 */ /* 0x000fe200097e640a */
[----:B------:R-:W-:Y:S01]  /*f150*/  IMAD R7, R7, UR14, R8 ;  /* 0x0000000e07077c24 */ /* 0x000fe2000f8e0208 */
[----:B------:R-:W-:Y:S01]  /*f160*/  @!UP2 ULDC UR19, c[0x0][0xb54] ;  /* 0x0002d5000013aab9 */ /* 0x000fe20000000800 */
[----:B------:R-:W-:Y:S01]  /*f170*/  IMAD.WIDE.U32 R2, R5, UR14, R2 ;  /* 0x0000000e05027c25 */ /* 0x000fe2000f8e0002 */
[----:B------:R-:W-:Y:S01]  /*f180*/  ULDC UR14, c[0x0][0xa88] ;  /* 0x0002a200000e7ab9 */ /* 0x000fe20000000800 */
[----:B--2---:R-:W-:-:S02]  /*f190*/  @P4 R2UR UR14, R6 ;  /* 0x00000000060e42ca */ /* 0x004fc400000e0000 */
[----:B------:R-:W-:Y:S01]  /*f1a0*/  IMAD.IADD R3, R3, 0x1, R7 ;  /* 0x0000000103037824 */ /* 0x000fe200078e0207 */
[----:B------:R-:W-:-:S04]  /*f1b0*/  LEA R5, P2, R2, UR18, 0x2 ;  /* 0x0000001202057c11 */ /* 0x000fc8000f8410ff */
[----:B------:R-:W-:Y:S01]  /*f1c0*/  LEA.HI.X R9, R2, UR19, R3, 0x2, P2 ;  /* 0x0000001302097c11 */ /* 0x000fe200090f1403 */
[----:B------:R-:W-:Y:S08]  /*f1d0*/  @P4 BRA `(.L_x_1280) ;  /* 0x00000000002c4947 */ /* 0x000ff00003800000 */
[----:B------:R-:W-:Y:S05]  /*f1e0*/  @!P0 BRA `(.L_x_1280) ;  /* 0x0000000000288947 */ /* 0x000fea0003800000 */
[----:B------:R-:W-:Y:S01]  /*f1f0*/  IMAD.U32 R2, RZ, RZ, UR12 ;  /* 0x0000000cff027e24 */ /* 0x000fe2000f8e00ff */
[----:B------:R-:W-:Y:S01]  /*f200*/  ULDC.64 UR14, c[0x0][0x208] ;  /* 0x00008200000e7ab9 */ /* 0x000fe20000000a00 */
[----:B------:R-:W-:Y:S02]  /*f210*/  IMAD.U32 R6, RZ, RZ, UR12 ;  /* 0x0000000cff067e24 */ /* 0x000fe4000f8e00ff */
[----:B------:R-:W-:Y:S02]  /*f220*/  IMAD.U32 R3, RZ, RZ, UR13 ;  /* 0x0000000dff037e24 */ /* 0x000fe4000f8e00ff */
[----:B------:R-:W-:-:S03]  /*f230*/  IMAD.U32 R7, RZ, RZ, UR13 ;  /* 0x0000000dff077e24 */ /* 0x000fc6000f8e00ff */
[----:B------:R-:W2:Y:S04]  /*f240*/  LDG.E R2, desc[UR14][R2.64] ;  /* 0x0000000e02027981 */ /* 0x000ea8000c1e1900 */
[----:B------:R-:W3:Y:S01]  /*f250*/  LDG.E R6, desc[UR14][R6.64+0x4] ;  /* 0x0000040e06067981 */ /* 0x000ee2000c1e1900 */
[----:B--2---:R-:W-:Y:S02]  /*f260*/  R2UR UR12, R2 ;  /* 0x00000000020c72ca */ /* 0x004fe400000e0000 */
[----:B---3--:R-:W-:-:S13]  /*f270*/  R2UR UR14, R6 ;  /* 0x00000000060e72ca */ /* 0x008fda00000e0000 */
[----:B------:R-:W-:-:S12]  /*f280*/  UIADD3 UR14, -UR12, UR14, URZ ;  /* 0x0000000e0c0e7290 */ /* 0x000fd8000fffe13f */
.L_x_1280:
[----:B------:R-:W2:Y:S01]  /*f290*/  LDL R8, [R1+0x5c] ;  /* 0x00005c0001087983 */ /* 0x000ea20000100800 */
[----:B------:R-:W-:Y:S01]  /*f2a0*/  UIMAD UR12, UR14, UR22, URZ ;  /* 0x000000160e0c72a4 */ /* 0x000fe2000f8e023f */
[----:B------:R-:W-:Y:S01]  /*f2b0*/  LOP3.LUT P0, RZ, R231, 0x3, RZ, 0xc0, !PT ;  /* 0x00000003e7ff7812 */ /* 0x000fe2000780c0ff */
[----:B------:R-:W-:Y:S01]  /*f2c0*/  ULDC.64 UR18, c[0x0][0x208] ;  /* 0x0000820000127ab9 */ /* 0x000fe20000000a00 */
[----:B------:R-:W-:Y:S04]  /*f2d0*/  SHFL.IDX PT, R2, R5, RZ, 0x1c1f ;  /* 0x001c1fff05027589 */ /* 0x000fe800000e0000 */
[----:B------:R-:W0:Y:S04]  /*f2e0*/  SHFL.IDX PT, R3, R9, RZ, 0x1c1f ;  /* 0x001c1fff09037589 */ /* 0x000e2800000e0000 */
[----:B------:R-:W-:Y:S04]  /*f2f0*/  SHFL.IDX PT, R6, R5, 0x1, 0x1c1f ;  /* 0x003c1f0005067f89 */ /* 0x000fe800000e0000 */
[----:B------:R-:W1:Y:S01]  /*f300*/  SHFL.IDX PT, R7, R9, 0x1, 0x1c1f ;  /* 0x003c1f0009077f89 */ /* 0x000e6200000e0000 */
[----:B--2---:R-:W-:-:S04]  /*f310*/  VIADD R10, R8, UR61 ;  /* 0x0000003d080a7c36 */ /* 0x004fc80008000000 */
        /* <DEDUP_REMOVED lines=116> */
[----:B0-----:R-:W-:Y:S01]  /*fa60*/  IMAD R2, R17, 0x20, R76 ;  /* 0x0000002011027824 */ /* 0x001fe200078e024c */
[----:B------:R-:W-:Y:S01]  /*fa70*/  UIMAD.WIDE.U32 UR10, UR4, UR14, URZ ;  /* 0x0000000e040a72a5 */ /* 0x000fe2000f8e003f */
[----:B------:R-:W-:Y:S01]  /*fa80*/  @!PT LDS RZ, [RZ] ;  /* 0x00000000fffff984 */ /* 0x000fe20000000800 */
[----:B------:R-:W-:Y:S01]  /*fa90*/  @!PT LDS RZ, [RZ] ;  /* 0x00000000fffff984 */ /* 0x000fe20000000800 */
[----:B------:R-:W-:Y:S01]  /*faa0*/  @!PT LDS RZ, [RZ] ;  /* 0x00000000fffff984 */ /* 0x000fe20000000800 */
[----:B------:R-:W-:Y:S01]  /*fab0*/  @!PT LDS RZ, [RZ] ;  /* 0x00000000fffff984 */ /* 0x000fe20000000800 */
[----:B------:R0:W-:Y:S06]  /*fac0*/  MEMBAR.ALL.CTA ;  /* 0x0000000000007992 */ /* 0x0001ec0000008000 */
[----:B0-----:R-:W0:Y:S01]  /*fad0*/  FENCE.VIEW.ASYNC.S ;  /* 0x00000000000073c6 */ /* 0x001e220000000000 */
[----:B------:R-:W-:-:S03]  /*fae0*/  UIMAD UR13, UR4, UR15, UR13 ;  /* 0x0000000f040d72a4 */ /* 0x000fc6000f8e020d */
[----:B------:R-:W-:Y:S01]  /*faf0*/  ULDC.64 UR14, c[0x0][0xae8] ;  /* 0x0002ba00000e7ab9 */ /* 0x000fe20000000a00 */
[----:B------:R-:W-:Y:S02]  /*fb00*/  UIADD3 UR11, UR11, UR13, URZ ;  /* 0x0000000d0b0b7290 */ /* 0x000fe4000fffe03f */
[----:B------:R-:W-:Y:S02]  /*fb10*/  USHF.R.S32.HI UR4, URZ, 0x1f, UR9 ;  /* 0x0000001f3f047899 */ /* 0x000fe40008011409 */
[----:B------:R-:W-:Y:S01]  /*fb20*/  UIMAD.WIDE.U32 UR10, UR16, UR14, UR10 ;  /* 0x0000000e100a72a5 */ /* 0x000fe2000f8e000a */
[----:B------:R-:W-:Y:S01]  /*fb30*/  VIADD R22, R2, UR61 ;  /* 0x0000003d02167c36 */ /* 0x000fe20008000000 */
        /* <DEDUP_REMOVED lines=13> */
[----:B------:R-:W-:Y:S01]  /*fc10*/  IMAD.U32 R3, RZ, RZ, UR11 ;  /* 0x0000000bff037e24 */ /* 0x000fe2000f8e00ff */
[----:B------:R-:W-:Y:S01]  /*fc20*/  ULDC.64 UR10, c[0x0][0xae0] ;  /* 0x0002b800000a7ab9 */ /* 0x000fe20000000a00 */
[----:B------:R-:W-:Y:S02]  /*fc30*/  IMAD.MOV R21, RZ, RZ, -R17 ;  /* 0x000000ffff157224 */ /* 0x000fe400078e0a11 */
[----:B------:R-:W-:Y:S02]  /*fc40*/  IMAD R20, R19, UR10, RZ ;  /* 0x0000000a13147c24 */ /* 0x000fe4000f8e02ff */
[----:B------:R-:W-:Y:S02]  /*fc50*/  IMAD.U32 R3, RZ, RZ, UR4 ;  /* 0x00000004ff037e24 */ /* 0x000fe4000f8e00ff */
[----:B------:R-:W-:Y:S02]  /*fc60*/  IMAD R19, R21, UR22, R22 ;  /* 0x0000001615137c24 */ /* 0x000fe4000f8e0216 */
[----:B------:R-:W-:-:S04]  /*fc70*/  IMAD.WIDE.U32 R2, R17, UR10, R2 ;  /* 0x0000000a11027c25 */ /* 0x000fc8000f8e0002 */
[----:B------:R-:W-:Y:S01]  /*fc80*/  IMAD R21, R17, UR11, R20 ;  /* 0x0000000b11157c24 */ /* 0x000fe2000f8e0214 */
[----:B------:R-:W-:Y:S01]  /*fc90*/  SHF.R.S32.HI R17, RZ, 0x1f, R19 ;  /* 0x0000001fff117819 */ /* 0x000fe20000011413 */
[----:B------:R-:W-:Y:S02]  /*fca0*/  ULDC.64 UR10, c[0x0][0xad8] ;  /* 0x0002b600000a7ab9 */ /* 0x000fe40000000a00 */
[----:B------:R-:W-:Y:S02]  /*fcb0*/  IMAD.IADD R3, R3, 0x1, R21 ;  /* 0x0000000103037824 */ /* 0x000fe400078e0215 */
[----:B------:R-:W-:Y:S02]  /*fcc0*/  IMAD R20, R17, UR10, RZ ;  /* 0x0000000a11147c24 */ /* 0x000fe4000f8e02ff */
[----:B------:R-:W-:Y:S02]  /*fcd0*/  VIADD R22, R76, UR61 ;  /* 0x0000003d4c167c36 */ /* 0x000fe40008000000 */
[----:B------:R-:W-:-:S02]  /*fce0*/  IMAD R17, R19, UR11, R20 ;  /* 0x0000000b13117c24 */ /* 0x000fc4000f8e0214 */
[----:B------:R-:W-:Y:S01]  /*fcf0*/  IMAD.WIDE.U32 R2, R19, UR10, R2 ;  /* 0x0000000a13027c25 */ /* 0x000fe2000f8e0002 */
[----:B------:R-:W-:-:S03]  /*fd00*/  ULDC.64 UR10, c[0x0][0xa80] ;  /* 0x0002a000000a7ab9 */ /* 0x000fc60000000a00 */
[----:B------:R-:W-:Y:S02]  /*fd10*/  VIADD R19, R22, 0x20 ;  /* 0x0000002016137836 */ /* 0x000fe40000000000 */
[----:B------:R-:W-:Y:S01]  /*fd20*/  IMAD.IADD R3, R3, 0x1, R17 ;  /* 0x0000000103037824 */ /* 0x000fe200078e0211 */
[C---:B------:R-:W-:Y:S01]  /*fd30*/  LEA R17, P2, R2.reuse, UR10, 0x1 ;  /* 0x0000000a02117c11 */ /* 0x040fe2000f8408ff */
[----:B------:R-:W-:Y:S01]  /*fd40*/  UIADD3 UR8, UR8, 0x30820, URZ ;  /* 0x0003082008087890 */ /* 0x000fe2000fffe03f */
        /* <DEDUP_REMOVED lines=36> */
.L_x_1283:
[----:B------:R-:W-:Y:S05]  /*ff90*/  BSYNC B1 ;  /* 0x0000000000017941 */ /* 0x000fea0003800000 */
.L_x_1282:
        /* <DEDUP_REMOVED lines=22> */
.L_x_1285:
[----:B------:R-:W-:Y:S05]  /*10100*/  BSYNC B1 ;  /* 0x0000000000017941 */ /* 0x000fea0003800000 */
.L_x_1284:
        /* <DEDUP_REMOVED lines=22> */
.L_x_1287:
[----:B------:R-:W-:Y:S05]  /*10270*/  BSYNC B1 ;  /* 0x0000000000017941 */ /* 0x000fea0003800000 */
.L_x_1286:
[----:B0-----:R-:W-:Y:S01]  /*10280*/  VIADD R2, R22, 0x60 ;  /* 0x0000006016027836 */ /* 0x001fe20000000000 */
[----:B---3--:R-:W0:Y:S04]  /*10290*/  SHFL.IDX PT, R19, R19, 0x3, 0x181f ;  /* 0x00781f0013137f89 */ /* 0x008e2800000e0000 */
[----:B------:R-:W-:Y:S01]  /*102a0*/  ISETP.GE.AND P0, PT, R2, UR12, PT ;  /* 0x0000000c02007c0c */ /* 0x000fe2000bf06270 */
[----:B------:R-:W3:-:S12]  /*102b0*/  SHFL.IDX PT, R17, R17, 0x3, 0x181f ;  /* 0x00781f0011117f89 */ /* 0x000ed800000e0000 */
[----:B------:R-:W-:Y:S05]  /*102c0*/  @P0 BRA `(.L_x_1288) ;  /* 0x0000002400fc0947 */ /* 0x000fea0003800000 */
[----:B------:R-:W-:Y:S01]  /*102d0*/  ULDC UR4, c[0x0][0xac8] ;  /* 0x0002b20000047ab9 */ /* 0x000fe20000000800 */
[----:B------:R-:W-:Y:S01]  /*102e0*/  ULDC.64 UR8, c[0x0][0x208] ;  /* 0x0000820000087ab9 */ /* 0x000fe20000000a00 */
[----:B------:R-:W-:Y:S02]  /*102f0*/  ISETP.GE.AND P3, PT, R0, UR4, PT ;  /* 0x0000000400007c0c */ /* 0x000fe4000bf66270 */
[----:B------:R-:W-:Y:S02]  /*10300*/  ISETP.GE.AND P4, PT, R80, UR4, PT ;  /* 0x0000000450007c0c */ /* 0x000fe4000bf86270 */
[----:B------:R-:W-:-:S09]  /*10310*/  ISETP.GE.AND P5, PT, R84, UR4, PT ;  /* 0x0000000454007c0c */ /* 0x000fd2000bfa6270 */
[-C--:B---3--:R-:W-:Y:S02]  /*10320*/  @!P3 LEA R2, P0, R0, R17.reuse, 0x1 ;  /* 0x000000110002b211 */ /* 0x088fe400078008ff */
[----:B------:R-:W-:Y:S02]  /*10330*/  @!P4 LEA R4, P1, R80, R17, 0x1 ;  /* 0x000000115004c211 */ /* 0x000fe400078208ff */
[----:B0-----:R-:W-:Y:S02]  /*10340*/  @!P3 LEA.HI.X R3, R0, R19, R87, 0x1, P0 ;  /* 0x000000130003b211 */ /* 0x001fe400000f0c57 */
        /* <DEDUP_REMOVED lines=13> */
.L_x_1281:
        /* <DEDUP_REMOVED lines=9> */
[----:B------:R-:W-:Y:S01]  /*104b0*/  BSSY B1, `(.L_x_1289) ;  /* 0x00000cb000017945 */ /* 0x000fe20003800000 */
[----:B------:R-:W-:Y:S01]  /*104c0*/  UIADD3 UR11, UR11, UR13, URZ ;  /* 0x0000000d0b0b7290 */ /* 0x000fe2000fffe03f */
[----:B------:R-:W-:Y:S01]  /*104d0*/  SHF.R.S32.HI R22, RZ, 0x1f, R207 ;  /* 0x0000001fff167819 */ /* 0x000fe200000114cf */
[----:B------:R-:W-:Y:S01]  /*104e0*/  ULDC.64 UR14, c[0x0][0xb38] ;  /* 0x0002ce00000e7ab9 */ /* 0x000fe20000000a00 */
[----:B------:R-:W-:Y:S01]  /*104f0*/  ULDC.64 UR16, c[0x0][0xb40] ;  /* 0x0002d00000107ab9 */ /* 0x000fe20000000a00 */
[----:B------:R-:W-:Y:S01]  /*10500*/  UIMAD.WIDE.U32 UR10, UR19, UR14, UR10 ;  /* 0x0000000e130a72a5 */ /* 0x000fe2000f8e000a */
[----:B------:R-:W-:Y:S01]  /*10510*/  SHF.R.S32.HI R152, RZ, 0x1f, R208 ;  /* 0x0000001fff987819 */ /* 0x000fe200000114d0 */
[----:B------:R-:W-:Y:S01]  /*10520*/  UIMAD UR4, UR4, UR16, URZ ;  /* 0x00000010040472a4 */ /* 0x000fe2000f8e023f */
[----:B------:R-:W-:Y:S01]  /*10530*/  SHF.R.S32.HI R153, RZ, 0x1f, R209 ;  /* 0x0000001fff997819 */ /* 0x000fe200000114d1 */
[----:B------:R-:W-:Y:S01]  /*10540*/  UIMAD UR11, UR19, UR15, UR11 ;  /* 0x0000000f130b72a4 */ /* 0x000fe2000f8e020b */
[----:B------:R-:W-:Y:S01]  /*10550*/  SHF.R.S32.HI R154, RZ, 0x1f, R210 ;  /* 0x0000001fff9a7819 */ /* 0x000fe200000114d2 */
        /* <DEDUP_REMOVED lines=44> */
[----:B------:R-:W-:-:S02]  /*10820*/  LEA R0, P1, R2, UR10, 0x2 ;  /* 0x0000000a02007c11 */ /* 0x000fc4000f8210ff */
[----:B------:R-:W-:Y:S02]  /*10830*/  SHF.R.S32.HI R168, RZ, 0x1f, R224 ;  /* 0x0000001fffa87819 */ /* 0x000fe400000114e0 */
[----:B------:R-:W-:Y:S01]  /*10840*/  LEA.HI.X R9, R2, UR11, R9, 0x2, P1 ;  /* 0x0000000b02097c11 */ /* 0x000fe200088f1409 */
[----:B------:R0:W1:Y:S01]  /*10850*/  SHFL.IDX PT, R10, R0, RZ, 0x1c1f ;  /* 0x001c1fff000a7589 */ /* 0x00006200000e0000 */
[----:B------:R-:W-:Y:S02]  /*10860*/  SHF.R.S32.HI R169, RZ, 0x1f, R225 ;  /* 0x0000001fffa97819 */ /* 0x000fe400000114e1 */
[----:B------:R-:W-:Y:S01]  /*10870*/  SHF.R.S32.HI R170, RZ, 0x1f, R226 ;  /* 0x0000001fffaa7819 */ /* 0x000fe200000114e2 */
[----:B------:R0:W2:Y:S01]  /*10880*/  SHFL.IDX PT, R11, R9, RZ, 0x1c1f ;  /* 0x001c1fff090b7589 */ /* 0x0000a200000e0000 */
[----:B------:R-:W-:Y:S02]  /*10890*/  SHF.R.S32.HI R171, RZ, 0x1f, R227 ;  /* 0x0000001fffab7819 */ /* 0x000fe400000114e3 */
[----:B------:R-:W-:-:S02]  /*108a0*/  SHF.R.S32.HI R172, RZ, 0x1f, R228 ;  /* 0x0000001fffac7819 */ /* 0x000fc400000114e4 */
[----:B------:R-:W-:Y:S01]  /*108b0*/  SHF.R.S32.HI R173, RZ, 0x1f, R16 ;  /* 0x0000001fffad7819 */ /* 0x000fe20000011410 */
[----:B------:R-:W-:Y:S06]  /*108c0*/  @P0 BRA `(.L_x_1290) ;  /* 0x0000000800240947 */ /* 0x000fec0003800000 */
[----:B------:R-:W-:Y:S01]  /*108d0*/  ULDC UR4, c[0x0][0xac8] ;  /* 0x0002b20000047ab9 */ /* 0x000fe20000000800 */
[----:B------:R-:W-:Y:S01]  /*108e0*/  ULDC.64 UR8, c[0x0][0x208] ;  /* 0x0000820000087ab9 */ /* 0x000fe20000000a00 */
[C---:B------:R-:W-:Y:S01]  /*108f0*/  ISETP.GE.AND P5, PT, R16.reuse, UR4, PT ;  /* 0x0000000410007c0c */ /* 0x040fe2000bfa6270 */
[----:B------:R-:W-:Y:S01]  /*10900*/  VIADD R17, R16, 0xe8 ;  /* 0x000000e810117836 */ /* 0x000fe20000000000 */
[----:B------:R-:W-:Y:S01]  /*10910*/  ISETP.GE.AND P4, PT, R228, UR4, PT ;  /* 0x00000004e4007c0c */ /* 0x000fe2000bf86270 */
[----:B------:R-:W-:Y:S01]  /*10920*/  VIADD R19, R16, 0xf8 ;  /* 0x000000f810137836 */ /* 0x000fe20000000000 */
[----:B------:R-:W-:Y:S02]  /*10930*/  ISETP.GE.AND P3, PT, R227, UR4, PT ;  /* 0x00000004e3007c0c */ /* 0x000fe4000bf66270 */
[----:B------:R-:W-:-:S07]  /*10940*/  ISETP.GE.AND P0, PT, R226, UR4, PT ;  /* 0x00000004e2007c0c */ /* 0x000fce000bf06270 */
[-C--:B-1----:R-:W-:Y:S02]  /*10950*/  @!P5 LEA R2, P1, R16, R10.reuse, 0x2 ;  /* 0x0000000a1002d211 */ /* 0x082fe400078210ff */
[-C--:B------:R-:W-:Y:S02]  /*10960*/  @!P4 LEA R4, P2, R228, R10.reuse, 0x2 ;  /* 0x0000000ae404c211 */ /* 0x080fe400078410ff */
[-C--:B--2---:R-:W-:Y:S02]  /*10970*/  @!P5 LEA.HI.X R3, R16, R11.reuse, R173, 0x2, P1 ;  /* 0x0000000b1003d211 */ /* 0x084fe400008f14ad */
[----:B------:R-:W-:Y:S02]  /*10980*/  ISETP.GE.AND P1, PT, R225, UR4, PT ;  /* 0x00000004e1007c0c */ /* 0x000fe4000bf26270 */
[----:B------:R-:W-:Y:S01]  /*10990*/  @!P3 LEA R6, P6, R227, R10, 0x2 ;  /* 0x0000000ae306b211 */ /* 0x000fe200078c10ff */
[----:B------:R1:W-:Y:S01]  /*109a0*/  @!P5 ST.E.64 desc[UR8][R2.64], R24 ;  /* 0x000000180200d985 */ /* 0x0003e2000c101b08 */
[----:B------:R-:W-:-:S02]  /*109b0*/  @!P4 LEA.HI.X R5, R228, R11, R172, 0x2, P2 ;  /* 0x0000000be405c211 */ /* 0x000fc400010f14ac */
[----:B------:R-:W-:Y:S02]  /*109c0*/  ISETP.GE.AND P2, PT, R224, UR4, PT ;  /* 0x00000004e0007c0c */ /* 0x000fe4000bf46270 */
[----:B------:R-:W-:Y:S01]  /*109d0*/  @!P3 LEA.HI.X R7, R227, R11, R171, 0x2, P6 ;  /* 0x0000000be307b211 */ /* 0x000fe200030f14ab */
[----:B------:R2:W-:Y:S01]  /*109e0*/  @!P4 ST.E.64 desc[UR8][R4.64], R28 ;  /* 0x0000001c0400c985 */ /* 0x0005e2000c101b08 */
[----:B------:R-:W-:-:S03]  /*109f0*/  ISETP.GE.AND P4, PT, R222, UR4, PT ;  /* 0x00000004de007c0c */ /* 0x000fc6000bf86270 */
[----:B------:R3:W-:Y:S01]  /*10a00*/  @!P3 ST.E.64 desc[UR8][R6.64], R32 ;  /* 0x000000200600b985 */ /* 0x0007e2000c101b08 */
[----:B------:R-:W-:Y:S02]  /*10a10*/  ISETP.GE.AND P3, PT, R223, UR4, PT ;  /* 0x00000004df007c0c */ /* 0x000fe4000bf66270 */
[----:B-1----:R-:W-:-:S04]  /*10a20*/  @!P0 LEA R2, P6, R226, R10, 0x2 ;  /* 0x0000000ae2028211 */ /* 0x002fc800078c10ff */
[----:B------:R-:W-:Y:S02]  /*10a30*/  @!P0 LEA.HI.X R3, R226, R11, R170, 0x2, P6 ;  /* 0x0000000be2038211 */ /* 0x000fe400030f14aa */
[----:B--2---:R-:W-:-:S03]  /*10a40*/  @!P1 LEA R4, P5, R225, R10, 0x2 ;  /* 0x0000000ae1049211 */ /* 0x004fc600078a10ff */
[----:B------:R1:W-:Y:S01]  /*10a50*/  @!P0 ST.E.64 desc[UR8][R2.64], R36 ;  /* 0x0000002402008985 */ /* 0x0003e2000c101b08 */
[-C--:B------:R-:W-:Y:S02]  /*10a60*/  @!P1 LEA.HI.X R5, R225, R11.reuse, R169, 0x2, P5 ;  /* 0x0000000be1059211 */ /* 0x080fe400028f14a9 */
[----:B------:R-:W-:Y:S02]  /*10a70*/  ISETP.GE.AND P5, PT, R221, UR4, PT ;  /* 0x00000004dd007c0c */ /* 0x000fe4000bfa6270 */
[----:B---3--:R-:W-:Y:S01]  /*10a80*/  @!P2 LEA R6, P6, R224, R10, 0x2 ;  /* 0x0000000ae006a211 */ /* 0x008fe200078c10ff */
[----:B------:R2:W-:Y:S01]  /*10a90*/  @!P1 ST.E.64 desc[UR8][R4.64], R40 ;  /* 0x0000002804009985 */ /* 0x0005e2000c101b08 */
[----:B------:R-:W-:Y:S02]  /*10aa0*/  ISETP.GE.AND P0, PT, R220, UR4, PT ;  /* 0x00000004dc007c0c */ /* 0x000fe4000bf06270 */
[----:B------:R-:W-:Y:S02]  /*10ab0*/  @!P2 LEA.HI.X R7, R224, R11, R168, 0x2, P6 ;  /* 0x0000000be007a211 */ /* 0x000fe400030f14a8 */
[----:B------:R-:W-:-:S02]  /*10ac0*/  ISETP.GE.AND P1, PT, R219, UR4, PT ;  /* 0x00000004db007c0c */ /* 0x000fc4000bf26270 */
[CC--:B-1----:R-:W-:Y:S01]  /*10ad0*/  @!P3 LEA R2, P6, R223.reuse, R10.reuse, 0x2 ;  /* 0x0000000adf02b211 */ /* 0x0c2fe200078c10ff */
[----:B------:R1:W-:Y:S03]  /*10ae0*/  @!P2 ST.E.64 desc[UR8][R6.64], R44 ;  /* 0x0000002c0600a985 */ /* 0x0003e6000c101b08 */
[----:B------:R-:W-:Y:S02]  /*10af0*/  @!P3 LEA.HI.X R3, R223, R11, R167, 0x2, P6 ;  /* 0x0000000bdf03b211 */ /* 0x000fe400030f14a7 */
[----:B--2---:R-:W-:-:S03]  /*10b00*/  @!P4 LEA R4, P2, R222, R10, 0x2 ;  /* 0x0000000ade04c211 */ /* 0x004fc600078410ff */
[----:B------:R2:W-:Y:S01]  /*10b10*/  @!P3 ST.E.64 desc[UR8][R2.64], R48 ;  /* 0x000000300200b985 */ /* 0x0005e2000c101b08 */
[----:B------:R-:W-:Y:S02]  /*10b20*/  @!P4 LEA.HI.X R5, R222, R11, R166, 0x2, P2 ;  /* 0x0000000bde05c211 */ /* 0x000fe400010f14a6 */
[----:B------:R-:W-:Y:S02]  /*10b30*/  ISETP.GE.AND P2, PT, R218, UR4, PT ;  /* 0x00000004da007c0c */ /* 0x000fe4000bf46270 */
[----:B------:R-:W-:Y:S01]  /*10b40*/  ISETP.GE.AND P3, PT, R217, UR4, PT ;  /* 0x00000004d9007c0c */ /* 0x000fe2000bf66270 */
[----:B------:R3:W-:Y:S01]  /*10b50*/  @!P4 ST.E.64 desc[UR8][R4.64], R52 ;  /* 0x000000340400c985 */ /* 0x0007e2000c101b08 */
[----:B-1----:R-:W-:-:S04]  /*10b60*/  @!P5 LEA R6, P6, R221, R10, 0x2 ;  /* 0x0000000add06d211 */ /* 0x002fc800078c10ff */
[----:B------:R-:W-:Y:S02]  /*10b70*/  @!P5 LEA.HI.X R7, R221, R11, R165, 0x2, P6 ;  /* 0x0000000bdd07d211 */ /* 0x000fe400030f14a5 */
[----:B--2---:R-:W-:-:S03]  /*10b80*/  @!P0 LEA R2, P4, R220, R10, 0x2 ;  /* 0x0000000adc028211 */ /* 0x004fc600078810ff */
[----:B------:R1:W-:Y:S01]  /*10b90*/  @!P5 ST.E.64 desc[UR8][R6.64], R56 ;  /* 0x000000380600d985 */ /* 0x0003e2000c101b08 */
[-C--:B------:R-:W-:Y:S02]  /*10ba0*/  @!P0 LEA.HI.X R3, R220, R11.reuse, R164, 0x2, P4 ;  /* 0x0000000bdc038211 */ /* 0x080fe400020f14a4 */
[C---:B---3--:R-:W-:Y:S02]  /*10bb0*/  @!P1 LEA R4, P5, R219.reuse, R10, 0x2 ;  /* 0x0000000adb049211 */ /* 0x048fe400078a10ff */
[----:B------:R-:W-:Y:S01]  /*10bc0*/  ISETP.GE.AND P4, PT, R216, UR4, PT ;  /* 0x00000004d8007c0c */ /* 0x000fe2000bf86270 */
[----:B------:R2:W-:Y:S01]  /*10bd0*/  @!P0 ST.E.64 desc[UR8][R2.64], R60 ;  /* 0x0000003c02008985 */ /* 0x0005e2000c101b08 */
[----:B------:R-:W-:Y:S02]  /*10be0*/  @!P1 LEA.HI.X R5, R219, R11, R163, 0x2, P5 ;  /* 0x0000000bdb059211 */ /* 0x000fe400028f14a3 */
[----:B------:R-:W-:-:S03]  /*10bf0*/  ISETP.GE.AND P5, PT, R215, UR4, PT ;  /* 0x00000004d7007c0c */ /* 0x000fc6000bfa6270 */
[----:B------:R3:W-:Y:S01]  /*10c00*/  @!P1 ST.E.64 desc[UR8][R4.64], R64 ;  /* 0x0000004004009985 */ /* 0x0007e2000c101b08 */
[CC--:B-1----:R-:W-:Y:S02]  /*10c10*/  @!P2 LEA R6, P6, R218.reuse, R10.reuse, 0x2 ;  /* 0x0000000ada06a211 */ /* 0x0c2fe400078c10ff */
[----:B------:R-:W-:Y:S02]  /*10c20*/  ISETP.GE.AND P1, PT, R213, UR4, PT ;  /* 0x00000004d5007c0c */ /* 0x000fe4000bf26270 */
[----:B------:R-:W-:Y:S02]  /*10c30*/  @!P2 LEA.HI.X R7, R218, R11, R162, 0x2, P6 ;  /* 0x0000000bda07a211 */ /* 0x000fe400030f14a2 */
[----:B--2---:R-:W-:-:S03]  /*10c40*/  @!P3 LEA R2, P6, R217, R10, 0x2 ;  /* 0x0000000ad902b211 */ /* 0x004fc600078c10ff */
[----:B------:R1:W-:Y:S01]  /*10c50*/  @!P2 ST.E.64 desc[UR8][R6.64], R68 ;  /* 0x000000440600a985 */ /* 0x0003e2000c101b08 */
[----:B------:R-:W-:Y:S02]  /*10c60*/  ISETP.GE.AND P2, PT, R214, UR4, PT ;  /* 0x00000004d6007c0c */ /* 0x000fe4000bf46270 */
[----:B------:R-:W-:Y:S02]  /*10c70*/  @!P3 LEA.HI.X R3, R217, R11, R161, 0x2, P6 ;  /* 0x0000000bd903b211 */ /* 0x000fe400030f14a1 */
[----:B---3--:R-:W-:-:S03]  /*10c80*/  @!P4 LEA R4, P0, R216, R10, 0x2 ;  /* 0x0000000ad804c211 */ /* 0x008fc600078010ff */
[----:B------:R2:W-:Y:S01]  /*10c90*/  @!P3 ST.E.64 desc[UR8][R2.64], R72 ;  /* 0x000000480200b985 */ /* 0x0005e2000c101b08 */
[-C--:B------:R-:W-:Y:S02]  /*10ca0*/  @!P4 LEA.HI.X R5, R216, R11.reuse, R160, 0x2, P0 ;  /* 0x0000000bd805c211 */ /* 0x080fe400000f14a0 */
[----:B------:R-:W-:Y:S02]  /*10cb0*/  ISETP.GE.AND P0, PT, R212, UR4, PT ;  /* 0x00000004d4007c0c */ /* 0x000fe4000bf06270 */
[CC--:B-1----:R-:W-:Y:S01]  /*10cc0*/  @!P5 LEA R6, P6, R215.reuse, R10.reuse, 0x2 ;  /* 0x0000000ad706d211 */ /* 0x0c2fe200078c10ff */
[----:B------:R1:W-:Y:S01]  /*10cd0*/  @!P4 ST.E.64 desc[UR8][R4.64], R76 ;  /* 0x0000004c0400c985 */ /* 0x0003e2000c101b08 */
[----:B------:R-:W-:Y:S02]  /*10ce0*/  ISETP.GE.AND P4, PT, R210, UR4, PT ;  /* 0x00000004d2007c0c */ /* 0x000fe4000bf86270 */
[----:B------:R-:W-:Y:S02]  /*10cf0*/  @!P5 LEA.HI.X R7, R215, R11, R159, 0x2, P6 ;  /* 0x0000000bd707d211 */ /* 0x000fe400030f149f */
[----:B--2---:R-:W-:-:S03]  /*10d00*/  @!P2 LEA R2, P6, R214, R10, 0x2 ;  /* 0x0000000ad602a211 */ /* 0x004fc600078c10ff */
[----:B------:R2:W-:Y:S01]  /*10d10*/  @!P5 ST.E.64 desc[UR8][R6.64], R80 ;  /* 0x000000500600d985 */ /* 0x0005e2000c101b08 */
[----:B------:R-:W-:Y:S02]  /*10d20*/  ISETP.GE.AND P5, PT, R211, UR4, PT ;  /* 0x00000004d3007c0c */ /* 0x000fe4000bfa6270 */
[----:B------:R-:W-:Y:S02]  /*10d30*/  @!P2 LEA.HI.X R3, R214, R11, R158, 0x2, P6 ;  /* 0x0000000bd603a211 */ /* 0x000fe400030f149e */
[----:B-1----:R-:W-:-:S03]  /*10d40*/  @!P1 LEA R4, P3, R213, R10, 0x2 ;  /* 0x0000000ad5049211 */ /* 0x002fc600078610ff */
[----:B------:R1:W-:Y:S01]  /*10d50*/  @!P2 ST.E.64 desc[UR8][R2.64], R84 ;  /* 0x000000540200a985 */ /* 0x0003e2000c101b08 */
[----:B------:R-:W-:Y:S02]  /*10d60*/  ISETP.GE.AND P2, PT, R208, UR4, PT ;  /* 0x00000004d0007c0c */ /* 0x000fe4000bf46270 */
[-C--:B------:R-:W-:Y:S02]  /*10d70*/  @!P1 LEA.HI.X R5, R213, R11.reuse, R157, 0x2, P3 ;  /* 0x0000000bd5059211 */ /* 0x080fe400018f149d */
[----:B------:R-:W-:Y:S02]  /*10d80*/  ISETP.GE.AND P3, PT, R209, UR4, PT ;  /* 0x00000004d1007c0c */ /* 0x000fe4000bf66270 */
[C---:B--2---:R-:W-:Y:S01]  /*10d90*/  @!P0 LEA R6, P6, R212.reuse, R10, 0x2 ;  /* 0x0000000ad4068211 */ /* 0x044fe200078c10ff */
[----:B------:R2:W-:Y:S03]  /*10da0*/  @!P1 ST.E.64 desc[UR8][R4.64], R88 ;  /* 0x0000005804009985 */ /* 0x0005e6000c101b08 */
[----:B------:R-:W-:-:S02]  /*10db0*/  @!P0 LEA.HI.X R7, R212, R11, R156, 0x2, P6 ;  /* 0x0000000bd4078211 */ /* 0x000fc400030f149c */
[----:B-1----:R-:W-:-:S03]  /*10dc0*/  @!P5 LEA R2, P1, R211, R10, 0x2 ;  /* 0x0000000ad302d211 */ /* 0x002fc600078210ff */
[----:B------:R1:W-:Y:S01]  /*10dd0*/  @!P0 ST.E.64 desc[UR8][R6.64], R92 ;  /* 0x0000005c06008985 */ /* 0x0003e2000c101b08 */
[-C--:B------:R-:W-:Y:S02]  /*10de0*/  @!P5 LEA.HI.X R3, R211, R11.reuse, R155, 0x2, P1 ;  /* 0x0000000bd303d211 */ /* 0x080fe400008f149b */
[----:B------:R-:W-:Y:S02]  /*10df0*/  ISETP.GE.AND P1, PT, R207, UR4, PT ;  /* 0x00000004cf007c0c */ /* 0x000fe4000bf26270 */
[C---:B--2---:R-:W-:Y:S01]  /*10e00*/  @!P4 LEA R4, P0, R210.reuse, R10, 0x2 ;  /* 0x0000000ad204c211 */ /* 0x044fe200078010ff */
[----:B------:R-:W-:Y:S03]  /*10e10*/  @!P5 ST.E.64 desc[UR8][R2.64], R96 ;  /* 0x000000600200d985 */ /* 0x000fe6000c101b08 */
[----:B------:R-:W-:Y:S02]  /*10e20*/  @!P4 LEA.HI.X R5, R210, R11, R154, 0x2, P0 ;  /* 0x0000000bd205c211 */ /* 0x000fe400000f149a */
[----:B------:R-:W-:-:S02]  /*10e30*/  ISETP.GE.AND P0, PT, R206, UR4, PT ;  /* 0x00000004ce007c0c */ /* 0x000fc4000bf06270 */
[CC--:B-1----:R-:W-:Y:S01]  /*10e40*/  @!P3 LEA R6, P6, R209.reuse, R10.reuse, 0x2 ;  /* 0x0000000ad106b211 */ /* 0x0c2fe200078c10ff */
[----:B------:R-:W-:Y:S01]  /*10e50*/  @!P4 ST.E.64 desc[UR8][R4.64], R100 ;  /* 0x000000640400c985 */ /* 0x000fe2000c101b08 */
[----:B------:R-:W-:Y:S02]  /*10e60*/  ISETP.GE.AND P4, PT, R204, UR4, PT ;  /* 0x00000004cc007c0c */ /* 0x000fe4000bf86270 */
[----:B------:R-:W-:Y:S02]  /*10e70*/  @!P3 LEA.HI.X R7, R209, R11, R153, 0x2, P6 ;  /* 0x0000000bd107b211 */ /* 0x000fe400030f1499 */
[-C--:B------:R-:W-:Y:S02]  /*10e80*/  @!P2 LEA R12, P6, R208, R10.reuse, 0x2 ;  /* 0x0000000ad00ca211 */ /* 0x080fe400078c10ff */
[----:B------:R-:W-:Y:S01]  /*10e90*/  @!P1 LEA R14, P5, R207, R10, 0x2 ;  /* 0x0000000acf0e9211 */ /* 0x000fe200078a10ff */
[----:B------:R-:W-:Y:S01]  /*10ea0*/  @!P3 ST.E.64 desc[UR8][R6.64], R104 ;  /* 0x000000680600b985 */ /* 0x000fe2000c101b08 */
[----:B------:R-:W-:-:S02]  /*10eb0*/  ISETP.GE.AND P3, PT, R205, UR4, PT ;  /* 0x00000004cd007c0c */ /* 0x000fc4000bf66270 */
[-C--:B------:R-:W-:Y:S02]  /*10ec0*/  @!P2 LEA.HI.X R13, R208, R11.reuse, R152, 0x2, P6 ;  /* 0x0000000bd00da211 */ /* 0x080fe400030f1498 */
[-C--:B------:R-:W-:Y:S02]  /*10ed0*/  @!P1 LEA.HI.X R15, R207, R11.reuse, R22, 0x2, P5 ;  /* 0x0000000bcf0f9211 */ /* 0x080fe400028f1416 */
[-C--:B------:R-:W-:Y:S01]  /*10ee0*/  @!P0 LEA R20, P6, R206, R10.reuse, 0x2 ;  /* 0x0000000ace148211 */ /* 0x080fe200078c10ff */
[----:B------:R1:W-:Y:S01]  /*10ef0*/  @!P2 ST.E.64 desc[UR8][R12.64], R108 ;  /* 0x0000006c0c00a985 */ /* 0x0003e2000c101b08 */
[----:B------:R-:W-:Y:S02]  /*10f00*/  @!P4 LEA R28, P5, R204, R10, 0x2 ;  /* 0x0000000acc1cc211 */ /* 0x000fe400078a10ff */
[----:B------:R-:W-:Y:S01]  /*10f10*/  @!P0 LEA.HI.X R21, R206, R11, R237, 0x2, P6 ;  /* 0x0000000bce158211 */ /* 0x000fe200030f14ed */
[----:B------:R2:W-:Y:S01]  /*10f20*/  @!P1 ST.E.64 desc[UR8][R14.64], R112 ;  /* 0x000000700e009985 */ /* 0x0005e2000c101b08 */
[----:B------:R-:W-:-:S02]  /*10f30*/  ISETP.GE.AND P2, PT, R203, UR4, PT ;  /* 0x00000004cb007c0c */ /* 0x000fc4000bf46270 */
[CC--:B------:R-:W-:Y:S01]  /*10f40*/  @!P3 LEA R24, P1, R205.reuse, R10.reuse, 0x2 ;  /* 0x0000000acd18b211 */ /* 0x0c0fe200078210ff */
[----:B------:R3:W-:Y:S01]  /*10f50*/  @!P0 ST.E.64 desc[UR8][R20.64], R116 ;  /* 0x0000007414008985 */ /* 0x0007e2000c101b08 */
[-C--:B------:R-:W-:Y:S02]  /*10f60*/  @!P4 LEA.HI.X R29, R204, R11.reuse, R234, 0x2, P5 ;  /* 0x0000000bcc1dc211 */ /* 0x080fe400028f14ea */
[----:B------:R-:W-:Y:S02]  /*10f70*/  @!P3 LEA.HI.X R25, R205, R11, R235, 0x2, P1 ;  /* 0x0000000bcd19b211 */ /* 0x000fe400008f14eb */
[----:B------:R-:W-:Y:S02]  /*10f80*/  ISETP.GE.AND P1, PT, R202, UR4, PT ;  /* 0x00000004ca007c0c */ /* 0x000fe4000bf26270 */
[----:B------:R-:W-:Y:S01]  /*10f90*/  ISETP.GE.AND P0, PT, R23, UR4, PT ;  /* 0x0000000417007c0c */ /* 0x000fe2000bf06270 */
[----:B------:R4:W-:Y:S01]  /*10fa0*/  @!P3 ST.E.64 desc[UR8][R24.64], R120 ;  /* 0x000000781800b985 */ /* 0x0009e2000c101b08 */
[----:B-1----:R-:W-:Y:S01]  /*10fb0*/  SHF.R.S32.HI R12, RZ, 0x1f, R23 ;  /* 0x0000001fff0c7819 */ /* 0x002fe20000011417 */
[----:B--2---:R-:W-:Y:S01]  /*10fc0*/  VIADD R15, R16, 0xf0 ;  /* 0x000000f0100f7836 */ /* 0x004fe20000000000 */
[----:B------:R-:W-:Y:S01]  /*10fd0*/  @!P2 LEA R6, P5, R203, R10, 0x2 ;  /* 0x0000000acb06a211 */ /* 0x000fe200078a10ff */
[----:B------:R4:W-:Y:S01]  /*10fe0*/  @!P4 ST.E.64 desc[UR8][R28.64], R124 ;  /* 0x0000007c1c00c985 */ /* 0x0009e2000c101b08 */
[----:B------:R-:W-:-:S02]  /*10ff0*/  ISETP.GE.AND P4, PT, R17, UR4, PT ;  /* 0x0000000411007c0c */ /* 0x000fc4000bf86270 */
[----:B------:R-:W-:Y:S02]  /*11000*/  ISETP.GE.AND P3, PT, R15, UR4, PT ;  /* 0x000000040f007c0c */ /* 0x000fe4000bf66270 */
[-C--:B------:R-:W-:Y:S02]  /*11010*/  @!P2 LEA.HI.X R7, R203, R11.reuse, R233, 0x2, P5 ;  /* 0x0000000bcb07a211 */ /* 0x080fe400028f14e9 */
[CC--:B------:R-:W-:Y:S02]  /*11020*/  @!P1 LEA R4, P6, R202.reuse, R10.reuse, 0x2 ;  /* 0x0000000aca049211 */ /* 0x0c0fe400078c10ff */
[----:B------:R-:W-:Y:S01]  /*11030*/  @!P0 LEA R2, P5, R23, R10, 0x2 ;  /* 0x0000000a17028211 */ /* 0x000fe200078a10ff */
[----:B------:R4:W-:Y:S01]  /*11040*/  @!P2 ST.E.64 desc[UR8][R6.64], R128 ;  /* 0x000000800600a985 */ /* 0x0009e2000c101b08 */
[----:B------:R-:W-:Y:S02]  /*11050*/  @!P1 LEA.HI.X R5, R202, R11, R232, 0x2, P6 ;  /* 0x0000000bca059211 */ /* 0x000fe400030f14e8 */
[----:B------:R-:W-:-:S02]  /*11060*/  ISETP.GE.AND P6, PT, R19, UR4, PT ;  /* 0x0000000413007c0c */ /* 0x000fc4000bfc6270 */
[-C--:B------:R-:W-:Y:S01]  /*11070*/  @!P0 LEA.HI.X R3, R23, R11.reuse, R12, 0x2, P5 ;  /* 0x0000000b17038211 */ /* 0x080fe200028f140c */
[----:B------:R4:W-:Y:S01]  /*11080*/  @!P1 ST.E.64 desc[UR8][R4.64], R132 ;  /* 0x0000008404009985 */ /* 0x0009e2000c101b08 */
[----:B------:R-:W-:Y:S02]  /*11090*/  SHF.R.S32.HI R14, RZ, 0x1f, R17 ;  /* 0x0000001fff0e7819 */ /* 0x000fe40000011411 */
[CC--:B------:R-:W-:Y:S01]  /*110a0*/  @!P4 LEA R12, P5, R17.reuse, R10.reuse, 0x2 ;  /* 0x0000000a110cc211 */ /* 0x0c0fe200078a10ff */
[----:B------:R4:W-:Y:S01]  /*110b0*/  @!P0 ST.E.64 desc[UR8][R2.64], R136 ;  /* 0x0000008802008985 */ /* 0x0009e2000c101b08 */
[----:B---3--:R-:W-:Y:S02]  /*110c0*/  SHF.R.S32.HI R20, RZ, 0x1f, R15 ;  /* 0x0000001fff147819 */ /* 0x008fe4000001140f */
        /* <DEDUP_REMOVED lines=9> */
.L_x_1290:
[----:B------:R-:W-:Y:S05]  /*11160*/  BSYNC B1 ;  /* 0x0000000000017941 */ /* 0x000fea0003800000 */
.L_x_1289:
[----:B------:R-:W-:Y:S01]  /*11170*/  ISETP.GE.AND P0, PT, R8, UR12, PT ;  /* 0x0000000c08007c0c */ /* 0x000fe2000bf06270 */
[----:B----4-:R3:W4:Y:S04]  /*11180*/  SHFL.IDX PT, R14, R9, 0x1, 0x1c1f ;  /* 0x003c1f00090e7f89 */ /* 0x01072800000e0000 */
[----:B------:R3:W0:Y:S08]  /*11190*/  SHFL.IDX PT, R15, R0, 0x1, 0x1c1f ;  /* 0x003c1f00000f7f89 */ /* 0x00063000000e0000 */
[----:B---3--:R-:W-:Y:S05]  /*111a0*/  @P0 BRA `(.L_x_1288) ;  /* 0x0000001800440947 */ /* 0x008fea0003800000 */
[----:B------:R-:W-:Y:S01]  /*111b0*/  ULDC UR4, c[0x0][0xac8] ;  /* 0x0002b20000047ab9 */ /* 0x000fe20000000800 */
[----:B------:R-:W-:Y:S01]  /*111c0*/  ULDC.64 UR8, c[0x0][0x208] ;  /* 0x0000820000087ab9 */ /* 0x000fe20000000a00 */
[C---:B------:R-:W-:Y:S01]  /*111d0*/  ISETP.GE.AND P4, PT, R16.reuse, UR4, PT ;  /* 0x0000000410007c0c */ /* 0x040fe2000bf86270 */
[----:B0-----:R-:W-:Y:S01]  /*111e0*/  VIADD R0, R16, 0xf0 ;  /* 0x000000f010007836 */ /* 0x001fe20000000000 */
[----:B------:R-:W-:Y:S01]  /*111f0*/  ISETP.GE.AND P5, PT, R228, UR4, PT ;  /* 0x00000004e4007c0c */ /* 0x000fe2000bfa6270 */
[----:B------:R-:W-:Y:S01]  /*11200*/  VIADD R17, R16, 0xe8 ;  /* 0x000000e810117836 */ /* 0x000fe20000000000 */
[----:B------:R-:W-:Y:S02]  /*11210*/  ISETP.GE.AND P2, PT, R227, UR4, PT ;  /* 0x00000004e3007c0c */ /* 0x000fe4000bf46270 */
[----:B------:R-:W-:-:S07]  /*11220*/  ISETP.GE.AND P1, PT, R226, UR4, PT ;  /* 0x00000004e2007c0c */ /* 0x000fce000bf26270 */
[-C--:B------:R-:W-:Y:S02]  /*11230*/  @!P4 LEA R2, P0, R16, R15.reuse, 0x2 ;  /* 0x0000000f1002c211 */ /* 0x080fe400078010ff */
[-C--:B------:R-:W-:Y:S02]  /*11240*/  @!P5 LEA R4, P3, R228, R15.reuse, 0x2 ;  /* 0x0000000fe404d211 */ /* 0x080fe400078610ff */
[-C--:B----4-:R-:W-:Y:S02]  /*11250*/  @!P4 LEA.HI.X R3, R16, R14.reuse, R173, 0x2, P0 ;  /* 0x0000000e1003c211 */ /* 0x090fe400000f14ad */
[----:B------:R-:W-:Y:S02]  /*11260*/  ISETP.GE.AND P0, PT, R225, UR4, PT ;  /* 0x00000004e1007c0c */ /* 0x000fe4000bf06270 */
[----:B------:R-:W-:Y:S01]  /*11270*/  @!P5 LEA.HI.X R5, R228, R14, R172, 0x2, P3 ;  /* 0x0000000ee405d211 */ /* 0x000fe200018f14ac */
[----:B------:R0:W-:Y:S01]  /*11280*/  @!P4 ST.E.64 desc[UR8][R2.64], R26 ;  /* 0x0000001a0200c985 */ /* 0x0001e2000c101b08 */
[----:B------:R-:W-:-:S02]  /*11290*/  @!P2 LEA R6, P6, R227, R15, 0x2 ;  /* 0x0000000fe306a211 */ /* 0x000fc400078c10ff */
[----:B------:R-:W-:Y:S01]  /*112a0*/  ISETP.GE.AND P3, PT, R224, UR4, PT ;  /* 0x00000004e0007c0c */ /* 0x000fe2000bf66270 */
[----:B------:R3:W-:Y:S01]  /*112b0*/  @!P5 ST.E.64 desc[UR8][R4.64], R30 ;  /* 0x0000001e0400d985 */ /* 0x0007e2000c101b08 */
[CC--:B------:R-:W-:Y:S02]  /*112c0*/  @!P1 LEA R8, P5, R226.reuse, R15.reuse, 0x2 ;  /* 0x0000000fe2089211 */ /* 0x0c0fe400078a10ff */
[-C--:B------:R-:W-:Y:S02]  /*112d0*/  @!P2 LEA.HI.X R7, R227, R14.reuse, R171, 0x2, P6 ;  /* 0x0000000ee307a211 */ /* 0x080fe400030f14ab */
[----:B------:R-:W-:Y:S02]  /*112e0*/  ISETP.GE.AND P4, PT, R223, UR4, PT ;  /* 0x00000004df007c0c */ /* 0x000fe4000bf86270 */
[----:B-1----:R-:W-:Y:S01]  /*112f0*/  @!P0 LEA R10, P6, R225, R15, 0x2 ;  /* 0x0000000fe10a8211 */ /* 0x002fe200078c10ff */
[----:B------:R1:W-:Y:S01]  /*11300*/  @!P2 ST.E.64 desc[UR8][R6.64], R34 ;  /* 0x000000220600a985 */ /* 0x0003e2000c101b08 */
[----:B------:R-:W-:-:S02]  /*11310*/  @!P1 LEA.HI.X R9, R226, R14, R170, 0x2, P5 ;  /* 0x0000000ee2099211 */ /* 0x000fc400028f14aa */
[----:B------:R-:W-:Y:S02]  /*11320*/  ISETP.GE.AND P5, PT, R222, UR4, PT ;  /* 0x00000004de007c0c */ /* 0x000fe4000bfa6270 */
[----:B--2---:R-:W-:Y:S01]  /*11330*/  @!P0 LEA.HI.X R11, R225, R14, R169, 0x2, P6 ;  /* 0x0000000ee10b8211 */ /* 0x004fe200030f14a9 */
[----:B------:R2:W-:Y:S01]  /*11340*/  @!P1 ST.E.64 desc[UR8][R8.64], R38 ;  /* 0x0000002608009985 */ /* 0x0005e2000c101b08 */
[-C--:B0-----:R-:W-:Y:S02]  /*11350*/  @!P3 LEA R2, P6, R224, R15.reuse, 0x2 ;  /* 0x0000000fe002b211 */ /* 0x081fe400078c10ff */
[----:B------:R-:W-:Y:S01]  /*11360*/  ISETP.GE.AND P1, PT, R220, UR4, PT ;  /* 0x00000004dc007c0c */ /* 0x000fe2000bf26270 */
[----:B------:R0:W-:Y:S01]  /*11370*/  @!P0 ST.E.64 desc[UR8][R10.64], R42 ;  /* 0x0000002a0a008985 */ /* 0x0001e2000c101b08 */
[----:B------:R-:W-:Y:S02]  /*11380*/  ISETP.GE.AND P0, PT, R221, UR4, PT ;  /* 0x00000004dd007c0c */ /* 0x000fe4000bf06270 */
[----:B---3--:R-:W-:-:S02]  /*11390*/  @!P4 LEA R4, P2, R223, R15, 0x2 ;  /* 0x0000000fdf04c211 */ /* 0x008fc400078410ff */
[-C--:B------:R-:W-:Y:S02]  /*113a0*/  @!P3 LEA.HI.X R3, R224, R14.reuse, R168, 0x2, P6 ;  /* 0x0000000ee003b211 */ /* 0x080fe400030f14a8 */
[CC--:B------:R-:W-:Y:S02]  /*113b0*/  @!P5 LEA R12, P6, R222.reuse, R15.reuse, 0x2 ;  /* 0x0000000fde0cd211 */ /* 0x0c0fe400078c10ff */
[-C--:B------:R-:W-:Y:S01]  /*113c0*/  @!P4 LEA.HI.X R5, R223, R14.reuse, R167, 0x2, P2 ;  /* 0x0000000edf05c211 */ /* 0x080fe200010f14a7 */
[----:B------:R3:W-:Y:S01]  /*113d0*/  @!P3 ST.E.64 desc[UR8][R2.64], R46 ;  /* 0x0000002e0200b985 */ /* 0x0007e2000c101b08 */
[----:B------:R-:W-:Y:S02]  /*113e0*/  ISETP.GE.AND P2, PT, R219, UR4, PT ;  /* 0x00000004db007c0c */ /* 0x000fe4000bf46270 */
[----:B------:R-:W-:Y:S01]  /*113f0*/  @!P5 LEA.HI.X R13, R222, R14, R166, 0x2, P6 ;  /* 0x0000000ede0dd211 */ /* 0x000fe200030f14a6 */
[----:B------:R4:W-:Y:S01]  /*11400*/  @!P4 ST.E.64 desc[UR8][R4.64], R50 ;  /* 0x000000320400c985 */ /* 0x0009e2000c101b08 */
[----:B-1----:R-:W-:-:S02]  /*11410*/  @!P0 LEA R6, P4, R221, R15, 0x2 ;  /* 0x0000000fdd068211 */ /* 0x002fc400078810ff */
[----:B------:R-:W-:Y:S01]  /*11420*/  ISETP.GE.AND P3, PT, R218, UR4, PT ;  /* 0x00000004da007c0c */ /* 0x000fe2000bf66270 */
[----:B------:R1:W-:Y:S01]  /*11430*/  @!P5 ST.E.64 desc[UR8][R12.64], R54 ;  /* 0x000000360c00d985 */ /* 0x0003e2000c101b08 */
[C---:B--2---:R-:W-:Y:S02]  /*11440*/  @!P1 LEA R8, P5, R220.reuse, R15, 0x2 ;  /* 0x0000000fdc089211 */ /* 0x044fe400078a10ff */
[-C--:B------:R-:W-:Y:S02]  /*11450*/  @!P0 LEA.HI.X R7, R221, R14.reuse, R165, 0x2, P4 ;  /* 0x0000000edd078211 */ /* 0x080fe400020f14a5 */
[----:B------:R-:W-:Y:S02]  /*11460*/  ISETP.GE.AND P4, PT, R217, UR4, PT ;  /* 0x00000004d9007c0c */ /* 0x000fe4000bf86270 */
[----:B------:R-:W-:Y:S01]  /*11470*/  @!P1 LEA.HI.X R9, R220, R14, R164, 0x2, P5 ;  /* 0x0000000edc099211 */ /* 0x000fe200028f14a4 */
[----:B------:R-:W-:Y:S01]  /*11480*/  @!P0 ST.E.64 desc[UR8][R6.64], R58 ;  /* 0x0000003a06008985 */ /* 0x000fe2000c101b08 */
[----:B------:R-:W-:-:S02]  /*11490*/  ISETP.GE.AND P5, PT, R216, UR4, PT ;  /* 0x00000004d8007c0c */ /* 0x000fc4000bfa6270 */
[CC--:B0-----:R-:W-:Y:S01]  /*114a0*/  @!P2 LEA R10, P6, R219.reuse, R15.reuse, 0x2 ;  /* 0x0000000fdb0aa211 */ /* 0x0c1fe200078c10ff */
[----:B------:R0:W-:Y:S01]  /*114b0*/  @!P1 ST.E.64 desc[UR8][R8.64], R62 ;  /* 0x0000003e08009985 */ /* 0x0001e2000c101b08 */
[----:B------:R-:W-:Y:S02]  /*114c0*/  ISETP.GE.AND P1, PT, R214, UR4, PT ;  /* 0x00000004d6007c0c */ /* 0x000fe4000bf26270 */
[----:B------:R-:W-:Y:S02]  /*114d0*/  @!P2 LEA.HI.X R11, R219, R14, R163, 0x2, P6 ;  /* 0x0000000edb0ba211 */ /* 0x000fe400030f14a3 */
[-C--:B---3--:R-:W-:Y:S02]  /*114e0*/  @!P3 LEA R2, P6, R218, R15.reuse, 0x2 ;  /* 0x0000000fda02b211 */ /* 0x088fe400078c10ff */
[----:B----4-:R-:W-:Y:S01]  /*114f0*/  @!P4 LEA R4, P0, R217, R15, 0x2 ;  /* 0x0000000fd904c211 */ /* 0x010fe200078010ff */
[----:B------:R2:W-:Y:S01]  /*11500*/  @!P2 ST.E.64 desc[UR8][R10.64], R66 ;  /* 0x000000420a00a985 */ /* 0x0005e2000c101b08 */
[----:B------:R-:W-:-:S02]  /*11510*/  ISETP.GE.AND P2, PT, R215, UR4, PT ;  /* 0x00000004d7007c0c */ /* 0x000fc4000bf46270 */
[-C--:B------:R-:W-:Y:S02]  /*11520*/  @!P3 LEA.HI.X R3, R218, R14.reuse, R162, 0x2, P6 ;  /* 0x0000000eda03b211 */ /* 0x080fe400030f14a2 */
[CC--:B-1----:R-:W-:Y:S02]  /*11530*/  @!P5 LEA R12, P6, R216.reuse, R15.reuse, 0x2 ;  /* 0x0000000fd80cd211 */ /* 0x0c2fe400078c10ff */
[-C--:B------:R-:W-:Y:S01]  /*11540*/  @!P4 LEA.HI.X R5, R217, R14.reuse, R161, 0x2, P0 ;  /* 0x0000000ed905c211 */ /* 0x080fe200000f14a1 */
[----:B------:R1:W-:Y:S01]  /*11550*/  @!P3 ST.E.64 desc[UR8][R2.64], R70 ;  /* 0x000000460200b985 */ /* 0x0003e2000c101b08 */
[----:B------:R-:W-:Y:S02]  /*11560*/  ISETP.GE.AND P0, PT, R213, UR4, PT ;  /* 0x00000004d5007c0c */ /* 0x000fe4000bf06270 */
[----:B------:R-:W-:Y:S01]  /*11570*/  @!P5 LEA.HI.X R13, R216, R14, R160, 0x2, P6 ;  /* 0x0000000ed80dd211 */ /* 0x000fe200030f14a0 */
[----:B------:R3:W-:Y:S01]  /*11580*/  @!P4 ST.E.64 desc[UR8][R4.64], R74 ;  /* 0x0000004a0400c985 */ /* 0x0007e2000c101b08 */
[----:B0-----:R-:W-:-:S02]  /*11590*/  @!P1 LEA R8, P3, R214, R15, 0x2 ;  /* 0x0000000fd6089211 */ /* 0x001fc400078610ff */
[-C--:B------:R-:W-:Y:S01]  /*115a0*/  @!P2 LEA R6, P6, R215, R15.reuse, 0x2 ;  /* 0x0000000fd706a211 */ /* 0x080fe200078c10ff */
[----:B------:R0:W-:Y:S01]  /*115b0*/  @!P5 ST.E.64 desc[UR8][R12.64], R78 ;  /* 0x0000004e0c00d985 */ /* 0x0001e2000c101b08 */
[----:B------:R-:W-:Y:S02]  /*115c0*/  ISETP.GE.AND P5, PT, R212, UR4, PT ;  /* 0x00000004d4007c0c */ /* 0x000fe4000bfa6270 */
        /* <DEDUP_REMOVED lines=8> */
[CC--:B-1----:R-:W-:Y:S02]  /*11650*/  @!P5 LEA R2, P2, R212.reuse, R15.reuse, 0x2 ;  /* 0x0000000fd402d211 */ /* 0x0c2fe400078410ff */
[----:B---3--:R-:W-:Y:S01]  /*11660*/  @!P4 LEA R4, P1, R211, R15, 0x2 ;  /* 0x0000000fd304c211 */ /* 0x008fe200078210ff */
[----:B------:R1:W-:Y:S01]  /*11670*/  @!P0 ST.E.64 desc[UR8][R10.64], R90 ;  /* 0x0000005a0a008985 */ /* 0x0003e2000c101b08 */
[----:B------:R-:W-:Y:S02]  /*11680*/  ISETP.GE.AND P0, PT, R209, UR4, PT ;  /* 0x00000004d1007c0c */ /* 0x000fe4000bf06270 */
[----:B------:R-:W-:Y:S02]  /*11690*/  @!P5 LEA.HI.X R3, R212, R14, R156, 0x2, P2 ;  /* 0x0000000ed403d211 */ /* 0x000fe400010f149c */
[----:B------:R-:W-:-:S02]  /*116a0*/  ISETP.GE.AND P2, PT, R208, UR4, PT ;  /* 0x00000004d0007c0c */ /* 0x000fc4000bf46270 */
[-C--:B------:R-:W-:Y:S01]  /*116b0*/  @!P4 LEA.HI.X R5, R211, R14.reuse, R155, 0x2, P1 ;  /* 0x0000000ed305c211 */ /* 0x080fe200008f149b */
[----:B------:R3:W-:Y:S01]  /*116c0*/  @!P5 ST.E.64 desc[UR8][R2.64], R94 ;  /* 0x0000005e0200d985 */ /* 0x0007e2000c101b08 */
[CC--:B0-----:R-:W-:Y:S02]  /*116d0*/  @!P3 LEA R12, P6, R210.reuse, R15.reuse, 0x2 ;  /* 0x0000000fd20cb211 */ /* 0x0c1fe400078c10ff */
[----:B------:R-:W-:Y:S01]  /*116e0*/  ISETP.GE.AND P1, PT, R207, UR4, PT ;  /* 0x00000004cf007c0c */ /* 0x000fe2000bf26270 */
[----:B------:R-:W-:Y:S01]  /*116f0*/  @!P4 ST.E.64 desc[UR8][R4.64], R98 ;  /* 0x000000620400c985 */ /* 0x000fe2000c101b08 */
[----:B------:R-:W-:Y:S02]  /*11700*/  @!P3 LEA.HI.X R13, R210, R14, R154, 0x2, P6 ;  /* 0x0000000ed20db211 */ /* 0x000fe400030f149a */
[----:B------:R-:W-:Y:S02]  /*11710*/  ISETP.GE.AND P4, PT, R206, UR4, PT ;  /* 0x00000004ce007c0c */ /* 0x000fe4000bf86270 */
[-C--:B--2---:R-:W-:Y:S01]  /*11720*/  @!P0 LEA R6, P6, R209, R15.reuse, 0x2 ;  /* 0x0000000fd1068211 */ /* 0x084fe200078c10ff */
[----:B------:R0:W-:Y:S01]  /*11730*/  @!P3 ST.E.64 desc[UR8][R12.64], R102 ;  /* 0x000000660c00b985 */ /* 0x0001e2000c101b08 */
[----:B----4-:R-:W-:-:S02]  /*11740*/  @!P2 LEA R8, P3, R208, R15, 0x2 ;  /* 0x0000000fd008a211 */ /* 0x010fc400078610ff */
[-C--:B------:R-:W-:Y:S02]  /*11750*/  @!P0 LEA.HI.X R7, R209, R14.reuse, R153, 0x2, P6 ;  /* 0x0000000ed1078211 */ /* 0x080fe400030f1499 */
[----:B------:R-:W-:Y:S02]  /*11760*/  @!P2 LEA.HI.X R9, R208, R14, R152, 0x2, P3 ;  /* 0x0000000ed009a211 */ /* 0x000fe400018f1498 */
[----:B------:R-:W-:Y:S01]  /*11770*/  ISETP.GE.AND P3, PT, R204, UR4, PT ;  /* 0x00000004cc007c0c */ /* 0x000fe2000bf66270 */
[----:B------:R2:W-:Y:S01]  /*11780*/  @!P0 ST.E.64 desc[UR8][R6.64], R106 ;  /* 0x0000006a06008985 */ /* 0x0005e2000c101b08 */
[-C--:B-1----:R-:W-:Y:S02]  /*11790*/  @!P1 LEA R10, P6, R207, R15.reuse, 0x2 ;  /* 0x0000000fcf0a9211 */ /* 0x082fe400078c10ff */
[----:B------:R-:W-:Y:S01]  /*117a0*/  ISETP.GE.AND P5, PT, R205, UR4, PT ;  /* 0x00000004cd007c0c */ /* 0x000fe2000bfa6270 */
[----:B------:R1:W-:Y:S01]  /*117b0*/  @!P2 ST.E.64 desc[UR8][R8.64], R110 ;  /* 0x0000006e0800a985 */ /* 0x0003e2000c101b08 */
[----:B---3--:R-:W-:-:S02]  /*117c0*/  @!P4 LEA R2, P0, R206, R15, 0x2 ;  /* 0x0000000fce02c211 */ /* 0x008fc400078010ff */
[-C--:B------:R-:W-:Y:S02]  /*117d0*/  @!P1 LEA.HI.X R11, R207, R14.reuse, R22, 0x2, P6 ;  /* 0x0000000ecf0b9211 */ /* 0x080fe400030f1416 */
[----:B------:R-:W-:Y:S02]  /*117e0*/  @!P4 LEA.HI.X R3, R206, R14, R237, 0x2, P0 ;  /* 0x0000000ece03c211 */ /* 0x000fe400000f14ed */
[----:B------:R-:W-:Y:S01]  /*117f0*/  ISETP.GE.AND P0, PT, R203, UR4, PT ;  /* 0x00000004cb007c0c */ /* 0x000fe2000bf06270 */
[----:B------:R-:W-:Y:S01]  /*11800*/  @!P1 ST.E.64 desc[UR8][R10.64], R114 ;  /* 0x000000720a009985 */ /* 0x000fe2000c101b08 */
[----:B0-----:R-:W-:Y:S02]  /*11810*/  @!P3 LEA R12, P2, R204, R15, 0x2 ;  /* 0x0000000fcc0cb211 */ /* 0x001fe400078410ff */
[----:B------:R-:W-:Y:S01]  /*11820*/  ISETP.GE.AND P1, PT, R17, UR4, PT ;  /* 0x0000000411007c0c */ /* 0x000fe2000bf26270 */
[----:B------:R0:W-:Y:S01]  /*11830*/  @!P4 ST.E.64 desc[UR8][R2.64], R118 ;  /* 0x000000760200c985 */ /* 0x0001e2000c101b08 */
[----:B------:R-:W-:-:S02]  /*11840*/  ISETP.GE.AND P4, PT, R202, UR4, PT ;  /* 0x00000004ca007c0c */ /* 0x000fc4000bf86270 */
[CC--:B------:R-:W-:Y:S02]  /*11850*/  @!P5 LEA R4, P6, R205.reuse, R15.reuse, 0x2 ;  /* 0x0000000fcd04d211 */ /* 0x0c0fe400078c10ff */
[-C--:B------:R-:W-:Y:S02]  /*11860*/  @!P3 LEA.HI.X R13, R204, R14.reuse, R234, 0x2, P2 ;  /* 0x0000000ecc0db211 */ /* 0x080fe400010f14ea */
[----:B------:R-:W-:Y:S02]  /*11870*/  ISETP.GE.AND P2, PT, R0, UR4, PT ;  /* 0x0000000400007c0c */ /* 0x000fe4000bf46270 */
[-C--:B------:R-:W-:Y:S02]  /*11880*/  @!P5 LEA.HI.X R5, R205, R14.reuse, R235, 0x2, P6 ;  /* 0x0000000ecd05d211 */ /* 0x080fe400030f14eb */
[C---:B--2---:R-:W-:Y:S02]  /*11890*/  @!P0 LEA R6, P6, R203.reuse, R15, 0x2 ;  /* 0x0000000fcb068211 */ /* 0x044fe400078c10ff */
[----:B-1----:R-:W-:Y:S01]  /*118a0*/  SHF.R.S32.HI R9, RZ, 0x1f, R17 ;  /* 0x0000001fff097819 */ /* 0x002fe20000011411 */
[----:B------:R1:W-:Y:S01]  /*118b0*/  @!P5 ST.E.64 desc[UR8][R4.64], R122 ;  /* 0x0000007a0400d985 */ /* 0x0003e2000c101b08 */
[----:B------:R-:W-:-:S02]  /*118c0*/  @!P0 LEA.HI.X R7, R203, R14, R233, 0x2, P6 ;  /* 0x0000000ecb078211 */ /* 0x000fc400030f14e9 */
[CC--:B0-----:R-:W-:Y:S01]  /*118d0*/  @!P4 LEA R2, P6, R202.reuse, R15.reuse, 0x2 ;  /* 0x0000000fca02c211 */ /* 0x0c1fe200078c10ff */
[----:B------:R0:W-:Y:S01]  /*118e0*/  @!P3 ST.E.64 desc[UR8][R12.64], R126 ;  /* 0x0000007e0c00b985 */ /* 0x0001e2000c101b08 */
[----:B------:R-:W-:Y:S02]  /*118f0*/  ISETP.GE.AND P5, PT, R23, UR4, PT ;  /* 0x0000000417007c0c */ /* 0x000fe4000bfa6270 */
[----:B------:R-:W-:Y:S01]  /*11900*/  @!P4 LEA.HI.X R3, R202, R14, R232, 0x2, P6 ;  /* 0x0000000eca03c211 */ /* 0x000fe200030f14e8 */
[----:B------:R0:W-:Y:S01]  /*11910*/  @!P0 ST.E.64 desc[UR8][R6.64], R130 ;  /* 0x0000008206008985 */ /* 0x0001e2000c101b08 */
[-C--:B------:R-:W-:Y:S02]  /*11920*/  @!P2 LEA R10, P6, R0, R15.reuse, 0x2 ;  /* 0x0000000f000aa211 */ /* 0x080fe400078c10ff */
[----:B------:R-:W-:Y:S01]  /*11930*/  @!P1 LEA R8, P3, R17, R15, 0x2 ;  /* 0x0000000f11089211 */ /* 0x000fe200078610ff */
[----:B------:R0:W-:Y:S01]  /*11940*/  @!P4 ST.E.64 desc[UR8][R2.64], R134 ;  /* 0x000000860200c985 */ /* 0x0001e2000c101b08 */
[----:B-1----:R-:W-:-:S02]  /*11950*/  SHF.R.S32.HI R5, RZ, 0x1f, R0 ;  /* 0x0000001fff057819 */ /* 0x002fc40000011400 */
[-C--:B------:R-:W-:Y:S02]  /*11960*/  @!P1 LEA.HI.X R9, R17, R14.reuse, R9, 0x2, P3 ;  /* 0x0000000e11099211 */ /* 0x080fe400018f1409 */
[-C--:B------:R-:W-:Y:S01]  /*11970*/  @!P2 LEA.HI.X R11, R0, R14.reuse, R5, 0x2, P6 ;  /* 0x0000000e000ba211 */ /* 0x080fe200030f1405 */
[----:B------:R-:W-:Y:S01]  /*11980*/  VIADD R0, R16, 0xf8 ;  /* 0x000000f810007836 */ /* 0x000fe20000000000 */
[----:B------:R-:W-:Y:S02]  /*11990*/  SHF.R.S32.HI R17, RZ, 0x1f, R23 ;  /* 0x0000001fff117819 */ /* 0x000fe40000011417 */
[C---:B------:R-:W-:Y:S02]  /*119a0*/  @!P5 LEA R4, P3, R23.reuse, R15, 0x2 ;  /* 0x0000000f1704d211 */ /* 0x040fe400078610ff */
[----:B------:R-:W-:Y:S02]  /*119b0*/  ISETP.GE.AND P0, PT, R0, UR4, PT ;  /* 0x0000000400007c0c */ /* 0x000fe4000bf06270 */
[----:B------:R-:W-:-:S05]  /*119c0*/  @!P5 LEA.HI.X R5, R23, R14, R17, 0x2, P3 ;  /* 0x0000000e1705d211 */ /* 0x000fca00018f1411 */
[----:B------:R0:W-:Y:S04]  /*119d0*/  @!P5 ST.E.64 desc[UR8][R4.64], R138 ;  /* 0x0000008a0400d985 */ /* 0x0001e8000c101b08 */
[----:B------:R0:W-:Y:S04]  /*119e0*/  @!P1 ST.E.64 desc[UR8][R8.64], R142 ;  /* 0x0000008e08009985 */ /* 0x0001e8000c101b08 */
[----:B------:R0:W-:Y:S01]  /*119f0*/  @!P2 ST.E.64 desc[UR8][R10.64], R146 ;  /* 0x000000920a00a985 */ /* 0x0001e2000c101b08 */
[----:B------:R-:W-:Y:S05]  /*11a00*/  @P0 BRA `(.L_x_1288) ;  /* 0x00000010002c0947 */ /* 0x000fea0003800000 */
[----:B0-----:R-:W-:Y:S01]  /*11a10*/  LEA R2, P0, R0, R15, 0x2 ;  /* 0x0000000f00027211 */ /* 0x001fe200078010ff */
[----:B------:R-:W-:Y:S01]  /*11a20*/  ULDC.64 UR8, c[0x0][0x208] ;  /* 0x0000820000087ab9 */ /* 0x000fe20000000a00 */
[----:B------:R-:W-:-:S04]  /*11a30*/  SHF.R.S32.HI R3, RZ, 0x1f, R0 ;  /* 0x0000001fff037819 */ /* 0x000fc80000011400 */
[----:B------:R-:W-:-:S05]  /*11a40*/  LEA.HI.X R3, R0, R14, R3, 0x2, P0 ;  /* 0x0000000e00037211 */ /* 0x000fca00000f1403 */
[----:B------:R0:W-:Y:S01]  /*11a50*/  ST.E.64 desc[UR8][R2.64], R150 ;  /* 0x0000009602007985 */ /* 0x0001e2000c101b08 */
[----:B------:R-:W-:Y:S05]  /*11a60*/  BRA `(.L_x_1288) ;  /* 0x0000001000147947 */ /* 0x000fea0003800000 */
.L_x_1279:
[----:B------:R-:W-:Y:S01]  /*11a70*/  ULDC.64 UR8, c[0x0][0xc00] ;  /* 0x0003000000087ab9 */ /* 0x000fe20000000a00 */
[----:B------:R-:W-:Y:S01]  /*11a80*/  R2UR UR4, R229 ;  /* 0x00000000e50472ca */ /* 0x000fe200000e0000 */
[----:B------:R-:W-:Y:S01]  /*11a90*/  UISETP.NE.U32.AND UP0, UPT, UR8, URZ, UPT ;  /* 0x0000003f0800728c */ /* 0x000fe2000bf05070 */
[----:B------:R-:W-:Y:S01]  /*11aa0*/  R2UR UR10, R22 ;  /* 0x00000000160a72ca */ /* 0x000fe200000e0000 */
[----:B------:R-:W-:Y:S02]  /*11ab0*/  ULDC.64 UR12, c[0x0][0x208] ;  /* 0x00008200000c7ab9 */ /* 0x000fe40000000a00 */
[----:B------:R-:W-:-:S03]  /*11ac0*/  UISETP.NE.AND.EX UP0, UPT, UR9, URZ, UPT, UP0 ;  /* 0x0000003f0900728c */ /* 0x000fc6000bf05300 */
[----:B------:R-:W-:-:S03]  /*11ad0*/  ULDC.64 UR8, c[0x0][0xc00] ;  /* 0x0003000000087ab9 */ /* 0x000fc60000000a00 */
[----:B------:R-:W-:Y:S02]  /*11ae0*/  PLOP3.LUT P1, PT, PT, PT, UP0, 0x80, 0x0 ;  /* 0x000000000000781c */ /* 0x000fe40003f2f008 */
[----:B------:R-:W-:-:S06]  /*11af0*/  UIMAD.WIDE UR8, UR4, 0x4, UR8 ;  /* 0x00000004040878a5 */ /* 0x000fcc000f8e0208 */
[----:B------:R-:W-:Y:S02]  /*11b00*/  IMAD.U32 R2, RZ, RZ, UR8 ;  /* 0x00000008ff027e24 */ /* 0x000fe4000f8e00ff */
[----:B------:R-:W-:Y:S01]  /*11b10*/  IMAD.U32 R3, RZ, RZ, UR9 ;  /* 0x00000009ff037e24 */ /* 0x000fe2000f8e00ff */
[----:B------:R-:W0:Y:S01]  /*11b20*/  S2R R6, SR_TID.X ;  /* 0x0000000000067919 */ /* 0x000e220000002100 */
[----:B------:R-:W-:-:S03]  /*11b30*/  ULDC.64 UR8, c[0x0][0xc08] ;  /* 0x0003020000087ab9 */ /* 0x000fc60000000a00 */
[----:B------:R-:W2:Y:S01]  /*11b40*/  @P1 LDG.E R7, desc[UR12][R2.64] ;  /* 0x0000000c02071981 */ /* 0x000ea2000c1e1900 */
[----:B------:R-:W-:-:S04]  /*11b50*/  UISETP.NE.U32.AND UP1, UPT, UR8, URZ, UPT ;  /* 0x0000003f0800728c */ /* 0x000fc8000bf25070 */
[----:B------:R-:W-:-:S06]  /*11b60*/  UISETP.NE.AND.EX UP1, UPT, UR9, URZ, UPT, UP1 ;  /* 0x0000003f0900728c */ /* 0x000fcc000bf25310 */
[----:B------:R-:W-:-:S05]  /*11b70*/  PLOP3.LUT P2, PT, PT, PT, UP1, 0x80, 0x0 ;  /* 0x000000000000781c */ /* 0x000fca0003f4f018 */
[----:B------:R-:W-:Y:S02]  /*11b80*/  @UP1 ULDC.64 UR8, c[0x0][0xc08] ;  /* 0x0003020000081ab9 */ /* 0x000fe40000000a00 */
[----:B------:R-:W-:Y:S02]  /*11b90*/  @UP1 UIMAD.WIDE UR8, UR4, 0x4, UR8 ;  /* 0x00000004040818a5 */ /* 0x000fe4000f8e0208 */
[----:B------:R-:W-:Y:S01]  /*11ba0*/  UISETP.NE.AND UP1, UPT, UR10, URZ, UPT ;  /* 0x0000003f0a00728c */ /* 0x000fe2000bf25270 */
[----:B------:R-:W-:Y:S02]  /*11bb0*/  ULDC UR4, c[0x0][0xa88] ;  /* 0x0002a20000047ab9 */ /* 0x000fe40000000800 */
[----:B------:R-:W-:Y:S02]  /*11bc0*/  IMAD.U32 R0, RZ, RZ, UR4 ;  /* 0x00000004ff007e24 */ /* 0x000fe4000f8e00ff */
[----:B------:R-:W-:Y:S02]  /*11bd0*/  IMAD.U32 R4, RZ, RZ, UR8 ;  /* 0x00000008ff047e24 */ /* 0x000fe4000f8e00ff */
[----:B------:R-:W-:Y:S01]  /*11be0*/  IMAD.U32 R5, RZ, RZ, UR9 ;  /* 0x00000009ff057e24 */ /* 0x000fe2000f8e00ff */
[----:B------:R-:W-:Y:S01]  /*11bf0*/  UMOV UR4, URZ ;  /* 0x0000003f00047c82 */ /* 0x000fe20008000000 */
[----:B0-----:R-:W-:-:S02]  /*11c00*/  VIADD R6, R6, 0xffffff80 ;  /* 0xffffff8006067836 */ /* 0x001fc40000000000 */
[----:B------:R-:W-:Y:S01]  /*11c10*/  @!UP1 ULDC UR10, c[0x0][0xad4] ;  /* 0x0002b500000a9ab9 */ /* 0x000fe20000000800 */
[----:B------:R0:W5:Y:S01]  /*11c20*/  @P2 LDG.E R0, desc[UR12][R4.64] ;  /* 0x0000000c04002981 */ /* 0x000162000c1e1900 */
[----:B------:R-:W-:Y:S01]  /*11c30*/  IMAD.U32 R22, RZ, RZ, UR10 ;  /* 0x0000000aff167e24 */ /* 0x000fe2000f8e00ff */
[----:B------:R-:W-:Y:S02]  /*11c40*/  ISETP.GT.AND P0, PT, R6, 0x7f, PT ;  /* 0x0000007f0600780c */ /* 0x000fe40003f04270 */
[----:B--2---:R-:W-:Y:S01]  /*11c50*/  @P1 R2UR UR4, R7 ;  /* 0x00000000070412ca */ /* 0x004fe200000e0000 */
[----:B0-----:R-:W-:-:S14]  /*11c60*/  @P2 BRA `(.L_x_1291) ;  /* 0x0000000000142947 */ /* 0x001fdc0003800000 */
[----:B------:R-:W-:Y:S05]  /*11c70*/  @!P1 BRA `(.L_x_1291) ;  /* 0x0000000000109947 */ /* 0x000fea0003800000 */
[----:B------:R-:W-:Y:S02]  /*11c80*/  ULDC.64 UR8, c[0x0][0x208] ;  /* 0x0000820000087ab9 */ /* 0x000fe40000000a00 */
[----:B------:R-:W2:Y:S04]  /*11c90*/  LDG.E R5, desc[UR8][R2.64] ;  /* 0x0000000802057981 */ /* 0x000ea8000c1e1900 */
[----:B-----5:R-:W2:Y:S02]  /*11ca0*/  LDG.E R0, desc[UR8][R2.64+0x4] ;  /* 0x0000040802007981 */ /* 0x020ea4000c1e1900 */
[----:B--2---:R-:W-:-:S07]  /*11cb0*/  IMAD.IADD R0, R0, 0x1, -R5 ;  /* 0x0000000100007824 */ /* 0x004fce00078e0a05 */
.L_x_1291:
[----:B------:R-:W-:Y:S01]  /*11cc0*/  R2UR UR8, R229 ;  /* 0x00000000e50872ca */ /* 0x000fe200000e0000 */
[----:B------:R-:W-:Y:S01]  /*11cd0*/  USHF.R.S32.HI UR21, URZ, 0x1f, UR4 ;  /* 0x0000001f3f157899 */ /* 0x000fe20008011404 */
[----:B------:R-:W-:Y:S11]  /*11ce0*/  BSSY B1, `(.L_x_1292) ;  /* 0x000003e000017945 */ /* 0x000ff60003800000 */
[----:B------:R-:W-:-:S02]  /*11cf0*/  USHF.R.S32.HI UR13, URZ, 0x1f, UR8 ;  /* 0x0000001f3f0d7899 */ /* 0x000fc40008011408 */
[----:B------:R-:W-:Y:S02]  /*11d00*/  USEL UR12, UR8, URZ, !UP0 ;  /* 0x0000003f080c7287 */ /* 0x000fe4000c000000 */
[----:B------:R-:W-:Y:S01]  /*11d10*/  USEL UR13, UR13, URZ, !UP0 ;  /* 0x0000003f0d0d7287 */ /* 0x000fe2000c000000 */
[----:B------:R-:W-:Y:S11]  /*11d20*/  @P0 BRA `(.L_x_1293) ;  /* 0x0000000000e40947 */ /* 0x000ff60003800000 */
[----:B------:R-:W0:Y:S01]  /*11d30*/  S2R R4, SR_TID.X ;  /* 0x0000000000047919 */ /* 0x000e220000002100 */
[----:B------:R-:W1:Y:S01]  /*11d40*/  LDC R9, c[0x0][0xbe8] ;  /* 0x0002fa00ff097b82 */ /* 0x000e620000000800 */
[----:B------:R-:W-:Y:S02]  /*11d50*/  IMAD.U32 R3, RZ, RZ, UR61 ;  /* 0x0000003dff037e24 */ /* 0x000fe4000f8e00ff */
[----:B-1---5:R-:W-:-:S03]  /*11d60*/  IMAD R2, R0, R9, RZ ;  /* 0x0000000900027224 */ /* 0x022fc600078e02ff */
[----:B0-----:R-:W-:-:S04]  /*11d70*/  IADD3 R4, R3, -0x80, R4 ;  /* 0xffffff8003047810 */ /* 0x001fc80007ffe004 */
        /* <DEDUP_REMOVED lines=17> */
[----:B------:R-:W-:Y:S02]  /*11e90*/  UIMAD.WIDE.U32 UR10, UR8, UR20, URZ ;  /* 0x00000014080a72a5 */ /* 0x000fe4000f8e003f */
[----:B------:R-:W-:Y:S01]  /*11ea0*/  UIMAD UR20, UR9, UR20, URZ ;  /* 0x00000014091472a4 */ /* 0x000fe2000f8e023f */
        /* <DEDUP_REMOVED lines=14> */
[----:B------:R-:W-:Y:S01]  /*11f90*/  IADD3 R2, P0, P1, R5, UR10, R2 ;  /* 0x0000000a05027c10 */ /* 0x000fe2000f91e002 */
[----:B------:R-:W-:Y:S01]  /*11fa0*/  IMAD R7, R9, R7, R4 ;  /* 0x0000000709077224 */ /* 0x000fe200078e0204 */
[----:B------:R-:W-:Y:S01]  /*11fb0*/  SHF.R.S32.HI R5, RZ, 0x1f, R5 ;  /* 0x0000001fff057819 */ /* 0x000fe20000011405 */
[----:B------:R-:W-:Y:S01]  /*11fc0*/  UIADD3.X UR10, UR15, UR20, UR21, UP1, UP2 ;  /* 0x000000140f0a7290 */ /* 0x000fe20008fe4415 */
[----:B------:R-:W-:Y:S01]  /*11fd0*/  IMAD.U32 R8, RZ, RZ, UR16 ;  /* 0x00000010ff087e24 */ /* 0x000fe2000f8e00ff */
        /* <DEDUP_REMOVED lines=14> */
.L_x_1293:
[----:B------:R-:W-:Y:S05]  /*120c0*/  BSYNC B1 ;  /* 0x0000000000017941 */ /* 0x000fea0003800000 */
.L_x_1292:
[----:B------:R-:W-:-:S13]  /*120d0*/  R2UR UR8, R22 ;  /* 0x00000000160872ca */ /* 0x000fda00000e0000 */
[----:B------:R-:W-:-:S06]  /*120e0*/  UISETP.GT.AND UP0, UPT, UR8, 0x1, UPT ;  /* 0x000000010800788c */ /* 0x000fcc000bf04270 */
[----:B------:R-:W-:-:S13]  /*120f0*/  PLOP3.LUT P0, PT, PT, PT, UP0, 0x80, 0x0 ;  /* 0x000000000000781c */ /* 0x000fda0003f0f008 */
[----:B------:R-:W-:Y:S05]  /*12100*/  @P0 BRA `(.L_x_1288) ;  /* 0x00000008006c0947 */ /* 0x000fea0003800000 */
[----:B------:R-:W1:Y:S01]  /*12110*/  LDC R11, c[0x0][0xbe8] ;  /* 0x0002fa00ff0b7b82 */ /* 0x000e620000000800 */
[----:B0-----:R-:W-:Y:S01]  /*12120*/  SHF.R.S32.HI R3, RZ, 0x1f, R6 ;  /* 0x0000001fff037819 */ /* 0x001fe20000011406 */
[----:B------:R-:W-:Y:S01]  /*12130*/  ULDC.64 UR10, c[0x0][0xaa0] ;  /* 0x0002a800000a7ab9 */ /* 0x000fe20000000a00 */
[----:B------:R-:W-:Y:S01]  /*12140*/  R2UR UR14, R201 ;  /* 0x00000000c90e72ca */ /* 0x000fe200000e0000 */
[----:B------:R-:W-:Y:S01]  /*12150*/  UIMAD.WIDE.U32 UR8, UR4, UR10, URZ ;  /* 0x0000000a040872a5 */ /* 0x000fe2000f8e003f */
[----:B------:R-:W-:Y:S01]  /*12160*/  LEA.HI R2, R3, R6, RZ, 0x3 ;  /* 0x0000000603027211 */ /* 0x000fe200078f18ff */
[----:B------:R-:W-:Y:S01]  /*12170*/  UIMAD UR10, UR21, UR10, URZ ;  /* 0x0000000a150a72a4 */ /* 0x000fe2000f8e023f */
[----:B------:R-:W-:Y:S02]  /*12180*/  BSSY B1, `(.L_x_1294) ;  /* 0x000004e000017945 */ /* 0x000fe40003800000 */
[----:B------:R-:W-:Y:S01]  /*12190*/  LOP3.LUT R5, R2, 0xfffffff8, RZ, 0xc0, !PT ;  /* 0xfffffff802057812 */ /* 0x000fe200078ec0ff */
[----:B------:R-:W-:Y:S01]  /*121a0*/  UIMAD UR10, UR4, UR11, UR10 ;  /* 0x0000000b040a72a4 */ /* 0x000fe2000f8e020a */
[----:B------:R-:W-:-:S03]  /*121b0*/  SHF.R.S32.HI R13, RZ, 0x3, R2 ;  /* 0x00000003ff0d7819 */ /* 0x000fc60000011402 */
[----:B------:R-:W-:Y:S01]  /*121c0*/  IMAD.IADD R8, R6, 0x1, -R5 ;  /* 0x0000000106087824 */ /* 0x000fe200078e0a05 */
[----:B------:R-:W-:-:S03]  /*121d0*/  UIADD3 UR9, UR9, UR10, URZ ;  /* 0x0000000a09097290 */ /* 0x000fc6000fffe03f */
[----:B------:R-:W-:Y:S01]  /*121e0*/  IMAD R2, R8, 0x20, R13 ;  /* 0x0000002008027824 */ /* 0x000fe200078e020d */
[----:B------:R-:W-:Y:S02]  /*121f0*/  ULDC.64 UR10, c[0x0][0xae8] ;  /* 0x0002ba00000a7ab9 */ /* 0x000fe40000000a00 */
[----:B------:R-:W-:Y:S01]  /*12200*/  UIMAD.WIDE.U32 UR8, UR14, UR10, UR8 ;  /* 0x0000000a0e0872a5 */ /* 0x000fe2000f8e0008 */
[----:B------:R-:W-:Y:S01]  /*12210*/  VIADD R6, R2, UR61 ;  /* 0x0000003d02067c36 */ /* 0x000fe20008000000 */
[----:B-1----:R-:W-:Y:S02]  /*12220*/  ISETP.NE.AND P0, PT, R11, 0x1, PT ;  /* 0x000000010b00780c */ /* 0x002fe40003f05270 */
[----:B------:R-:W-:Y:S01]  /*12230*/  UIMAD UR9, UR14, UR11, UR9 ;  /* 0x0000000b0e0972a4 */ /* 0x000fe2000f8e0209 */
[----:B------:R-:W-:Y:S02]  /*12240*/  IMAD.MOV.U32 R5, RZ, RZ, R6 ;  /* 0x000000ffff057224 */ /* 0x000fe400078e0006 */
[----:B------:R-:W-:-:S02]  /*12250*/  ULDC.64 UR10, c[0x0][0xaf0] ;  /* 0x0002bc00000a7ab9 */ /* 0x000fc40000000a00 */
[----:B------:R-:W-:-:S04]  /*12260*/  UIMAD UR13, UR13, UR10, URZ ;  /* 0x0000000a0d0d72a4 */ /* 0x000fc8000f8e023f */
[----:B------:R-:W-:Y:S02]  /*12270*/  UIMAD UR4, UR12, UR11, UR13 ;  /* 0x0000000b0c0472a4 */ /* 0x000fe4000f8e020d */
[----:B------:R-:W-:Y:S01]  /*12280*/  UIMAD.WIDE.U32 UR12, UR12, UR10, UR8 ;  /* 0x0000000a0c0c72a5 */ /* 0x000fe2000f8e0008 */
[----:B------:R-:W0:Y:S02]  /*12290*/  @P0 LDC R3, c[0x0][0xbec] ;  /* 0x0002fb00ff030b82 */ /* 0x000e240000000800 */
[----:B------:R-:W-:Y:S01]  /*122a0*/  ULDC.64 UR8, c[0x0][0xae0] ;  /* 0x0002b80000087ab9 */ /* 0x000fe20000000a00 */
[----:B------:R-:W-:-:S05]  /*122b0*/  UIADD3 UR4, UR13, UR4, URZ ;  /* 0x000000040d047290 */ /* 0x000fca000fffe03f */
[----:B------:R-:W1:Y:S01]  /*122c0*/  @P0 LDC R7, c[0x0][0xbf0] ;  /* 0x0002fc00ff070b82 */ /* 0x000e620000000800 */
[----:B0-----:R-:W-:-:S04]  /*122d0*/  @P0 IMAD.HI.U32 R2, R6, R3, RZ ;  /* 0x0000000306020227 */ /* 0x001fc800078e00ff */
[----:B------:R-:W-:Y:S02]  /*122e0*/  IMAD.U32 R3, RZ, RZ, UR13 ;  /* 0x0000000dff037e24 */ /* 0x000fe4000f8e00ff */
[----:B------:R-:W-:Y:S01]  /*122f0*/  IMAD.U32 R3, RZ, RZ, UR4 ;  /* 0x00000004ff037e24 */ /* 0x000fe2000f8e00ff */
[----:B-1----:R-:W-:Y:S01]  /*12300*/  @P0 SHF.R.U32.HI R5, RZ, R7, R2 ;  /* 0x00000007ff050219 */ /* 0x002fe20000011602 */
[----:B------:R-:W-:-:S03]  /*12310*/  IMAD.U32 R2, RZ, RZ, UR12 ;  /* 0x0000000cff027e24 */ /* 0x000fc6000f8e00ff */
[--C-:B------:R-:W-:Y:S01]  /*12320*/  SHF.R.S32.HI R4, RZ, 0x1f, R5.reuse ;  /* 0x0000001fff047819 */ /* 0x100fe20000011405 */
[----:B------:R-:W-:Y:S02]  /*12330*/  IMAD.MOV R7, RZ, RZ, -R5 ;  /* 0x000000ffff077224 */ /* 0x000fe400078e0a05 */
[----:B------:R-:W-:-:S04]  /*12340*/  IMAD.WIDE.U32 R2, R5, UR8, R2 ;  /* 0x0000000805027c25 */ /* 0x000fc8000f8e0002 */
[----:B------:R-:W-:Y:S02]  /*12350*/  IMAD R7, R11, R7, R6 ;  /* 0x000000070b077224 */ /* 0x000fe400078e0206 */
[----:B------:R-:W-:Y:S02]  /*12360*/  IMAD R4, R4, UR8, RZ ;  /* 0x0000000804047c24 */ /* 0x000fe4000f8e02ff */
[----:B------:R-:W-:Y:S02]  /*12370*/  VIADD R6, R13, UR61 ;  /* 0x0000003d0d067c36 */ /* 0x000fe40008000000 */
[----:B------:R-:W-:Y:S01]  /*12380*/  IMAD R9, R5, UR9, R4 ;  /* 0x0000000905097c24 */ /* 0x000fe2000f8e0204 */
[----:B------:R-:W-:Y:S01]  /*12390*/  SHF.R.S32.HI R4, RZ, 0x1f, R7 ;  /* 0x0000001fff047819 */ /* 0x000fe20000011407 */
[----:B------:R-:W-:Y:S01]  /*123a0*/  ULDC.64 UR8, c[0x0][0xad8] ;  /* 0x0002b60000087ab9 */ /* 0x000fe20000000a00 */
[----:B-----5:R-:W-:Y:S02]  /*123b0*/  IMAD R11, R0, R11, RZ ;  /* 0x0000000b000b7224 */ /* 0x020fe400078e02ff */
[----:B------:R-:W-:-:S02]  /*123c0*/  IMAD.IADD R3, R3, 0x1, R9 ;  /* 0x0000000103037824 */ /* 0x000fc400078e0209 */
[----:B------:R-:W-:Y:S02]  /*123d0*/  IMAD R4, R4, UR8, RZ ;  /* 0x0000000804047c24 */ /* 0x000fe4000f8e02ff */
[----:B------:R-:W-:-:S04]  /*123e0*/  IMAD.WIDE.U32 R2, R7, UR8, R2 ;  /* 0x0000000807027c25 */ /* 0x000fc8000f8e0002 */
[----:B------:R-:W-:Y:S01]  /*123f0*/  IMAD R5, R7, UR9, R4 ;  /* 0x0000000907057c24 */ /* 0x000fe2000f8e0204 */
[----:B------:R-:W-:Y:S01]  /*12400*/  ULDC.64 UR8, c[0x0][0xa80] ;  /* 0x0002a00000087ab9 */ /* 0x000fe20000000a00 */
[----:B------:R-:W-:Y:S02]  /*12410*/  VIADD R4, R6, 0x40 ;  /* 0x0000004006047836 */ /* 0x000fe40000000000 */
[----:B------:R-:W-:Y:S01]  /*12420*/  IMAD.IADD R3, R3, 0x1, R5 ;  /* 0x0000000103037824 */ /* 0x000fe200078e0205 */
[----:B------:R-:W-:Y:S01]  /*12430*/  LEA R5, P2, R2, UR8, 0x1 ;  /* 0x0000000802057c11 */ /* 0x000fe2000f8408ff */
[----:B------:R-:W-:Y:S01]  /*12440*/  VIADD R0, R6, 0x20 ;  /* 0x0000002006007836 */ /* 0x000fe20000000000 */
[-C--:B------:R-:W-:Y:S01]  /*12450*/  ISETP.GE.AND P0, PT, R4, R11.reuse, PT ;  /* 0x0000000b0400720c */ /* 0x080fe20003f06270 */
[----:B------:R-:W-:Y:S01]  /*12460*/  IMAD.SHL.U32 R7, R8, 0x8, RZ ;  /* 0x0000000808077824 */ /* 0x000fe200078e00ff */
[----:B------:R-:W-:Y:S02]  /*12470*/  LEA.HI.X R4, R2, UR9, R3, 0x1, P2 ;  /* 0x0000000902047c11 */ /* 0x000fe400090f0c03 */
[-C--:B------:R-:W-:Y:S01]  /*12480*/  ISETP.GE.AND P2, PT, R6, R11.reuse, PT ;  /* 0x0000000b0600720c */ /* 0x080fe20003f46270 */
[C---:B------:R-:W-:Y:S01]  /*12490*/  VIADD R15, R7.reuse, 0x40 ;  /* 0x00000040070f7836 */ /* 0x040fe20000000000 */
[----:B------:R-:W-:Y:S01]  /*124a0*/  ISETP.GE.AND P1, PT, R0, R11, PT ;  /* 0x0000000b0000720c */ /* 0x000fe20003f26270 */
[C---:B------:R-:W-:Y:S01]  /*124b0*/  VIADD R9, R7.reuse, 0x80 ;  /* 0x0000008007097836 */ /* 0x040fe20000000000 */
[----:B------:R0:W1:Y:S01]  /*124c0*/  SHFL.IDX PT, R2, R5, RZ, 0x181f ;  /* 0x00181fff05027589 */ /* 0x00006200000e0000 */
[----:B------:R-:W-:Y:S01]  /*124d0*/  VIADD R13, R7, 0xc0 ;  /* 0x000000c0070d7836 */ /* 0x000fe20000000000 */
[----:B------:R-:W-:-:S02]  /*124e0*/  SHF.R.S32.HI R12, RZ, 0x1f, R7 ;  /* 0x0000001fff0c7819 */ /* 0x000fc40000011407 */
[----:B------:R0:W2:Y:S01]  /*124f0*/  SHFL.IDX PT, R0, R4, RZ, 0x181f ;  /* 0x00181fff04007589 */ /* 0x0000a200000e0000 */
[----:B------:R-:W-:Y:S02]  /*12500*/  SHF.R.S32.HI R8, RZ, 0x1f, R15 ;  /* 0x0000001fff087819 */ /* 0x000fe4000001140f */
[----:B------:R-:W-:Y:S02]  /*12510*/  SHF.R.S32.HI R10, RZ, 0x1f, R9 ;  /* 0x0000001fff0a7819 */ /* 0x000fe40000011409 */
        /* <DEDUP_REMOVED lines=20> */
.L_x_1295:
[----:B------:R-:W-:Y:S05]  /*12660*/  BSYNC B1 ;  /* 0x0000000000017941 */ /* 0x000fea0003800000 */
.L_x_1294:
        /* <DEDUP_REMOVED lines=22> */
.L_x_1297:
[----:B------:R-:W-:Y:S05]  /*127d0*/  BSYNC B1 ;  /* 0x0000000000017941 */ /* 0x000fea0003800000 */
.L_x_1296:
        /* <DEDUP_REMOVED lines=22> */
.L_x_1299:
[----:B------:R-:W-:Y:S05]  /*12940*/  BSYNC B1 ;  /* 0x0000000000017941 */ /* 0x000fea0003800000 */
.L_x_1298:
[----:B0-----:R-:W-:Y:S01]  /*12950*/  VIADD R0, R6, 0x60 ;  /* 0x0000006006007836 */ /* 0x001fe20000000000 */
[----:B--2-4-:R-:W2:Y:S04]  /*12960*/  SHFL.IDX PT, R4, R4, 0x3, 0x181f ;  /* 0x00781f0004047f89 */ /* 0x014ea800000e0000 */
[----:B------:R-:W-:Y:S01]  /*12970*/  ISETP.GE.AND P0, PT, R0, R11, PT ;  /* 0x0000000b0000720c */ /* 0x000fe20003f06270 */
[----:B-1-3--:R1:W3:-:S12]  /*12980*/  SHFL.IDX PT, R2, R5, 0x3, 0x181f ;  /* 0x00781f0005027f89 */ /* 0x00a2d800000e0000 */
[----:B-1----:R-:W-:Y:S05]  /*12990*/  @P0 BRA `(.L_x_1288) ;  /* 0x0000000000480947 */ /* 0x002fea0003800000 */
[----:B------:R-:W-:Y:S01]  /*129a0*/  ULDC UR4, c[0x0][0xac8] ;  /* 0x0002b20000047ab9 */ /* 0x000fe20000000800 */
[----:B------:R-:W-:Y:S01]  /*129b0*/  ULDC.64 UR8, c[0x0][0x208] ;  /* 0x0000820000087ab9 */ /* 0x000fe20000000a00 */
[----:B------:R-:W-:Y:S02]  /*129c0*/  ISETP.GE.AND P3, PT, R7, UR4, PT ;  /* 0x0000000407007c0c */ /* 0x000fe4000bf66270 */
[----:B------:R-:W-:Y:S02]  /*129d0*/  ISETP.GE.AND P2, PT, R15, UR4, PT ;  /* 0x000000040f007c0c */ /* 0x000fe4000bf46270 */
[----:B------:R-:W-:Y:S02]  /*129e0*/  ISETP.GE.AND P1, PT, R9, UR4, PT ;  /* 0x0000000409007c0c */ /* 0x000fe4000bf26270 */
[----:B------:R-:W-:-:S07]  /*129f0*/  ISETP.GE.AND P0, PT, R13, UR4, PT ;  /* 0x000000040d007c0c */ /* 0x000fce000bf06270 */
[----:B---3--:R-:W-:-:S04]  /*12a00*/  @!P3 LEA R6, P4, R7, R2, 0x1 ;  /* 0x000000020706b211 */ /* 0x008fc800078808ff */
[----:B--2---:R-:W-:Y:S02]  /*12a10*/  @!P3 LEA.HI.X R7, R7, R4, R12, 0x1, P4 ;  /* 0x000000040707b211 */ /* 0x004fe400020f0c0c */
        /* <DEDUP_REMOVED lines=10> */
.L_x_1288:
[----:B------:R-:W-:Y:S05]  /*12ac0*/  BSYNC B0 ;  /* 0x0000000000007941 */ /* 0x000fea0003800000 */
.L_x_1278:
[----:B------:R-:W-:Y:S02]  /*12ad0*/  ULDC UR4, c[0x0][0xc3c] ;  /* 0x00030f0000047ab9 */ /* 0x000fe40000000800 */
[----:B------:R-:W-:-:S06]  /*12ae0*/  UISETP.GE.AND UP0, UPT, UR6, UR4, UPT ;  /* 0x000000040600728c */ /* 0x000fcc000bf06270 */
[----:B------:R-:W-:-:S13]  /*12af0*/  PLOP3.LUT P0, PT, PT, PT, UP0, 0x80, 0x0 ;  /* 0x000000000000781c */ /* 0x000fda0003f0f008 */
[----:B------:R-:W-:Y:S05]  /*12b00*/  @!P0 BRA `(.L_x_1300) ;  /* 0xfffffee400948947 */ /* 0x000fea000383ffff */
[----:B------:R-:W-:Y:S05]  /*12b10*/  EXIT ;  /* 0x000000000000794d */ /* 0x000fea0003800000 */
.L_x_1195:
[----:B------:R-:W-:-:S08]  /*12b20*/  NOP ;  /* 0x0000000000007918 */ /* 0x000fd00000000000 */
[----:B0-----:R-:W0:-:S00]  /*12b30*/  USETMAXREG.DEALLOC.CTAPOOL 0x18 ;  /* 0x00000018000079c8 */ /* 0x001e0000080e0500 */
        /* <DEDUP_REMOVED lines=18> */
.L_x_1301:
        /* <DEDUP_REMOVED lines=44> */
.L_x_1305:
        /* <DEDUP_REMOVED lines=39> */
[----:B------:R-:W-:-:S07]  /*13190*/  IMAD.MOV.U32 R5, RZ, RZ, R2 ;  /* 0x000000ffff057224 */ /* 0x000fce00078e0002 */
.L_x_1303:
[----:B------:R-:W-:Y:S02]  /*131a0*/  IMAD.IADD R10, R9, 0x1, -R4 ;  /* 0x00000001090a7824 */ /* 0x000fe400078e0a04 */
[----:B------:R-:W-:Y:S02]  /*131b0*/  IMAD.MOV.U32 R3, RZ, RZ, RZ ;  /* 0x000000ffff037224 */ /* 0x000fe400078e00ff */
[----:B------:R-:W-:-:S05]  /*131c0*/  IMAD R2, R5, UR5, R10 ;  /* 0x0000000505027c24 */ /* 0x000fca000f8e020a */
[----:B------:R-:W-:-:S13]  /*131d0*/  ISETP.GT.AND P0, PT, R2, UR6, PT ;  /* 0x0000000602007c0c */ /* 0x000fda000bf04270 */
[----:B------:R-:W-:-:S04]  /*131e0*/  VOTE.ANY R2, PT, !P0 ;  /* 0x0000000000027806 */ /* 0x000fc800040e0100 */
[----:B------:R-:W0:Y:S01]  /*131f0*/  POPC R9, R2 ;  /* 0x0000000200097309 */ /* 0x000e220000000000 */
[----:B------:R-:W-:Y:S01]  /*13200*/  ISETP.NE.AND P0, PT, R2, RZ, PT ;  /* 0x000000ff0200720c */ /* 0x000fe20003f05270 */
[----:B0-----:R0:W1:Y:S04]  /*13210*/  SHFL.IDX PT, R8, R8, R9, 0x1f ;  /* 0x00001f0908087589 */ /* 0x00106800000e0000 */
[----:B------:R0:W2:Y:S08]  /*13220*/  SHFL.IDX PT, R4, R7, R9, 0x1f ;  /* 0x00001f0907047589 */ /* 0x0000b000000e0000 */
[----:B------:R-:W-:Y:S05]  /*13230*/  @!P0 BRA `(.L_x_1306) ;  /* 0x0000000000088947 */ /* 0x000fea0003800000 */
[----:B------:R-:W-:-:S05]  /*13240*/  VIADD R2, R9, 0xffffffff ;  /* 0xffffffff09027836 */ /* 0x000fca0000000000 */
[----:B------:R3:W4:Y:S02]  /*13250*/  SHFL.IDX PT, R3, R5, R2, 0x1f ;  /* 0x00001f0205037589 */ /* 0x00072400000e0000 */
.L_x_1306:
[----:B----4-:R-:W-:Y:S01]  /*13260*/  IMAD R3, R3, UR5, R10 ;  /* 0x0000000503037c24 */ /* 0x010fe2000f8e020a */
[----:B-1----:R-:W-:Y:S01]  /*13270*/  ISETP.NE.AND P0, PT, R8, 0x1, PT ;  /* 0x000000010800780c */ /* 0x002fe20003f05270 */
[----:B------:R-:W-:-:S03]  /*13280*/  VIADD R14, R9, UR4 ;  /* 0x00000004090e7c36 */ /* 0x000fc60008000000 */
[----:B------:R1:W-:Y:S01]  /*13290*/  STL [R1], R3 ;  /* 0x0000000301007387 */ /* 0x0003e20000100800 */
[----:B---3--:R-:W-:-:S03]  /*132a0*/  IADD3 R5, -R3, UR6, RZ ;  /* 0x0000000603057c10 */ /* 0x008fc6000fffe1ff */
[----:B------:R1:W-:Y:S05]  /*132b0*/  STL [R1+0xc], R14 ;  /* 0x00000c0e01007387 */ /* 0x0003ea0000100800 */
[----:B------:R-:W-:Y:S05]  /*132c0*/  @!P0 BRA `(.L_x_1307) ;  /* 0x0000000000e08947 */ /* 0x000fea0003800000 */
[----:B0-2---:R-:W-:Y:S02]  /*132d0*/  IABS R7, R4 ;  /* 0x0000000400077213 */ /* 0x005fe40000000000 */
[----:B------:R-:W-:Y:S02]  /*132e0*/  IABS R9, R8 ;  /* 0x0000000800097213 */ /* 0x000fe40000000000 */
[----:B------:R-:W0:Y:S01]  /*132f0*/  I2F.RP R10, R7 ;  /* 0x00000007000a7306 */ /* 0x000e220000209400 */
[----:B------:R-:W-:-:S07]  /*13300*/  IABS R12, R5 ;  /* 0x00000005000c7213 */ /* 0x000fce0000000000 */
[----:B------:R-:W-:Y:S08]  /*13310*/  I2F.RP R13, R9 ;  /* 0x00000009000d7306 */ /* 0x000ff00000209400 */
[----:B0-----:R-:W1:Y:S02]  /*13320*/  MUFU.RCP R10, R10 ;  /* 0x0000000a000a7308 */ /* 0x001e640000001000 */
[----:B-1----:R-:W-:-:S06]  /*13330*/  VIADD R3, R10, 0xffffffe ;  /* 0x0ffffffe0a037836 */ /* 0x002fcc0000000000 */
[----:B------:R-:W0:Y:S02]  /*13340*/  F2I.FTZ.U32.TRUNC.NTZ R3, R3 ;  /* 0x0000000300037305 */ /* 0x000e24000021f000 */
[----:B0-----:R-:W-:-:S04]  /*13350*/  IMAD.MOV R2, RZ, RZ, -R3 ;  /* 0x000000ffff027224 */ /* 0x001fc800078e0a03 */
[----:B------:R-:W-:Y:S02]  /*13360*/  IMAD R11, R2, R7, RZ ;  /* 0x00000007020b7224 */ /* 0x000fe400078e02ff */
[----:B------:R-:W-:-:S04]  /*13370*/  IMAD.MOV.U32 R2, RZ, RZ, RZ ;  /* 0x000000ffff027224 */ /* 0x000fc800078e00ff */
[----:B------:R-:W-:Y:S01]  /*13380*/  IMAD.HI.U32 R11, R3, R11, R2 ;  /* 0x0000000b030b7227 */ /* 0x000fe200078e0002 */
[----:B------:R-:W-:Y:S01]  /*13390*/  IABS R3, R4 ;  /* 0x0000000400037213 */ /* 0x000fe20000000000 */
[----:B------:R-:W0:Y:S04]  /*133a0*/  MUFU.RCP R2, R13 ;  /* 0x0000000d00027308 */ /* 0x000e280000001000 */
[----:B------:R-:W-:Y:S02]  /*133b0*/  IMAD.MOV R3, RZ, RZ, -R3 ;  /* 0x000000ffff037224 */ /* 0x000fe400078e0a03 */
[----:B------:R-:W-:-:S04]  /*133c0*/  IMAD.HI.U32 R10, R11, R12, RZ ;  /* 0x0000000c0b0a7227 */ /* 0x000fc800078e00ff */
[----:B------:R-:W-:-:S05]  /*133d0*/  IMAD R12, R10, R3, R12 ;  /* 0x000000030a0c7224 */ /* 0x000fca00078e020c */
[----:B------:R-:W-:Y:S01]  /*133e0*/  ISETP.GT.U32.AND P1, PT, R7, R12, PT ;  /* 0x0000000c0700720c */ /* 0x000fe20003f24070 */
[----:B0-----:R-:W-:-:S06]  /*133f0*/  VIADD R3, R2, 0xffffffe ;  /* 0x0ffffffe02037836 */ /* 0x001fcc0000000000 */
[----:B------:R-:W0:Y:S06]  /*13400*/  F2I.FTZ.U32.TRUNC.NTZ R3, R3 ;  /* 0x0000000300037305 */ /* 0x000e2c000021f000 */
[----:B------:R-:W-:Y:S02]  /*13410*/  @!P1 IMAD.IADD R12, R12, 0x1, -R7 ;  /* 0x000000010c0c9824 */ /* 0x000fe400078e0a07 */
[----:B------:R-:W-:Y:S01]  /*13420*/  @!P1 VIADD R10, R10, 0x1 ;  /* 0x000000010a0a9836 */ /* 0x000fe20000000000 */
[----:B------:R-:W-:Y:S02]  /*13430*/  ISETP.NE.AND P1, PT, R4, RZ, PT ;  /* 0x000000ff0400720c */ /* 0x000fe40003f25270 */
[----:B------:R-:W-:Y:S01]  /*13440*/  ISETP.GE.U32.AND P0, PT, R12, R7, PT ;  /* 0x000000070c00720c */ /* 0x000fe20003f06070 */
[----:B0-----:R-:W-:-:S04]  /*13450*/  IMAD.MOV R2, RZ, RZ, -R3 ;  /* 0x000000ffff027224 */ /* 0x001fc800078e0a03 */
[----:B------:R-:W-:Y:S02]  /*13460*/  IMAD R7, R2, R9, RZ ;  /* 0x0000000902077224 */ /* 0x000fe400078e02ff */
[----:B------:R-:W-:-:S06]  /*13470*/  IMAD.MOV.U32 R2, RZ, RZ, RZ ;  /* 0x000000ffff027224 */ /* 0x000fcc00078e00ff */
[----:B------:R-:W-:Y:S02]  /*13480*/  @P0 VIADD R10, R10, 0x1 ;  /* 0x000000010a0a0836 */ /* 0x000fe40000000000 */
[----:B------:R-:W-:Y:S01]  /*13490*/  IMAD.HI.U32 R7, R3, R7, R2 ;  /* 0x0000000703077227 */ /* 0x000fe200078e0002 */
[----:B------:R-:W-:Y:S02]  /*134a0*/  LOP3.LUT R2, R5, R4, RZ, 0x3c, !PT ;  /* 0x0000000405027212 */ /* 0x000fe400078e3cff */
[----:B------:R-:W-:Y:S02]  /*134b0*/  IABS R3, R8 ;  /* 0x0000000800037213 */ /* 0x000fe40000000000 */
[----:B------:R-:W-:-:S03]  /*134c0*/  ISETP.GE.AND P2, PT, R2, RZ, PT ;  /* 0x000000ff0200720c */ /* 0x000fc60003f46270 */
[----:B------:R-:W-:-:S10]  /*134d0*/  IMAD.MOV R3, RZ, RZ, -R3 ;  /* 0x000000ffff037224 */ /* 0x000fd400078e0a03 */
[----:B------:R-:W-:Y:S01]  /*134e0*/  @!P2 IMAD.MOV R10, RZ, RZ, -R10 ;  /* 0x000000ffff0aa224 */ /* 0x000fe200078e0a0a */
[----:B------:R-:W-:-:S04]  /*134f0*/  @!P1 LOP3.LUT R10, RZ, R4, RZ, 0x33, !PT ;  /* 0x00000004ff0a9212 */ /* 0x000fc800078e33ff */
        /* <DEDUP_REMOVED lines=8> */
[----:B------:R-:W-:-:S04]  /*13580*/  LOP3.LUT R2, R10, R8, RZ, 0x3c, !PT ;  /* 0x000000080a027212 */ /* 0x000fc800078e3cff */
[----:B------:R-:W-:Y:S01]  /*13590*/  ISETP.GE.AND P2, PT, R2, RZ, PT ;  /* 0x000000ff0200720c */ /* 0x000fe20003f46270 */
[----:B------:R-:W-:-:S04]  /*135a0*/  IMAD.MOV R2, RZ, RZ, -R10 ;  /* 0x000000ffff027224 */ /* 0x000fc800078e0a0a */
[----:B------:R-:W-:Y:S02]  /*135b0*/  IMAD R2, R4, R2, R5 ;  /* 0x0000000204027224 */ /* 0x000fe400078e0205 */
        /* <DEDUP_REMOVED lines=8> */
[----:B------:R-:W-:Y:S05]  /*13640*/  BRA `(.L_x_1308) ;  /* 0x0000000000f87947 */ /* 0x000fea0003800000 */
.L_x_1307:
[----:B-1----:R-:W1:Y:S01]  /*13650*/  LDC.64 R2, c[0x0][0xc90] ;  /* 0x00032400ff027b82 */ /* 0x002e620000000a00 */
[----:B------:R-:W-:Y:S01]  /*13660*/  ULDC.64 UR6, c[0x0][0x208] ;  /* 0x0000820000067ab9 */ /* 0x000fe20000000a00 */
[----:B-1----:R-:W-:-:S05]  /*13670*/  IMAD.WIDE R2, R14, 0x4, R2 ;  /* 0x000000040e027825 */ /* 0x002fca00078e0202 */
[----:B0-----:R0:W2:Y:S02]  /*13680*/  LDG.E R7, desc[UR6][R2.64] ;  /* 0x0000000602077981 */ /* 0x0010a4000c1e1900 */
[----:B0-----:R-:W-:Y:S02]  /*13690*/  IMAD.MOV.U32 R2, RZ, RZ, RZ ;  /* 0x000000ffff027224 */ /* 0x001fe400078e00ff */
[----:B--2---:R-:W-:-:S05]  /*136a0*/  IMAD R8, R4, R7, RZ ;  /* 0x0000000704087224 */ /* 0x004fca00078e02ff */
[----:B------:R-:W-:-:S04]  /*136b0*/  IABS R9, R8 ;  /* 0x0000000800097213 */ /* 0x000fc80000000000 */
[----:B------:R-:W0:Y:S08]  /*136c0*/  I2F.RP R10, R9 ;  /* 0x00000009000a7306 */ /* 0x000e300000209400 */
[----:B0-----:R-:W0:Y:S02]  /*136d0*/  MUFU.RCP R10, R10 ;  /* 0x0000000a000a7308 */ /* 0x001e240000001000 */
[----:B0-----:R-:W-:-:S06]  /*136e0*/  VIADD R11, R10, 0xffffffe ;  /* 0x0ffffffe0a0b7836 */ /* 0x001fcc0000000000 */
[----:B------:R-:W0:Y:S02]  /*136f0*/  F2I.FTZ.U32.TRUNC.NTZ R3, R11 ;  /* 0x0000000b00037305 */ /* 0x000e24000021f000 */
[----:B0-----:R-:W-:-:S04]  /*13700*/  IMAD.MOV R12, RZ, RZ, -R3 ;  /* 0x000000ffff0c7224 */ /* 0x001fc800078e0a03 */
[----:B------:R-:W-:-:S04]  /*13710*/  IMAD R13, R12, R9, RZ ;  /* 0x000000090c0d7224 */ /* 0x000fc800078e02ff */
[----:B------:R-:W-:Y:S01]  /*13720*/  IMAD.HI.U32 R2, R3, R13, R2 ;  /* 0x0000000d03027227 */ /* 0x000fe200078e0002 */
[----:B------:R-:W-:Y:S02]  /*13730*/  IABS R13, R5 ;  /* 0x00000005000d7213 */ /* 0x000fe40000000000 */
[----:B------:R-:W-:-:S03]  /*13740*/  IABS R3, R8 ;  /* 0x0000000800037213 */ /* 0x000fc60000000000 */
[----:B------:R-:W-:-:S04]  /*13750*/  IMAD.HI.U32 R2, R2, R13, RZ ;  /* 0x0000000d02027227 */ /* 0x000fc800078e00ff */
[----:B------:R-:W-:-:S04]  /*13760*/  IMAD.MOV R3, RZ, RZ, -R3 ;  /* 0x000000ffff037224 */ /* 0x000fc800078e0a03 */
        /* <DEDUP_REMOVED lines=11> */
[----:B------:R-:W-:Y:S02]  /*13820*/  IMAD R9, R7, R2, RZ ;  /* 0x0000000207097224 */ /* 0x000fe400078e02ff */
[----:B------:R-:W-:Y:S02]  /*13830*/  IMAD.MOV R2, RZ, RZ, -R2 ;  /* 0x000000ffff027224 */ /* 0x000fe400078e0a02 */
[----:B------:R-:W-:Y:S02]  /*13840*/  IMAD.MOV R10, RZ, RZ, -R9 ;  /* 0x000000ffff0a7224 */ /* 0x000fe400078e0a09 */
[----:B------:R-:W-:Y:S02]  /*13850*/  IMAD R8, R8, R2, R5 ;  /* 0x0000000208087224 */ /* 0x000fe400078e0205 */
[----:B------:R-:W-:Y:S01]  /*13860*/  IMAD.MOV.U32 R2, RZ, RZ, RZ ;  /* 0x000000ffff027224 */ /* 0x000fe200078e00ff */
[----:B------:R-:W-:Y:S02]  /*13870*/  VIADDMNMX R7, R10, UR5, R7, PT ;  /* 0x000000050a077c46 */ /* 0x000fe4000b800107 */
[----:B------:R-:W-:-:S02]  /*13880*/  IADD3 R9, R9, 0x1000000, R8 ;  /* 0x0100000009097810 */ /* 0x000fc40007ffe008 */
[----:B------:R-:W-:-:S04]  /*13890*/  IABS R10, R7 ;  /* 0x00000007000a7213 */ /* 0x000fc80000000000 */
[----:B------:R-:W0:Y:S08]  /*138a0*/  I2F.RP R11, R10 ;  /* 0x0000000a000b7306 */ /* 0x000e300000209400 */
[----:B0-----:R-:W0:Y:S02]  /*138b0*/  MUFU.RCP R11, R11 ;  /* 0x0000000b000b7308 */ /* 0x001e240000001000 */
[----:B0-----:R-:W-:Y:S01]  /*138c0*/  VIADD R3, R11, 0xffffffe ;  /* 0x0ffffffe0b037836 */ /* 0x001fe20000000000 */
[----:B------:R-:W-:-:S05]  /*138d0*/  IABS R11, R7 ;  /* 0x00000007000b7213 */ /* 0x000fca0000000000 */
[----:B------:R-:W0:Y:S02]  /*138e0*/  F2I.FTZ.U32.TRUNC.NTZ R3, R3 ;  /* 0x0000000300037305 */ /* 0x000e24000021f000 */
[----:B0-----:R-:W-:-:S04]  /*138f0*/  IMAD.MOV R5, RZ, RZ, -R3 ;  /* 0x000000ffff057224 */ /* 0x001fc800078e0a03 */
[----:B------:R-:W-:-:S04]  /*13900*/  IMAD R5, R5, R10, RZ ;  /* 0x0000000a05057224 */ /* 0x000fc800078e02ff */
[----:B------:R-:W-:Y:S01]  /*13910*/  IMAD.HI.U32 R2, R3, R5, R2 ;  /* 0x0000000503027227 */ /* 0x000fe200078e0002 */
[----:B------:R-:W-:-:S03]  /*13920*/  IABS R5, R8 ;  /* 0x0000000800057213 */ /* 0x000fc60000000000 */
[----:B------:R-:W-:Y:S02]  /*13930*/  IMAD.MOV R3, RZ, RZ, -R11 ;  /* 0x000000ffff037224 */ /* 0x000fe400078e0a0b */
        /* <DEDUP_REMOVED lines=11> */
[----:B------:R-:W-:Y:S01]  /*139f0*/  @!P1 LOP3.LUT R2, RZ, R7, RZ, 0x33, !PT ;  /* 0x00000007ff029212 */ /* 0x000fe200078e33ff */
[----:B------:R-:W-:-:S04]  /*13a00*/  IMAD.MOV R7, RZ, RZ, -R7 ;  /* 0x000000ffff077224 */ /* 0x000fc800078e0a07 */
[----:B------:R-:W-:-:S05]  /*13a10*/  IMAD R3, R2, R7, R9 ;  /* 0x0000000702037224 */ /* 0x000fca00078e0209 */
[----:B------:R1:W-:Y:S02]  /*13a20*/  STL [R1+0x8], R3 ;  /* 0x0000080301007387 */ /* 0x0003e40000100800 */
.L_x_1308:
[----:B01----:R-:W-:-:S05]  /*13a30*/  LOP3.LUT R3, RZ, R2, RZ, 0x33, !PT ;  /* 0x00000002ff037212 */ /* 0x003fca00078e33ff */
[----:B------:R-:W-:-:S05]  /*13a40*/  IMAD.IADD R2, R4, 0x1, R3 ;  /* 0x0000000104027824 */ /* 0x000fca00078e0203 */
[----:B------:R1:W-:Y:S01]  /*13a50*/  STL [R1+0x4], R2 ;  /* 0x0000040201007387 */ /* 0x0003e20000100800 */
[----:B------:R-:W-:Y:S05]  /*13a60*/  BRA `(.L_x_1309) ;  /* 0x0000000000107947 */ /* 0x000fea0003800000 */
.L_x_1304:
[----:B------:R-:W-:Y:S01]  /*13a70*/  IMAD.U32 R2, RZ, RZ, UR6 ;  /* 0x00000006ff027e24 */ /* 0x000fe2000f8e00ff */
[----:B------:R0:W-:Y:S04]  /*13a80*/  STL [R1+0x4], RZ ;  /* 0x000004ff01007387 */ /* 0x0001e80000100800 */
[----:B------:R0:W-:Y:S04]  /*13a90*/  STL [R1+0x8], RZ ;  /* 0x000008ff01007387 */ /* 0x0001e80000100800 */
[----:B------:R0:W-:Y:S02]  /*13aa0*/  STL [R1], R2 ;  /* 0x0000000201007387 */ /* 0x0001e40000100800 */
.L_x_1309:
[----:B------:R-:W2:Y:S04]  /*13ab0*/  LDL R8, [R1] ;  /* 0x0000000001087983 */ /* 0x000ea80000100800 */
[----:B------:R-:W2:Y:S04]  /*13ac0*/  LDL R9, [R1+0x4] ;  /* 0x0000040001097983 */ /* 0x000ea80000100800 */
[----:B------:R-:W2:Y:S04]  /*13ad0*/  LDL R10, [R1+0x8] ;  /* 0x00000800010a7983 */ /* 0x000ea80000100800 */
[----:B------:R-:W2:Y:S01]  /*13ae0*/  LDL R11, [R1+0xc] ;  /* 0x00000c00010b7983 */ /* 0x000ea20000100800 */
[----:B------:R-:W-:-:S13]  /*13af0*/  ISETP.NE.AND P0, PT, R0, RZ, PT ;  /* 0x000000ff0000720c */ /* 0x000fda0003f05270 */
[----:B------:R-:W3:Y:S01]  /*13b00*/  @!P0 S2R R3, SR_CgaCtaId ;  /* 0x0000000000038919 */ /* 0x000ee20000008800 */
[----:B------:R-:W-:-:S04]  /*13b10*/  @!P0 MOV R0, 0x400 ;  /* 0x0000040000008802 */ /* 0x000fc80000000f00 */
[----:B---3--:R-:W-:-:S05]  /*13b20*/  @!P0 LEA R0, R3, R0, 0x18 ;  /* 0x0000000003008211 */ /* 0x008fca00078ec0ff */
[----:B--2---:R2:W-:Y:S01]  /*13b30*/  @!P0 STS.128 [R0+0x308d0], R8 ;  /* 0x0308d00800008388 */ /* 0x0045e20000000c00 */
[----:B------:R-:W-:Y:S06]  /*13b40*/  BAR.ARV 0x5, 0x180 ;  /* 0x0146000000007b1d */ /* 0x000fec0000002000 */
.L_x_1302:
[----:B--2---:R-:W2:Y:S01]  /*13b50*/  LDL R0, [R1+0xc] ;  /* 0x00000c0001007983 */ /* 0x004ea20000100800 */
[----:B------:R-:W-:Y:S01]  /*13b60*/  ULDC UR4, c[0x0][0xc3c] ;  /* 0x00030f0000047ab9 */ /* 0x000fe20000000800 */
[----:B------:R-:W-:Y:S01]  /*13b70*/  IMAD.MOV.U32 R19, RZ, RZ, RZ ;  /* 0x000000ffff137224 */ /* 0x000fe200078e00ff */
[----:B--2---:R-:W-:Y:S01]  /*13b80*/  ISETP.GE.AND P0, PT, R0, UR4, PT ;  /* 0x0000000400007c0c */ /* 0x004fe2000bf06270 */
[----:B------:R-:W-:-:S05]  /*13b90*/  IMAD.MOV.U32 R0, RZ, RZ, 0x1 ;  /* 0x00000001ff007424 */ /* 0x000fca00078e00ff */
[----:B------:R2:W-:Y:S04]  /*13ba0*/  STL [R1+0x10], R0 ;  /* 0x0000100001007387 */ /* 0x0005e80000100800 */
[----:B------:R2:W-:Y:S03]  /*13bb0*/  STL [R1+0x50], RZ ;  /* 0x000050ff01007387 */ /* 0x0005e60000100800 */
[----:B------:R-:W-:Y:S05]  /*13bc0*/  @P0 BRA `(.L_x_1310) ;  /* 0x0000006c00240947 */ /* 0x000fea0003800000 */
[----:B------:R-:W4:Y:S01]  /*13bd0*/  S2UR UR5, SR_CgaCtaId ;  /* 0x00000000000579c3 */ /* 0x000f220000008800 */
[C---:B--2---:R-:W-:Y:S01]  /*13be0*/  IMAD.SHL.U32 R0, R6.reuse, 0x8, RZ ;  /* 0x0000000806007824 */ /* 0x044fe200078e00ff */
[----:B------:R-:W-:Y:S01]  /*13bf0*/  LOP3.LUT R4, R6, 0x7f, RZ, 0xc0, !PT ;  /* 0x0000007f06047812 */ /* 0x000fe200078ec0ff */
[----:B------:R-:W-:Y:S01]  /*13c00*/  UMOV UR4, 0x400 ;  /* 0x0000040000047882 */ /* 0x000fe20000000000 */
[----:B------:R-:W-:Y:S01]  /*13c10*/  BSSY B8, `(.L_x_1310) ;  /* 0x00006c4000087945 */ /* 0x000fe20003800000 */
[----:B------:R-:W-:Y:S01]  /*13c20*/  IMAD.MOV.U32 R19, RZ, RZ, RZ ;  /* 0x000000ffff137224 */ /* 0x000fe200078e00ff */
[----:B------:R-:W-:Y:S01]  /*13c30*/  LOP3.LUT R3, R0, 0x1f8, RZ, 0xc0, !PT ;  /* 0x000001f800037812 */ /* 0x000fe200078ec0ff */
[----:B01----:R-:W-:Y:S01]  /*13c40*/  IMAD.SHL.U32 R2, R4, 0x8, RZ ;  /* 0x0000000804027824 */ /* 0x003fe200078e00ff */
        /* <DEDUP_REMOVED lines=9> */
[----:B----4-:R-:W-:-:S06]  /*13ce0*/  ULEA UR4, UR5, UR4, 0x18 ;  /* 0x0000000405047291 */ /* 0x010fcc000f8ec03f */
[----:B------:R-:W-:-:S04]  /*13cf0*/  IMAD.U32 R18, RZ, RZ, UR4 ;  /* 0x00000004ff127e24 */ /* 0x000fc8000f8e00ff */
[----:B------:R-:W-:-:S05]  /*13d00*/  IMAD R3, R3, 0x2, R18 ;  /* 0x0000000203037824 */ /* 0x000fca00078e0212 */
[----:B------:R0:W-:Y:S04]  /*13d10*/  STL [R1+0x20], R3 ;  /* 0x0000200301007387 */ /* 0x0001e80000100800 */
[----:B------:R-:W-:Y:S04]  /*13d20*/  STL [R1+0x50], RZ ;  /* 0x000050ff01007387 */ /* 0x000fe80000100800 */
[----:B------:R1:W-:Y:S01]  /*13d30*/  STL [R1+0x10], R2 ;  /* 0x0000100201007387 */ /* 0x0003e20000100800 */
[C---:B0-----:R-:W-:Y:S02]  /*13d40*/  LOP3.LUT R3, R0.reuse, 0x40, RZ, 0xfc, !PT ;  /* 0x0000004000037812 */ /* 0x041fe400078efcff */
[----:B-1----:R-:W-:-:S02]  /*13d50*/  LOP3.LUT R2, R0, 0x80, RZ, 0xfc, !PT ;  /* 0x0000008000027812 */ /* 0x002fc400078efcff */
[----:B------:R-:W-:-:S07]  /*13d60*/  LOP3.LUT R0, R0, 0xc0, RZ, 0xfc, !PT ;  /* 0x000000c000007812 */ /* 0x000fce00078efcff */
.L_x_1433:
[----:B---3--:R-:W2:Y:S01]  /*13d70*/  LDL R9, [R1+0xc] ;  /* 0x00000c0001097983 */ /* 0x008ea20000100800 */
[----:B------:R-:W-:Y:S05]  /*13d80*/  YIELD ;  /* 0x0000000000007946 */ /* 0x000fea0003800000 */
[----:B------:R-:W-:Y:S01]  /*13d90*/  ULDC.64 UR4, c[0x0][0xa28] ;  /* 0x00028a0000047ab9 */ /* 0x000fe20000000a00 */
[----:B------:R-:W-:Y:S01]  /*13da0*/  IMAD.MOV.U32 R0, RZ, RZ, RZ ;  /* 0x000000ffff007224 */ /* 0x000fe200078e00ff */
[----:B------:R-:W-:Y:S01]  /*13db0*/  ISETP.NE.U32.AND P0, PT, RZ, UR4, PT ;  /* 0x00000004ff007c0c */ /* 0x000fe2000bf05070 */
[----:B01----:R-:W0:Y:S01]  /*13dc0*/  LDC.64 R4, c[0x0][0xa00] ;  /* 0x00028000ff047b82 */ /* 0x003e220000000a00 */
[----:B------:R-:W-:Y:S01]  /*13dd0*/  ULDC.64 UR8, c[0x0][0x208] ;  /* 0x0000820000087ab9 */ /* 0x000fe20000000a00 */
[----:B------:R-:W-:Y:S01]  /*13de0*/  IMAD.MOV.U32 R10, RZ, RZ, RZ ;  /* 0x000000ffff0a7224 */ /* 0x000fe200078e00ff */
[----:B------:R-:W-:Y:S01]  /*13df0*/  ISETP.NE.AND.EX P0, PT, RZ, UR5, PT, P0 ;  /* 0x00000005ff007c0c */ /* 0x000fe2000bf05300 */
[----:B------:R-:W-:Y:S01]  /*13e00*/  ULDC.64 UR4, c[0x0][0xa18] ;  /* 0x0002860000047ab9 */ /* 0x000fe20000000a00 */
[----:B------:R-:W-:-:S11]  /*13e10*/  ULDC.64 UR6, c[0x0][0xa08] ;  /* 0x0002820000067ab9 */ /* 0x000fd60000000a00 */
[----:B------:R-:W2:Y:S02]  /*13e20*/  @P0 LDC.64 R2, c[0x0][0xa28] ;  /* 0x00028a00ff020b82 */ /* 0x000ea40000000a00 */
[----:B--2---:R-:W-:-:S05]  /*13e30*/  @P0 IMAD.WIDE R2, R9, 0x4, R2 ;  /* 0x0000000409020825 */ /* 0x004fca00078e0202 */
[----:B------:R1:W5:Y:S01]  /*13e40*/  @P0 LDG.E R0, desc[UR8][R2.64] ;  /* 0x0000000802000981 */ /* 0x000362000c1e1900 */
[----:B------:R-:W-:Y:S01]  /*13e50*/  ISETP.NE.U32.AND P0, PT, RZ, UR4, PT ;  /* 0x00000004ff007c0c */ /* 0x000fe2000bf05070 */
[----:B0-----:R-:W-:Y:S01]  /*13e60*/  IMAD.WIDE R4, R9, 0x4, R4 ;  /* 0x0000000409047825 */ /* 0x001fe200078e0204 */
[----:B------:R-:W-:Y:S02]  /*13e70*/  ISETP.NE.U32.AND P1, PT, RZ, UR6, PT ;  /* 0x00000006ff007c0c */ /* 0x000fe4000bf25070 */
[----:B------:R-:W-:Y:S01]  /*13e80*/  ISETP.NE.AND.EX P2, PT, RZ, UR5, PT, P0 ;  /* 0x00000005ff007c0c */ /* 0x000fe2000bf45300 */
[----:B------:R-:W-:Y:S01]  /*13e90*/  ULDC.64 UR4, c[0x0][0xa00] ;  /* 0x0002800000047ab9 */ /* 0x000fe20000000a00 */
[----:B------:R-:W-:Y:S01]  /*13ea0*/  ISETP.NE.AND.EX P1, PT, RZ, UR7, PT, P1 ;  /* 0x00000007ff007c0c */ /* 0x000fe2000bf25310 */
[----:B------:R-:W-:Y:S01]  /*13eb0*/  IMAD.MOV.U32 R8, RZ, RZ, RZ ;  /* 0x000000ffff087224 */ /* 0x000fe200078e00ff */
[----:B------:R-:W-:Y:S01]  /*13ec0*/  ISETP.NE.U32.AND P0, PT, RZ, UR4, PT ;  /* 0x00000004ff007c0c */ /* 0x000fe2000bf05070 */
[----:B-1----:R-:W0:Y:S03]  /*13ed0*/  LDC.64 R2, c[0x0][0xa08] ;  /* 0x00028200ff027b82 */ /* 0x002e260000000a00 */
[----:B------:R-:W-:-:S05]  /*13ee0*/  ISETP.NE.AND.EX P0, PT, RZ, UR5, PT, P0 ;  /* 0x00000005ff007c0c */ /* 0x000fca000bf05300 */
[----:B------:R-:W1:Y:S08]  /*13ef0*/  @P2 LDC.64 R6, c[0x0][0xa18] ;  /* 0x00028600ff062b82 */ /* 0x000e700000000a00 */
[----:B------:R-:W2:Y:S01]  /*13f00*/  @P0 LDG.E R10, desc[UR8][R4.64] ;  /* 0x00000008040a0981 */ /* 0x000ea2000c1e1900 */
[----:B------:R-:W-:Y:S01]  /*13f10*/  ULDC UR4, c[0x0][0x288] ;  /* 0x0000a20000047ab9 */ /* 0x000fe20000000800 */
[----:B0-----:R-:W-:-:S05]  /*13f20*/  IMAD.WIDE R2, R9, 0x4, R2 ;  /* 0x0000000409027825 */ /* 0x001fca00078e0202 */
[----:B------:R-:W5:Y:S01]  /*13f30*/  @P1 LDG.E R8, desc[UR8][R2.64] ;  /* 0x0000000802081981 */ /* 0x000f62000c1e1900 */
[----:B-1----:R-:W-:-:S03]  /*13f40*/  @P2 IMAD.WIDE R6, R9, 0x4, R6 ;  /* 0x0000000409062825 */ /* 0x002fc600078e0206 */
[----:B--2---:R0:W-:Y:S02]  /*13f50*/  STL [R1+0x30], R10 ;  /* 0x0000300a01007387 */ /* 0x0041e40000100800 */
[----:B0-----:R-:W-:Y:S01]  /*13f60*/  IMAD.U32 R10, RZ, RZ, UR4 ;  /* 0x00000004ff0a7e24 */ /* 0x001fe2000f8e00ff */
[----:B------:R-:W-:-:S05]  /*13f70*/  ULDC.64 UR4, c[0x0][0x418] ;  /* 0x0001060000047ab9 */ /* 0x000fca0000000a00 */
        /* <DEDUP_REMOVED lines=12> */
[----:B------:R-:W0:Y:S04]  /*14040*/  LDG.E R7, desc[UR4][R4.64] ;  /* 0x0000000404077981 */ /* 0x000e28000c1e1900 */
[----:B------:R-:W0:Y:S02]  /*14050*/  LDG.E R4, desc[UR4][R4.64+0x4] ;  /* 0x0000040404047981 */ /* 0x000e24000c1e1900 */
[----:B0-----:R-:W-:-:S05]  /*14060*/  IMAD.IADD R10, R4, 0x1, -R7 ;  /* 0x00000001040a7824 */ /* 0x001fca00078e0a07 */
[----:B------:R1:W-:Y:S02]  /*14070*/  STL [R1+0x2c], R10 ;  /* 0x00002c0a01007387 */ /* 0x0003e40000100800 */
.L_x_1311:
[----:B------:R-:W2:Y:S01]  /*14080*/  LDL.LU R5, [R1+0x8] ;  /* 0x0000080001057983 */ /* 0x000ea20000300800 */
[----:B------:R-:W-:Y:S02]  /*14090*/  ULDC.64 UR4, c[0x0][0xa20] ;  /* 0x0002880000047ab9 */ /* 0x000fe40000000a00 */
[----:B------:R-:W-:-:S04]  /*140a0*/  ISETP.NE.U32.AND P0, PT, RZ, UR4, PT ;  /* 0x00000004ff007c0c */ /* 0x000fc8000bf05070 */
[----:B------:R-:W-:Y:S02]  /*140b0*/  ISETP.NE.AND.EX P0, PT, RZ, UR5, PT, P0 ;  /* 0x00000005ff007c0c */ /* 0x000fe4000bf05300 */
[C---:B--2---:R-:W-:Y:S02]  /*140c0*/  LOP3.LUT R7, R5.reuse, 0xff000000, RZ, 0xc0, !PT ;  /* 0xff00000005077812 */ /* 0x044fe400078ec0ff */
[C---:B------:R-:W-:Y:S02]  /*140d0*/  LOP3.LUT R4, R5.reuse, 0xff0000, RZ, 0xc0, !PT ;  /* 0x00ff000005047812 */ /* 0x040fe400078ec0ff */
[----:B------:R-:W-:Y:S02]  /*140e0*/  SHF.R.U32.HI R7, RZ, 0x8, R7 ;  /* 0x00000008ff077819 */ /* 0x000fe40000011607 */
[----:B------:R-:W-:Y:S02]  /*140f0*/  LOP3.LUT R16, R5, 0xffff, RZ, 0xc0, !PT ;  /* 0x0000ffff05107812 */ /* 0x000fe400078ec0ff */
[----:B------:R-:W-:Y:S01]  /*14100*/  LEA.HI R7, R4, R7, RZ, 0x10 ;  /* 0x0000000704077211 */ /* 0x000fe200078f80ff */
[----:B-----5:R-:W-:-:S05]  /*14110*/  IMAD.IADD R4, R8, 0x1, R0 ;  /* 0x0000000108047824 */ /* 0x020fca00078e0200 */
[----:B------:R2:W-:Y:S01]  /*14120*/  STL [R1+0x14], R4 ;  /* 0x0000140401007387 */ /* 0x0005e20000100800 */
[----:B------:R-:W-:Y:S05]  /*14130*/  @!P0 BRA `(.L_x_1312) ;  /* 0x0000000000148947 */ /* 0x000fea0003800000 */
[----:B------:R-:W3:Y:S01]  /*14140*/  LDC.64 R2, c[0x0][0xa20] ;  /* 0x00028800ff027b82 */ /* 0x000ee20000000a00 */
[----:B------:R-:W-:Y:S01]  /*14150*/  ULDC.64 UR4, c[0x0][0x208] ;  /* 0x0000820000047ab9 */ /* 0x000fe20000000a00 */
[----:B---3--:R-:W-:-:S05]  /*14160*/  IMAD.WIDE R2, R9, 0x4, R2 ;  /* 0x0000000409027825 */ /* 0x008fca00078e0202 */
[----:B------:R3:W5:Y:S01]  /*14170*/  LDG.E R6, desc[UR4][R2.64] ;  /* 0x0000000402067981 */ /* 0x000762000c1e1900 */
[----:B------:R-:W-:Y:S05]  /*14180*/  BRA `(.L_x_1313) ;  /* 0x0000000000147947 */ /* 0x000fea0003800000 */
.L_x_1312:
[----:B------:R-:W-:Y:S05]  /*14190*/  @!P1 BRA `(.L_x_1313) ;  /* 0x0000000000109947 */ /* 0x000fea0003800000 */
[----:B------:R-:W-:Y:S02]  /*141a0*/  ULDC.64 UR4, c[0x0][0x208] ;  /* 0x0000820000047ab9 */ /* 0x000fe40000000a00 */
[----:B------:R-:W3:Y:S04]  /*141b0*/  LDG.E R6, desc[UR4][R2.64] ;  /* 0x0000000402067981 */ /* 0x000ee8000c1e1900 */
[----:B------:R-:W3:Y:S02]  /*141c0*/  LDG.E R2, desc[UR4][R2.64+0x4] ;  /* 0x0000040402027981 */ /* 0x000ee4000c1e1900 */
[----:B---3--:R-:W-:-:S07]  /*141d0*/  IMAD.IADD R6, R2, 0x1, -R6 ;  /* 0x0000000102067824 */ /* 0x008fce00078e0a06 */
.L_x_1313:
[----:B--2---:R-:W2:Y:S01]  /*141e0*/  LDL.LU R4, [R1+0x4] ;  /* 0x0000040001047983 */ /* 0x004ea20000300800 */
[----:B---3--:R-:W3:Y:S01]  /*141f0*/  LDC R2, c[0x0][0x448] ;  /* 0x00011200ff027b82 */ /* 0x008ee20000000800 */
[----:B-----5:R-:W-:Y:S01]  /*14200*/  IMAD.IADD R0, R6, 0x1, -R0 ;  /* 0x0000000106007824 */ /* 0x020fe200078e0a00 */
[----:B---3--:R-:W-:-:S13]  /*14210*/  ISETP.NE.AND P1, PT, R2, 0x1, PT ;  /* 0x000000010200780c */ /* 0x008fda0003f25270 */
[----:B------:R-:W3:Y:S08]  /*14220*/  @P1 LDC R3, c[0x0][0x44c] ;  /* 0x00011300ff031b82 */ /* 0x000ef00000000800 */
[----:B------:R-:W4:Y:S01]  /*14230*/  @P1 LDC R2, c[0x0][0x450] ;  /* 0x00011400ff021b82 */ /* 0x000f220000000800 */
[----:B--2---:R-:W-:-:S04]  /*14240*/  IMAD.SHL.U32 R11, R4, 0x80, RZ ;  /* 0x00000080040b7824 */ /* 0x004fc800078e00ff */
[----:B------:R-:W-:Y:S01]  /*14250*/  VIADD R4, R11, 0x7f ;  /* 0x0000007f0b047836 */ /* 0x000fe20000000000 */
[----:B------:R2:W-:Y:S03]  /*14260*/  STL [R1+0x28], R11 ;  /* 0x0000280b01007387 */ /* 0x0005e60000100800 */
[----:B---3--:R-:W-:-:S04]  /*14270*/  @P1 IMAD.HI.U32 R3, R4, R3, RZ ;  /* 0x0000000304031227 */ /* 0x008fc800078e00ff */
[----:B------:R-:W-:Y:S01]  /*14280*/  IMAD.MOV.U32 R6, RZ, RZ, R4 ;  /* 0x000000ffff067224 */ /* 0x000fe200078e0004 */
[----:B----4-:R-:W-:Y:S01]  /*14290*/  @P1 SHF.R.U32.HI R6, RZ, R2, R3 ;  /* 0x00000002ff061219 */ /* 0x010fe20000011603 */
[----:B------:R-:W-:-:S05]  /*142a0*/  VIADD R4, R0, 0x3f ;  /* 0x0000003f00047836 */ /* 0x000fca0000000000 */
[----:B------:R-:W-:-:S04]  /*142b0*/  SHF.R.S32.HI R2, RZ, 0x1f, R4 ;  /* 0x0000001fff027819 */ /* 0x000fc80000011404 */
[----:B------:R-:W-:Y:S02]  /*142c0*/  LEA.HI R4, R2, R4, RZ, 0x6 ;  /* 0x0000000402047211 */ /* 0x000fe400078f30ff */
[----:B------:R-:W-:Y:S02]  /*142d0*/  IADD3 R2, R0, 0x1, -R10 ;  /* 0x0000000100027810 */ /* 0x000fe40007ffe80a */
[----:B------:R-:W-:-:S03]  /*142e0*/  SHF.R.S32.HI R9, RZ, 0x6, R4 ;  /* 0x00000006ff097819 */ /* 0x000fc60000011404 */
[----:B------:R-:W-:Y:S02]  /*142f0*/  IMAD.IADD R6, R2, 0x1, R6 ;  /* 0x0000000102067824 */ /* 0x000fe400078e0206 */
[----:B------:R-:W3:Y:S01]  /*14300*/  LDC.64 R2, c[0x0][0x9e0] ;  /* 0x00027800ff027b82 */ /* 0x000ee20000000a00 */
[----:B------:R2:W-:Y:S01]  /*14310*/  STL [R1+0x58], R9 ;  /* 0x0000580901007387 */ /* 0x0005e20000100800 */
[----:B---3--:R-:W-:Y:S01]  /*14320*/  ISETP.GE.AND P2, PT, R3, 0x1, PT ;  /* 0x000000010300780c */ /* 0x008fe20003f46270 */
[----:B------:R-:W-:-:S12]  /*14330*/  IMAD.IADD R2, R6, 0x1, R2 ;  /* 0x0000000106027824 */ /* 0x000fd800078e0202 */
[----:B--2---:R-:W-:Y:S05]  /*14340*/  @!P2 BRA `(.L_x_1314) ;  /* 0x000000000048a947 */ /* 0x004fea0003800000 */
[C---:B------:R-:W-:Y:S01]  /*14350*/  ISETP.GT.AND P0, PT, R6.reuse, RZ, PT ;  /* 0x000000ff0600720c */ /* 0x040fe20003f04270 */
[----:B------:R-:W-:Y:S01]  /*14360*/  BSSY B0, `(.L_x_1315) ;  /* 0x000000e000007945 */ /* 0x000fe20003800000 */
[----:B------:R-:W-:-:S11]  /*14370*/  VIADD R8, R6, 0xffffffff ;  /* 0xffffffff06087836 */ /* 0x000fd60000000000 */
[----:B------:R-:W-:Y:S05]  /*14380*/  @P0 BRA `(.L_x_1316) ;  /* 0x00000000001c0947 */ /* 0x000fea0003800000 */
[----:B------:R-:W-:Y:S01]  /*14390*/  ISETP.NE.AND P0, PT, R3, 0x1, PT ;  /* 0x000000010300780c */ /* 0x000fe20003f05270 */
[----:B------:R-:W-:-:S12]  /*143a0*/  IMAD.MOV R6, RZ, RZ, -R6 ;  /* 0x000000ffff067224 */ /* 0x000fd800078e0a06 */
[----:B------:R-:W2:Y:S02]  /*143b0*/  @P0 LDC.64 R4, c[0x0][0x9e8] ;  /* 0x00027a00ff040b82 */ /* 0x000ea40000000a00 */
[----:B--2---:R-:W-:-:S05]  /*143c0*/  @P0 IMAD.HI.U32 R4, R6, R4, RZ ;  /* 0x0000000406040227 */ /* 0x004fca00078e00ff */
[----:B------:R-:W-:-:S04]  /*143d0*/  @P0 SHF.R.U32.HI R6, RZ, R5, R4 ;  /* 0x00000005ff060219 */ /* 0x000fc80000011604 */
[----:B------:R-:W-:Y:S01]  /*143e0*/  LOP3.LUT R8, RZ, R6, RZ, 0x33, !PT ;  /* 0x00000006ff087212 */ /* 0x000fe200078e33ff */
[----:B------:R-:W-:Y:S06]  /*143f0*/  BRA `(.L_x_1317) ;  /* 0x0000000000107947 */ /* 0x000fec0003800000 */
.L_x_1316:
[----:B------:R-:W-:-:S13]  /*14400*/  ISETP.NE.AND P0, PT, R3, 0x1, PT ;  /* 0x000000010300780c */ /* 0x000fda0003f05270 */
[----:B------:R-:W2:Y:S02]  /*14410*/  @P0 LDC.64 R4, c[0x0][0x9e8] ;  /* 0x00027a00ff040b82 */ /* 0x000ea40000000a00 */
[----:B--2---:R-:W-:-:S05]  /*14420*/  @P0 IMAD.HI.U32 R4, R8, R4, RZ ;  /* 0x0000000408040227 */ /* 0x004fca00078e00ff */
[----:B------:R-:W-:-:S07]  /*14430*/  @P0 SHF.R.U32.HI R8, RZ, R5, R4 ;  /* 0x00000005ff080219 */ /* 0x000fce0000011604 */
.L_x_1317:
[----:B------:R-:W-:Y:S05]  /*14440*/  BSYNC B0 ;  /* 0x0000000000007941 */ /* 0x000fea0003800000 */
.L_x_1315:
[----:B------:R-:W-:-:S05]  /*14450*/  IMAD R8, R8, R3, R3 ;  /* 0x0000000308087224 */ /* 0x000fca00078e0203 */
[----:B------:R-:W-:-:S07]  /*14460*/  VIMNMX R2, R2, R8, PT ;  /* 0x0000000802027248 */ /* 0x000fce0003fe0100 */
.L_x_1314:
[----:B------:R-:W2:Y:S01]  /*14470*/  @P1 LDC R4, c[0x0][0x44c] ;  /* 0x00011300ff041b82 */ /* 0x000ea20000000800 */
[----:B------:R-:W-:Y:S01]  /*14480*/  IMAD.MOV.U32 R5, RZ, RZ, R11 ;  /* 0x000000ffff057224 */ /* 0x000fe200078e000b */
[----:B------:R-:W-:Y:S01]  /*14490*/  ULDC UR4, c[0x0][0x9dc] ;  /* 0x0002770000047ab9 */ /* 0x000fe20000000800 */
[----:B------:R-:W-:-:S05]  /*144a0*/  VIADD R2, R2, 0x3f ;  /* 0x0000003f02027836 */ /* 0x000fca0000000000 */
[----:B------:R-:W3:Y:S01]  /*144b0*/  @P1 LDC R6, c[0x0][0x450] ;  /* 0x00011400ff061b82 */ /* 0x000ee20000000800 */
[----:B--2---:R-:W-:-:S05]  /*144c0*/  @P1 IMAD.HI.U32 R4, R11, R4, RZ ;  /* 0x000000040b041227 */ /* 0x004fca00078e00ff */
[----:B---3--:R-:W-:-:S04]  /*144d0*/  @P1 SHF.R.U32.HI R5, RZ, R6, R4 ;  /* 0x00000006ff051219 */ /* 0x008fc80000011604 */
[----:B------:R-:W-:Y:S02]  /*144e0*/  IADD3 R6, R5, R0, -R10 ;  /* 0x0000000005067210 */ /* 0x000fe40007ffe80a */
[----:B------:R-:W-:-:S04]  /*144f0*/  SHF.R.S32.HI R0, RZ, 0x1f, R2 ;  /* 0x0000001fff007819 */ /* 0x000fc80000011402 */
[----:B------:R-:W-:Y:S01]  /*14500*/  LEA.HI R0, R0, R2, RZ, 0x6 ;  /* 0x0000000200007211 */ /* 0x000fe200078f30ff */
[----:B------:R-:W-:-:S03]  /*14510*/  VIADD R2, R6, -UR4 ;  /* 0x8000000406027c36 */ /* 0x000fc60008000000 */
[----:B------:R-:W-:-:S04]  /*14520*/  SHF.R.S32.HI R4, RZ, 0x6, R0 ;  /* 0x00000006ff047819 */ /* 0x000fc80000011400 */
[----:B------:R-:W-:Y:S01]  /*14530*/  VIMNMX R0, R9, R4, PT ;  /* 0x0000000409007248 */ /* 0x000fe20003fe0100 */
[----:B------:R2:W-:Y:S01]  /*14540*/  STL [R1+0x54], R4 ;  /* 0x0000540401007387 */ /* 0x0005e20000100800 */
[----:B------:R-:W-:Y:S05]  /*14550*/  @!P2 BRA `(.L_x_1318) ;  /* 0x000000000044a947 */ /* 0x000fea0003800000 */
[----:B------:R-:W-:Y:S01]  /*14560*/  ISETP.GT.AND P0, PT, R6, -0x1, PT ;  /* 0xffffffff0600780c */ /* 0x000fe20003f04270 */
[----:B------:R-:W-:-:S12]  /*14570*/  BSSY B0, `(.L_x_1319) ;  /* 0x000000d000007945 */ /* 0x000fd80003800000 */
[----:B------:R-:W-:Y:S05]  /*14580*/  @P0 BRA `(.L_x_1320) ;  /* 0x00000000001c0947 */ /* 0x000fea0003800000 */
[----:B------:R-:W-:Y:S02]  /*14590*/  ISETP.NE.AND P0, PT, R3, 0x1, PT ;  /* 0x000000010300780c */ /* 0x000fe40003f05270 */
[----:B------:R-:W-:-:S11]  /*145a0*/  LOP3.LUT R6, RZ, R6, RZ, 0x33, !PT ;  /* 0x00000006ff067212 */ /* 0x000fd600078e33ff */
[----:B--2---:R-:W2:Y:S02]  /*145b0*/  @P0 LDC.64 R4, c[0x0][0x9e8] ;  /* 0x00027a00ff040b82 */ /* 0x004ea40000000a00 */
[----:B--2---:R-:W-:-:S05]  /*145c0*/  @P0 IMAD.HI.U32 R4, R6, R4, RZ ;  /* 0x0000000406040227 */ /* 0x004fca00078e00ff */
[----:B------:R-:W-:-:S04]  /*145d0*/  @P0 SHF.R.U32.HI R6, RZ, R5, R4 ;  /* 0x00000005ff060219 */ /* 0x000fc80000011604 */
[----:B------:R-:W-:Y:S01]  /*145e0*/  LOP3.LUT R6, RZ, R6, RZ, 0x33, !PT ;  /* 0x00000006ff067212 */ /* 0x000fe200078e33ff */
[----:B------:R-:W-:Y:S06]  /*145f0*/  BRA `(.L_x_1321) ;  /* 0x0000000000107947 */ /* 0x000fec0003800000 */
.L_x_1320:
[----:B------:R-:W-:-:S13]  /*14600*/  ISETP.NE.AND P0, PT, R3, 0x1, PT ;  /* 0x000000010300780c */ /* 0x000fda0003f05270 */
[----:B--2---:R-:W2:Y:S02]  /*14610*/  @P0 LDC.64 R4, c[0x0][0x9e8] ;  /* 0x00027a00ff040b82 */ /* 0x004ea40000000a00 */
[----:B--2---:R-:W-:-:S05]  /*14620*/  @P0 IMAD.HI.U32 R4, R6, R4, RZ ;  /* 0x0000000406040227 */ /* 0x004fca00078e00ff */
[----:B------:R-:W-:-:S07]  /*14630*/  @P0 SHF.R.U32.HI R6, RZ, R5, R4 ;  /* 0x00000005ff060219 */ /* 0x000fce0000011604 */
.L_x_1321:
[----:B------:R-:W-:Y:S05]  /*14640*/  BSYNC B0 ;  /* 0x0000000000007941 */ /* 0x000fea0003800000 */
.L_x_1319:
[----:B------:R-:W-:-:S05]  /*14650*/  IMAD R3, R6, R3, RZ ;  /* 0x0000000306037224 */ /* 0x000fca00078e02ff */
[----:B------:R-:W-:-:S07]  /*14660*/  VIMNMX R2, R2, R3, !PT ;  /* 0x0000000302027248 */ /* 0x000fce0007fe0100 */
.L_x_1318:
[----:B------:R-:W-:Y:S01]  /*14670*/  SHF.R.S32.HI R3, RZ, 0x1f, R2 ;  /* 0x0000001fff037819 */ /* 0x000fe20000011402 */
[----:B------:R-:W-:Y:S01]  /*14680*/  IMAD.MOV.U32 R5, RZ, RZ, RZ ;  /* 0x000000ffff057224 */ /* 0x000fe200078e00ff */
[----:B--2---:R-:W-:Y:S01]  /*14690*/  SHF.R.U32.HI R4, RZ, 0x10, R7 ;  /* 0x00000010ff047819 */ /* 0x004fe20000011607 */
[----:B------:R-:W-:Y:S01]  /*146a0*/  BSSY B0, `(.L_x_1322) ;  /* 0x0000029000007945 */ /* 0x000fe20003800000 */
[----:B------:R-:W-:Y:S01]  /*146b0*/  LEA.HI R3, R3, R2, RZ, 0x6 ;  /* 0x0000000203037211 */ /* 0x000fe200078f30ff */
[----:B01----:R-:W-:Y:S01]  /*146c0*/  IMAD.MOV.U32 R10, RZ, RZ, R5 ;  /* 0x000000ffff0a7224 */ /* 0x003fe200078e0005 */
[----:B------:R-:W-:Y:S02]  /*146d0*/  ISETP.NE.AND P0, PT, R4, RZ, PT ;  /* 0x000000ff0400720c */ /* 0x000fe40003f05270 */
[----:B------:R-:W-:Y:S02]  /*146e0*/  SHF.R.S32.HI R3, RZ, 0x6, R3 ;  /* 0x00000006ff037819 */ /* 0x000fe40000011403 */
[----:B------:R-:W-:-:S02]  /*146f0*/  LOP3.LUT R8, R7, 0xff, RZ, 0xc0, !PT ;  /* 0x000000ff07087812 */ /* 0x000fc400078ec0ff */
[----:B------:R-:W-:-:S04]  /*14700*/  VIMNMX R9, RZ, R3, !PT ;  /* 0x00000003ff097248 */ /* 0x000fc80007fe0100 */
[----:B------:R-:W-:Y:S01]  /*14710*/  ISETP.GT.AND P1, PT, R0, R9, PT ;  /* 0x000000090000720c */ /* 0x000fe20003f24270 */
[----:B------:R0:W-:Y:S02]  /*14720*/  STL [R1+0x34], R9 ;  /* 0x0000340901007387 */ /* 0x0001e40000100800 */
[----:B------:R-:W1:Y:S02]  /*14730*/  @!P0 LDC R4, c[0x0][0x9f0] ;  /* 0x00027c00ff048b82 */ /* 0x000e640000000800 */
[----:B------:R0:W-:Y:S04]  /*14740*/  STL [R1+0x38], R5 ;  /* 0x0000380501007387 */ /* 0x0001e80000100800 */
[----:B------:R0:W-:Y:S04]  /*14750*/  STL [R1+0x40], R8 ;  /* 0x0000400801007387 */ /* 0x0001e80000100800 */
[----:B------:R-:W-:Y:S05]  /*14760*/  @!P1 BRA `(.L_x_1323) ;  /* 0x0000000000709947 */ /* 0x000fea0003800000 */
[-C--:B01----:R-:W-:Y:S02]  /*14770*/  IABS R5, R4.reuse ;  /* 0x0000000400057213 */ /* 0x083fe40000000000 */
[----:B------:R-:W-:Y:S02]  /*14780*/  IABS R7, R4 ;  /* 0x0000000400077213 */ /* 0x000fe40000000000 */
[----:B------:R-:W0:Y:S03]  /*14790*/  I2F.RP R2, R5 ;  /* 0x0000000500027306 */ /* 0x000e260000209400 */
[----:B------:R-:W-:-:S05]  /*147a0*/  IMAD.MOV R7, RZ, RZ, -R7 ;  /* 0x000000ffff077224 */ /* 0x000fca00078e0a07 */
[----:B0-----:R-:W0:Y:S02]  /*147b0*/  MUFU.RCP R2, R2 ;  /* 0x0000000200027308 */ /* 0x001e240000001000 */
[----:B0-----:R-:W-:-:S06]  /*147c0*/  VIADD R2, R2, 0xffffffe ;  /* 0x0ffffffe02027836 */ /* 0x001fcc0000000000 */
[----:B------:R-:W0:Y:S02]  /*147d0*/  F2I.FTZ.U32.TRUNC.NTZ R3, R2 ;  /* 0x0000000200037305 */ /* 0x000e24000021f000 */
[----:B0-----:R-:W-:-:S04]  /*147e0*/  IMAD.MOV R2, RZ, RZ, -R3 ;  /* 0x000000ffff027224 */ /* 0x001fc800078e0a03 */
[----:B------:R-:W-:Y:S02]  /*147f0*/  IMAD R6, R2, R5, RZ ;  /* 0x0000000502067224 */ /* 0x000fe400078e02ff */
[----:B------:R-:W-:-:S04]  /*14800*/  IMAD.MOV.U32 R2, RZ, RZ, RZ ;  /* 0x000000ffff027224 */ /* 0x000fc800078e00ff */
[----:B------:R-:W-:Y:S01]  /*14810*/  IMAD.HI.U32 R6, R3, R6, R2 ;  /* 0x0000000603067227 */ /* 0x000fe200078e0002 */
[----:B------:R-:W-:-:S05]  /*14820*/  IADD3 R3, R4, -0x1, R0 ;  /* 0xffffffff04037810 */ /* 0x000fca0007ffe000 */
[----:B------:R-:W-:-:S05]  /*14830*/  IMAD.IADD R3, R3, 0x1, -R9 ;  /* 0x0000000103037824 */ /* 0x000fca00078e0a09 */
[----:B------:R-:W-:Y:S02]  /*14840*/  IABS R2, R3 ;  /* 0x0000000300027213 */ /* 0x000fe40000000000 */
[----:B------:R-:W-:-:S03]  /*14850*/  LOP3.LUT R3, R3, R4, RZ, 0x3c, !PT ;  /* 0x0000000403037212 */ /* 0x000fc600078e3cff */
        /* <DEDUP_REMOVED lines=13> */
.L_x_1323:
[----:B------:R-:W-:Y:S05]  /*14930*/  BSYNC B0 ;  /* 0x0000000000007941 */ /* 0x000fea0003800000 */
.L_x_1322:
[----:B------:R-:W-:Y:S01]  /*14940*/  IMAD.MOV.U32 R3, RZ, RZ, R10 ;  /* 0x000000ffff037224 */ /* 0x000fe200078e000a */
[----:B------:R-:W-:Y:S03]  /*14950*/  BSSY B7, `(.L_x_1324) ;  /* 0x00004ce000077945 */ /* 0x000fe60003800000 */
[----:B------:R-:W-:-:S05]  /*14960*/  IMAD R2, R8, R3, R9 ;  /* 0x0000000308027224 */ /* 0x000fca00078e0209 */
[----:B------:R-:W-:Y:S01]  /*14970*/  VIADDMNMX R0, R2, R3, R0, PT ;  /* 0x0000000302007246 */ /* 0x000fe20003800100 */
[----:B------:R3:W-:Y:S03]  /*14980*/  STL [R1+0x24], R2 ;  /* 0x0000240201007387 */ /* 0x0007e60000100800 */
[----:B------:R-:W-:Y:S01]  /*14990*/  ISETP.GT.AND P0, PT, R0, R2, PT ;  /* 0x000000020000720c */ /* 0x000fe20003f04270 */
[----:B------:R3:W-:-:S12]  /*149a0*/  STL [R1+0x3c], R0 ;  /* 0x00003c0001007387 */ /* 0x0007d80000100800 */
[----:B---3--:R-:W-:Y:S05]  /*149b0*/  @P0 BRA `(.L_x_1325) ;  /* 0x00000000004c0947 */ /* 0x008fea0003800000 */
[----:B------:R-:W3:Y:S02]  /*149c0*/  S2R R2, SR_TID.X ;  /* 0x0000000000027919 */ /* 0x000ee40000002100 */
[----:B---3--:R-:W-:-:S04]  /*149d0*/  LOP3.LUT R2, R2, 0x7f, RZ, 0xc0, !PT ;  /* 0x0000007f02027812 */ /* 0x008fc800078ec0ff */
[----:B------:R-:W-:-:S13]  /*149e0*/  ISETP.NE.AND P0, PT, R2, RZ, PT ;  /* 0x000000ff0200720c */ /* 0x000fda0003f05270 */
[----:B------:R-:W-:Y:S05]  /*149f0*/  @P0 BRA `(.L_x_1326) ;  /* 0x0000004c000c0947 */ /* 0x000fea0003800000 */
[----:B------:R-:W3:Y:S01]  /*14a00*/  S2R R3, SR_LANEID ;  /* 0x0000000000037919 */ /* 0x000ee20000000000 */
[----:B------:R-:W-:Y:S01]  /*14a10*/  VOTEU.ANY UR4, UPT, PT ;  /* 0x0000000000047886 */ /* 0x000fe200038e0100 */
[----:B------:R-:W-:Y:S01]  /*14a20*/  ULDC.64 UR6, c[0x0][0x208] ;  /* 0x0000820000067ab9 */ /* 0x000fe20000000a00 */
[----:B------:R-:W3:Y:S08]  /*14a30*/  FLO.U32 R0, UR4 ;  /* 0x0000000400007d00 */ /* 0x000ef000080e0000 */
[----:B0-----:R-:W0:Y:S01]  /*14a40*/  POPC R5, UR4 ;  /* 0x0000000400057d09 */ /* 0x001e220008000000 */
[----:B---3--:R-:W-:-:S02]  /*14a50*/  ISETP.EQ.U32.AND P0, PT, R0, R3, PT ;  /* 0x000000030000720c */ /* 0x008fc40003f02070 */
[----:B------:R-:W0:Y:S11]  /*14a60*/  LDC.64 R2, c[0x0][0xc60] ;  /* 0x00031800ff027b82 */ /* 0x000e360000000a00 */
[----:B0-----:R-:W3:Y:S01]  /*14a70*/  @P0 ATOMG.E.ADD.STRONG.GPU PT, R3, desc[UR6][R2.64], R5 ;  /* 0x00000005020309a8 */ /* 0x001ee200081ee1c6 */
[----:B-1----:R-:W0:Y:S02]  /*14a80*/  S2R R4, SR_LTMASK ;  /* 0x0000000000047919 */ /* 0x002e240000003900 */
[----:B0-----:R-:W-:-:S04]  /*14a90*/  LOP3.LUT R4, R4, UR4, RZ, 0xc0, !PT ;  /* 0x0000000404047c12 */ /* 0x001fc8000f8ec0ff */
[----:B------:R-:W0:Y:S01]  /*14aa0*/  POPC R7, R4 ;  /* 0x0000000400077309 */ /* 0x000e220000000000 */
[----:B---3--:R-:W0:Y:S02]  /*14ab0*/  SHFL.IDX PT, R0, R3, R0, 0x1f ;  /* 0x00001f0003007589 */ /* 0x008e2400000e0000 */
[----:B0-----:R-:W-:-:S05]  /*14ac0*/  IADD3 R0, R0, UR38, R7 ;  /* 0x0000002600007c10 */ /* 0x001fca000fffe007 */
[----:B------:R3:W-:Y:S01]  /*14ad0*/  STL [R1], R0 ;  /* 0x0000000001007387 */ /* 0x0007e20000100800 */
[----:B------:R-:W-:Y:S05]  /*14ae0*/  BRA `(.L_x_1326) ;  /* 0x0000004800d07947 */ /* 0x000fea0003800000 */
.L_x_1325:
        /* <DEDUP_REMOVED lines=8> */
[----:B-1----:R-:W-:Y:S02]  /*14b70*/  IMAD.U32 R4, RZ, RZ, UR6 ;  /* 0x00000006ff047e24 */ /* 0x002fe4000f8e00ff */
[----:B------:R-:W1:Y:S01]  /*14b80*/  LDC.64 R2, c[0x4][R2] ;  /* 0x0100000002027b82 */ /* 0x000e620000000a00 */
[----:B0-----:R-:W-:Y:S02]  /*14b90*/  IMAD.U32 R5, RZ, RZ, UR7 ;  /* 0x00000007ff057e24 */ /* 0x001fe4000f8e00ff */
[----:B------:R-:W-:Y:S02]  /*14ba0*/  IMAD.U32 R6, RZ, RZ, UR8 ;  /* 0x00000008ff067e24 */ /* 0x000fe4000f8e00ff */
[----:B------:R-:W-:-:S02]  /*14bb0*/  IMAD.U32 R7, RZ, RZ, UR9 ;  /* 0x00000009ff077e24 */ /* 0x000fc4000f8e00ff */
[----:B--2---:R-:W-:Y:S02]  /*14bc0*/  IMAD.U32 R10, RZ, RZ, UR4 ;  /* 0x00000004ff0a7e24 */ /* 0x004fe4000f8e00ff */
[----:B------:R-:W-:Y:S02]  /*14bd0*/  IMAD.U32 R11, RZ, RZ, UR5 ;  /* 0x00000005ff0b7e24 */ /* 0x000fe4000f8e00ff */
[----:B------:R-:W-:Y:S02]  /*14be0*/  IMAD.MOV.U32 R8, RZ, RZ, 0x70 ;  /* 0x00000070ff087424 */ /* 0x000fe400078e00ff */
[----:B------:R-:W-:Y:S02]  /*14bf0*/  IMAD.MOV.U32 R12, RZ, RZ, 0x1 ;  /* 0x00000001ff0c7424 */ /* 0x000fe400078e00ff */
[----:B------:R-:W-:-:S07]  /*14c00*/  IMAD.MOV.U32 R13, RZ, RZ, RZ ;  /* 0x000000ffff0d7224 */ /* 0x000fce00078e00ff */
[----:B------:R-:W-:-:S07]  /*14c10*/  LEPC R20, `(.L_x_1328) ;  /* 0x000000001014794e */ /* 0x000fce0000000000 */
[----:B-1----:R-:W-:Y:S05]  /*14c20*/  CALL.ABS.NOINC R2 ;  /* 0x0000000002007343 */ /* 0x002fea0003c00000 */
.L_x_1328:
[----:B------:R-:W-:Y:S05]  /*14c30*/  BSYNC B6 ;  /* 0x0000000000067941 */ /* 0x000fea0003800000 */
.L_x_1327:
        /* <DEDUP_REMOVED lines=9> */
[----:B-1----:R-:W-:Y:S02]  /*14cd0*/  IMAD.U32 R4, RZ, RZ, UR6 ;  /* 0x00000006ff047e24 */ /* 0x002fe4000f8e00ff */
[----:B0-----:R-:W-:Y:S02]  /*14ce0*/  IMAD.U32 R5, RZ, RZ, UR7 ;  /* 0x00000007ff057e24 */ /* 0x001fe4000f8e00ff */
[----:B------:R-:W-:Y:S02]  /*14cf0*/  IMAD.U32 R6, RZ, RZ, UR8 ;  /* 0x00000008ff067e24 */ /* 0x000fe4000f8e00ff */
[----:B------:R-:W-:-:S02]  /*14d00*/  IMAD.U32 R7, RZ, RZ, UR9 ;  /* 0x00000009ff077e24 */ /* 0x000fc4000f8e00ff */
[----:B--2---:R-:W-:Y:S02]  /*14d10*/  IMAD.U32 R10, RZ, RZ, UR4 ;  /* 0x00000004ff0a7e24 */ /* 0x004fe4000f8e00ff */
[----:B------:R-:W-:Y:S02]  /*14d20*/  IMAD.U32 R11, RZ, RZ, UR5 ;  /* 0x00000005ff0b7e24 */ /* 0x000fe4000f8e00ff */
[----:B------:R-:W-:Y:S02]  /*14d30*/  IMAD.MOV.U32 R8, RZ, RZ, 0x70 ;  /* 0x00000070ff087424 */ /* 0x000fe400078e00ff */
[----:B------:R-:W-:Y:S02]  /*14d40*/  IMAD.MOV.U32 R12, RZ, RZ, 0x1 ;  /* 0x00000001ff0c7424 */ /* 0x000fe400078e00ff */
[----:B---3--:R-:W-:-:S07]  /*14d50*/  IMAD.MOV.U32 R13, RZ, RZ, RZ ;  /* 0x000000ffff0d7224 */ /* 0x008fce00078e00ff */
[----:B------:R-:W-:-:S07]  /*14d60*/  LEPC R20, `(.L_x_1331) ;  /* 0x000000001014794e */ /* 0x000fce0000000000 */
[----:B----4-:R-:W-:Y:S05]  /*14d70*/  CALL.ABS.NOINC R2 ;  /* 0x0000000002007343 */ /* 0x010fea0003c00000 */
.L_x_1331:
        /* <DEDUP_REMOVED lines=15> */
.L_x_1330:
[----:B------:R-:W-:Y:S05]  /*14e70*/  BSYNC B6 ;  /* 0x0000000000067941 */ /* 0x000fea0003800000 */
.L_x_1329:
[----:B------:R-:W3:Y:S01]  /*14e80*/  LDL R0, [R1+0xc] ;  /* 0x00000c0001007983 */ /* 0x000ee20000100800 */
[----:B------:R-:W-:Y:S02]  /*14e90*/  ULDC.64 UR4, c[0x0][0x9f8] ;  /* 0x00027e0000047ab9 */ /* 0x000fe40000000a00 */
[----:B------:R-:W-:Y:S01]  /*14ea0*/  ISETP.NE.U32.AND P0, PT, RZ, UR4, PT ;  /* 0x00000004ff007c0c */ /* 0x000fe2000bf05070 */
[----:B------:R-:W4:Y:S01]  /*14eb0*/  LDL R17, [R1+0x3c] ;  /* 0x00003c0001117983 */ /* 0x000f220000100800 */
[----:B------:R-:W-:Y:S02]  /*14ec0*/  ULDC.64 UR6, c[0x0][0x208] ;  /* 0x0000820000067ab9 */ /* 0x000fe40000000a00 */
[----:B------:R-:W-:Y:S01]  /*14ed0*/  ISETP.NE.AND.EX P0, PT, RZ, UR5, PT, P0 ;  /* 0x00000005ff007c0c */ /* 0x000fe2000bf05300 */
[----:B------:R-:W-:-:S12]  /*14ee0*/  ULDC.64 UR4, c[0x0][0xa08] ;  /* 0x0002820000047ab9 */ /* 0x000fd80000000a00 */
[----:B------:R-:W5:Y:S01]  /*14ef0*/  @P0 LDC.64 R2, c[0x0][0x9f8] ;  /* 0x00027e00ff020b82 */ /* 0x000f620000000a00 */
[----:B---3--:R-:W-:Y:S02]  /*14f00*/  IMAD.MOV.U32 R7, RZ, RZ, R0 ;  /* 0x000000ffff077224 */ /* 0x008fe400078e0000 */
[----:B-----5:R-:W-:-:S05]  /*14f10*/  @P0 IMAD.WIDE R2, R0, 0x4, R2 ;  /* 0x0000000400020825 */ /* 0x020fca00078e0202 */
[----:B------:R3:W0:Y:S01]  /*14f20*/  @P0 LDG.E R7, desc[UR6][R2.64] ;  /* 0x0000000602070981 */ /* 0x000622000c1e1900 */
[----:B----4-:R-:W-:Y:S01]  /*14f30*/  VIADD R0, R17, 0xffffffff ;  /* 0xffffffff11007836 */ /* 0x010fe20000000000 */
[----:B---3--:R-:W3:Y:S02]  /*14f40*/  LDC.64 R2, c[0x0][0x418] ;  /* 0x00010600ff027b82 */ /* 0x008ee40000000a00 */
[----:B---3--:R-:W-:Y:S01]  /*14f50*/  LOP3.LUT P0, RZ, R2, UR4, RZ, 0xfc, !PT ;  /* 0x0000000402ff7c12 */ /* 0x008fe2000f80fcff */
[----:B------:R-:W-:-:S03]  /*14f60*/  UMOV UR4, 0xffffffff ;  /* 0xffffffff00047882 */ /* 0x000fc60000000000 */
[----:B------:R-:W-:Y:S02]  /*14f70*/  LOP3.LUT P0, RZ, R3, UR5, RZ, 0xfc, P0 ;  /* 0x0000000503ff7c12 */ /* 0x000fe4000800fcff */
[----:B0-----:R-:W-:Y:S01]  /*14f80*/  SHF.R.S32.HI R8, RZ, 0x1f, R7 ;  /* 0x0000001fff087819 */ /* 0x001fe20000011407 */
[----:B------:R0:W-:Y:S01]  /*14f90*/  STL [R1+0x8], R7 ;  /* 0x0000080701007387 */ /* 0x0001e20000100800 */
[----:B------:R-:W-:-:S03]  /*14fa0*/  SEL R17, R7, RZ, !P0 ;  /* 0x000000ff07117207 */ /* 0x000fc60004000000 */
[----:B------:R0:W-:Y:S01]  /*14fb0*/  STL [R1+0x1c], R8 ;  /* 0x00001c0801007387 */ /* 0x0001e20000100800 */
[----:B------:R-:W-:Y:S05]  /*14fc0*/  BRA.DIV UR4, `(.L_x_1332) ;  /* 0x0000005e04ec7947 */ /* 0x000fea000b800000 */
[----:B-1----:R-:W1:Y:S02]  /*14fd0*/  S2R R4, SR_TID.X ;  /* 0x0000000000047919 */ /* 0x002e640000002100 */
[----:B-1----:R-:W-:-:S04]  /*14fe0*/  SHF.R.U32.HI R4, RZ, 0x5, R4 ;  /* 0x00000005ff047819 */ /* 0x002fc80000011604 */
[----:B------:R-:W-:-:S05]  /*14ff0*/  LOP3.LUT R4, R4, 0x3, RZ, 0xc0, !PT ;  /* 0x0000000304047812 */ /* 0x000fca00078ec0ff */
[----:B------:R1:W3:Y:S02]  /*15000*/  SHFL.IDX PT, R14, R4, RZ, 0x1f ;  /* 0x00001fff040e7589 */ /* 0x0002e400000e0000 */
.L_x_1449:
[----:B-1----:R-:W4:Y:S01]  /*15010*/  LDL.LU R4, [R1+0x18] ;  /* 0x0000180001047983 */ /* 0x002f220000300800 */
[----:B------:R-:W-:Y:S02]  /*15020*/  PLOP3.LUT P1, PT, PT, PT, PT, 0x8, 0x0 ;  /* 0x000000000000781c */ /* 0x000fe40003f2e170 */
[----:B---3--:R-:W-:Y:S01]  /*15030*/  ISETP.NE.AND P0, PT, R14, RZ, PT ;  /* 0x000000ff0e00720c */ /* 0x008fe20003f05270 */
[----:B------:R1:W-:Y:S01]  /*15040*/  STL [R1+0x4], R0 ;  /* 0x0000040001007387 */ /* 0x0003e20000100800 */
[----:B----4-:R-:W-:-:S09]  /*15050*/  LOP3.LUT R4, R4, 0xfffffffe, RZ, 0xc0, !PT ;  /* 0xfffffffe04047812 */ /* 0x010fd200078ec0ff */
[----:B------:R-:W-:-:S05]  /*15060*/  @P1 LOP3.LUT R4, R4, 0x1, RZ, 0xfc, !PT ;  /* 0x0000000104041812 */ /* 0x000fca00078efcff */
[----:B------:R1:W-:Y:S01]  /*15070*/  STL [R1+0x18], R4 ;  /* 0x0000180401007387 */ /* 0x0003e20000100800 */
[----:B------:R-:W-:Y:S05]  /*15080*/  @P0 BRA `(.L_x_1333) ;  /* 0x00000004004c0947 */ /* 0x000fea0003800000 */
[----:B------:R-:W-:-:S03]  /*15090*/  UMOV UR4, 0xffffffff ;  /* 0xffffffff00047882 */ /* 0x000fc60000000000 */
[----:B------:R-:W-:Y:S05]  /*150a0*/  BRA.DIV UR4, `(.L_x_1334) ;  /* 0x0000005e04e87947 */ /* 0x000fea000b800000 */
[----:B------:R-:W-:-:S13]  /*150b0*/  ELECT P6, URZ, PT ;  /* 0x00000000003f782f */ /* 0x000fda00038c0000 */
.L_x_1452:
[----:B------:R-:W-:Y:S05]  /*150c0*/  @!P6 BRA `(.L_x_1333) ;  /* 0x00000004003ce947 */ /* 0x000fea0003800000 */
[----:B------:R-:W-:-:S04]  /*150d0*/  ISETP.NE.U32.AND P0, PT, R2, RZ, PT ;  /* 0x000000ff0200720c */ /* 0x000fc80003f05070 */
[----:B------:R-:W-:-:S13]  /*150e0*/  ISETP.NE.AND.EX P0, PT, R3, RZ, PT, P0 ;  /* 0x000000ff0300720c */ /* 0x000fda0003f05300 */
[----:B------:R-:W-:Y:S05]  /*150f0*/  @!P0 BRA `(.L_x_1335) ;  /* 0x0000000000548947 */ /* 0x000fea0003800000 */
[----:B------:R-:W3:Y:S01]  /*15100*/  LDC R6, c[0x0][0x43c] ;  /* 0x00010f00ff067b82 */ /* 0x000ee20000000800 */
[----:B------:R-:W-:Y:S01]  /*15110*/  IMAD.MOV.U32 R9, RZ, RZ, R0 ;  /* 0x000000ffff097224 */ /* 0x000fe200078e0000 */
[----:B------:R-:W-:Y:S01]  /*15120*/  ULDC.64 UR4, c[0x0][0x428] ;  /* 0x00010a0000047ab9 */ /* 0x000fe20000000a00 */
[----:B------:R-:W-:Y:S02]  /*15130*/  ULDC.64 UR6, c[0x0][0x208] ;  /* 0x0000820000067ab9 */ /* 0x000fe40000000a00 */
[----:B-1----:R-:W-:Y:S01]  /*15140*/  IMAD.MOV.U32 R0, RZ, RZ, R9 ;  /* 0x000000ffff007224 */ /* 0x002fe200078e0009 */
[----:B---3--:R-:W-:-:S13]  /*15150*/  ISETP.NE.AND P0, PT, R6, 0x1, PT ;  /* 0x000000010600780c */ /* 0x008fda0003f05270 */
        /* <DEDUP_REMOVED lines=15> */
.L_x_1335:
[----:B---3--:R-:W3:Y:S01]  /*15250*/  LDL R2, [R1+0x10] ;  /* 0x0000100001027983 */ /* 0x008ee20000100800 */
[----:B-1----:R-:W-:Y:S01]  /*15260*/  IMAD R0, R19, 0x8, R18 ;  /* 0x0000000813007824 */ /* 0x002fe200078e0212 */
[----:B---3--:R-:W-:-:S04]  /*15270*/  SHF.L.U32 R2, R2, 0x1f, RZ ;  /* 0x0000001f02027819 */ /* 0x008fc800000006ff */
[----:B------:R-:W1:Y:S02]  /*15280*/  SYNCS.PHASECHK.TRANS64.TRYWAIT P0, [R0+URZ+0x30840], R2 ;  /* 0x03084002000075a7 */ /* 0x000e64000800017f */
[----:B-1----:R-:W-:Y:S05]  /*15290*/  @!P0 BRA `(.L_x_1336) ;  /* 0x0000005c008c8947 */ /* 0x002fea0003800000 */
.L_x_1453:
[----:B------:R-:W3:Y:S02]  /*152a0*/  S2R R3, SR_TID.X ;  /* 0x0000000000037919 */ /* 0x000ee40000002100 */
[----:B---3--:R-:W-:-:S04]  /*152b0*/  LOP3.LUT R3, R3, 0x7f, RZ, 0xc0, !PT ;  /* 0x0000007f03037812 */ /* 0x008fc800078ec0ff */
[----:B------:R-:W-:-:S13]  /*152c0*/  ISETP.NE.AND P0, PT, R3, RZ, PT ;  /* 0x000000ff0300720c */ /* 0x000fda0003f05270 */
        /* <DEDUP_REMOVED lines=8> */
.L_x_1337:
[----:B-1----:R-:W3:Y:S04]  /*15350*/  LDL R2, [R1+0x14] ;  /* 0x0000140001027983 */ /* 0x002ee80000100800 */
[----:B------:R-:W4:Y:S01]  /*15360*/  LDL R3, [R1+0x4] ;  /* 0x0000040001037983 */ /* 0x000f220000100800 */
[----:B------:R-:W-:Y:S01]  /*15370*/  R2UR UR9, R0 ;  /* 0x00000000000972ca */ /* 0x000fe200000e0000 */
[----:B------:R-:W-:-:S05]  /*15380*/  IMAD R0, R19, 0x8000, R18 ;  /* 0x0000800013007824 */ /* 0x000fca00078e0212 */
[----:B------:R-:W-:Y:S01]  /*15390*/  R2UR UR14, R0 ;  /* 0x00000000000e72ca */ /* 0x000fe200000e0000 */
[----:B------:R-:W-:Y:S01]  /*153a0*/  UIADD3 UR4, UP0, UR36, 0x370, URZ ;  /* 0x0000037024047890 */ /* 0x000fe2000ff1e03f */
[----:B---3--:R-:W-:Y:S02]  /*153b0*/  R2UR UR5, R2 ;  /* 0x00000000020572ca */ /* 0x008fe400000e0000 */
[----:B------:R-:W3:Y:S01]  /*153c0*/  LDL.LU R2, [R1+0x18] ;  /* 0x0000180001027983 */ /* 0x000ee20000300800 */
[----:B----4-:R-:W-:Y:S02]  /*153d0*/  R2UR UR11, R3 ;  /* 0x00000000030b72ca */ /* 0x010fe400000e0000 */
[----:B------:R-:W-:Y:S02]  /*153e0*/  R2UR UR12, R16 ;  /* 0x00000000100c72ca */ /* 0x000fe400000e0000 */
[----:B-----5:R-:W-:Y:S01]  /*153f0*/  R2UR UR13, R17 ;  /* 0x00000000110d72ca */ /* 0x020fe200000e0000 */
[----:B------:R-:W-:Y:S01]  /*15400*/  UIADD3 UR9, UR9, 0x30830, URZ ;  /* 0x0003083009097890 */ /* 0x000fe2000fffe03f */
[----:B------:R-:W-:-:S02]  /*15410*/  PLOP3.LUT P0, PT, PT, PT, PT, 0x80, 0x0 ;  /* 0x000000000000781c */ /* 0x000fc40003f0f070 */
[----:B------:R-:W-:Y:S02]  /*15420*/  UIADD3 UR8, UR14, 0x20400, URZ ;  /* 0x000204000e087890 */ /* 0x000fe4000fffe03f */
[----:B------:R-:W-:-:S03]  /*15430*/  UIADD3 UR15, UR14, 0x22400, URZ ;  /* 0x000224000e0f7890 */ /* 0x000fc6000fffe03f */
[----:B------:R-:W-:Y:S02]  /*15440*/  ULEA UR11, UR11, UR5, 0x6 ;  /* 0x000000050b0b7291 */ /* 0x000fe4000f8e303f */
[----:B------:R-:W-:Y:S02]  /*15450*/  UIADD3.X UR5, URZ, UR37, URZ, UP0, !UPT ;  /* 0x000000253f057290 */ /* 0x000fe400087fe43f */
[----:B------:R-:W-:Y:S01]  /*15460*/  UIADD3 UR17, UR14, 0x24400, URZ ;  /* 0x000244000e117890 */ /* 0x000fe2000fffe03f */
[----:B------:R-:W-:Y:S01]  /*15470*/  UMOV UR10, URZ ;  /* 0x0000003f000a7c82 */ /* 0x000fe20008000000 */
[----:B------:R-:W-:Y:S01]  /*15480*/  UMOV UR6, 0x0 ;  /* 0x0000000000067882 */ /* 0x000fe20000000000 */
[----:B------:R-:W-:Y:S01]  /*15490*/  UMOV UR7, 0x14f00000 ;  /* 0x14f0000000077882 */ /* 0x000fe20000000000 */
[----:B------:R-:W-:Y:S01]  /*154a0*/  UMOV UR16, 0x40 ;  /* 0x0000004000107882 */ /* 0x000fe20000000000 */
[----:B------:R-:W-:Y:S02]  /*154b0*/  UIADD3 UR18, UR14, 0x26400, URZ ;  /* 0x000264000e127890 */ /* 0x000fe4000fffe03f */
[----:B------:R1:W-:Y:S01]  /*154c0*/  UTMALDG.4D [UR8], [UR4], desc[UR6] ;  /* 0x00000608040075b4 */ /* 0x0003e20008019000 */
[----:B------:R-:W-:Y:S01]  /*154d0*/  UMOV UR14, 0x80 ;  /* 0x00000080000e7882 */ /* 0x000fe20000000000 */
[----:B-1----:R-:W-:Y:S01]  /*154e0*/  UMOV UR8, UR15 ;  /* 0x0000000f00087c82 */ /* 0x002fe20008000000 */
[----:B------:R-:W-:-:S02]  /*154f0*/  UMOV UR10, UR16 ;  /* 0x00000010000a7c82 */ /* 0x000fc40008000000 */
[----:B------:R1:W-:Y:S02]  /*15500*/  UTMALDG.4D [UR8], [UR4], desc[UR6] ;  /* 0x00000608040075b4 */ /* 0x0003e40008019000 */
[----:B-1----:R-:W-:Y:S01]  /*15510*/  UMOV UR8, UR17 ;  /* 0x0000001100087c82 */ /* 0x002fe20008000000 */
[----:B------:R-:W-:Y:S01]  /*15520*/  UMOV UR10, UR14 ;  /* 0x0000000e000a7c82 */ /* 0x000fe20008000000 */
[----:B------:R-:W-:Y:S01]  /*15530*/  UMOV UR14, 0xc0 ;  /* 0x000000c0000e7882 */ /* 0x000fe20000000000 */
[----:B------:R1:W-:Y:S02]  /*15540*/  UTMALDG.4D [UR8], [UR4], desc[UR6] ;  /* 0x00000608040075b4 */ /* 0x0003e40008019000 */
[----:B-1----:R-:W-:Y:S01]  /*15550*/  UMOV UR8, UR18 ;  /* 0x0000001200087c82 */ /* 0x002fe20008000000 */
[----:B------:R-:W-:Y:S02]  /*15560*/  UMOV UR10, UR14 ;  /* 0x0000000e000a7c82 */ /* 0x000fe40008000000 */
[----:B------:R4:W-:Y:S01]  /*15570*/  UTMALDG.4D [UR8], [UR4], desc[UR6] ;  /* 0x00000608040075b4 */ /* 0x0009e20008019000 */
[----:B---3--:R-:W-:-:S04]  /*15580*/  LOP3.LUT R2, R2, 0xfffffffe, RZ, 0xc0, !PT ;  /* 0xfffffffe02027812 */ /* 0x008fc800078ec0ff */
[----:B------:R-:W-:-:S05]  /*15590*/  @P0 LOP3.LUT R2, R2, 0x1, RZ, 0xfc, !PT ;  /* 0x0000000102020812 */ /* 0x000fca00078efcff */
[----:B------:R4:W-:Y:S01]  /*155a0*/  STL [R1+0x18], R2 ;  /* 0x0000180201007387 */ /* 0x0009e20000100800 */
[----:B------:R-:W-:Y:S01]  /*155b0*/  NOP ;  /* 0x0000000000007918 */ /* 0x000fe20000000000 */
.L_x_1333:
[----:B------:R-:W1:Y:S01]  /*155c0*/  LDL.LU R3, [R1+0x30] ;  /* 0x0000300001037983 */ /* 0x000e620000300800 */
[----:B------:R-:W-:Y:S05]  /*155d0*/  WARPSYNC.ALL ;  /* 0x0000000000007948 */ /* 0x000fea0003800000 */
[----:B----4-:R-:W-:Y:S01]  /*155e0*/  ULDC.64 UR4, c[0x0][0x298] ;  /* 0x0000a60000047ab9 */ /* 0x010fe20000000a00 */
[----:B------:R-:W-:Y:S01]  /*155f0*/  BSSY B6, `(.L_x_1338) ;  /* 0x000001c000067945 */ /* 0x000fe20003800000 */
[----:B------:R-:W-:Y:S01]  /*15600*/  BAR.SYNC.DEFER_BLOCKING 0x8, 0x180 ;  /* 0x0206000000007b1d */ /* 0x000fe20000010000 */
[----:B-1----:R-:W-:Y:S01]  /*15610*/  SHF.R.S32.HI R0, RZ, 0x1f, R3 ;  /* 0x0000001fff007819 */ /* 0x002fe20000011403 */
[----:B------:R-:W-:-:S04]  /*15620*/  IMAD.WIDE.U32 R4, R3, UR4, RZ ;  /* 0x0000000403047c25 */ /* 0x000fc8000f8e00ff */
[----:B------:R-:W-:Y:S01]  /*15630*/  IMAD R2, R0, UR4, RZ ;  /* 0x0000000400027c24 */ /* 0x000fe2000f8e02ff */
[----:B------:R1:W-:Y:S01]  /*15640*/  STL.64 [R1+0x48], R4 ;  /* 0x0000480401007387 */ /* 0x0003e20000100a00 */
[----:B------:R-:W-:Y:S02]  /*15650*/  VIADD R0, R18, 0x10400 ;  /* 0x0001040012007836 */ /* 0x000fe40000000000 */
[----:B------:R-:W-:-:S03]  /*15660*/  IMAD R2, R3, UR5, R2 ;  /* 0x0000000503027c24 */ /* 0x000fc6000f8e0202 */
[----:B------:R-:W-:Y:S01]  /*15670*/  LOP3.LUT P0, RZ, R0, 0x3ff, RZ, 0xc0, !PT ;  /* 0x000003ff00ff7812 */ /* 0x000fe2000780c0ff */
[----:B------:R-:W-:-:S05]  /*15680*/  IMAD.IADD R0, R5, 0x1, R2 ;  /* 0x0000000105007824 */ /* 0x000fca00078e0202 */
[----:B------:R1:W-:Y:S07]  /*15690*/  STL [R1+0x30], R0 ;  /* 0x0000300001007387 */ /* 0x0003ee0000100800 */
[----:B------:R-:W-:Y:S05]  /*156a0*/  @!P0 BRA `(.L_x_1339) ;  /* 0x0000000000408947 */ /* 0x000fea0003800000 */
[----:B------:R-:W-:Y:S01]  /*156b0*/  MOV R2, 0x0 ;  /* 0x0000000000027802 */ /* 0x000fe20000000f00 */
[----:B------:R-:W-:Y:S01]  /*156c0*/  ULDC.64 UR6, c[0x4][0xa8] ;  /* 0x01002a0000067ab9 */ /* 0x000fe20000000a00 */
[----:B------:R-:W-:Y:S01]  /*156d0*/  ULDC.64 UR8, c[0x4][0xb0] ;  /* 0x01002c0000087ab9 */ /* 0x000fe20000000a00 */
[----:B------:R-:W-:Y:S01]  /*156e0*/  ULDC.64 UR4, c[0x4][0x20] ;  /* 0x0100080000047ab9 */ /* 0x000fe20000000a00 */
[----:B-1----:R-:W-:Y:S02]  /*156f0*/  IMAD.U32 R4, RZ, RZ, UR6 ;  /* 0x00000006ff047e24 */ /* 0x002fe4000f8e00ff */
[----:B------:R-:W1:Y:S01]  /*15700*/  LDC.64 R2, c[0x4][R2] ;  /* 0x0100000002027b82 */ /* 0x000e620000000a00 */
[----:B------:R-:W-:Y:S02]  /*15710*/  IMAD.U32 R5, RZ, RZ, UR7 ;  /* 0x00000007ff057e24 */ /* 0x000fe4000f8e00ff */
[----:B------:R-:W-:Y:S02]  /*15720*/  IMAD.U32 R6, RZ, RZ, UR8 ;  /* 0x00000008ff067e24 */ /* 0x000fe4000f8e00ff */
[----:B0-----:R-:W-:-:S02]  /*15730*/  IMAD.U32 R7, RZ, RZ, UR9 ;  /* 0x00000009ff077e24 */ /* 0x001fc4000f8e00ff */
[----:B--2---:R-:W-:Y:S02]  /*15740*/  IMAD.U32 R10, RZ, RZ, UR4 ;  /* 0x00000004ff0a7e24 */ /* 0x004fe4000f8e00ff */
[----:B------:R-:W-:Y:S02]  /*15750*/  IMAD.U32 R11, RZ, RZ, UR5 ;  /* 0x00000005ff0b7e24 */ /* 0x000fe4000f8e00ff */
[----:B------:R-:W-:Y:S02]  /*15760*/  IMAD.MOV.U32 R8, RZ, RZ, 0x70 ;  /* 0x00000070ff087424 */ /* 0x000fe400078e00ff */
[----:B------:R-:W-:Y:S02]  /*15770*/  IMAD.MOV.U32 R12, RZ, RZ, 0x1 ;  /* 0x00000001ff0c7424 */ /* 0x000fe400078e00ff */
[----:B------:R-:W-:-:S07]  /*15780*/  IMAD.MOV.U32 R13, RZ, RZ, RZ ;  /* 0x000000ffff0d7224 */ /* 0x000fce00078e00ff */
[----:B------:R-:W-:-:S07]  /*15790*/  LEPC R20, `(.L_x_1339) ;  /* 0x000000001014794e */ /* 0x000fce0000000000 */
[----:B-1----:R-:W-:Y:S05]  /*157a0*/  CALL.ABS.NOINC R2 ;  /* 0x0000000002007343 */ /* 0x002fea0003c00000 */
.L_x_1339:
[----:B------:R-:W-:Y:S05]  /*157b0*/  BSYNC B6 ;  /* 0x0000000000067941 */ /* 0x000fea0003800000 */
.L_x_1338:
[----:B-1----:R-:W3:Y:S01]  /*157c0*/  LDL.LU R0, [R1+0x30] ;  /* 0x0000300001007983 */ /* 0x002ee20000300800 */
[----:B------:R-:W-:Y:S01]  /*157d0*/  ULDC.64 UR6, c[0x0][0xa00] ;  /* 0x0002800000067ab9 */ /* 0x000fe20000000a00 */
[----:B0-----:R-:W0:Y:S01]  /*157e0*/  LDC R7, c[0x0][0x448] ;  /* 0x00011200ff077b82 */ /* 0x001e220000000800 */
[----:B------:R-:W-:Y:S01]  /*157f0*/  ULDC.64 UR4, c[0x0][0x2d8] ;  /* 0x0000b60000047ab9 */ /* 0x000fe20000000a00 */
[----:B------:R-:W3:Y:S04]  /*15800*/  LDL.LU.64 R2, [R1+0x48] ;  /* 0x0000480001027983 */ /* 0x000ee80000300a00 */
[----:B------:R-:W4:Y:S04]  /*15810*/  LDL R5, [R1+0xc] ;  /* 0x00000c0001057983 */ /* 0x000f280000100800 */
[----:B------:R-:W2:Y:S01]  /*15820*/  LDL R8, [R1+0x28] ;  /* 0x0000280001087983 */ /* 0x000ea20000100800 */
[----:B------:R-:W-:-:S04]  /*15830*/  ISETP.NE.U32.AND P0, PT, RZ, UR6, PT ;  /* 0x00000006ff007c0c */ /* 0x000fc8000bf05070 */
[----:B------:R-:W-:Y:S01]  /*15840*/  ISETP.NE.AND.EX P0, PT, RZ, UR7, PT, P0 ;  /* 0x00000007ff007c0c */ /* 0x000fe2000bf05300 */
[----:B------:R-:W1:Y:S02]  /*15850*/  S2R R9, SR_TID.X ;  /* 0x0000000000097919 */ /* 0x000e640000002100 */
[----:B-1----:R-:W-:Y:S02]  /*15860*/  IMAD.SHL.U32 R9, R9, 0x10, RZ ;  /* 0x0000001009097824 */ /* 0x002fe400078e00ff */
[----:B---3--:R-:W-:Y:S01]  /*15870*/  IMAD.MOV.U32 R3, RZ, RZ, R0 ;  /* 0x000000ffff037224 */ /* 0x008fe200078e0000 */
[----:B----4-:R-:W-:-:S04]  /*15880*/  SHF.R.S32.HI R0, RZ, 0x1f, R5 ;  /* 0x0000001fff007819 */ /* 0x010fc80000011405 */
[----:B------:R-:W-:Y:S02]  /*15890*/  SEL R4, R0, RZ, !P0 ;  /* 0x000000ff00047207 */ /* 0x000fe40004000000 */
[----:B------:R-:W-:Y:S02]  /*158a0*/  SEL R0, R5, RZ, !P0 ;  /* 0x000000ff05007207 */ /* 0x000fe40004000000 */
[----:B------:R-:W1:Y:S01]  /*158b0*/  S2R R5, SR_TID.X ;  /* 0x0000000000057919 */ /* 0x000e620000002100 */
[----:B0-----:R-:W-:Y:S01]  /*158c0*/  ISETP.NE.AND P0, PT, R7, 0x1, PT ;  /* 0x000000010700780c */ /* 0x001fe20003f05270 */
[----:B------:R-:W-:-:S04]  /*158d0*/  IMAD.WIDE.U32 R2, R16, UR4, R2 ;  /* 0x0000000410027c25 */ /* 0x000fc8000f8e0002 */
[----:B------:R-:W-:Y:S01]  /*158e0*/  IMAD R3, R16, UR5, R3 ;  /* 0x0000000510037c24 */ /* 0x000fe2000f8e0203 */
[----:B------:R-:W-:-:S07]  /*158f0*/  ULDC.64 UR4, c[0x0][0x2e0] ;  /* 0x0000b80000047ab9 */ /* 0x000fce0000000a00 */
[----:B------:R-:W0:Y:S01]  /*15900*/  @P0 LDC R6, c[0x0][0x450] ;  /* 0x00011400ff060b82 */ /* 0x000e220000000800 */
[----:B-1----:R-:W-:-:S04]  /*15910*/  LOP3.LUT R5, R5, 0x7f, RZ, 0xc0, !PT ;  /* 0x0000007f05057812 */ /* 0x002fc800078ec0ff */
[----:B------:R-:W-:-:S04]  /*15920*/  SHF.R.U32.HI R5, RZ, 0x3, R5 ;  /* 0x00000003ff057819 */ /* 0x000fc80000011605 */
[----:B------:R-:W-:Y:S02]  /*15930*/  LOP3.LUT R9, R5, 0x70, R9, 0xf8, !PT ;  /* 0x0000007005097812 */ /* 0x000fe400078ef809 */
[----:B------:R-:W1:Y:S01]  /*15940*/  @P0 LDC R5, c[0x0][0x44c] ;  /* 0x00011300ff050b82 */ /* 0x000e620000000800 */
[----:B------:R-:W-:Y:S02]  /*15950*/  IMAD R4, R4, UR4, RZ ;  /* 0x0000000404047c24 */ /* 0x000fe4000f8e02ff */
[----:B------:R-:W-:-:S04]  /*15960*/  IMAD.WIDE.U32 R2, R0, UR4, R2 ;  /* 0x0000000400027c25 */ /* 0x000fc8000f8e0002 */
[----:B------:R-:W-:Y:S01]  /*15970*/  IMAD R0, R0, UR5, R4 ;  /* 0x0000000500007c24 */ /* 0x000fe2000f8e0204 */
[----:B------:R-:W-:Y:S01]  /*15980*/  ULDC.64 UR4, c[0x0][0x2d0] ;  /* 0x0000b40000047ab9 */ /* 0x000fe20000000a00 */
[----:B--2---:R-:W-:Y:S02]  /*15990*/  IMAD.IADD R4, R9, 0x1, R8 ;  /* 0x0000000109047824 */ /* 0x004fe400078e0208 */
[----:B------:R-:W2:Y:S01]  /*159a0*/  S2R R9, SR_TID.X ;  /* 0x0000000000097919 */ /* 0x000ea20000002100 */
[----:B------:R-:W-:Y:S02]  /*159b0*/  IMAD.IADD R3, R3, 0x1, R0 ;  /* 0x0000000103037824 */ /* 0x000fe400078e0200 */
[----:B------:R-:W-:Y:S02]  /*159c0*/  IMAD.MOV.U32 R0, RZ, RZ, R4 ;  /* 0x000000ffff007224 */ /* 0x000fe400078e0004 */
[----:B-1----:R-:W-:-:S05]  /*159d0*/  @P0 IMAD.HI.U32 R5, R4, R5, RZ ;  /* 0x0000000504050227 */ /* 0x002fca00078e00ff */
[----:B0-----:R-:W-:-:S05]  /*159e0*/  @P0 SHF.R.U32.HI R0, RZ, R6, R5 ;  /* 0x00000006ff000219 */ /* 0x001fca0000011605 */
[----:B------:R-:W-:-:S04]  /*159f0*/  IMAD.MOV R5, RZ, RZ, -R0 ;  /* 0x000000ffff057224 */ /* 0x000fc800078e0a00 */
[----:B------:R-:W-:Y:S01]  /*15a00*/  IMAD R4, R7, R5, R4 ;  /* 0x0000000507047224 */ /* 0x000fe200078e0204 */
[----:B------:R-:W-:Y:S01]  /*15a10*/  SHF.R.S32.HI R5, RZ, 0x1f, R0 ;  /* 0x0000001fff057819 */ /* 0x000fe20000011400 */
[----:B------:R-:W-:-:S04]  /*15a20*/  IMAD.WIDE.U32 R2, R0, UR4, R2 ;  /* 0x0000000400027c25 */ /* 0x000fc8000f8e0002 */
[----:B------:R-:W-:-:S04]  /*15a30*/  IMAD R5, R5, UR4, RZ ;  /* 0x0000000405057c24 */ /* 0x000fc8000f8e02ff */
[----:B------:R-:W-:Y:S01]  /*15a40*/  IMAD R0, R0, UR5, R5 ;  /* 0x0000000500007c24 */ /* 0x000fe2000f8e0205 */
[----:B------:R-:W-:-:S03]  /*15a50*/  ULDC.64 UR4, c[0x0][0x2c8] ;  /* 0x0000b20000047ab9 */ /* 0x000fc60000000a00 */
[----:B------:R-:W-:Y:S01]  /*15a60*/  IMAD.IADD R3, R3, 0x1, R0 ;  /* 0x0000000103037824 */ /* 0x000fe200078e0200 */
[----:B------:R-:W-:Y:S01]  /*15a70*/  SHF.R.S32.HI R0, RZ, 0x1f, R4 ;  /* 0x0000001fff007819 */ /* 0x000fe20000011404 */
[----:B--2---:R-:W-:-:S04]  /*15a80*/  IMAD.SHL.U32 R9, R9, 0x8, RZ ;  /* 0x0000000809097824 */ /* 0x004fc800078e00ff */
[----:B------:R-:W-:Y:S01]  /*15a90*/  IMAD R0, R0, UR4, RZ ;  /* 0x0000000400007c24 */ /* 0x000fe2000f8e02ff */
[----:B------:R-:W-:Y:S01]  /*15aa0*/  LOP3.LUT R9, R9, 0x38, RZ, 0xc0, !PT ;  /* 0x0000003809097812 */ /* 0x000fe200078ec0ff */
[----:B------:R-:W-:-:S04]  /*15ab0*/  IMAD.WIDE.U32 R2, R4, UR4, R2 ;  /* 0x0000000404027c25 */ /* 0x000fc8000f8e0002 */
[----:B------:R-:W-:Y:S01]  /*15ac0*/  IMAD R4, R4, UR5, R0 ;  /* 0x0000000504047c24 */ /* 0x000fe2000f8e0200 */
[C---:B------:R-:W-:Y:S01]  /*15ad0*/  LOP3.LUT R12, R9.reuse, 0x40, RZ, 0xfc, !PT ;  /* 0x00000040090c7812 */ /* 0x040fe200078efcff */
[----:B------:R-:W-:Y:S01]  /*15ae0*/  ULDC.64 UR4, c[0x0][0x280] ;  /* 0x0000a00000047ab9 */ /* 0x000fe20000000a00 */
[----:B------:R-:W-:Y:S01]  /*15af0*/  LOP3.LUT R11, R9, 0x80, RZ, 0xfc, !PT ;  /* 0x00000080090b7812 */ /* 0x000fe200078efcff */
[----:B------:R-:W-:Y:S01]  /*15b00*/  IMAD.IADD R3, R3, 0x1, R4 ;  /* 0x0000000103037824 */ /* 0x000fe200078e0204 */
[----:B------:R-:W-:Y:S02]  /*15b10*/  LOP3.LUT R9, R9, 0xc0, RZ, 0xfc, !PT ;  /* 0x000000c009097812 */ /* 0x000fe400078efcff */
[----:B------:R-:W-:Y:S01]  /*15b20*/  LEA R4, P0, R2, UR4, 0x1 ;  /* 0x0000000402047c11 */ /* 0x000fe2000f8008ff */
[----:B------:R-:W-:Y:S02]  /*15b30*/  ULDC UR4, c[0x0][0x2b8] ;  /* 0x0000ae0000047ab9 */ /* 0x000fe40000000800 */
[----:B------:R-:W-:-:S02]  /*15b40*/  ISETP.GE.AND P3, PT, R9, UR4, PT ;  /* 0x0000000409007c0c */ /* 0x000fc4000bf66270 */
[----:B------:R0:W5:Y:S01]  /*15b50*/  LDL R9, [R1+0x20] ;  /* 0x0000200001097983 */ /* 0x0001620000100800 */
[----:B------:R-:W1:Y:S01]  /*15b60*/  S2R R10, SR_TID.X ;  /* 0x00000000000a7919 */ /* 0x000e620000002100 */
[----:B------:R-:W-:Y:S02]  /*15b70*/  LEA.HI.X R3, R2, UR5, R3, 0x1, P0 ;  /* 0x0000000502037c11 */ /* 0x000fe400080f0c03 */
[----:B------:R-:W-:Y:S02]  /*15b80*/  ISETP.GE.AND P1, PT, R12, UR4, PT ;  /* 0x000000040c007c0c */ /* 0x000fe4000bf26270 */
[----:B------:R-:W-:Y:S01]  /*15b90*/  ISETP.GE.AND P2, PT, R11, UR4, PT ;  /* 0x000000040b007c0c */ /* 0x000fe2000bf46270 */
[----:B-1----:R-:W-:-:S05]  /*15ba0*/  IMAD.SHL.U32 R10, R10, 0x8, RZ ;  /* 0x000000080a0a7824 */ /* 0x002fca00078e00ff */
[----:B------:R-:W-:-:S04]  /*15bb0*/  LOP3.LUT R10, R10, 0x38, RZ, 0xc0, !PT ;  /* 0x000000380a0a7812 */ /* 0x000fc800078ec0ff */
[----:B------:R-:W-:Y:S01]  /*15bc0*/  ISETP.GE.AND P0, PT, R10, UR4, PT ;  /* 0x000000040a007c0c */ /* 0x000fe2000bf06270 */
[----:B------:R-:W-:-:S03]  /*15bd0*/  UMOV UR4, 0xffffffff ;  /* 0xffffffff00047882 */ /* 0x000fc60000000000 */
[----:B0-----:R-:W-:Y:S09]  /*15be0*/  BRA.DIV UR4, `(.L_x_1340) ;  /* 0x00000056044c7947 */ /* 0x001ff2000b800000 */
[----:B------:R-:W2:Y:S04]  /*15bf0*/  LDL.LU R6, [R1+0x2c] ;  /* 0x00002c0001067983 */ /* 0x000ea80000300800 */
[----:B------:R-:W3:Y:S01]  /*15c00*/  LDL.LU R11, [R1+0x28] ;  /* 0x00002800010b7983 */ /* 0x000ee20000300800 */
[----:B------:R-:W0:Y:S02]  /*15c10*/  S2R R8, SR_TID.X ;  /* 0x0000000000087919 */ /* 0x000e240000002100 */
[----:B0-----:R-:W-:-:S04]  /*15c20*/  LOP3.LUT R8, R8, 0x7f, RZ, 0xc0, !PT ;  /* 0x0000007f08087812 */ /* 0x001fc800078ec0ff */
[----:B------:R-:W-:Y:S01]  /*15c30*/  SHF.R.U32.HI R8, RZ, 0x3, R8 ;  /* 0x00000003ff087819 */ /* 0x000fe20000011608 */
[----:B------:R-:W-:Y:S01]  /*15c40*/  ULDC.64 UR4, c[0x0][0x208] ;  /* 0x0000820000047ab9 */ /* 0x000fe20000000a00 */
[----:B--2---:R-:W-:Y:S02]  /*15c50*/  IMAD R2, R6, R7, RZ ;  /* 0x0000000706027224 */ /* 0x004fe400078e02ff */
[----:B------:R-:W0:Y:S01]  /*15c60*/  SHFL.IDX PT, R7, R4, RZ, 0x181f ;  /* 0x00181fff04077589 */ /* 0x000e2200000e0000 */
[----:B---3--:R-:W-:-:S03]  /*15c70*/  IMAD.IADD R0, R8, 0x1, R11 ;  /* 0x0000000108007824 */ /* 0x008fc600078e020b */
[----:B------:R-:W1:Y:S02]  /*15c80*/  SHFL.IDX PT, R6, R3, RZ, 0x181f ;  /* 0x00181fff03067589 */ /* 0x000e6400000e0000 */
[----:B------:R-:W-:-:S13]  /*15c90*/  ISETP.GE.AND P5, PT, R0, R2, PT ;  /* 0x000000020000720c */ /* 0x000fda0003fa6270 */
[----:B0-----:R-:W-:-:S05]  /*15ca0*/  @!P5 LEA R7, P4, R10, R7, 0x1 ;  /* 0x000000070a07d211 */ /* 0x001fca00078808ff */
[----:B-1----:R-:W-:-:S05]  /*15cb0*/  @!P5 IMAD.X R6, RZ, RZ, R6, P4 ;  /* 0x000000ffff06d224 */ /* 0x002fca00020e0606 */
[----:B------:R-:W-:-:S04]  /*15cc0*/  @!P5 LOP3.LUT R7, R7, R6, RZ, 0x3c, !PT ;  /* 0x000000060707d212 */ /* 0x000fc800078e3cff */
[----:B------:R-:W-:-:S04]  /*15cd0*/  @!P5 LOP3.LUT R6, R7, R6, RZ, 0x3c, !PT ;  /* 0x000000060706d212 */ /* 0x000fc800078e3cff */
[----:B------:R-:W-:Y:S01]  /*15ce0*/  @!P5 LOP3.LUT R7, R7, R6, RZ, 0x3c, !PT ;  /* 0x000000060707d212 */ /* 0x000fe200078e3cff */
[----:B------:R-:W-:-:S04]  /*15cf0*/  VIADD R5, R0, 0x10 ;  /* 0x0000001000057836 */ /* 0x000fc80000000000 */
        /* <DEDUP_REMOVED lines=78> */
.L_x_1470:
        /* <DEDUP_REMOVED lines=14> */
.L_x_1342:
[----:B------:R-:W-:Y:S05]  /*162c0*/  BSYNC B0 ;  /* 0x0000000000007941 */ /* 0x000fea0003800000 */
.L_x_1341:
[----:B------:R-:W-:Y:S01]  /*162d0*/  NOP ;  /* 0x0000000000007918 */ /* 0x000fe20000000000 */
[----:B------:R-:W-:Y:S01]  /*162e0*/  PLOP3.LUT P0, PT, PT, PT, PT, 0x80, 0x0 ;  /* 0x000000000000781c */ /* 0x000fe20003f0f070 */
[----:B0-----:R-:W-:-:S12]  /*162f0*/  VIADD R6, R18, 0x30800 ;  /* 0x0003080012067836 */ /* 0x001fd80000000000 */
.L_x_1343:
        /* <DEDUP_REMOVED lines=18> */
.L_x_1471:
[----:B------:R-:W-:Y:S05]  /*16420*/  BSYNC B0 ;  /* 0x0000000000007941 */ /* 0x000fea0003800000 */
.L_x_1344:
[----:B------:R-:W0:Y:S04]  /*16430*/  LDL R2, [R1+0x3c] ;  /* 0x00003c0001027983 */ /* 0x000e280000100800 */
[----:B------:R-:W3:Y:S01]  /*16440*/  LDL R4, [R1+0x24] ;  /* 0x0000240001047983 */ /* 0x000ee20000100800 */
[----:B------:R-:W-:Y:S01]  /*16450*/  BSSY B0, `(.L_x_1346) ;  /* 0x00002a8000007945 */ /* 0x000fe20003800000 */
[----:B0-----:R-:W-:-:S05]  /*16460*/  VIADD R0, R2, 0xfffffffe ;  /* 0xfffffffe02007836 */ /* 0x001fca0000000000 */
[----:B---3--:R-:W-:-:S13]  /*16470*/  ISETP.GE.AND P0, PT, R0, R4, PT ;  /* 0x000000040000720c */ /* 0x008fda0003f06270 */
[----:B------:R-:W-:Y:S05]  /*16480*/  @!P0 BRA `(.L_x_1347) ;  /* 0x0000002800908947 */ /* 0x000fea0003800000 */
[----:B------:R-:W3:Y:S04]  /*16490*/  LDL.LU R2, [R1+0x40] ;  /* 0x0000400001027983 */ /* 0x000ee80000300800 */
[----:B------:R-:W4:Y:S04]  /*164a0*/  LDL.LU R8, [R1+0x38] ;  /* 0x0000380001087983 */ /* 0x000f280000300800 */
[----:B--2---:R-:W2:Y:S04]  /*164b0*/  LDL.LU R3, [R1+0x54] ;  /* 0x0000540001037983 */ /* 0x004ea80000300800 */
[----:B------:R-:W5:Y:S04]  /*164c0*/  LDL.LU R7, [R1+0x34] ;  /* 0x0000340001077983 */ /* 0x000f680000300800 */
[----:B-1----:R-:W5:Y:S01]  /*164d0*/  LDL.LU R5, [R1+0x58] ;  /* 0x0000580001057983 */ /* 0x002f620000300800 */
[----:B------:R-:W-:Y:S01]  /*164e0*/  LOP3.LUT R11, RZ, R4, RZ, 0x33, !PT ;  /* 0x00000004ff0b7212 */ /* 0x000fe200078e33ff */
[----:B------:R-:W-:Y:S01]  /*164f0*/  BSSY B2, `(.L_x_1348) ;  /* 0x00000e9000027945 */ /* 0x000fe20003800000 */
[----:B---3--:R-:W-:-:S04]  /*16500*/  VIADD R2, R2, 0x1 ;  /* 0x0000000102027836 */ /* 0x008fc80000000000 */
[----:B----4-:R-:W-:Y:S01]  /*16510*/  IMAD R2, R2, R8, RZ ;  /* 0x0000000802027224 */ /* 0x010fe200078e02ff */
[----:B--2---:R-:W-:-:S04]  /*16520*/  LOP3.LUT R3, RZ, R3, RZ, 0x33, !PT ;  /* 0x00000003ff037212 */ /* 0x004fc800078e33ff */
[----:B------:R-:W-:-:S04]  /*16530*/  LOP3.LUT R2, RZ, R2, RZ, 0x33, !PT ;  /* 0x00000002ff027212 */ /* 0x000fc800078e33ff */
[----:B-----5:R-:W-:Y:S02]  /*16540*/  VIADDMNMX R2, R2, -R7, R3, !PT ;  /* 0x8000000702027246 */ /* 0x020fe40007800103 */
[----:B------:R-:W-:-:S04]  /*16550*/  LOP3.LUT R8, RZ, R5, RZ, 0x33, !PT ;  /* 0x00000005ff087212 */ /* 0x000fc800078e33ff */
[----:B------:R-:W-:-:S04]  /*16560*/  VIMNMX R8, R2, R8, !PT ;  /* 0x0000000802087248 */ /* 0x000fc80007fe0100 */
[----:B------:R-:W-:Y:S02]  /*16570*/  VIADDMNMX R11, R8, 0x2, R11, !PT ;  /* 0x00000002080b7846 */ /* 0x000fe4000780010b */
[----:B------:R-:W-:-:S05]  /*16580*/  LOP3.LUT R2, RZ, R8, RZ, 0x33, !PT ;  /* 0x00000008ff027212 */ /* 0x000fca00078e33ff */
        /* <DEDUP_REMOVED lines=39> */
.L_x_1352:
[----:B------:R-:W-:Y:S01]  /*16800*/  IMAD R3, R9, 0x8, R18 ;  /* 0x0000000809037824 */ /* 0x000fe200078e0212 */
[----:B------:R-:W-:Y:S01]  /*16810*/  SHF.L.U32 R2, R10, 0x1f, RZ ;  /* 0x0000001f0a027819 */ /* 0x000fe200000006ff */
[----:B------:R-:W-:Y:S03]  /*16820*/  BSSY B3, `(.L_x_1353) ;  /* 0x0000003000037945 */ /* 0x000fe60003800000 */
[----:B------:R-:W1:Y:S02]  /*16830*/  SYNCS.PHASECHK.TRANS64.TRYWAIT P0, [R3+URZ+0x30840], R2 ;  /* 0x03084002030075a7 */ /* 0x000e64000800017f */
[----:B-1----:R-:W-:Y:S05]  /*16840*/  @!P0 BRA `(.L_x_1354) ;  /* 0x0000005400548947 */ /* 0x002fea0003800000 */
.L_x_1472:
[----:B------:R-:W-:Y:S05]  /*16850*/  BSYNC B3 ;  /* 0x0000000000037941 */ /* 0x000fea0003800000 */
.L_x_1353:
        /* <DEDUP_REMOVED lines=12> */
.L_x_1356:
[----:B------:R-:W-:Y:S05]  /*16920*/  BSYNC B3 ;  /* 0x0000000000037941 */ /* 0x000fea0003800000 */
.L_x_1355:
        /* <DEDUP_REMOVED lines=12> */
.L_x_1357:
        /* <DEDUP_REMOVED lines=16> */
.L_x_1358:
        /* <DEDUP_REMOVED lines=16> */
.L_x_1359:
        /* <DEDUP_REMOVED lines=16> */
.L_x_1360:
        /* <DEDUP_REMOVED lines=16> */
.L_x_1473:
[----:B------:R-:W-:Y:S05]  /*16df0*/  BSYNC B3 ;  /* 0x0000000000037941 */ /* 0x000fea0003800000 */
.L_x_1361:
        /* <DEDUP_REMOVED lines=12> */
.L_x_1364:
[----:B------:R-:W-:Y:S05]  /*16ec0*/  BSYNC B3 ;  /* 0x0000000000037941 */ /* 0x000fea0003800000 */
.L_x_1363:
        /* <DEDUP_REMOVED lines=13> */
.L_x_1365:
        /* <DEDUP_REMOVED lines=15> */
.L_x_1366:
        /* <DEDUP_REMOVED lines=15> */
.L_x_1367:
        /* <DEDUP_REMOVED lines=15> */
.L_x_1368:
        /* <DEDUP_REMOVED lines=12> */
.L_x_1351:
[----:B------:R-:W-:Y:S05]  /*17330*/  BSYNC B1 ;  /* 0x0000000000017941 */ /* 0x000fea0003800000 */
.L_x_1350:
[----:B0-----:R-:W2:Y:S01]  /*17340*/  LDL.LU R0, [R1+0x3c] ;  /* 0x00003c0001007983 */ /* 0x001ea20000300800 */
[----:B------:R-:W-:-:S03]  /*17350*/  IMAD.MOV.U32 R19, RZ, RZ, R9 ;  /* 0x000000ffff137224 */ /* 0x000fc600078e0009 */
[----:B------:R0:W-:Y:S02]  /*17360*/  STL [R1+0x10], R10 ;  /* 0x0000100a01007387 */ /* 0x0001e40000100800 */
[----:B0-2---:R-:W-:-:S07]  /*17370*/  VIADD R0, R0, 0xfffffffd ;  /* 0xfffffffd00007836 */ /* 0x005fce0000000000 */
.L_x_1349:
[----:B------:R-:W-:Y:S05]  /*17380*/  BSYNC B2 ;  /* 0x0000000000027941 */ /* 0x000fea0003800000 */
.L_x_1348:
[----:B------:R-:W-:-:S05]  /*17390*/  VIADD R11, R11, 0xfffffffe ;  /* 0xfffffffe0b0b7836 */ /* 0x000fca0000000000 */
[----:B------:R-:W-:-:S13]  /*173a0*/  ISETP.NE.AND P0, PT, R11, R8, PT ;  /* 0x000000080b00720c */ /* 0x000fda0003f05270 */
[----:B------:R-:W-:Y:S05]  /*173b0*/  @!P0 BRA `(.L_x_1347) ;  /* 0x0000001800c48947 */ /* 0x000fea0003800000 */
[----:B------:R-:W-:-:S07]  /*173c0*/  IMAD.MOV.U32 R9, RZ, RZ, R17 ;  /* 0x000000ffff097224 */ /* 0x000fce00078e0011 */
.L_x_1407:
        /* <DEDUP_REMOVED lines=36> */
.L_x_1371:
[----:B------:R-:W-:Y:S01]  /*17610*/  IMAD R3, R4, 0x8, R18 ;  /* 0x0000000804037824 */ /* 0x000fe200078e0212 */
[----:B------:R-:W-:Y:S01]  /*17620*/  SHF.L.U32 R2, R5, 0x1f, RZ ;  /* 0x0000001f05027819 */ /* 0x000fe200000006ff */
[----:B------:R-:W-:Y:S03]  /*17630*/  BSSY B2, `(.L_x_1372) ;  /* 0x0000003000027945 */ /* 0x000fe60003800000 */
[----:B------:R-:W1:Y:S02]  /*17640*/  SYNCS.PHASECHK.TRANS64.TRYWAIT P0, [R3+URZ+0x30840], R2 ;  /* 0x03084002030075a7 */ /* 0x000e64000800017f */
[----:B-1----:R-:W-:Y:S05]  /*17650*/  @!P0 BRA `(.L_x_1373) ;  /* 0x0000004400f88947 */ /* 0x002fea0003800000 */
.L_x_1474:
[----:B------:R-:W-:Y:S05]  /*17660*/  BSYNC B2 ;  /* 0x0000000000027941 */ /* 0x000fea0003800000 */
.L_x_1372:
        /* <DEDUP_REMOVED lines=12> */
.L_x_1375:
[----:B------:R-:W-:Y:S05]  /*17730*/  BSYNC B2 ;  /* 0x0000000000027941 */ /* 0x000fea0003800000 */
.L_x_1374:
        /* <DEDUP_REMOVED lines=12> */
.L_x_1376:
        /* <DEDUP_REMOVED lines=16> */
.L_x_1377:
        /* <DEDUP_REMOVED lines=16> */
.L_x_1378:
        /* <DEDUP_REMOVED lines=16> */
.L_x_1379:
        /* <DEDUP_REMOVED lines=16> */
.L_x_1475:
[----:B------:R-:W-:Y:S05]  /*17c00*/  BSYNC B2 ;  /* 0x0000000000027941 */ /* 0x000fea0003800000 */
.L_x_1380:
        /* <DEDUP_REMOVED lines=11> */
.L_x_1383:
[----:B------:R-:W-:Y:S05]  /*17cc0*/  BSYNC B2 ;  /* 0x0000000000027941 */ /* 0x000fea0003800000 */
.L_x_1382:
        /* <DEDUP_REMOVED lines=12> */
.L_x_1384:
        /* <DEDUP_REMOVED lines=15> */
.L_x_1385:
        /* <DEDUP_REMOVED lines=15> */
.L_x_1386:
        /* <DEDUP_REMOVED lines=15> */
.L_x_1387:
        /* <DEDUP_REMOVED lines=12> */
.L_x_1370:
[----:B------:R-:W-:Y:S05]  /*18120*/  BSYNC B1 ;  /* 0x0000000000017941 */ /* 0x000fea0003800000 */
.L_x_1369:
        /* <DEDUP_REMOVED lines=36> */
.L_x_1390:
[----:B------:R-:W-:Y:S01]  /*18370*/  IMAD R2, R19, 0x8, R18 ;  /* 0x0000000813027824 */ /* 0x000fe200078e0212 */
[----:B------:R-:W-:Y:S01]  /*18380*/  SHF.L.U32 R3, R12, 0x1f, RZ ;  /* 0x0000001f0c037819 */ /* 0x000fe200000006ff */
[----:B------:R-:W-:Y:S03]  /*18390*/  BSSY B2, `(.L_x_1391) ;  /* 0x0000003000027945 */ /* 0x000fe60003800000 */
[----:B------:R-:W2:Y:S02]  /*183a0*/  SYNCS.PHASECHK.TRANS64.TRYWAIT P0, [R2+URZ+0x30840], R3 ;  /* 0x03084003020075a7 */ /* 0x000ea4000800017f */
[----:B--2---:R-:W-:Y:S05]  /*183b0*/  @!P0 BRA `(.L_x_1392) ;  /* 0x0000003800c88947 */ /* 0x004fea0003800000 */
.L_x_1476:
[----:B------:R-:W-:Y:S05]  /*183c0*/  BSYNC B2 ;  /* 0x0000000000027941 */ /* 0x000fea0003800000 */
.L_x_1391:
        /* <DEDUP_REMOVED lines=12> */
.L_x_1394:
[----:B------:R-:W-:Y:S05]  /*18490*/  BSYNC B2 ;  /* 0x0000000000027941 */ /* 0x000fea0003800000 */
.L_x_1393:
        /* <DEDUP_REMOVED lines=13> */
.L_x_1395:
        /* <DEDUP_REMOVED lines=16> */
.L_x_1396:
        /* <DEDUP_REMOVED lines=16> */
.L_x_1397:
        /* <DEDUP_REMOVED lines=16> */
.L_x_1398:
        /* <DEDUP_REMOVED lines=15> */
.L_x_1477:
[----:B------:R-:W-:Y:S05]  /*18960*/  BSYNC B2 ;  /* 0x0000000000027941 */ /* 0x000fea0003800000 */
.L_x_1399:
        /* <DEDUP_REMOVED lines=11> */
.L_x_1402:
[----:B------:R-:W-:Y:S05]  /*18a20*/  BSYNC B2 ;  /* 0x0000000000027941 */ /* 0x000fea0003800000 */
.L_x_1401:
        /* <DEDUP_REMOVED lines=12> */
.L_x_1403:
        /* <DEDUP_REMOVED lines=15> */
.L_x_1404:
        /* <DEDUP_REMOVED lines=15> */
.L_x_1405:
        /* <DEDUP_REMOVED lines=15> */
.L_x_1406:
        /* <DEDUP_REMOVED lines=12> */
.L_x_1389:
[----:B------:R-:W-:Y:S05]  /*18e80*/  BSYNC B1 ;  /* 0x0000000000017941 */ /* 0x000fea0003800000 */
.L_x_1388:
[----:B------:R-:W2:Y:S01]  /*18e90*/  LDL R2, [R1+0x24] ;  /* 0x0000240001027983 */ /* 0x000ea20000100800 */
[----:B------:R-:W-:Y:S01]  /*18ea0*/  VIADD R0, R0, 0xfffffffe ;  /* 0xfffffffe00007836 */ /* 0x000fe20000000000 */
[----:B--2---:R-:W-:-:S13]  /*18eb0*/  ISETP.GT.AND P0, PT, R7, R2, PT ;  /* 0x000000020700720c */ /* 0x004fda0003f04270 */
[----:B------:R-:W-:Y:S05]  /*18ec0*/  @P0 BRA `(.L_x_1407) ;  /* 0xffffffe400400947 */ /* 0x000fea000383ffff */
.L_x_1347:
[----:B------:R-:W-:Y:S05]  /*18ed0*/  BSYNC B0 ;  /* 0x0000000000007941 */ /* 0x000fea0003800000 */
.L_x_1346:
[----:B--2---:R-:W2:Y:S01]  /*18ee0*/  S2R R3, SR_TID.X ;  /* 0x0000000000037919 */ /* 0x004ea20000002100 */
        /* <DEDUP_REMOVED lines=18> */
.L_x_1409:
[----:B------:R-:W-:Y:S05]  /*19010*/  BSYNC B0 ;  /* 0x0000000000007941 */ /* 0x000fea0003800000 */
.L_x_1408:
        /* <DEDUP_REMOVED lines=11> */
.L_x_1478:
[----:B------:R-:W-:Y:S05]  /*190d0*/  BSYNC B1 ;  /* 0x0000000000017941 */ /* 0x000fea0003800000 */
.L_x_1412:
        /* <DEDUP_REMOVED lines=9> */
.L_x_1415:
[----:B------:R-:W-:Y:S05]  /*19170*/  BSYNC B1 ;  /* 0x0000000000017941 */ /* 0x000fea0003800000 */
.L_x_1414:
        /* <DEDUP_REMOVED lines=12> */
.L_x_1416:
        /* <DEDUP_REMOVED lines=15> */
.L_x_1417:
        /* <DEDUP_REMOVED lines=15> */
.L_x_1418:
        /* <DEDUP_REMOVED lines=15> */
.L_x_1419:
        /* <DEDUP_REMOVED lines=10> */
.L_x_1411:
[----:B------:R-:W-:Y:S05]  /*195b0*/  BSYNC B0 ;  /* 0x0000000000007941 */ /* 0x000fea0003800000 */
.L_x_1410:
[----:B------:R-:W2:Y:S01]  /*195c0*/  LDL.LU R4, [R1+0x10] ;  /* 0x0000100001047983 */ /* 0x000ea20000300800 */
[----:B------:R-:W-:-:S05]  /*195d0*/  VIADD R19, R19, 0x1 ;  /* 0x0000000113137836 */ /* 0x000fca0000000000 */
[----:B------:R-:W-:-:S04]  /*195e0*/  ISETP.NE.AND P0, PT, R19, 0x2, PT ;  /* 0x000000021300780c */ /* 0x000fc80003f05270 */
[----:B------:R-:W-:Y:S02]  /*195f0*/  SEL R0, RZ, 0x1, P0 ;  /* 0x00000001ff007807 */ /* 0x000fe40000000000 */
[----:B------:R-:W-:Y:S02]  /*19600*/  SEL R19, R19, RZ, P0 ;  /* 0x000000ff13137207 */ /* 0x000fe40000000000 */
[----:B--2---:R-:W-:-:S05]  /*19610*/  LOP3.LUT R4, R4, R0, RZ, 0x3c, !PT ;  /* 0x0000000004047212 */ /* 0x004fca00078e3cff */
[----:B------:R2:W-:Y:S02]  /*19620*/  STL [R1+0x10], R4 ;  /* 0x0000100401007387 */ /* 0x0005e40000100800 */
.L_x_1326:
[----:B------:R-:W-:Y:S05]  /*19630*/  BSYNC B7 ;  /* 0x0000000000077941 */ /* 0x000fea0003800000 */
.L_x_1324:
[----:B---3--:R-:W3:Y:S02]  /*19640*/  LDL R0, [R1+0x18] ;  /* 0x0000180001007983 */ /* 0x008ee40000100800 */
[----:B---3--:R-:W-:-:S13]  /*19650*/  LOP3.LUT P0, RZ, R0, 0x2, RZ, 0xc0, !PT ;  /* 0x0000000200ff7812 */ /* 0x008fda000780c0ff */
[----:B------:R-:W-:Y:S05]  /*19660*/  @!P0 BRA `(.L_x_1420) ;  /* 0x00000000002c8947 */ /* 0x000fea0003800000 */
[----:B------:R-:W-:Y:S05]  /*19670*/  WARPSYNC.ALL ;  /* 0x0000000000007948 */ /* 0x000fea0003800000 */
[----:B------:R-:W3:Y:S08]  /*19680*/  S2UR UR5, SR_CgaCtaId ;  /* 0x00000000000579c3 */ /* 0x000ef00000008800 */
[----:B------:R-:W-:Y:S06]  /*19690*/  BAR.SYNC.DEFER_BLOCKING 0x5, 0x180 ;  /* 0x0146000000007b1d */ /* 0x000fec0000010000 */
[----:B------:R-:W-:-:S02]  /*196a0*/  UMOV UR4, 0x400 ;  /* 0x0000040000047882 */ /* 0x000fc40000000000 */
[----:B---3--:R-:W-:-:S06]  /*196b0*/  ULEA UR4, UR5, UR4, 0x18 ;  /* 0x0000000405047291 */ /* 0x008fcc000f8ec03f */
[----:B------:R-:W-:-:S05]  /*196c0*/  IMAD.U32 R18, RZ, RZ, UR4 ;  /* 0x00000004ff127e24 */ /* 0x000fca000f8e00ff */
[----:B012---:R-:W0:Y:S04]  /*196d0*/  LDS.128 R4, [R18+0x308d0] ;  /* 0x0308d00012047984 */ /* 0x007e280000000c00 */
[----:B0-----:R1:W-:Y:S04]  /*196e0*/  STL.64 [R1], R4 ;  /* 0x0000000401007387 */ /* 0x0013e80000100a00 */
[----:B------:R1:W-:Y:S01]  /*196f0*/  STL.64 [R1+0x8], R6 ;  /* 0x0000080601007387 */ /* 0x0003e20000100a00 */
[----:B------:R-:W-:Y:S06]  /*19700*/  BAR.ARV 0x4, 0x180 ;  /* 0x0106000000007b1d */ /* 0x000fec0000002000 */
[----:B------:R-:W-:Y:S05]  /*19710*/  BRA `(.L_x_1421) ;  /* 0x00000010003c7947 */ /* 0x000fea0003800000 */
.L_x_1420:
[----:B------:R-:W3:Y:S01]  /*19720*/  S2R R16, SR_TID.X ;  /* 0x0000000000107919 */ /* 0x000ee20000002100 */
[----:B------:R-:W-:Y:S01]  /*19730*/  UMOV UR4, 0xffffffff ;  /* 0xffffffff00047882 */ /* 0x000fe20000000000 */
[----:B---3--:R-:W-:-:S04]  /*19740*/  LOP3.LUT R16, R16, 0x1f, RZ, 0xc0, !PT ;  /* 0x0000001f10107812 */ /* 0x008fc800078ec0ff */
[----:B------:R-:W-:Y:S01]  /*19750*/  ISETP.NE.AND P0, PT, R16, 0x1f, PT ;  /* 0x0000001f1000780c */ /* 0x000fe20003f05270 */
[----:B------:R-:W-:-:S12]  /*19760*/  BRA.DIV UR4, `(.L_x_1422) ;  /* 0x0000002a04187947 */ /* 0x000fd8000b800000 */
[----:B------:R-:W0:Y:S01]  /*19770*/  LDL.LU R3, [R1] ;  /* 0x0000000001037983 */ /* 0x000e220000300800 */
[----:B------:R-:W-:-:S03]  /*19780*/  ULDC UR4, c[0x0][0xc3c] ;  /* 0x00030f0000047ab9 */ /* 0x000fc60000000800 */
[----:B-12---:R-:W2:Y:S01]  /*19790*/  LDL R4, [R1+0xc] ;  /* 0x00000c0001047983 */ /* 0x006ea20000100800 */
[----:B------:R-:W-:Y:S01]  /*197a0*/  ULDC.64 UR6, c[0x0][0x208] ;  /* 0x0000820000067ab9 */ /* 0x000fe20000000a00 */
[----:B0-----:R-:W-:Y:S02]  /*197b0*/  IMAD.MOV.U32 R8, RZ, RZ, R3 ;  /* 0x000000ffff087224 */ /* 0x001fe400078e0003 */
[----:B--2---:R-:W-:-:S05]  /*197c0*/  IMAD.IADD R0, R4, 0x1, R16 ;  /* 0x0000000104007824 */ /* 0x004fca00078e0210 */
        /* <DEDUP_REMOVED lines=8> */
[C---:B------:R-:W-:Y:S02]  /*19850*/  ISETP.GE.U32.AND P2, PT, R16.reuse, 0x2, PT ;  /* 0x000000021000780c */ /* 0x040fe40003f46070 */
[C---:B------:R-:W-:Y:S01]  /*19860*/  ISETP.GE.U32.AND P3, PT, R16.reuse, 0x4, PT ;  /* 0x000000041000780c */ /* 0x040fe20003f66070 */
[----:B------:R-:W-:Y:S01]  /*19870*/  SHFL.IDX PT, R0, R8, RZ, 0x1f ;  /* 0x00001fff08007589 */ /* 0x000fe200000e0000 */
[C---:B------:R-:W-:Y:S02]  /*19880*/  ISETP.GE.U32.AND P4, PT, R16.reuse, 0x8, PT ;  /* 0x000000081000780c */ /* 0x040fe40003f86070 */
[----:B------:R-:W-:Y:S01]  /*19890*/  ISETP.GE.U32.AND P5, PT, R16, 0x10, PT ;  /* 0x000000101000780c */ /* 0x000fe20003fa6070 */
[----:B------:R-:W-:Y:S01]  /*198a0*/  SHFL.IDX PT, R9, R8, 0x1, 0x1f ;  /* 0x00201f0008097f89 */ /* 0x000fe200000e0000 */
[----:B--2---:R-:W-:Y:S01]  /*198b0*/  @!P1 IMAD.MOV.U32 R5, RZ, RZ, R6 ;  /* 0x000000ffff059224 */ /* 0x004fe200078e0006 */
[----:B------:R-:W-:-:S02]  /*198c0*/  CS2R R6, SRZ ;  /* 0x0000000000067805 */ /* 0x000fc4000001ff00 */
[----:B---3--:R-:W-:Y:S01]  /*198d0*/  @!P1 IMAD.MOV.U32 R7, RZ, RZ, R2 ;  /* 0x000000ffff079224 */ /* 0x008fe200078e0002 */
        /* <DEDUP_REMOVED lines=18> */
.L_x_1488:
[----:B------:R-:W-:Y:S02]  /*19a00*/  ULDC UR4, c[0x0][0xc38] ;  /* 0x00030e0000047ab9 */ /* 0x000fe40000000800 */
[----:B------:R-:W-:-:S04]  /*19a10*/  IMAD.U32 R8, RZ, RZ, UR4 ;  /* 0x00000004ff087e24 */ /* 0x000fc8000f8e00ff */
[----:B-1----:R-:W-:-:S04]  /*19a20*/  IMAD R10, R10, R8, RZ ;  /* 0x000000080a0a7224 */ /* 0x002fc800078e02ff */
[----:B------:R-:W-:-:S05]  /*19a30*/  IMAD.IADD R4, R9, 0x1, R10 ;  /* 0x0000000109047824 */ /* 0x000fca00078e020a */
[----:B------:R-:W-:-:S13]  /*19a40*/  ISETP.GT.AND P6, PT, R4, R0, PT ;  /* 0x000000000400720c */ /* 0x000fda0003fc4270 */
[----:B------:R-:W-:Y:S05]  /*19a50*/  @P6 BRA `(.L_x_1423) ;  /* 0x0000000000b06947 */ /* 0x000fea0003800000 */
.L_x_1426:
[----:B------:R-:W2:Y:S01]  /*19a60*/  LDL.LU R3, [R1+0xc] ;  /* 0x00000c0001037983 */ /* 0x000ea20000300800 */
[----:B0-----:R-:W0:Y:S01]  /*19a70*/  LDC R2, c[0x0][0xc3c] ;  /* 0x00030f00ff027b82 */ /* 0x001e220000000800 */
[----:B--2---:R-:W-:-:S05]  /*19a80*/  VIADD R3, R3, 0x1f ;  /* 0x0000001f03037836 */ /* 0x004fca0000000000 */
[----:B0-----:R-:W-:-:S13]  /*19a90*/  ISETP.GE.AND P6, PT, R3, R2, PT ;  /* 0x000000020300720c */ /* 0x001fda0003fc6270 */
[----:B------:R-:W-:Y:S05]  /*19aa0*/  @P6 BRA `(.L_x_1424) ;  /* 0x0000000800f06947 */ /* 0x000fea0003800000 */
[----:B------:R-:W0:Y:S01]  /*19ab0*/  S2R R5, SR_TID.X ;  /* 0x0000000000057919 */ /* 0x000e220000002100 */
[----:B------:R-:W-:Y:S01]  /*19ac0*/  ULDC.64 UR4, c[0x0][0x208] ;  /* 0x0000820000047ab9 */ /* 0x000fe20000000a00 */
[----:B------:R1:W-:Y:S01]  /*19ad0*/  STL [R1+0xc], R3 ;  /* 0x00000c0301007387 */ /* 0x0003e20000100800 */
[----:B0-----:R-:W-:-:S05]  /*19ae0*/  LOP3.LUT R5, R5, 0x1f, RZ, 0xc0, !PT ;  /* 0x0000001f05057812 */ /* 0x001fca00078ec0ff */
[----:B------:R-:W-:Y:S02]  /*19af0*/  IMAD.IADD R7, R3, 0x1, R5 ;  /* 0x0000000103077824 */ /* 0x000fe400078e0205 */
[----:B------:R-:W-:-:S03]  /*19b00*/  IMAD.MOV.U32 R5, RZ, RZ, RZ ;  /* 0x000000ffff057224 */ /* 0x000fc600078e00ff */
[----:B------:R-:W-:-:S13]  /*19b10*/  ISETP.GE.OR P6, PT, R7, R2, !P0 ;  /* 0x000000020700720c */ /* 0x000fda00047c6670 */
[----:B-1----:R-:W0:Y:S02]  /*19b20*/  @!P6 LDC.64 R2, c[0x0][0xc80] ;  /* 0x00032000ff02eb82 */ /* 0x002e240000000a00 */
[----:B0-----:R-:W-:-:S05]  /*19b30*/  @!P6 IMAD.WIDE R2, R7, 0x4, R2 ;  /* 0x000000040702e825 */ /* 0x001fca00078e0202 */
[----:B------:R0:W2:Y:S02]  /*19b40*/  @!P6 LDG.E R5, desc[UR4][R2.64] ;  /* 0x000000040205e981 */ /* 0x0000a4000c1e1900 */
[----:B0-----:R-:W0:Y:S02]  /*19b50*/  @!P6 LDC.64 R2, c[0x0][0xc78] ;  /* 0x00031e00ff02eb82 */ /* 0x001e240000000a00 */
[----:B0-----:R-:W-:-:S04]  /*19b60*/  @!P6 IMAD.WIDE R2, R7, 0x4, R2 ;  /* 0x000000040702e825 */ /* 0x001fc800078e0202 */
[----:B------:R-:W-:-:S06]  /*19b70*/  IMAD.MOV.U32 R7, RZ, RZ, RZ ;  /* 0x000000ffff077224 */ /* 0x000fcc00078e00ff */
[----:B------:R-:W2:Y:S01]  /*19b80*/  @!P6 LDG.E R7, desc[UR4][R2.64] ;  /* 0x000000040207e981 */ /* 0x000ea2000c1e1900 */
[----:B------:R-:W-:Y:S01]  /*19b90*/  UMOV UR4, 0xffffffff ;  /* 0xffffffff00047882 */ /* 0x000fe20000000000 */
[----:B--2---:R-:W-:Y:S02]  /*19ba0*/  IMAD R2, R7, R5, RZ ;  /* 0x0000000507027224 */ /* 0x004fe400078e02ff */
[----:B------:R-:W-:Y:S05]  /*19bb0*/  BRA.DIV UR4, `(.L_x_1425) ;  /* 0x0000002a04647947 */ /* 0x000fea000b800000 */
        /* <DEDUP_REMOVED lines=16> */
.L_x_1496:
[----:B------:R-:W-:Y:S02]  /*19cc0*/  ULDC UR4, c[0x0][0xc38] ;  /* 0x00030e0000047ab9 */ /* 0x000fe40000000800 */
[----:B------:R-:W-:-:S04]  /*19cd0*/  IMAD.U32 R8, RZ, RZ, UR4 ;  /* 0x00000004ff087e24 */ /* 0x000fc8000f8e00ff */
[----:B-1----:R-:W-:-:S04]  /*19ce0*/  IMAD R10, R10, R8, RZ ;  /* 0x000000080a0a7224 */ /* 0x002fc800078e02ff */
[----:B------:R-:W-:-:S05]  /*19cf0*/  IMAD.IADD R4, R10, 0x1, R4 ;  /* 0x000000010a047824 */ /* 0x000fca00078e0204 */
[----:B------:R-:W-:-:S13]  /*19d00*/  ISETP.GT.AND P6, PT, R4, R0, PT ;  /* 0x000000000400720c */ /* 0x000fda0003fc4270 */
[----:B------:R-:W-:Y:S05]  /*19d10*/  @!P6 BRA `(.L_x_1426) ;  /* 0xfffffffc0050e947 */ /* 0x000fea000383ffff */
.L_x_1423:
[----:B------:R-:W-:Y:S01]  /*19d20*/  IMAD.IADD R10, R4, 0x1, -R10 ;  /* 0x00000001040a7824 */ /* 0x000fe200078e0a0a */
[----:B------:R-:W-:-:S03]  /*19d30*/  UMOV UR4, 0xffffffff ;  /* 0xffffffff00047882 */ /* 0x000fc60000000000 */
[----:B------:R-:W-:-:S05]  /*19d40*/  IMAD R3, R2, R8, R10 ;  /* 0x0000000802037224 */ /* 0x000fca00078e020a */
[----:B------:R-:W-:Y:S01]  /*19d50*/  ISETP.GT.AND P6, PT, R3, R0, PT ;  /* 0x000000000300720c */ /* 0x000fe20003fc4270 */
[----:B------:R-:W-:-:S12]  /*19d60*/  BRA.DIV UR4, `(.L_x_1427) ;  /* 0x0000002a04d07947 */ /* 0x000fd8000b800000 */
[----:B------:R-:W2:Y:S01]  /*19d70*/  LDL.LU R11, [R1+0xc] ;  /* 0x00000c00010b7983 */ /* 0x000ea20000300800 */
[----:B------:R-:W-:-:S04]  /*19d80*/  VOTE.ANY R3, PT, !P6 ;  /* 0x0000000000037806 */ /* 0x000fc800070e0100 */
[----:B------:R-:W1:Y:S02]  /*19d90*/  POPC R9, R3 ;  /* 0x0000000300097309 */ /* 0x000e640000000000 */
[----:B-1----:R2:W1:Y:S04]  /*19da0*/  SHFL.IDX PT, R4, R5, R9, 0x1f ;  /* 0x00001f0905047589 */ /* 0x00246800000e0000 */
[----:B------:R3:W4:Y:S01]  /*19db0*/  SHFL.IDX PT, R7, R7, R9, 0x1f ;  /* 0x00001f0907077589 */ /* 0x00072200000e0000 */
[----:B--2---:R-:W-:-:S05]  /*19dc0*/  IMAD.IADD R5, R9, 0x1, R11 ;  /* 0x0000000109057824 */ /* 0x004fca00078e020b */
[----:B-1--4-:R3:W-:Y:S02]  /*19dd0*/  STL [R1+0xc], R5 ;  /* 0x00000c0501007387 */ /* 0x0127e40000100800 */
.L_x_1501:
[----:B------:R-:W-:-:S13]  /*19de0*/  ISETP.NE.AND P0, PT, R3, RZ, PT ;  /* 0x000000ff0300720c */ /* 0x000fda0003f05270 */
[----:B------:R-:W-:Y:S05]  /*19df0*/  @!P0 BRA `(.L_x_1428) ;  /* 0x0000000000148947 */ /* 0x000fea0003800000 */
[----:B------:R-:W-:Y:S01]  /*19e00*/  UMOV UR4, 0xffffffff ;  /* 0xffffffff00047882 */ /* 0x000fe20000000000 */
[----:B---3--:R-:W-:Y:S02]  /*19e10*/  VIADD R9, R9, 0xffffffff ;  /* 0xffffffff09097836 */ /* 0x008fe40000000000 */
[----:B------:R-:W-:Y:S05]  /*19e20*/  BRA.DIV UR4, `(.L_x_1429) ;  /* 0x0000002e04087947 */ /* 0x000fea000b800000 */
[----:B0-----:R0:W2:Y:S02]  /*19e30*/  SHFL.IDX PT, R2, R2, R9, 0x1f ;  /* 0x00001f0902027589 */ /* 0x0010a400000e0000 */
.L_x_1504:
[----:B--2---:R-:W-:-:S07]  /*19e40*/  IMAD.MOV.U32 R6, RZ, RZ, R2 ;  /* 0x000000ffff067224 */ /* 0x004fce00078e0002 */
.L_x_1428:
[----:B0-----:R-:W-:Y:S01]  /*19e50*/  IMAD R2, R6, R8, R10 ;  /* 0x0000000806027224 */ /* 0x001fe200078e020a */
[----:B------:R-:W-:-:S03]  /*19e60*/  ISETP.NE.AND P0, PT, R7, 0x1, PT ;  /* 0x000000010700780c */ /* 0x000fc60003f05270 */
[----:B------:R-:W-:Y:S01]  /*19e70*/  IMAD.IADD R0, R0, 0x1, -R2 ;  /* 0x0000000100007824 */ /* 0x000fe200078e0a02 */
[----:B------:R0:W-:Y:S09]  /*19e80*/  STL [R1], R2 ;  /* 0x0000000201007387 */ /* 0x0001f20000100800 */
[----:B------:R-:W-:Y:S05]  /*19e90*/  @!P0 BRA `(.L_x_1430) ;  /* 0x0000000000e48947 */ /* 0x000fea0003800000 */
[----:B-1-3--:R-:W-:-:S04]  /*19ea0*/  IABS R5, R4 ;  /* 0x0000000400057213 */ /* 0x00afc80000000000 */
[----:B0-----:R-:W0:Y:S08]  /*19eb0*/  I2F.RP R2, R5 ;  /* 0x0000000500027306 */ /* 0x001e300000209400 */
[----:B0-----:R-:W0:Y:S02]  /*19ec0*/  MUFU.RCP R2, R2 ;  /* 0x0000000200027308 */ /* 0x001e240000001000 */
[----:B0-----:R-:W-:-:S06]  /*19ed0*/  VIADD R2, R2, 0xffffffe ;  /* 0x0ffffffe02027836 */ /* 0x001fcc0000000000 */
[----:B------:R-:W0:Y:S02]  /*19ee0*/  F2I.FTZ.U32.TRUNC.NTZ R3, R2 ;  /* 0x0000000200037305 */ /* 0x000e24000021f000 */
[----:B0-----:R-:W-:-:S04]  /*19ef0*/  IMAD.MOV R2, RZ, RZ, -R3 ;  /* 0x000000ffff027224 */ /* 0x001fc800078e0a03 */
[----:B------:R-:W-:Y:S02]  /*19f00*/  IMAD R8, R2, R5, RZ ;  /* 0x0000000502087224 */ /* 0x000fe400078e02ff */
[----:B------:R-:W-:-:S04]  /*19f10*/  IMAD.MOV.U32 R2, RZ, RZ, RZ ;  /* 0x000000ffff027224 */ /* 0x000fc800078e00ff */
[----:B------:R-:W-:Y:S01]  /*19f20*/  IMAD.HI.U32 R8, R3, R8, R2 ;  /* 0x0000000803087227 */ /* 0x000fe200078e0002 */
[----:B------:R-:W-:Y:S02]  /*19f30*/  IABS R2, R0 ;  /* 0x0000000000027213 */ /* 0x000fe40000000000 */
[----:B------:R-:W-:-:S03]  /*19f40*/  IABS R3, R4 ;  /* 0x0000000400037213 */ /* 0x000fc60000000000 */
[----:B------:R-:W-:-:S04]  /*19f50*/  IMAD.HI.U32 R8, R8, R2, RZ ;  /* 0x0000000208087227 */ /* 0x000fc800078e00ff */
[----:B------:R-:W-:-:S04]  /*19f60*/  IMAD.MOV R3, RZ, RZ, -R3 ;  /* 0x000000ffff037224 */ /* 0x000fc800078e0a03 */
[----:B------:R-:W-:-:S05]  /*19f70*/  IMAD R2, R8, R3, R2 ;  /* 0x0000000308027224 */ /* 0x000fca00078e0202 */
[----:B------:R-:W-:-:S13]  /*19f80*/  ISETP.GT.U32.AND P1, PT, R5, R2, PT ;  /* 0x000000020500720c */ /* 0x000fda0003f24070 */
[----:B------:R-:W-:Y:S02]  /*19f90*/  @!P1 IMAD.IADD R2, R2, 0x1, -R5 ;  /* 0x0000000102029824 */ /* 0x000fe400078e0a05 */
[----:B------:R-:W-:Y:S01]  /*19fa0*/  @!P1 VIADD R8, R8, 0x1 ;  /* 0x0000000108089836 */ /* 0x000fe20000000000 */
[----:B------:R-:W-:Y:S02]  /*19fb0*/  ISETP.NE.AND P1, PT, R4, RZ, PT ;  /* 0x000000ff0400720c */ /* 0x000fe40003f25270 */
[----:B------:R-:W-:Y:S02]  /*19fc0*/  ISETP.GE.U32.AND P0, PT, R2, R5, PT ;  /* 0x000000050200720c */ /* 0x000fe40003f06070 */
[----:B------:R-:W-:-:S04]  /*19fd0*/  IABS R5, R7 ;  /* 0x0000000700057213 */ /* 0x000fc80000000000 */
        /* <DEDUP_REMOVED lines=9> */
[----:B------:R-:W-:-:S03]  /*1a070*/  LOP3.LUT R2, R0, R4, RZ, 0x3c, !PT ;  /* 0x0000000400027212 */ /* 0x000fc600078e3cff */
[----:B------:R-:W-:Y:S01]  /*1a080*/  IMAD.MOV.U32 R3, RZ, RZ, R8 ;  /* 0x000000ffff037224 */ /* 0x000fe200078e0008 */
[----:B------:R-:W-:Y:S02]  /*1a090*/  ISETP.GE.AND P2, PT, R2, RZ, PT ;  /* 0x000000ff0200720c */ /* 0x000fe40003f46270 */
[----:B------:R-:W-:-:S05]  /*1a0a0*/  IABS R8, R7 ;  /* 0x0000000700087213 */ /* 0x000fca0000000000 */
[----:B------:R-:W-:-:S06]  /*1a0b0*/  IMAD.MOV R8, RZ, RZ, -R8 ;  /* 0x000000ffff087224 */ /* 0x000fcc00078e0a08 */
        /* <DEDUP_REMOVED lines=9> */
[----:B------:R-:W-:Y:S01]  /*1a150*/  ISETP.GE.U32.AND P0, PT, R2, R5, PT ;  /* 0x000000050200720c */ /* 0x000fe20003f06070 */
[----:B------:R-:W-:-:S04]  /*1a160*/  IMAD.MOV R2, RZ, RZ, -R3 ;  /* 0x000000ffff027224 */ /* 0x000fc800078e0a03 */
[----:B------:R-:W-:Y:S01]  /*1a170*/  IMAD R0, R4, R2, R0 ;  /* 0x0000000204007224 */ /* 0x000fe200078e0200 */
[----:B------:R-:W-:-:S04]  /*1a180*/  LOP3.LUT R2, R3, R7, RZ, 0x3c, !PT ;  /* 0x0000000703027212 */ /* 0x000fc800078e3cff */
[----:B------:R-:W-:-:S03]  /*1a190*/  ISETP.GE.AND P2, PT, R2, RZ, PT ;  /* 0x000000ff0200720c */ /* 0x000fc60003f46270 */
[----:B------:R-:W-:-:S10]  /*1a1a0*/  @P0 VIADD R6, R6, 0x1 ;  /* 0x0000000106060836 */ /* 0x000fd40000000000 */
        /* <DEDUP_REMOVED lines=8> */
.L_x_1430:
[----:B-1-3--:R-:W2:Y:S01]  /*1a230*/  LDL R5, [R1+0xc] ;  /* 0x00000c0001057983 */ /* 0x00aea20000100800 */
[----:B0-----:R-:W2:Y:S01]  /*1a240*/  LDC.64 R2, c[0x0][0xc90] ;  /* 0x00032400ff027b82 */ /* 0x001ea20000000a00 */
[----:B------:R-:W-:Y:S01]  /*1a250*/  ULDC.64 UR4, c[0x0][0x208] ;  /* 0x0000820000047ab9 */ /* 0x000fe20000000a00 */
[----:B--2---:R-:W-:-:S05]  /*1a260*/  IMAD.WIDE R2, R5, 0x4, R2 ;  /* 0x0000000405027825 */ /* 0x004fca00078e0202 */
[----:B------:R-:W2:Y:S02]  /*1a270*/  LDG.E R6, desc[UR4][R2.64] ;  /* 0x0000000402067981 */ /* 0x000ea4000c1e1900 */
[----:B--2---:R-:W-:-:S05]  /*1a280*/  IMAD R5, R4, R6, RZ ;  /* 0x0000000604057224 */ /* 0x004fca00078e02ff */
[----:B------:R-:W-:-:S04]  /*1a290*/  IABS R7, R5 ;  /* 0x0000000500077213 */ /* 0x000fc80000000000 */
[----:B------:R-:W0:Y:S08]  /*1a2a0*/  I2F.RP R2, R7 ;  /* 0x0000000700027306 */ /* 0x000e300000209400 */
        /* <DEDUP_REMOVED lines=22> */
[----:B------:R-:W-:Y:S02]  /*1a410*/  IMAD R7, R6, R2, RZ ;  /* 0x0000000206077224 */ /* 0x000fe400078e02ff */
[----:B------:R-:W-:Y:S02]  /*1a420*/  IMAD.MOV R2, RZ, RZ, -R2 ;  /* 0x000000ffff027224 */ /* 0x000fe400078e0a02 */
[----:B------:R-:W-:Y:S02]  /*1a430*/  IMAD.MOV R3, RZ, RZ, -R7 ;  /* 0x000000ffff037224 */ /* 0x000fe400078e0a07 */
[----:B------:R-:W-:-:S03]  /*1a440*/  IMAD R0, R5, R2, R0 ;  /* 0x0000000205007224 */ /* 0x000fc600078e0200 */
[----:B------:R-:W-:-:S04]  /*1a450*/  VIADDMNMX R6, R3, R8, R6, PT ;  /* 0x0000000803067246 */ /* 0x000fc80003800106 */
        /* <DEDUP_REMOVED lines=19> */
[----:B------:R-:W-:Y:S02]  /*1a590*/  LOP3.LUT R3, R0, R6, RZ, 0x3c, !PT ;  /* 0x0000000600037212 */ /* 0x000fe400078e3cff */
[----:B------:R-:W-:Y:S02]  /*1a5a0*/  IADD3 R0, R7, 0x1000000, R0 ;  /* 0x0100000007007810 */ /* 0x000fe40007ffe000 */
[----:B------:R-:W-:-:S07]  /*1a5b0*/  ISETP.GE.AND P2, PT, R3, RZ, PT ;  /* 0x000000ff0300720c */ /* 0x000fce0003f46270 */
[----:B------:R-:W-:-:S06]  /*1a5c0*/  @P0 VIADD R2, R2, 0x1 ;  /* 0x0000000102020836 */ /* 0x000fcc0000000000 */
[----:B------:R-:W-:Y:S01]  /*1a5d0*/  @!P2 IMAD.MOV R2, RZ, RZ, -R2 ;  /* 0x000000ffff02a224 */ /* 0x000fe200078e0a02 */
[----:B------:R-:W-:Y:S01]  /*1a5e0*/  @!P1 LOP3.LUT R2, RZ, R6, RZ, 0x33, !PT ;  /* 0x00000006ff029212 */ /* 0x000fe200078e33ff */
[----:B------:R-:W-:-:S04]  /*1a5f0*/  IMAD.MOV R6, RZ, RZ, -R6 ;  /* 0x000000ffff067224 */ /* 0x000fc800078e0a06 */
[----:B------:R-:W-:Y:S02]  /*1a600*/  IMAD R3, R2, R6, R0 ;  /* 0x0000000602037224 */ /* 0x000fe400078e0200 */
[----:B------:R-:W-:-:S03]  /*1a610*/  IMAD.MOV.U32 R0, RZ, RZ, R2 ;  /* 0x000000ffff007224 */ /* 0x000fc600078e0002 */
[----:B------:R1:W-:Y:S04]  /*1a620*/  STL [R1+0x8], R3 ;  /* 0x0000080301007387 */ /* 0x0003e80000100800 */
.L_x_1431:
[----:B-1----:R-:W-:-:S05]  /*1a630*/  LOP3.LUT R3, RZ, R0, RZ, 0x33, !PT ;  /* 0x00000000ff037212 */ /* 0x002fca00078e33ff */
[----:B------:R-:W-:-:S05]  /*1a640*/  IMAD.IADD R0, R4, 0x1, R3 ;  /* 0x0000000104007824 */ /* 0x000fca00078e0203 */
[----:B------:R2:W-:Y:S01]  /*1a650*/  STL [R1+0x4], R0 ;  /* 0x0000040001007387 */ /* 0x0005e20000100800 */
[----:B------:R-:W-:Y:S05]  /*1a660*/  BRA `(.L_x_1432) ;  /* 0x0000000000287947 */ /* 0x000fea0003800000 */
.L_x_1424:
[----:B------:R-:W-:Y:S01]  /*1a670*/  UMOV UR4, URZ ;  /* 0x0000003f00047c82 */ /* 0x000fe20008000000 */
[----:B------:R-:W-:Y:S01]  /*1a680*/  ULDC UR6, c[0x0][0xc3c] ;  /* 0x00030f0000067ab9 */ /* 0x000fe20000000800 */
[----:B------:R-:W-:Y:S01]  /*1a690*/  UMOV UR5, URZ ;  /* 0x0000003f00057c82 */ /* 0x000fe20008000000 */
[----:B------:R0:W-:Y:S01]  /*1a6a0*/  STL [R1], R0 ;  /* 0x0000000001007387 */ /* 0x0001e20000100800 */
[----:B------:R-:W-:Y:S02]  /*1a6b0*/  IMAD.U32 R3, RZ, RZ, UR4 ;  /* 0x00000004ff037e24 */ /* 0x000fe4000f8e00ff */
[----:B------:R-:W-:-:S03]  /*1a6c0*/  IMAD.U32 R2, RZ, RZ, UR5 ;  /* 0x00000005ff027e24 */ /* 0x000fc6000f8e00ff */
[----:B------:R1:W-:Y:S01]  /*1a6d0*/  STL [R1+0x4], R3 ;  /* 0x0000040301007387 */ /* 0x0003e20000100800 */
[----:B0-----:R-:W-:-:S05]  /*1a6e0*/  IMAD.U32 R0, RZ, RZ, UR6 ;  /* 0x00000006ff007e24 */ /* 0x001fca000f8e00ff */
[----:B------:R1:W-:Y:S04]  /*1a6f0*/  STL [R1+0xc], R0 ;  /* 0x00000c0001007387 */ /* 0x0003e80000100800 */
[----:B------:R1:W-:Y:S02]  /*1a700*/  STL [R1+0x8], R2 ;  /* 0x0000080201007387 */ /* 0x0003e40000100800 */
.L_x_1432:
[----:B01----:R-:W3:Y:S04]  /*1a710*/  LDL R2, [R1+0xc] ;  /* 0x00000c0001027983 */ /* 0x003ee80000100800 */
[----:B------:R-:W4:Y:S04]  /*1a720*/  LDL R3, [R1+0x8] ;  /* 0x0000080001037983 */ /* 0x000f280000100800 */
[----:B------:R-:W5:Y:S04]  /*1a730*/  LDL R5, [R1+0x4] ;  /* 0x0000040001057983 */ /* 0x000f680000100800 */
[----:B------:R-:W5:Y:S01]  /*1a740*/  LDL R4, [R1] ;  /* 0x0000000001047983 */ /* 0x000f620000100800 */
[----:B--2---:R-:W0:Y:S01]  /*1a750*/  S2R R0, SR_TID.X ;  /* 0x0000000000007919 */ /* 0x004e220000002100 */
[----:B------:R-:W-:Y:S05]  /*1a760*/  WARPSYNC.ALL ;  /* 0x0000000000007948 */ /* 0x000fea0003800000 */
[----:B0-----:R-:W-:Y:S01]  /*1a770*/  LOP3.LUT R0, R0, 0x1f, RZ, 0xc0, !PT ;  /* 0x0000001f00007812 */ /* 0x001fe200078ec0ff */
[----:B------:R-:W-:Y:S03]  /*1a780*/  BAR.SYNC.DEFER_BLOCKING 0x4, 0x180 ;  /* 0x0106000000007b1d */ /* 0x000fe60000010000 */
[----:B------:R-:W-:-:S13]  /*1a790*/  ISETP.NE.AND P0, PT, R0, RZ, PT ;  /* 0x000000ff0000720c */ /* 0x000fda0003f05270 */
[----:B------:R-:W0:Y:S01]  /*1a7a0*/  @!P0 S2R R0, SR_CgaCtaId ;  /* 0x0000000000008919 */ /* 0x000e220000008800 */
[----:B---3--:R-:W-:Y:S01]  /*1a7b0*/  IMAD.MOV.U32 R7, RZ, RZ, R2 ;  /* 0x000000ffff077224 */ /* 0x008fe200078e0002 */
[----:B------:R-:W-:Y:S01]  /*1a7c0*/  @!P0 MOV R2, 0x400 ;  /* 0x0000040000028802 */ /* 0x000fe20000000f00 */
[----:B----4-:R-:W-:-:S03]  /*1a7d0*/  IMAD.MOV.U32 R6, RZ, RZ, R3 ;  /* 0x000000ffff067224 */ /* 0x010fc600078e0003 */
[----:B0-----:R-:W-:-:S05]  /*1a7e0*/  @!P0 LEA R18, R0, R2, 0x18 ;  /* 0x0000000200128211 */ /* 0x001fca00078ec0ff */
[----:B-----5:R0:W-:Y:S01]  /*1a7f0*/  @!P0 STS.128 [R18+0x308d0], R4 ;  /* 0x0308d00412008388 */ /* 0x0201e20000000c00 */
[----:B------:R-:W-:Y:S06]  /*1a800*/  BAR.ARV 0x5, 0x180 ;  /* 0x0146000000007b1d */ /* 0x000fec0000002000 */
.L_x_1421:
[----:B------:R-:W2:Y:S01]  /*1a810*/  LDL R0, [R1+0xc] ;  /* 0x00000c0001007983 */ /* 0x000ea20000100800 */
[----:B------:R-:W-:Y:S02]  /*1a820*/  ULDC UR4, c[0x0][0xc3c] ;  /* 0x00030f0000047ab9 */ /* 0x000fe40000000800 */
[----:B--2---:R-:W-:-:S13]  /*1a830*/  ISETP.GE.AND P0, PT, R0, UR4, PT ;  /* 0x0000000400007c0c */ /* 0x004fda000bf06270 */
[----:B------:R-:W-:Y:S05]  /*1a840*/  @!P0 BRA `(.L_x_1433) ;  /* 0xffffff9400488947 */ /* 0x000fea000383ffff */
[----:B------:R-:W-:Y:S05]  /*1a850*/  BSYNC B8 ;  /* 0x0000000000087941 */ /* 0x000fea0003800000 */
.L_x_1310:
[----:B--2---:R-:W2:Y:S01]  /*1a860*/  LDL.LU R0, [R1+0x50] ;  /* 0x0000500001007983 */ /* 0x004ea20000300800 */
[----:B------:R-:W-:Y:S01]  /*1a870*/  BSSY B0, `(.L_x_1434) ;  /* 0x000000b000007945 */ /* 0x000fe20003800000 */
[----:B01----:R-:W0:Y:S01]  /*1a880*/  S2R R5, SR_CgaCtaId ;  /* 0x0000000000057919 */ /* 0x003e220000008800 */
[----:B--2---:R-:W-:-:S05]  /*1a890*/  VIADD R0, R0, 0x1 ;  /* 0x0000000100007836 */ /* 0x004fca0000000000 */
        /* <DEDUP_REMOVED lines=8> */
.L_x_1505:
[----:B------:R-:W-:Y:S05]  /*1a920*/  BSYNC B0 ;  /* 0x0000000000007941 */ /* 0x000fea0003800000 */
.L_x_1434:
[----:B------:R-:W-:-:S03]  /*1a930*/  UMOV UR4, 0xffffffff ;  /* 0xffffffff00047882 */ /* 0x000fc60000000000 */
[----:B------:R-:W-:Y:S05]  /*1a940*/  BRA.DIV UR4, `(.L_x_1436) ;  /* 0x0000002204807947 */ /* 0x000fea000b800000 */
[----:B------:R-:W1:Y:S02]  /*1a950*/  S2R R2, SR_TID.X ;  /* 0x0000000000027919 */ /* 0x000e640000002100 */
[----:B-1----:R-:W-:-:S04]  /*1a960*/  SHF.R.U32.HI R2, RZ, 0x5, R2 ;  /* 0x00000005ff027819 */ /* 0x002fc80000011602 */
[----:B------:R-:W-:-:S05]  /*1a970*/  LOP3.LUT R2, R2, 0x3, RZ, 0xc0, !PT ;  /* 0x0000000302027812 */ /* 0x000fca00078ec0ff */
[----:B------:R1:W2:Y:S02]  /*1a980*/  SHFL.IDX PT, R14, R2, RZ, 0x1f ;  /* 0x00001fff020e7589 */ /* 0x0002a400000e0000 */
.L_x_1508:
[----:B--2---:R-:W-:Y:S01]  /*1a990*/  ISETP.NE.AND P0, PT, R14, RZ, PT ;  /* 0x000000ff0e00720c */ /* 0x004fe20003f05270 */
[----:B------:R-:W-:-:S12]  /*1a9a0*/  BSSY B0, `(.L_x_1437) ;  /* 0x0000027000007945 */ /* 0x000fd80003800000 */
[----:B------:R-:W-:Y:S05]  /*1a9b0*/  @P0 BRA `(.L_x_1438) ;  /* 0x0000000000940947 */ /* 0x000fea0003800000 */
[----:B------:R-:W-:-:S03]  /*1a9c0*/  UMOV UR4, 0xffffffff ;  /* 0xffffffff00047882 */ /* 0x000fc60000000000 */
[----:B------:R-:W-:Y:S05]  /*1a9d0*/  BRA.DIV UR4, `(.L_x_1439) ;  /* 0x0000002204907947 */ /* 0x000fea000b800000 */
[----:B------:R-:W-:-:S13]  /*1a9e0*/  ELECT P6, URZ, PT ;  /* 0x00000000003f782f */ /* 0x000fda00038c0000 */
.L_x_1511:
        /* <DEDUP_REMOVED lines=8> */
.L_x_1440:
        /* <DEDUP_REMOVED lines=13> */
.L_x_1512:
[----:B------:R-:W1:Y:S02]  /*1ab40*/  SYNCS.PHASECHK.TRANS64.TRYWAIT P0, [R7+URZ], R2 ;  /* 0x00000002070075a7 */ /* 0x000e64000800017f */
[----:B-1----:R-:W-:Y:S05]  /*1ab50*/  @!P0 BRA `(.L_x_1442) ;  /* 0x0000002000648947 */ /* 0x002fea0003800000 */
.L_x_1513:
[----:B------:R-:W-:Y:S05]  /*1ab60*/  @!P2 BRA `(.L_x_1443) ;  /* 0x000000000004a947 */ /* 0x000fea0003800000 */
[----:B------:R-:W-:Y:S01]  /*1ab70*/  BPT.TRAP 0x1 ;  /* 0x000000040000795c */ /* 0x000fe20000300000 */
.L_x_1443:
[----:B------:R-:W-:-:S04]  /*1ab80*/  VIADD R0, R0, 0x30860 ;  /* 0x0003086000007836 */ /* 0x000fc80000000000 */
[----:B------:R-:W-:-:S04]  /*1ab90*/  IMAD R4, R19, 0x8, R0 ;  /* 0x0000000813047824 */ /* 0x000fc800078e0200 */
[----:B------:R-:W2:Y:S02]  /*1aba0*/  SYNCS.PHASECHK.TRANS64.TRYWAIT P0, [R4+URZ], R5 ;  /* 0x00000005040075a7 */ /* 0x000ea4000800017f */
[----:B--2---:R-:W-:Y:S05]  /*1abb0*/  @!P0 BRA `(.L_x_1444) ;  /* 0x0000002000608947 */ /* 0x004fea0003800000 */
.L_x_1514:
[----:B------:R-:W-:-:S07]  /*1abc0*/  IMAD R3, R3, 0x8, R0 ;  /* 0x0000000803037824 */ /* 0x000fce00078e0200 */
.L_x_1445:
[----:B----4-:R4:W0:Y:S02]  /*1abd0*/  SYNCS.PHASECHK.TRANS64.TRYWAIT P0, [R3+URZ], R2 ;  /* 0x00000002030075a7 */ /* 0x010824000800017f */
[----:B0-----:R-:W-:Y:S05]  /*1abe0*/  @!P0 NANOSLEEP.SYNCS 0x989680 ;  /* 0x009896800000895d */ /* 0x001fea0003900000 */
[----:B------:R-:W0:Y:S02]  /*1abf0*/  @!P0 SYNCS.PHASECHK.TRANS64 P0, [R3+URZ], R2 ;  /* 0x00000002030085a7 */ /* 0x000e24000800007f */
[----:B0-----:R-:W-:Y:S05]  /*1ac00*/  @!P0 BRA `(.L_x_1445) ;  /* 0xfffffffc00f08947 */ /* 0x001fea000383ffff */
.L_x_1438:
[----:B------:R-:W-:Y:S05]  /*1ac10*/  BSYNC B0 ;  /* 0x0000000000007941 */ /* 0x000fea0003800000 */
.L_x_1437:
[----:B------:R-:W-:Y:S05]  /*1ac20*/  EXIT ;  /* 0x000000000000794d */ /* 0x000fea0003800000 */
.L_x_1209:
[----:B0-----:R-:W-:-:S04]  /*1ac30*/  IMAD.U32 R3, RZ, RZ, UR37 ;  /* 0x00000025ff037e24 */ /* 0x001fc8000f8e00ff */
[----:B------:R0:W1:Y:S03]  /*1ac40*/  SYNCS.PHASECHK.TRANS64.TRYWAIT P1, [R3+URZ+0x30800], R0 ;  /* 0x03080000030075a7 */ /* 0x000066000802017f */
[----:B-1----:R-:W-:Y:S05]  /*1ac50*/  @!P1 NANOSLEEP.SYNCS 0x989680 ;  /* 0x009896800000995d */ /* 0x002fea0003900000 */
[----:B------:R-:W1:Y:S02]  /*1ac60*/  @!P1 SYNCS.PHASECHK.TRANS64 P1, [R3+URZ+0x30800], R0 ;  /* 0x03080000030095a7 */ /* 0x000e64000802007f */
[----:B-1----:R-:W-:Y:S05]  /*1ac70*/  @!P1 BRA `(.L_x_1209) ;  /* 0xfffffffc00ec9947 */ /* 0x002fea000383ffff */
[----:B------:R-:W-:Y:S05]  /*1ac80*/  BRA `(.L_x_1446) ;  /* 0xfffffe78003c7947 */ /* 0x000fea000383ffff */
.L_x_1213:
[----:B-1----:R1:W2:Y:S02]  /*1ac90*/  SYNCS.PHASECHK.TRANS64.TRYWAIT P2, [R15+URZ+0x30830], R0 ;  /* 0x030830000f0075a7 */ /* 0x0022a4000804017f */
[----:B--2---:R-:W-:Y:S05]  /*1aca0*/  @!P2 NANOSLEEP.SYNCS 0x989680 ;  /* 0x009896800000a95d */ /* 0x004fea0003900000 */
[----:B------:R-:W2:Y:S02]  /*1acb0*/  @!P2 SYNCS.PHASECHK.TRANS64 P2, [R15+URZ+0x30830], R0 ;  /* 0x030830000f00a5a7 */ /* 0x000ea4000804007f */
[----:B--2---:R-:W-:Y:S05]  /*1acc0*/  @!P2 BRA `(.L_x_1213) ;  /* 0xfffffffc00f0a947 */ /* 0x004fea000383ffff */
[----:B------:R-:W-:Y:S05]  /*1acd0*/  BRA `(.L_x_1212) ;  /* 0xfffffe7800647947 */ /* 0x000fea000383ffff */
.L_x_1229:
[----:B-1----:R-:W-:-:S04]  /*1ace0*/  IMAD.U32 R154, RZ, RZ, UR5 ;  /* 0x00000005ff9a7e24 */ /* 0x002fc8000f8e00ff */
[----:B------:R1:W2:Y:S03]  /*1acf0*/  SYNCS.PHASECHK.TRANS64.TRYWAIT P2, [R154+URZ+0x30830], R21 ;  /* 0x030830159a0075a7 */ /* 0x0002a6000804017f */
[----:B--2---:R-:W-:Y:S05]  /*1ad00*/  @!P2 NANOSLEEP.SYNCS 0x989680 ;  /* 0x009896800000a95d */ /* 0x004fea0003900000 */
[----:B------:R-:W2:Y:S02]  /*1ad10*/  @!P2 SYNCS.PHASECHK.TRANS64 P2, [R154+URZ+0x30830], R21 ;  /* 0x030830159a00a5a7 */ /* 0x000ea4000804007f */
[----:B--2---:R-:W-:Y:S05]  /*1ad20*/  @!P2 BRA `(.L_x_1229) ;  /* 0xfffffffc00eca947 */ /* 0x004fea000383ffff */
[----:B------:R-:W-:Y:S05]  /*1ad30*/  BRA `(.L_x_1228) ;  /* 0xfffffea4003c7947 */ /* 0x000fea000383ffff */
.L_x_1233:
[----:B0-----:R-:W-:-:S04]  /*1ad40*/  IMAD.U32 R21, RZ, RZ, UR14 ;  /* 0x0000000eff157e24 */ /* 0x001fc8000f8e00ff */
[----:B------:R0:W2:Y:S03]  /*1ad50*/  SYNCS.PHASECHK.TRANS64.TRYWAIT P2, [R21+URZ+0x30850], R0 ;  /* 0x03085000150075a7 */ /* 0x0000a6000804017f */
[----:B--2---:R-:W-:Y:S05]  /*1ad60*/  @!P2 NANOSLEEP.SYNCS 0x989680 ;  /* 0x009896800000a95d */ /* 0x004fea0003900000 */
[----:B------:R-:W2:Y:S02]  /*1ad70*/  @!P2 SYNCS.PHASECHK.TRANS64 P2, [R21+URZ+0x30850], R0 ;  /* 0x030850001500a5a7 */ /* 0x000ea4000804007f */
[----:B--2---:R-:W-:Y:S05]  /*1ad80*/  @!P2 BRA `(.L_x_1233) ;  /* 0xfffffffc00eca947 */ /* 0x004fea000383ffff */
[----:B------:R-:W-:Y:S05]  /*1ad90*/  BRA `(.L_x_1232) ;  /* 0xfffffeb000c87947 */ /* 0x000fea000383ffff */
.L_x_1250:
[----:B-1----:R-:W-:-:S04]  /*1ada0*/  IMAD.U32 R3, RZ, RZ, UR6 ;  /* 0x00000006ff037e24 */ /* 0x002fc8000f8e00ff */
[----:B------:R1:W2:Y:S03]  /*1adb0*/  SYNCS.PHASECHK.TRANS64.TRYWAIT P2, [R3+URZ+0x30830], R2 ;  /* 0x03083002030075a7 */ /* 0x0002a6000804017f */
[----:B--2---:R-:W-:Y:S05]  /*1adc0*/  @!P2 NANOSLEEP.SYNCS 0x989680 ;  /* 0x009896800000a95d */ /* 0x004fea0003900000 */
[----:B------:R-:W2:Y:S02]  /*1add0*/  @!P2 SYNCS.PHASECHK.TRANS64 P2, [R3+URZ+0x30830], R2 ;  /* 0x030830020300a5a7 */ /* 0x000ea4000804007f */
[----:B--2---:R-:W-:Y:S05]  /*1ade0*/  @!P2 BRA `(.L_x_1250) ;  /* 0xfffffffc00eca947 */ /* 0x004fea000383ffff */
[----:B------:R-:W-:Y:S05]  /*1adf0*/  BRA `(.L_x_1249) ;  /* 0xfffffed000a47947 */ /* 0x000fea000383ffff */
.L_x_1254:
[----:B01----:R-:W-:-:S04]  /*1ae00*/  IMAD.U32 R2, RZ, RZ, UR10 ;  /* 0x0000000aff027e24 */ /* 0x003fc8000f8e00ff */
[----:B------:R0:W1:Y:S03]  /*1ae10*/  SYNCS.PHASECHK.TRANS64.TRYWAIT P2, [R2+URZ+0x30850], R0 ;  /* 0x03085000020075a7 */ /* 0x000066000804017f */
[----:B-1----:R-:W-:Y:S05]  /*1ae20*/  @!P2 NANOSLEEP.SYNCS 0x989680 ;  /* 0x009896800000a95d */ /* 0x002fea0003900000 */
[----:B------:R-:W1:Y:S02]  /*1ae30*/  @!P2 SYNCS.PHASECHK.TRANS64 P2, [R2+URZ+0x30850], R0 ;  /* 0x030850000200a5a7 */ /* 0x000e64000804007f */
[----:B-1----:R-:W-:Y:S05]  /*1ae40*/  @!P2 BRA `(.L_x_1254) ;  /* 0xfffffffc00eca947 */ /* 0x002fea000383ffff */
[----:B------:R-:W-:Y:S05]  /*1ae50*/  BRA `(.L_x_1253) ;  /* 0xfffffee000307947 */ /* 0x000fea000383ffff */
.L_x_1260:
[----:B-1----:R-:W-:-:S04]  /*1ae60*/  IMAD.U32 R3, RZ, RZ, UR6 ;  /* 0x00000006ff037e24 */ /* 0x002fc8000f8e00ff */
[----:B------:R1:W2:Y:S03]  /*1ae70*/  SYNCS.PHASECHK.TRANS64.TRYWAIT P2, [R3+URZ+0x30830], R2 ;  /* 0x03083002030075a7 */ /* 0x0002a6000804017f */
[----:B--2---:R-:W-:Y:S05]  /*1ae80*/  @!P2 NANOSLEEP.SYNCS 0x989680 ;  /* 0x009896800000a95d */ /* 0x004fea0003900000 */
[----:B------:R-:W2:Y:S02]  /*1ae90*/  @!P2 SYNCS.PHASECHK.TRANS64 P2, [R3+URZ+0x30830], R2 ;  /* 0x030830020300a5a7 */ /* 0x000ea4000804007f */
[----:B--2---:R-:W-:Y:S05]  /*1aea0*/  @!P2 BRA `(.L_x_1260) ;  /* 0xfffffffc00eca947 */ /* 0x004fea000383ffff */
[----:B------:R-:W-:Y:S05]  /*1aeb0*/  BRA `(.L_x_1259) ;  /* 0xfffffef000b47947 */ /* 0x000fea000383ffff */
.L_x_1264:
[----:B01----:R-:W-:-:S04]  /*1aec0*/  IMAD.U32 R2, RZ, RZ, UR10 ;  /* 0x0000000aff027e24 */ /* 0x003fc8000f8e00ff */
[----:B------:R0:W1:Y:S03]  /*1aed0*/  SYNCS.PHASECHK.TRANS64.TRYWAIT P2, [R2+URZ+0x30850], R0 ;  /* 0x03085000020075a7 */ /* 0x000066000804017f */
[----:B-1----:R-:W-:Y:S05]  /*1aee0*/  @!P2 NANOSLEEP.SYNCS 0x989680 ;  /* 0x009896800000a95d */ /* 0x002fea0003900000 */
[----:B------:R-:W1:Y:S02]  /*1aef0*/  @!P2 SYNCS.PHASECHK.TRANS64 P2, [R2+URZ+0x30850], R0 ;  /* 0x030850000200a5a7 */ /* 0x000e64000804007f */
[----:B-1----:R-:W-:Y:S05]  /*1af00*/  @!P2 BRA `(.L_x_1264) ;  /* 0xfffffffc00eca947 */ /* 0x002fea000383ffff */
[----:B------:R-:W-:Y:S05]  /*1af10*/  BRA `(.L_x_1263) ;  /* 0xffffff0000407947 */ /* 0x000fea000383ffff */
.L_x_1277:
[----:B-1----:R-:W-:-:S04]  /*1af20*/  IMAD.U32 R5, RZ, RZ, UR5 ;  /* 0x00000005ff057e24 */ /* 0x002fc8000f8e00ff */
[----:B------:R1:W2:Y:S03]  /*1af30*/  SYNCS.PHASECHK.TRANS64.TRYWAIT P0, [R5+URZ+0x30850], R0 ;  /* 0x03085000050075a7 */ /* 0x0002a6000800017f */
[----:B--2---:R-:W-:Y:S05]  /*1af40*/  @!P0 NANOSLEEP.SYNCS 0x989680 ;  /* 0x009896800000895d */ /* 0x004fea0003900000 */
[----:B------:R-:W2:Y:S02]  /*1af50*/  @!P0 SYNCS.PHASECHK.TRANS64 P0, [R5+URZ+0x30850], R0 ;  /* 0x03085000050085a7 */ /* 0x000ea4000800007f */
[----:B--2---:R-:W-:Y:S05]  /*1af60*/  @!P0 BRA `(.L_x_1277) ;  /* 0xfffffffc00ec8947 */ /* 0x004fea000383ffff */
[----:B------:R-:W-:Y:S05]  /*1af70*/  BRA `(.L_x_1276) ;  /* 0xffffff2400347947 */ /* 0x000fea000383ffff */
.L_x_1332:
[----:B-1----:R-:W1:Y:S01]  /*1af80*/  S2R R4, SR_TID.X ;  /* 0x0000000000047919 */ /* 0x002e620000002100 */
[----:B------:R-:W-:Y:S01]  /*1af90*/  BSSY B0, `(.L_x_1447) ;  /* 0x000000a000007945 */ /* 0x000fe20003800000 */
[----:B------:R-:W-:Y:S02]  /*1afa0*/  IMAD.MOV.U32 R12, RZ, RZ, RZ ;  /* 0x000000ffff0c7224 */ /* 0x000fe400078e00ff */
[----:B------:R-:W-:Y:S02]  /*1afb0*/  IMAD.MOV.U32 R11, RZ, RZ, 0x1f ;  /* 0x0000001fff0b7424 */ /* 0x000fe400078e00ff */
[----:B------:R-:W-:Y:S01]  /*1afc0*/  IMAD.MOV.U32 R15, RZ, RZ, -0x1 ;  /* 0xffffffffff0f7424 */ /* 0x000fe200078e00ff */
[----:B-1----:R-:W-:-:S04]  /*1afd0*/  SHF.R.U32.HI R4, RZ, 0x5, R4 ;  /* 0x00000005ff047819 */ /* 0x002fc80000011604 */
[----:B------:R-:W-:-:S05]  /*1afe0*/  LOP3.LUT R4, R4, 0x3, RZ, 0xc0, !PT ;  /* 0x0000000304047812 */ /* 0x000fca00078ec0ff */
[----:B------:R-:W-:-:S07]  /*1aff0*/  IMAD.MOV.U32 R13, RZ, RZ, R4 ;  /* 0x000000ffff0d7224 */ /* 0x000fce00078e0004 */
[----:B0-2---:R-:W-:Y:S05]  /*1b000*/  WARPSYNC.COLLECTIVE R15, `(.L_x_1448) ;  /* 0x000000000f087348 */ /* 0x005fea0003c00000 */
[----:B------:R1:W3:Y:S02]  /*1b010*/  SHFL.IDX P6, R14, R13, R12, R11 ;  /* 0x0000000c0d0e7389 */ /* 0x0002e400000c000b */
[----:B0123--:R-:W-:Y:S01]  /*1b020*/  ENDCOLLECTIVE ;  /* 0x000000000000791b */ /* 0x00ffe20003800000 */
.L_x_1448:
[----:B------:R-:W-:Y:S05]  /*1b030*/  BSYNC B0 ;  /* 0x0000000000007941 */ /* 0x000fea0003800000 */
.L_x_1447:
[----:B------:R-:W-:Y:S05]  /*1b040*/  BRA `(.L_x_1449) ;  /* 0xffffff9c00f07947 */ /* 0x000fea000383ffff */
.L_x_1334:
[----:B------:R-:W-:Y:S01]  /*1b050*/  BSSY B0, `(.L_x_1450) ;  /* 0x0000006000007945 */ /* 0x000fe20003800000 */
[----:B------:R-:W-:-:S07]  /*1b060*/  IMAD.MOV.U32 R15, RZ, RZ, -0x1 ;  /* 0xffffffffff0f7424 */ /* 0x000fce00078e00ff */
[----:B012---:R-:W-:Y:S05]  /*1b070*/  WARPSYNC.COLLECTIVE R15, `(.L_x_1451) ;  /* 0x000000000f0c7348 */ /* 0x007fea0003c00000 */
[----:B------:R-:W-:Y:S02]  /*1b080*/  ELECT P6, UR62, PT ;  /* 0x00000000003e782f */ /* 0x000fe400038c0000 */
[----:B------:R-:W-:Y:S01]  /*1b090*/  MOV R14, UR62 ;  /* 0x0000003e000e7c02 */ /* 0x000fe20008000f00 */
[----:B012---:R-:W-:Y:S10]  /*1b0a0*/  ENDCOLLECTIVE ;  /* 0x000000000000791b */ /* 0x007ff40003800000 */
.L_x_1451:
[----:B------:R-:W-:Y:S05]  /*1b0b0*/  BSYNC B0 ;  /* 0x0000000000007941 */ /* 0x000fea0003800000 */
.L_x_1450:
[----:B------:R-:W-:Y:S05]  /*1b0c0*/  BRA `(.L_x_1452) ;  /* 0xffffff9c00fc7947 */ /* 0x000fea000383ffff */
.L_x_1336:
[----:B-1----:R1:W3:Y:S02]  /*1b0d0*/  SYNCS.PHASECHK.TRANS64.TRYWAIT P0, [R0+URZ+0x30840], R2 ;  /* 0x03084002000075a7 */ /* 0x0022e4000800017f */
[----:B---3--:R-:W-:Y:S05]  /*1b0e0*/  @!P0 NANOSLEEP.SYNCS 0x989680 ;  /* 0x009896800000895d */ /* 0x008fea0003900000 */
[----:B------:R-:W3:Y:S02]  /*1b0f0*/  @!P0 SYNCS.PHASECHK.TRANS64 P0, [R0+URZ+0x30840], R2 ;  /* 0x03084002000085a7 */ /* 0x000ee4000800007f */
[----:B---3--:R-:W-:Y:S05]  /*1b100*/  @!P0 BRA `(.L_x_1336) ;  /* 0xfffffffc00f08947 */ /* 0x008fea000383ffff */
[----:B------:R-:W-:Y:S05]  /*1b110*/  BRA `(.L_x_1453) ;  /* 0xffffffa000607947 */ /* 0x000fea000383ffff */
.L_x_1340:
        /* <DEDUP_REMOVED lines=15> */
.L_x_1454:
[----:B------:R-:W-:Y:S02]  /*1b210*/  IMAD.MOV.U32 R13, RZ, RZ, R4 ;  /* 0x000000ffff0d7224 */ /* 0x000fe400078e0004 */
[----:B------:R-:W-:-:S07]  /*1b220*/  IMAD.MOV.U32 R6, RZ, RZ, R14 ;  /* 0x000000ffff067224 */ /* 0x000fce00078e000e */
[----:B------:R-:W-:Y:S05]  /*1b230*/  WARPSYNC.COLLECTIVE R15, `(.L_x_1455) ;  /* 0x000000000f087348 */ /* 0x000fea0003c00000 */
[----:B------:R0:W1:Y:S02]  /*1b240*/  SHFL.IDX P6, R14, R13, R12, R11 ;  /* 0x0000000c0d0e7389 */ /* 0x00006400000c000b */
[----:B01----:R-:W-:Y:S01]  /*1b250*/  ENDCOLLECTIVE ;  /* 0x000000000000791b */ /* 0x003fe20003800000 */
.L_x_1455:
        /* <DEDUP_REMOVED lines=20> */
.L_x_1456:
[----:B------:R-:W-:Y:S02]  /*1b3a0*/  IMAD.MOV.U32 R13, RZ, RZ, R4 ;  /* 0x000000ffff0d7224 */ /* 0x000fe400078e0004 */
[----:B------:R-:W-:-:S07]  /*1b3b0*/  IMAD.MOV.U32 R6, RZ, RZ, R14 ;  /* 0x000000ffff067224 */ /* 0x000fce00078e000e */
[----:B------:R-:W-:Y:S05]  /*1b3c0*/  WARPSYNC.COLLECTIVE R15, `(.L_x_1457) ;  /* 0x000000000f087348 */ /* 0x000fea0003c00000 */
[----:B------:R0:W1:Y:S02]  /*1b3d0*/  SHFL.IDX P6, R14, R13, R12, R11 ;  /* 0x0000000c0d0e7389 */ /* 0x00006400000c000b */
[----:B01----:R-:W-:Y:S01]  /*1b3e0*/  ENDCOLLECTIVE ;  /* 0x000000000000791b */ /* 0x003fe20003800000 */
.L_x_1457:
        /* <DEDUP_REMOVED lines=20> */
.L_x_1458:
[----:B------:R-:W-:Y:S02]  /*1b530*/  IMAD.MOV.U32 R13, RZ, RZ, R4 ;  /* 0x000000ffff0d7224 */ /* 0x000fe400078e0004 */
[----:B------:R-:W-:-:S07]  /*1b540*/  IMAD.MOV.U32 R6, RZ, RZ, R14 ;  /* 0x000000ffff067224 */ /* 0x000fce00078e000e */
[----:B------:R-:W-:Y:S05]  /*1b550*/  WARPSYNC.COLLECTIVE R15, `(.L_x_1459) ;  /* 0x000000000f087348 */ /* 0x000fea0003c00000 */
[----:B------:R0:W1:Y:S02]  /*1b560*/  SHFL.IDX P6, R14, R13, R12, R11 ;  /* 0x0000000c0d0e7389 */ /* 0x00006400000c000b */
[----:B01----:R-:W-:Y:S01]  /*1b570*/  ENDCOLLECTIVE ;  /* 0x000000000000791b */ /* 0x003fe20003800000 */
.L_x_1459:
        /* <DEDUP_REMOVED lines=20> */
.L_x_1460:
[----:B------:R-:W-:Y:S02]  /*1b6c0*/  IMAD.MOV.U32 R13, RZ, RZ, R4 ;  /* 0x000000ffff0d7224 */ /* 0x000fe400078e0004 */
[----:B------:R-:W-:-:S07]  /*1b6d0*/  IMAD.MOV.U32 R6, RZ, RZ, R14 ;  /* 0x000000ffff067224 */ /* 0x000fce00078e000e */
[----:B------:R-:W-:Y:S05]  /*1b6e0*/  WARPSYNC.COLLECTIVE R15, `(.L_x_1461) ;  /* 0x000000000f087348 */ /* 0x000fea0003c00000 */
[----:B------:R0:W1:Y:S02]  /*1b6f0*/  SHFL.IDX P6, R14, R13, R12, R11 ;  /* 0x0000000c0d0e7389 */ /* 0x00006400000c000b */
[----:B01----:R-:W-:Y:S01]  /*1b700*/  ENDCOLLECTIVE ;  /* 0x000000000000791b */ /* 0x003fe20003800000 */
.L_x_1461:
        /* <DEDUP_REMOVED lines=20> */
.L_x_1462:
[----:B------:R-:W-:Y:S02]  /*1b850*/  IMAD.MOV.U32 R13, RZ, RZ, R4 ;  /* 0x000000ffff0d7224 */ /* 0x000fe400078e0004 */
[----:B------:R-:W-:-:S07]  /*1b860*/  IMAD.MOV.U32 R6, RZ, RZ, R14 ;  /* 0x000000ffff067224 */ /* 0x000fce00078e000e */
[----:B------:R-:W-:Y:S05]  /*1b870*/  WARPSYNC.COLLECTIVE R15, `(.L_x_1463) ;  /* 0x000000000f087348 */ /* 0x000fea0003c00000 */
[----:B------:R0:W1:Y:S02]  /*1b880*/  SHFL.IDX P6, R14, R13, R12, R11 ;  /* 0x0000000c0d0e7389 */ /* 0x00006400000c000b */
[----:B01----:R-:W-:Y:S01]  /*1b890*/  ENDCOLLECTIVE ;  /* 0x000000000000791b */ /* 0x003fe20003800000 */
.L_x_1463:
        /* <DEDUP_REMOVED lines=20> */
.L_x_1464:
[----:B------:R-:W-:Y:S02]  /*1b9e0*/  IMAD.MOV.U32 R13, RZ, RZ, R4 ;  /* 0x000000ffff0d7224 */ /* 0x000fe400078e0004 */
[----:B------:R-:W-:-:S07]  /*1b9f0*/  IMAD.MOV.U32 R6, RZ, RZ, R14 ;  /* 0x000000ffff067224 */ /* 0x000fce00078e000e */
[----:B------:R-:W-:Y:S05]  /*1ba00*/  WARPSYNC.COLLECTIVE R15, `(.L_x_1465) ;  /* 0x000000000f087348 */ /* 0x000fea0003c00000 */
[----:B------:R0:W1:Y:S02]  /*1ba10*/  SHFL.IDX P6, R14, R13, R12, R11 ;  /* 0x0000000c0d0e7389 */ /* 0x00006400000c000b */
[----:B01----:R-:W-:Y:S01]  /*1ba20*/  ENDCOLLECTIVE ;  /* 0x000000000000791b */ /* 0x003fe20003800000 */
.L_x_1465:
        /* <DEDUP_REMOVED lines=18> */
.L_x_1466:
[----:B------:R-:W-:-:S05]  /*1bb50*/  VIADD R7, R0, 0x60 ;  /* 0x0000006000077836 */ /* 0x000fca0000000000 */
[----:B------:R-:W-:Y:S01]  /*1bb60*/  ISETP.GE.AND P5, PT, R7, R2, PT ;  /* 0x000000020700720c */ /* 0x000fe20003fa6270 */
[----:B------:R-:W-:Y:S02]  /*1bb70*/  IMAD.MOV.U32 R13, RZ, RZ, R4 ;  /* 0x000000ffff0d7224 */ /* 0x000fe400078e0004 */
[----:B------:R-:W-:-:S10]  /*1bb80*/  IMAD.MOV.U32 R8, RZ, RZ, R14 ;  /* 0x000000ffff087224 */ /* 0x000fd400078e000e */
[----:B------:R-:W-:Y:S05]  /*1bb90*/  WARPSYNC.COLLECTIVE R15, `(.L_x_1467) ;  /* 0x000000000f087348 */ /* 0x000fea0003c00000 */
[----:B------:R0:W1:Y:S02]  /*1bba0*/  SHFL.IDX P6, R14, R13, R12, R11 ;  /* 0x0000000c0d0e7389 */ /* 0x00006400000c000b */
[----:B01----:R-:W-:Y:S01]  /*1bbb0*/  ENDCOLLECTIVE ;  /* 0x000000000000791b */ /* 0x003fe20003800000 */
.L_x_1467:
        /* <DEDUP_REMOVED lines=18> */
.L_x_1468:
[----:B------:R-:W-:Y:S02]  /*1bce0*/  IMAD.MOV.U32 R13, RZ, RZ, R4 ;  /* 0x000000ffff0d7224 */ /* 0x000fe400078e0004 */
[----:B------:R-:W-:-:S07]  /*1bcf0*/  IMAD.MOV.U32 R5, RZ, RZ, R14 ;  /* 0x000000ffff057224 */ /* 0x000fce00078e000e */
[----:B------:R-:W-:Y:S05]  /*1bd00*/  WARPSYNC.COLLECTIVE R15, `(.L_x_1469) ;  /* 0x000000000f087348 */ /* 0x000fea0003c00000 */
[----:B------:R0:W1:Y:S02]  /*1bd10*/  SHFL.IDX P6, R14, R13, R12, R11 ;  /* 0x0000000c0d0e7389 */ /* 0x00006400000c000b */
[----:B01----:R-:W-:Y:S01]  /*1bd20*/  ENDCOLLECTIVE ;  /* 0x000000000000791b */ /* 0x003fe20003800000 */
.L_x_1469:
[----:B------:R-:W-:Y:S01]  /*1bd30*/  IMAD.MOV.U32 R3, RZ, RZ, R14 ;  /* 0x000000ffff037224 */ /* 0x000fe200078e000e */
[----:B------:R-:W-:Y:S06]  /*1bd40*/  BRA `(.L_x_1470) ;  /* 0xffffffa400247947 */ /* 0x000fec000383ffff */
.L_x_1345:
[----:B0-----:R0:W3:Y:S02]  /*1bd50*/  SYNCS.PHASECHK.TRANS64.TRYWAIT P0, [R18+URZ+0x30820], R0 ;  /* 0x03082000120075a7 */ /* 0x0010e4000800017f */
[----:B---3--:R-:W-:Y:S05]  /*1bd60*/  @!P0 NANOSLEEP.SYNCS 0x989680 ;  /* 0x009896800000895d */ /* 0x008fea0003900000 */
[----:B------:R-:W3:Y:S02]  /*1bd70*/  @!P0 SYNCS.PHASECHK.TRANS64 P0, [R18+URZ+0x30820], R0 ;  /* 0x03082000120085a7 */ /* 0x000ee4000800007f */
[----:B---3--:R-:W-:Y:S05]  /*1bd80*/  @!P0 BRA `(.L_x_1345) ;  /* 0xfffffffc00f08947 */ /* 0x008fea000383ffff */
[----:B------:R-:W-:Y:S05]  /*1bd90*/  BRA `(.L_x_1471) ;  /* 0xffffffa400a07947 */ /* 0x000fea000383ffff */
.L_x_1354:
[----:B-1----:R1:W2:Y:S02]  /*1bda0*/  SYNCS.PHASECHK.TRANS64.TRYWAIT P0, [R3+URZ+0x30840], R2 ;  /* 0x03084002030075a7 */ /* 0x0022a4000800017f */
[----:B--2---:R-:W-:Y:S05]  /*1bdb0*/  @!P0 NANOSLEEP.SYNCS 0x989680 ;  /* 0x009896800000895d */ /* 0x004fea0003900000 */
[----:B------:R-:W2:Y:S02]  /*1bdc0*/  @!P0 SYNCS.PHASECHK.TRANS64 P0, [R3+URZ+0x30840], R2 ;  /* 0x03084002030085a7 */ /* 0x000ea4000800007f */
[----:B--2---:R-:W-:Y:S05]  /*1bdd0*/  @!P0 BRA `(.L_x_1354) ;  /* 0xfffffffc00f08947 */ /* 0x004fea000383ffff */
[----:B------:R-:W-:Y:S05]  /*1bde0*/  BRA `(.L_x_1472) ;  /* 0xffffffa800987947 */ /* 0x000fea000383ffff */
.L_x_1362:
[----:B0-----:R0:W1:Y:S02]  /*1bdf0*/  SYNCS.PHASECHK.TRANS64.TRYWAIT P0, [R3+URZ+0x60], R2 ;  /* 0x00006002030075a7 */ /* 0x001064000800017f */
[----:B-1----:R-:W-:Y:S05]  /*1be00*/  @!P0 NANOSLEEP.SYNCS 0x989680 ;  /* 0x009896800000895d */ /* 0x002fea0003900000 */
[----:B------:R-:W1:Y:S02]  /*1be10*/  @!P0 SYNCS.PHASECHK.TRANS64 P0, [R3+URZ+0x60], R2 ;  /* 0x00006002030085a7 */ /* 0x000e64000800007f */
[----:B-1----:R-:W-:Y:S05]  /*1be20*/  @!P0 BRA `(.L_x_1362) ;  /* 0xfffffffc00f08947 */ /* 0x002fea000383ffff */
[----:B------:R-:W-:Y:S05]  /*1be30*/  BRA `(.L_x_1473) ;  /* 0xffffffac00ec7947 */ /* 0x000fea000383ffff */
.L_x_1373:
[----:B-1----:R1:W2:Y:S02]  /*1be40*/  SYNCS.PHASECHK.TRANS64.TRYWAIT P0, [R3+URZ+0x30840], R2 ;  /* 0x03084002030075a7 */ /* 0x0022a4000800017f */
[----:B--2---:R-:W-:Y:S05]  /*1be50*/  @!P0 NANOSLEEP.SYNCS 0x989680 ;  /* 0x009896800000895d */ /* 0x004fea0003900000 */
[----:B------:R-:W2:Y:S02]  /*1be60*/  @!P0 SYNCS.PHASECHK.TRANS64 P0, [R3+URZ+0x30840], R2 ;  /* 0x03084002030085a7 */ /* 0x000ea4000800007f */
[----:B--2---:R-:W-:Y:S05]  /*1be70*/  @!P0 BRA `(.L_x_1373) ;  /* 0xfffffffc00f08947 */ /* 0x004fea000383ffff */
[----:B------:R-:W-:Y:S05]  /*1be80*/  BRA `(.L_x_1474) ;  /* 0xffffffb400f47947 */ /* 0x000fea000383ffff */
.L_x_1381:
[----:B0-----:R0:W1:Y:S02]  /*1be90*/  SYNCS.PHASECHK.TRANS64.TRYWAIT P0, [R2+URZ+0x60], R3 ;  /* 0x00006003020075a7 */ /* 0x001064000800017f */
[----:B-1----:R-:W-:Y:S05]  /*1bea0*/  @!P0 NANOSLEEP.SYNCS 0x989680 ;  /* 0x009896800000895d */ /* 0x002fea0003900000 */
[----:B------:R-:W1:Y:S02]  /*1beb0*/  @!P0 SYNCS.PHASECHK.TRANS64 P0, [R2+URZ+0x60], R3 ;  /* 0x00006003020085a7 */ /* 0x000e64000800007f */
[----:B-1----:R-:W-:Y:S05]  /*1bec0*/  @!P0 BRA `(.L_x_1381) ;  /* 0xfffffffc00f08947 */ /* 0x002fea000383ffff */
[----:B------:R-:W-:Y:S05]  /*1bed0*/  BRA `(.L_x_1475) ;  /* 0xffffffbc00487947 */ /* 0x000fea000383ffff */
.L_x_1392:
[----:B--2---:R2:W3:Y:S02]  /*1bee0*/  SYNCS.PHASECHK.TRANS64.TRYWAIT P0, [R2+URZ+0x30840], R3 ;  /* 0x03084003020075a7 */ /* 0x0044e4000800017f */
[----:B---3--:R-:W-:Y:S05]  /*1bef0*/  @!P0 NANOSLEEP.SYNCS 0x989680 ;  /* 0x009896800000895d */ /* 0x008fea0003900000 */
[----:B------:R-:W3:Y:S02]  /*1bf00*/  @!P0 SYNCS.PHASECHK.TRANS64 P0, [R2+URZ+0x30840], R3 ;  /* 0x03084003020085a7 */ /* 0x000ee4000800007f */
[----:B---3--:R-:W-:Y:S05]  /*1bf10*/  @!P0 BRA `(.L_x_1392) ;  /* 0xfffffffc00f08947 */ /* 0x008fea000383ffff */
[----:B------:R-:W-:Y:S05]  /*1bf20*/  BRA `(.L_x_1476) ;  /* 0xffffffc400247947 */ /* 0x000fea000383ffff */
.L_x_1400:
[----:B0-----:R0:W1:Y:S02]  /*1bf30*/  SYNCS.PHASECHK.TRANS64.TRYWAIT P0, [R2+URZ+0x60], R5 ;  /* 0x00006005020075a7 */ /* 0x001064000800017f */
[----:B-1----:R-:W-:Y:S05]  /*1bf40*/  @!P0 NANOSLEEP.SYNCS 0x989680 ;  /* 0x009896800000895d */ /* 0x002fea0003900000 */
[----:B------:R-:W1:Y:S02]  /*1bf50*/  @!P0 SYNCS.PHASECHK.TRANS64 P0, [R2+URZ+0x60], R5 ;  /* 0x00006005020085a7 */ /* 0x000e64000800007f */
[----:B-1----:R-:W-:Y:S05]  /*1bf60*/  @!P0 BRA `(.L_x_1400) ;  /* 0xfffffffc00f08947 */ /* 0x002fea000383ffff */
[----:B------:R-:W-:Y:S05]  /*1bf70*/  BRA `(.L_x_1477) ;  /* 0xffffffc800787947 */ /* 0x000fea000383ffff */
.L_x_1413:
[----:B--2---:R2:W3:Y:S02]  /*1bf80*/  SYNCS.PHASECHK.TRANS64.TRYWAIT P0, [R0+URZ+0x30860], R2 ;  /* 0x03086002000075a7 */ /* 0x0044e4000800017f */
[----:B---3--:R-:W-:Y:S05]  /*1bf90*/  @!P0 NANOSLEEP.SYNCS 0x989680 ;  /* 0x009896800000895d */ /* 0x008fea0003900000 */
[----:B------:R-:W3:Y:S02]  /*1bfa0*/  @!P0 SYNCS.PHASECHK.TRANS64 P0, [R0+URZ+0x30860], R2 ;  /* 0x03086002000085a7 */ /* 0x000ee4000800007f */
[----:B---3--:R-:W-:Y:S05]  /*1bfb0*/  @!P0 BRA `(.L_x_1413) ;  /* 0xfffffffc00f08947 */ /* 0x008fea000383ffff */
[----:B------:R-:W-:Y:S05]  /*1bfc0*/  BRA `(.L_x_1478) ;  /* 0xffffffd000407947 */ /* 0x000fea000383ffff */
.L_x_1422:
[----:B------:R-:W3:Y:S01]  /*1bfd0*/  LDL R3, [R1] ;  /* 0x0000000001037983 */ /* 0x000ee20000100800 */
[----:B------:R-:W-:Y:S01]  /*1bfe0*/  BSSY B0, `(.L_x_1479) ;  /* 0x0000008000007945 */ /* 0x000fe20003800000 */
[----:B0-----:R-:W-:Y:S02]  /*1bff0*/  IMAD.MOV.U32 R12, RZ, RZ, RZ ;  /* 0x000000ffff0c7224 */ /* 0x001fe400078e00ff */
[----:B------:R-:W-:Y:S02]  /*1c000*/  IMAD.MOV.U32 R11, RZ, RZ, 0x1f ;  /* 0x0000001fff0b7424 */ /* 0x000fe400078e00ff */
[----:B------:R-:W-:Y:S02]  /*1c010*/  IMAD.MOV.U32 R15, RZ, RZ, -0x1 ;  /* 0xffffffffff0f7424 */ /* 0x000fe400078e00ff */
[----:B---3--:R-:W-:-:S07]  /*1c020*/  IMAD.MOV.U32 R13, RZ, RZ, R3 ;  /* 0x000000ffff0d7224 */ /* 0x008fce00078e0003 */
[----:B-12---:R-:W-:Y:S05]  /*1c030*/  WARPSYNC.COLLECTIVE R15, `(.L_x_1480) ;  /* 0x000000000f087348 */ /* 0x006fea0003c00000 */
[----:B------:R0:W3:Y:S02]  /*1c040*/  SHFL.IDX P6, R14, R13, R12, R11 ;  /* 0x0000000c0d0e7389 */ /* 0x0000e400000c000b */
[----:B0123--:R-:W-:Y:S01]  /*1c050*/  ENDCOLLECTIVE ;  /* 0x000000000000791b */ /* 0x00ffe20003800000 */
.L_x_1480:
[----:B------:R-:W-:Y:S05]  /*1c060*/  BSYNC B0 ;  /* 0x0000000000007941 */ /* 0x000fea0003800000 */
.L_x_1479:
        /* <DEDUP_REMOVED lines=9> */
.L_x_1481:
        /* <DEDUP_REMOVED lines=14> */
[C---:B------:R-:W-:Y:S02]  /*1c1e0*/  ISETP.GE.U32.AND P3, PT, R16.reuse, 0x4, PT ;  /* 0x000000041000780c */ /* 0x040fe40003f66070 */
[C---:B------:R-:W-:Y:S02]  /*1c1f0*/  ISETP.GE.U32.AND P4, PT, R16.reuse, 0x8, PT ;  /* 0x000000081000780c */ /* 0x040fe40003f86070 */
[----:B------:R-:W-:Y:S01]  /*1c200*/  ISETP.GE.U32.AND P5, PT, R16, 0x10, PT ;  /* 0x000000101000780c */ /* 0x000fe20003fa6070 */
[----:B--2---:R-:W-:Y:S01]  /*1c210*/  @!P1 IMAD.MOV.U32 R5, RZ, RZ, R6 ;  /* 0x000000ffff059224 */ /* 0x004fe200078e0006 */
[----:B------:R-:W-:-:S02]  /*1c220*/  CS2R R6, SRZ ;  /* 0x0000000000067805 */ /* 0x000fc4000001ff00 */
[----:B---3--:R-:W-:Y:S01]  /*1c230*/  @!P1 IMAD.MOV.U32 R7, RZ, RZ, R2 ;  /* 0x000000ffff079224 */ /* 0x008fe200078e0002 */
[----:B------:R-:W-:-:S03]  /*1c240*/  ISETP.NE.AND P1, PT, R16, RZ, PT ;  /* 0x000000ff1000720c */ /* 0x000fc60003f25270 */
[----:B------:R-:W-:-:S04]  /*1c250*/  IMAD R2, R7, R5, RZ ;  /* 0x0000000507027224 */ /* 0x000fc800078e02ff */
[----:B------:R-:W-:-:S07]  /*1c260*/  IMAD.MOV.U32 R13, RZ, RZ, R2 ;  /* 0x000000ffff0d7224 */ /* 0x000fce00078e0002 */
[----:B------:R-:W-:Y:S05]  /*1c270*/  WARPSYNC.COLLECTIVE R15, `(.L_x_1482) ;  /* 0x000000000f087348 */ /* 0x000fea0003c00000 */
[----:B------:R0:W1:Y:S02]  /*1c280*/  SHFL.UP P6, R14, R13, R12, R11 ;  /* 0x0400000c0d0e7389 */ /* 0x00006400000c000b */
[----:B01----:R-:W-:Y:S01]  /*1c290*/  ENDCOLLECTIVE ;  /* 0x000000000000791b */ /* 0x003fe20003800000 */
.L_x_1482:
        /* <DEDUP_REMOVED lines=8> */
.L_x_1483:
        /* <DEDUP_REMOVED lines=8> */
.L_x_1484:
        /* <DEDUP_REMOVED lines=8> */
.L_x_1485:
        /* <DEDUP_REMOVED lines=8> */
.L_x_1486:
        /* <DEDUP_REMOVED lines=9> */
.L_x_1487:
[----:B------:R-:W-:Y:S01]  /*1c530*/  IMAD.MOV.U32 R10, RZ, RZ, R14 ;  /* 0x000000ffff0a7224 */ /* 0x000fe200078e000e */
[----:B------:R-:W-:Y:S06]  /*1c540*/  BRA `(.L_x_1488) ;  /* 0xffffffd4002c7947 */ /* 0x000fec000383ffff */
.L_x_1425:
[----:B------:R-:W-:Y:S01]  /*1c550*/  BSSY B0, `(.L_x_1489) ;  /* 0x0000008000007945 */ /* 0x000fe20003800000 */
[----:B------:R-:W-:Y:S02]  /*1c560*/  IMAD.MOV.U32 R13, RZ, RZ, R2 ;  /* 0x000000ffff0d7224 */ /* 0x000fe400078e0002 */
[----:B------:R-:W-:Y:S02]  /*1c570*/  IMAD.MOV.U32 R12, RZ, RZ, 0x1 ;  /* 0x00000001ff0c7424 */ /* 0x000fe400078e00ff */
[----:B------:R-:W-:Y:S02]  /*1c580*/  IMAD.MOV.U32 R11, RZ, RZ, RZ ;  /* 0x000000ffff0b7224 */ /* 0x000fe400078e00ff */
[----:B------:R-:W-:-:S07]  /*1c590*/  IMAD.MOV.U32 R15, RZ, RZ, -0x1 ;  /* 0xffffffffff0f7424 */ /* 0x000fce00078e00ff */
[----:B------:R-:W-:Y:S05]  /*1c5a0*/  WARPSYNC.COLLECTIVE R15, `(.L_x_1490) ;  /* 0x000000000f087348 */ /* 0x000fea0003c00000 */
[----:B------:R0:W1:Y:S02]  /*1c5b0*/  SHFL.UP P6, R14, R13, R12, R11 ;  /* 0x0400000c0d0e7389 */ /* 0x00006400000c000b */
[----:B01----:R-:W-:Y:S01]  /*1c5c0*/  ENDCOLLECTIVE ;  /* 0x000000000000791b */ /* 0x003fe20003800000 */
.L_x_1490:
[----:B------:R-:W-:Y:S05]  /*1c5d0*/  BSYNC B0 ;  /* 0x0000000000007941 */ /* 0x000fea0003800000 */
.L_x_1489:
        /* <DEDUP_REMOVED lines=10> */
.L_x_1491:
        /* <DEDUP_REMOVED lines=8> */
.L_x_1492:
        /* <DEDUP_REMOVED lines=8> */
.L_x_1493:
        /* <DEDUP_REMOVED lines=8> */
.L_x_1494:
        /* <DEDUP_REMOVED lines=9> */
.L_x_1495:
[----:B------:R-:W-:Y:S01]  /*1c890*/  IMAD.MOV.U32 R10, RZ, RZ, R14 ;  /* 0x000000ffff0a7224 */ /* 0x000fe200078e000e */
[----:B------:R-:W-:Y:S06]  /*1c8a0*/  BRA `(.L_x_1496) ;  /* 0xffffffd400047947 */ /* 0x000fec000383ffff */
.L_x_1427:
[----:B------:R-:W-:Y:S01]  /*1c8b0*/  BSSY B0, `(.L_x_1497) ;  /* 0x0000006000007945 */ /* 0x000fe20003800000 */
[----:B------:R-:W-:Y:S01]  /*1c8c0*/  PLOP3.LUT P6, PT, P6, PT, PT, 0x8, 0x0 ;  /* 0x000000000000781c */ /* 0x000fe200037ce170 */
[----:B------:R-:W-:-:S12]  /*1c8d0*/  IMAD.MOV.U32 R15, RZ, RZ, -0x1 ;  /* 0xffffffffff0f7424 */ /* 0x000fd800078e00ff */
[----:B0-----:R-:W-:Y:S05]  /*1c8e0*/  WARPSYNC.COLLECTIVE R15, `(.L_x_1498) ;  /* 0x000000000f087348 */ /* 0x001fea0003c00000 */
[----:B------:R-:W-:Y:S01]  /*1c8f0*/  VOTE.ANY R14, PT, P6 ;  /* 0x00000000000e7806 */ /* 0x000fe200030e0100 */
[----:B0-----:R-:W-:Y:S06]  /*1c900*/  ENDCOLLECTIVE ;  /* 0x000000000000791b */ /* 0x001fec0003800000 */
.L_x_1498:
[----:B------:R-:W-:Y:S05]  /*1c910*/  BSYNC B0 ;  /* 0x0000000000007941 */ /* 0x000fea0003800000 */
.L_x_1497:
[----:B------:R0:W5:Y:S01]  /*1c920*/  LDL.LU R16, [R1+0xc] ;  /* 0x00000c0001107983 */ /* 0x0001620000300800 */
[----:B------:R-:W-:Y:S02]  /*1c930*/  IMAD.MOV.U32 R3, RZ, RZ, R14 ;  /* 0x000000ffff037224 */ /* 0x000fe400078e000e */
[----:B------:R-:W-:Y:S02]  /*1c940*/  IMAD.MOV.U32 R13, RZ, RZ, R5 ;  /* 0x000000ffff0d7224 */ /* 0x000fe400078e0005 */
[----:B------:R-:W1:Y:S01]  /*1c950*/  POPC R9, R3 ;  /* 0x0000000300097309 */ /* 0x000e620000000000 */
[----:B------:R-:W-:Y:S02]  /*1c960*/  IMAD.MOV.U32 R11, RZ, RZ, 0x1f ;  /* 0x0000001fff0b7424 */ /* 0x000fe400078e00ff */
[----:B------:R-:W-:Y:S02]  /*1c970*/  IMAD.MOV.U32 R15, RZ, RZ, -0x1 ;  /* 0xffffffffff0f7424 */ /* 0x000fe400078e00ff */
[----:B01----:R-:W-:-:S07]  /*1c980*/  IMAD.MOV.U32 R12, RZ, RZ, R9 ;  /* 0x000000ffff0c7224 */ /* 0x003fce00078e0009 */
[----:B-----5:R-:W-:Y:S05]  /*1c990*/  WARPSYNC.COLLECTIVE R15, `(.L_x_1499) ;  /* 0x000000000f087348 */ /* 0x020fea0003c00000 */
[----:B------:R0:W1:Y:S02]  /*1c9a0*/  SHFL.IDX P6, R14, R13, R12, R11 ;  /* 0x0000000c0d0e7389 */ /* 0x00006400000c000b */
[----:B01---5:R-:W-:Y:S01]  /*1c9b0*/  ENDCOLLECTIVE ;  /* 0x000000000000791b */ /* 0x023fe20003800000 */
.L_x_1499:
[----:B------:R-:W-:Y:S02]  /*1c9c0*/  IMAD.MOV.U32 R13, RZ, RZ, R7 ;  /* 0x000000ffff0d7224 */ /* 0x000fe400078e0007 */
[----:B------:R-:W-:-:S07]  /*1c9d0*/  IMAD.MOV.U32 R4, RZ, RZ, R14 ;  /* 0x000000ffff047224 */ /* 0x000fce00078e000e */
[----:B------:R-:W-:Y:S05]  /*1c9e0*/  WARPSYNC.COLLECTIVE R15, `(.L_x_1500) ;  /* 0x000000000f087348 */ /* 0x000fea0003c00000 */
[----:B------:R0:W1:Y:S02]  /*1c9f0*/  SHFL.IDX P6, R14, R13, R12, R11 ;  /* 0x0000000c0d0e7389 */ /* 0x00006400000c000b */
[----:B01----:R-:W-:Y:S01]  /*1ca00*/  ENDCOLLECTIVE ;  /* 0x000000000000791b */ /* 0x003fe20003800000 */
.L_x_1500:
[----:B------:R-:W-:Y:S02]  /*1ca10*/  IMAD.MOV.U32 R7, RZ, RZ, R14 ;  /* 0x000000ffff077224 */ /* 0x000fe400078e000e */
[----:B------:R-:W-:-:S05]  /*1ca20*/  IMAD.IADD R5, R9, 0x1, R16 ;  /* 0x0000000109057824 */ /* 0x000fca00078e0210 */
[----:B------:R1:W-:Y:S01]  /*1ca30*/  STL [R1+0xc], R5 ;  /* 0x00000c0501007387 */ /* 0x0003e20000100800 */
[----:B------:R-:W-:Y:S05]  /*1ca40*/  BRA `(.L_x_1501) ;  /* 0xffffffd000e47947 */ /* 0x000fea000383ffff */
.L_x_1429:
[----:B------:R-:W-:Y:S01]  /*1ca50*/  BSSY B0, `(.L_x_1502) ;  /* 0x0000008000007945 */ /* 0x000fe20003800000 */
[----:B------:R-:W-:Y:S02]  /*1ca60*/  IMAD.MOV.U32 R13, RZ, RZ, R2 ;  /* 0x000000ffff0d7224 */ /* 0x000fe400078e0002 */
[----:B------:R-:W-:Y:S02]  /*1ca70*/  IMAD.MOV.U32 R12, RZ, RZ, R9 ;  /* 0x000000ffff0c7224 */ /* 0x000fe400078e0009 */
[----:B------:R-:W-:Y:S02]  /*1ca80*/  IMAD.MOV.U32 R11, RZ, RZ, 0x1f ;  /* 0x0000001fff0b7424 */ /* 0x000fe400078e00ff */
[----:B------:R-:W-:-:S07]  /*1ca90*/  IMAD.MOV.U32 R15, RZ, RZ, -0x1 ;  /* 0xffffffffff0f7424 */ /* 0x000fce00078e00ff */
[----:B01----:R-:W-:Y:S05]  /*1caa0*/  WARPSYNC.COLLECTIVE R15, `(.L_x_1503) ;  /* 0x000000000f087348 */ /* 0x003fea0003c00000 */
[----:B------:R2:W3:Y:S02]  /*1cab0*/  SHFL.IDX P6, R14, R13, R12, R11 ;  /* 0x0000000c0d0e7389 */ /* 0x0004e400000c000b */
[----:B0123--:R-:W-:Y:S01]  /*1cac0*/  ENDCOLLECTIVE ;  /* 0x000000000000791b */ /* 0x00ffe20003800000 */
.L_x_1503:
[----:B------:R-:W-:Y:S05]  /*1cad0*/  BSYNC B0 ;  /* 0x0000000000007941 */ /* 0x000fea0003800000 */
.L_x_1502:
[----:B------:R-:W-:Y:S01]  /*1cae0*/  IMAD.MOV.U32 R2, RZ, RZ, R14 ;  /* 0x000000ffff027224 */ /* 0x000fe200078e000e */
[----:B------:R-:W-:Y:S06]  /*1caf0*/  BRA `(.L_x_1504) ;  /* 0xffffffd000d07947 */ /* 0x000fec000383ffff */
.L_x_1435:
[----:B0-----:R0:W1:Y:S02]  /*1cb00*/  SYNCS.PHASECHK.TRANS64.TRYWAIT P0, [R0+URZ+0x30820], R3 ;  /* 0x03082003000075a7 */ /* 0x001064000800017f */
[----:B-1----:R-:W-:Y:S05]  /*1cb10*/  @!P0 NANOSLEEP.SYNCS 0x989680 ;  /* 0x009896800000895d */ /* 0x002fea0003900000 */
[----:B------:R-:W1:Y:S02]  /*1cb20*/  @!P0 SYNCS.PHASECHK.TRANS64 P0, [R0+URZ+0x30820], R3 ;  /* 0x03082003000085a7 */ /* 0x000e64000800007f */
[----:B-1----:R-:W-:Y:S05]  /*1cb30*/  @!P0 BRA `(.L_x_1435) ;  /* 0xfffffffc00f08947 */ /* 0x002fea000383ffff */
[----:B------:R-:W-:Y:S05]  /*1cb40*/  BRA `(.L_x_1505) ;  /* 0xffffffdc00747947 */ /* 0x000fea000383ffff */
.L_x_1436:
[----:B------:R-:W1:Y:S01]  /*1cb50*/  S2R R2, SR_TID.X ;  /* 0x0000000000027919 */ /* 0x000e620000002100 */
[----:B------:R-:W-:Y:S01]  /*1cb60*/  BSSY B0, `(.L_x_1506) ;  /* 0x000000a000007945 */ /* 0x000fe20003800000 */
[----:B------:R-:W-:Y:S02]  /*1cb70*/  IMAD.MOV.U32 R12, RZ, RZ, RZ ;  /* 0x000000ffff0c7224 */ /* 0x000fe400078e00ff */
[----:B---3--:R-:W-:Y:S02]  /*1cb80*/  IMAD.MOV.U32 R11, RZ, RZ, 0x1f ;  /* 0x0000001fff0b7424 */ /* 0x008fe400078e00ff */
[----:B------:R-:W-:Y:S01]  /*1cb90*/  IMAD.MOV.U32 R15, RZ, RZ, -0x1 ;  /* 0xffffffffff0f7424 */ /* 0x000fe200078e00ff */
[----:B-1----:R-:W-:-:S04]  /*1cba0*/  SHF.R.U32.HI R2, RZ, 0x5, R2 ;  /* 0x00000005ff027819 */ /* 0x002fc80000011602 */
[----:B------:R-:W-:-:S05]  /*1cbb0*/  LOP3.LUT R2, R2, 0x3, RZ, 0xc0, !PT ;  /* 0x0000000302027812 */ /* 0x000fca00078ec0ff */
[----:B------:R-:W-:-:S07]  /*1cbc0*/  IMAD.MOV.U32 R13, RZ, RZ, R2 ;  /* 0x000000ffff0d7224 */ /* 0x000fce00078e0002 */
[----:B0-----:R-:W-:Y:S05]  /*1cbd0*/  WARPSYNC.COLLECTIVE R15, `(.L_x_1507) ;  /* 0x000000000f087348 */ /* 0x001fea0003c00000 */
[----:B------:R1:W2:Y:S02]  /*1cbe0*/  SHFL.IDX P6, R14, R13, R12, R11 ;  /* 0x0000000c0d0e7389 */ /* 0x0002a400000c000b */
[----:B012---:R-:W-:Y:S01]  /*1cbf0*/  ENDCOLLECTIVE ;  /* 0x000000000000791b */ /* 0x007fe20003800000 */
.L_x_1507:
[----:B------:R-:W-:Y:S05]  /*1cc00*/  BSYNC B0 ;  /* 0x0000000000007941 */ /* 0x000fea0003800000 */
.L_x_1506:
[----:B------:R-:W-:Y:S05]  /*1cc10*/  BRA `(.L_x_1508) ;  /* 0xffffffdc005c7947 */ /* 0x000fea000383ffff */
.L_x_1439:
[----:B------:R-:W-:Y:S01]  /*1cc20*/  BSSY B1, `(.L_x_1509) ;  /* 0x0000006000017945 */ /* 0x000fe20003800000 */
[----:B------:R-:W-:-:S07]  /*1cc30*/  IMAD.MOV.U32 R15, RZ, RZ, -0x1 ;  /* 0xffffffffff0f7424 */ /* 0x000fce00078e00ff */
[----:B01-3--:R-:W-:Y:S05]  /*1cc40*/  WARPSYNC.COLLECTIVE R15, `(.L_x_1510) ;  /* 0x000000000f0c7348 */ /* 0x00bfea0003c00000 */
[----:B------:R-:W-:Y:S02]  /*1cc50*/  ELECT P6, UR62, PT ;  /* 0x00000000003e782f */ /* 0x000fe400038c0000 */
[----:B------:R-:W-:Y:S01]  /*1cc60*/  MOV R14, UR62 ;  /* 0x0000003e000e7c02 */ /* 0x000fe20008000f00 */
[----:B01-3--:R-:W-:Y:S10]  /*1cc70*/  ENDCOLLECTIVE ;  /* 0x000000000000791b */ /* 0x00bff40003800000 */
.L_x_1510:
[----:B------:R-:W-:Y:S05]  /*1cc80*/  BSYNC B1 ;  /* 0x0000000000017941 */ /* 0x000fea0003800000 */
.L_x_1509:
[----:B------:R-:W-:Y:S05]  /*1cc90*/  BRA `(.L_x_1511) ;  /* 0xffffffdc00547947 */ /* 0x000fea000383ffff */
.L_x_1441:
[----:B0-----:R0:W1:Y:S02]  /*1cca0*/  SYNCS.PHASECHK.TRANS64.TRYWAIT P0, [R6+URZ], R5 ;  /* 0x00000005060075a7 */ /* 0x001064000800017f */
[----:B-1----:R-:W-:Y:S05]  /*1ccb0*/  @!P0 NANOSLEEP.SYNCS 0x989680 ;  /* 0x009896800000895d */ /* 0x002fea0003900000 */
[----:B------:R-:W1:Y:S02]  /*1ccc0*/  @!P0 SYNCS.PHASECHK.TRANS64 P0, [R6+URZ], R5 ;  /* 0x00000005060085a7 */ /* 0x000e64000800007f */
[----:B-1----:R-:W-:Y:S05]  /*1ccd0*/  @!P0 BRA `(.L_x_1441) ;  /* 0xfffffffc00f08947 */ /* 0x002fea000383ffff */
[----:B------:R-:W-:Y:S05]  /*1cce0*/  BRA `(.L_x_1512) ;  /* 0xffffffdc00947947 */ /* 0x000fea000383ffff */
.L_x_1442:
[----:B-1----:R1:W2:Y:S02]  /*1ccf0*/  SYNCS.PHASECHK.TRANS64.TRYWAIT P0, [R7+URZ], R2 ;  /* 0x00000002070075a7 */ /* 0x0022a4000800017f */
[----:B--2---:R-:W-:Y:S05]  /*1cd00*/  @!P0 NANOSLEEP.SYNCS 0x989680 ;  /* 0x009896800000895d */ /* 0x004fea0003900000 */
[----:B------:R-:W2:Y:S02]  /*1cd10*/  @!P0 SYNCS.PHASECHK.TRANS64 P0, [R7+URZ], R2 ;  /* 0x00000002070085a7 */ /* 0x000ea4000800007f */
[----:B--2---:R-:W-:Y:S05]  /*1cd20*/  @!P0 BRA `(.L_x_1442) ;  /* 0xfffffffc00f08947 */ /* 0x004fea000383ffff */
[----:B------:R-:W-:Y:S05]  /*1cd30*/  BRA `(.L_x_1513) ;  /* 0xffffffdc00887947 */ /* 0x000fea000383ffff */
.L_x_1444:
[----:B--2---:R2:W4:Y:S02]  /*1cd40*/  SYNCS.PHASECHK.TRANS64.TRYWAIT P0, [R4+URZ], R5 ;  /* 0x00000005040075a7 */ /* 0x004524000800017f */
[----:B----4-:R-:W-:Y:S05]  /*1cd50*/  @!P0 NANOSLEEP.SYNCS 0x989680 ;  /* 0x009896800000895d */ /* 0x010fea0003900000 */
[----:B------:R-:W4:Y:S02]  /*1cd60*/  @!P0 SYNCS.PHASECHK.TRANS64 P0, [R4+URZ], R5 ;  /* 0x00000005040085a7 */ /* 0x000f24000800007f */
[----:B----4-:R-:W-:Y:S05]  /*1cd70*/  @!P0 BRA `(.L_x_1444) ;  /* 0xfffffffc00f08947 */ /* 0x010fea000383ffff */
[----:B------:R-:W-:Y:S05]  /*1cd80*/  BRA `(.L_x_1514) ;  /* 0xffffffdc008c7947 */ /* 0x000fea000383ffff */
.L_x_1515:
        /* <DEDUP_REMOVED lines=15> */
.L_x_3204:


//--------------------- .text._ZN7cutlass13device_kernelIN5flash11enable_sm90INS1_16FlashAttnFwdSm90INS1_25CollectiveMainloopFwdSm90ILi2EN4cute5tupleIJNS5_1CILi1EEES8_S8_EEENS6_IJNS7_ILi128EEENS7_ILi64EEENS7_ILi256EEEEEELi256ENS_10bfloat16_tEfNS_4arch4Sm90ELb0ELb1ELb1ELb1ELb0ELb1ELb0ELb1ELb1ELb1ELb1ELb0EEENS1_21CollectiveEpilogueFwdINS6_IJSA_SC_SB_EEES9_SE_SG_Li256ELb1ELb1ELb1ELb0EEENS1_36VarlenDynamicPersistentTileSchedulerILi128ELi64ELi256ELi128ELb1ELb1ELb1ELb1ELb0ELb1EEEEEEEEEvNT_6ParamsE --------------------------
	.section	.text._ZN7cutlass13device_kernelIN5flash11enable_sm90INS1_16FlashAttnFwdSm90INS1_25CollectiveMainloopFwdSm90ILi2EN4cute5tupleIJNS5_1CILi1EEES8_S8_EEENS6_IJNS7_ILi128EEENS7_ILi64EEENS7_ILi256EEEEEELi256ENS_10bfloat16_tEfNS_4arch4Sm90ELb0ELb1ELb1ELb1ELb0ELb1ELb0ELb1ELb1ELb1ELb1ELb0EEENS1_21CollectiveEpilogueFwdINS6_IJSA_SC_SB_EEES9_SE_SG_Li256ELb1ELb1ELb1ELb0EEENS1_36VarlenDynamicPersistentTileSchedulerILi128ELi64ELi256ELi128ELb1ELb1ELb1ELb1ELb0ELb1EEEEEEEEEvNT_6ParamsE,"ax",@progbits
	.align	128
.text._ZN7cutlass13device_kernelIN5flash11enable_sm90INS1_16FlashAttnFwdSm90INS1_25CollectiveMainloopFwdSm90ILi2EN4cute5tupleIJNS5_1CILi1EEES8_S8_EEENS6_IJNS7_ILi128EEENS7_ILi64EEENS7_ILi256EEEEEELi256ENS_10bfloat16_tEfNS_4arch4Sm90ELb0ELb1ELb1ELb1ELb0ELb1ELb0ELb1ELb1ELb1ELb1ELb0EEENS1_21CollectiveEpilogueFwdINS6_IJSA_SC_SB_EEES9_SE_SG_Li256ELb1ELb1ELb1ELb0EEENS1_36VarlenDynamicPersistentTileSchedulerILi128ELi64ELi256ELi128ELb1ELb1ELb1ELb1ELb0ELb1EEEEEEEEEvNT_6ParamsE:
        .type           _ZN7cutlass13device_kernelIN5flash11enable_sm90INS1_16FlashAttnFwdSm90INS1_25CollectiveMainloopFwdSm90ILi2EN4cute5tupleIJNS5_1CILi1EEES8_S8_EEENS6_IJNS7_ILi128EEENS7_ILi64EEENS7_ILi256EEEEEELi256ENS_10bfloat16_tEfNS_4arch4Sm90ELb0ELb1ELb1ELb1ELb0ELb1ELb0ELb1ELb1ELb1ELb1ELb0EEENS1_21CollectiveEpilogueFwdINS6_IJSA_SC_SB_EEES9_SE_SG_Li256ELb1ELb1ELb1ELb0EEENS1_36VarlenDynamicPersistentTileSchedulerILi128ELi64ELi256ELi128ELb1ELb1ELb1ELb1ELb0ELb1EEEEEEEEEvNT_6ParamsE,@function
        .size           _ZN7cutlass13device_kernelIN5flash11enable_sm90INS1_16FlashAttnFwdSm90INS1_25CollectiveMainloopFwdSm90ILi2EN4cute5tupleIJNS5_1CILi1EEES8_S8_EEENS6_IJNS7_ILi128EEENS7_ILi64EEENS7_ILi256EEEEEELi256ENS_10bfloat16_tEfNS_4arch4Sm90ELb0ELb1ELb1ELb1ELb0ELb1ELb0ELb1ELb1ELb1ELb1ELb0EEENS1_21CollectiveEpilogueFwdINS6_IJSA_SC_SB_EEES9_SE_SG_Li256ELb1ELb1ELb1ELb0EEENS1_36VarlenDynamicPersistentTileSchedulerILi128ELi64ELi256ELi128ELb1ELb1ELb1ELb1ELb0ELb1EEEEEEEEEvNT_6ParamsE,(.L_x_3205 - _ZN7cutlass13device_kernelIN5flash11enable_sm90INS1_16FlashAttnFwdSm90INS1_25CollectiveMainloopFwdSm90ILi2EN4cute5tupleIJNS5_1CILi1EEES8_S8_EEENS6_IJNS7_ILi128EEENS7_ILi64EEENS7_ILi256EEEEEELi256ENS_10bfloat16_tEfNS_4arch4Sm90ELb0ELb1ELb1ELb1ELb0ELb1ELb0ELb1ELb1ELb1ELb1ELb0EEENS1_21CollectiveEpilogueFwdINS6_IJSA_SC_SB_EEES9_SE_SG_Li256ELb1ELb1ELb1ELb0EEENS1_36VarlenDynamicPersistentTileSchedulerILi128ELi64ELi256ELi128ELb1ELb1ELb1ELb1ELb0ELb1EEEEEEEEEvNT_6ParamsE)
        .other          _ZN7cutlass13device_kernelIN5flash11enable_sm90INS1_16FlashAttnFwdSm90INS1_25CollectiveMainloopFwdSm90ILi2EN4cute5tupleIJNS5_1CILi1EEES8_S8_EEENS6_IJNS7_ILi128EEENS7_ILi64EEENS7_ILi256EEEEEELi256ENS_10bfloat16_tEfNS_4arch4Sm90ELb0ELb1ELb1ELb1ELb0ELb1ELb0ELb1ELb1ELb1ELb1ELb0EEENS1_21CollectiveEpilogueFwdINS6_IJSA_SC_SB_EEES9_SE_SG_Li256ELb1ELb1ELb1ELb0EEENS1_36VarlenDynamicPersistentTileSchedulerILi128ELi64ELi256ELi128ELb1ELb1ELb1ELb1ELb0ELb1EEEEEEEEEvNT_6ParamsE,@"STO_CUDA_ENTRY STV_DEFAULT"
_ZN7cutlass13device_kernelIN5flash11enable_sm90INS1_16FlashAttnFwdSm90INS1_25CollectiveMainloopFwdSm90ILi2EN4cute5tupleIJNS5_1CILi1EEES8_S8_EEENS6_IJNS7_ILi128EEENS7_ILi64EEENS7_ILi256EEEEEELi256ENS_10bfloat16_tEfNS_4arch4Sm90ELb0ELb1ELb1ELb1ELb0ELb1ELb0ELb1ELb1ELb1ELb1ELb0EEENS1_21CollectiveEpilogueFwdINS6_IJSA_SC_SB_EEES9_SE_SG_Li256ELb1ELb1ELb1ELb0EEENS1_36VarlenDynamicPersistentTileSchedulerILi128ELi64ELi256ELi128ELb1ELb1ELb1ELb1ELb0ELb1EEEEEEEEEvNT_6ParamsE:
        /* <DEDUP_REMOVED lines=24> */
.L_x_1517:
[----:B------:R-:W-:Y:S05]  /*0180*/  BSYNC B0 ;  /* 0x0000000000007941 */ /* 0x000fea0003800000 */
.L_x_1516:
        /* <DEDUP_REMOVED lines=41> */
.L_x_1518:
        /* <DEDUP_REMOVED lines=22> */
.L_x_1519:
        /* <DEDUP_REMOVED lines=18> */
.L_x_1520:
        /* <DEDUP_REMOVED lines=22> */
.L_x_1521:
        /* <DEDUP_REMOVED lines=22> */
.L_x_1522:
        /* <DEDUP_REMOVED lines=9> */
.L_x_1525:
        /* <DEDUP_REMOVED lines=8> */
[----:B-1----:R-:W-:-:S06]  /*0a70*/  ULEA UR4, UR5, UR4, 0x18 ;  /* 0x0000000405047291 */ /* 0x002fcc000f8ec03f */
[----:B------:R-:W-:Y:S01]  /*0a80*/  IMAD.U32 R16, RZ, RZ, UR4 ;  /* 0x00000004ff107e24 */ /* 0x000fe2000f8e00ff */
[----:B------:R-:W-:-:S04]  /*0a90*/  ULDC UR4, c[0x0][0xc3c] ;  /* 0x00030f0000047ab9 */ /* 0x000fc80000000800 */
[----:B------:R-:W1:Y:S01]  /*0aa0*/  LDS.128 R24, [R16+0x308d0] ;  /* 0x0308d00010187984 */ /* 0x000e620000000c00 */
[----:B------:R-:W-:Y:S06]  /*0ab0*/  BAR.ARV 0x4, 0x180 ;  /* 0x0106000000007b1d */ /* 0x000fec0000002000 */
[----:B-1----:R-:W-:-:S13]  /*0ac0*/  ISETP.GE.AND P0, PT, R27, UR4, PT ;  /* 0x000000041b007c0c */ /* 0x002fda000bf06270 */
[----:B------:R-:W-:Y:S05]  /*0ad0*/  @P0 BRA `(.L_x_1526) ;  /* 0x000002e800600947 */ /* 0x000fea0003800000 */
[----:B------:R-:W2:Y:S01]  /*0ae0*/  LDL R0, [R1+0xa4] ;  /* 0x0000a40001007983 */ /* 0x000ea20000100800 */
[----:B------:R-:W-:Y:S02]  /*0af0*/  VIADD R6, R6, 0xffffff80 ;  /* 0xffffff8006067836 */ /* 0x000fe40000000000 */
[----:B------:R-:W-:Y:S02]  /*0b00*/  IMAD.MOV.U32 R236, RZ, RZ, RZ ;  /* 0x000000ffffec7224 */ /* 0x000fe400078e00ff */
[----:B------:R-:W-:Y:S01]  /*0b10*/  IMAD.MOV.U32 R218, RZ, RZ, RZ ;  /* 0x000000ffffda7224 */ /* 0x000fe200078e00ff */
[----:B------:R-:W-:-:S04]  /*0b20*/  SHF.R.S32.HI R3, RZ, 0x1f, R6 ;  /* 0x0000001fff037819 */ /* 0x000fc80000011406 */
[CC--:B0-----:R-:W-:Y:S02]  /*0b30*/  LEA.HI R2, R3.reuse, R6.reuse, RZ, 0x4 ;  /* 0x0000000603027211 */ /* 0x0c1fe400078f20ff */
[CC--:B------:R-:W-:Y:S02]  /*0b40*/  LEA.HI R4, R3.reuse, R6.reuse, RZ, 0x5 ;  /* 0x0000000603047211 */ /* 0x0c0fe400078f28ff */
[----:B------:R-:W-:Y:S02]  /*0b50*/  SHF.R.S32.HI R7, RZ, 0x4, R2 ;  /* 0x00000004ff077819 */ /* 0x000fe40000011402 */
[----:B------:R-:W-:Y:S01]  /*0b60*/  LOP3.LUT R5, R2, 0x3fffff0, RZ, 0xc0, !PT ;  /* 0x03fffff002057812 */ /* 0x000fe200078ec0ff */
[----:B------:R-:W-:Y:S01]  /*0b70*/  IMAD.SHL.U32 R4, R4, 0x20, RZ ;  /* 0x0000002004047824 */ /* 0x000fe200078e00ff */
[----:B------:R-:W-:Y:S02]  /*0b80*/  LEA.HI R2, R2, R7, RZ, 0x1 ;  /* 0x0000000702027211 */ /* 0x000fe400078f08ff */
[----:B------:R-:W-:Y:S01]  /*0b90*/  LEA.HI R23, R3, R6, RZ, 0x3 ;  /* 0x0000000603177211 */ /* 0x000fe200078f18ff */
[----:B------:R-:W-:Y:S01]  /*0ba0*/  IMAD.IADD R5, R6, 0x1, -R5 ;  /* 0x0000000106057824 */ /* 0x000fe200078e0a05 */
[----:B------:R-:W-:-:S02]  /*0bb0*/  LOP3.LUT R2, R2, 0x1ffffffe, RZ, 0xc0, !PT ;  /* 0x1ffffffe02027812 */ /* 0x000fc400078ec0ff */
[----:B------:R-:W-:Y:S02]  /*0bc0*/  LOP3.LUT R4, R4, 0xfffffc00, RZ, 0xc0, !PT ;  /* 0xfffffc0004047812 */ /* 0x000fe400078ec0ff */
[----:B------:R-:W-:Y:S01]  /*0bd0*/  LEA.HI R10, R3, R6, RZ, 0x2 ;  /* 0x00000006030a7211 */ /* 0x000fe200078f10ff */
[----:B------:R-:W-:-:S03]  /*0be0*/  IMAD.IADD R2, R7, 0x1, -R2 ;  /* 0x0000000107027824 */ /* 0x000fc600078e0a02 */
[----:B------:R-:W-:-:S05]  /*0bf0*/  LOP3.LUT R13, R10, 0xfffffffc, RZ, 0xc0, !PT ;  /* 0xfffffffc0a0d7812 */ /* 0x000fca00078ec0ff */
[----:B------:R-:W-:Y:S01]  /*0c00*/  IMAD.IADD R13, R6, 0x1, -R13 ;  /* 0x00000001060d7824 */ /* 0x000fe200078e0a0d */
[----:B--2---:R-:W-:Y:S02]  /*0c10*/  R2UR UR4, R0 ;  /* 0x00000000000472ca */ /* 0x004fe400000e0000 */
[----:B------:R-:W-:-:S04]  /*0c20*/  LEA.HI R0, R3, R6, RZ, 0x7 ;  /* 0x0000000603007211 */ /* 0x000fc800078f38ff */
[----:B------:R-:W-:-:S05]  /*0c30*/  LOP3.LUT R9, R0, 0xffffff80, RZ, 0xc0, !PT ;  /* 0xffffff8000097812 */ /* 0x000fca00078ec0ff */
[----:B------:R-:W-:Y:S02]  /*0c40*/  IMAD.IADD R28, R6, 0x1, -R9 ;  /* 0x00000001061c7824 */ /* 0x000fe400078e0a09 */
[----:B------:R-:W-:Y:S01]  /*0c50*/  IMAD R9, R5, 0x40, R4 ;  /* 0x0000004005097824 */ /* 0x000fe200078e0204 */
[----:B------:R-:W-:Y:S01]  /*0c60*/  LEA.HI R4, R3, R6, RZ, 0x6 ;  /* 0x0000000603047211 */ /* 0x000fe200078f30ff */
[----:B------:R-:W-:Y:S01]  /*0c70*/  ULOP3.LUT UR4, UR4, 0x1, URZ, 0xfc, !UPT ;  /* 0x0000000104047892 */ /* 0x000fe2000f8efc3f */
[----:B------:R-:W-:Y:S01]  /*0c80*/  SHF.R.S32.HI R7, RZ, 0x1f, R28 ;  /* 0x0000001fff077819 */ /* 0x000fe2000001141c */
[----:B------:R-:W-:Y:S01]  /*0c90*/  STL [R1+0x7c], R28 ;  /* 0x00007c1c01007387 */ /* 0x000fe20000100800 */
[----:B------:R-:W-:Y:S01]  /*0ca0*/  LOP3.LUT R3, R23, 0xfffffff8, RZ, 0xc0, !PT ;  /* 0xfffffff817037812 */ /* 0x000fe200078ec0ff */
[----:B------:R-:W-:Y:S01]  /*0cb0*/  IMAD.SHL.U32 R4, R4, 0x8, RZ ;  /* 0x0000000804047824 */ /* 0x000fe200078e00ff */
[----:B------:R-:W-:Y:S02]  /*0cc0*/  LEA.HI R8, R7, R28, RZ, 0x2 ;  /* 0x0000001c07087211 */ /* 0x000fe400078f10ff */
[----:B------:R-:W-:Y:S01]  /*0cd0*/  SHF.R.S32.HI R5, RZ, 0x7, R0 ;  /* 0x00000007ff057819 */ /* 0x000fe20000011400 */
[----:B------:R-:W-:Y:S01]  /*0ce0*/  IMAD.IADD R12, R6, 0x1, -R3 ;  /* 0x00000001060c7824 */ /* 0x000fe200078e0a03 */
[--C-:B------:R-:W-:Y:S01]  /*0cf0*/  SHF.R.S32.HI R10, RZ, 0x2, R8.reuse ;  /* 0x00000002ff0a7819 */ /* 0x100fe20000011408 */
[----:B------:R-:W-:Y:S01]  /*0d00*/  IMAD R3, R2, 0x8, R9 ;  /* 0x0000000802037824 */ /* 0x000fe200078e0209 */
[----:B------:R-:W-:Y:S01]  /*0d10*/  SHF.R.S32.HI R11, RZ, 0x1f, R8 ;  /* 0x0000001fff0b7819 */ /* 0x000fe20000011408 */
[----:B------:R-:W-:Y:S01]  /*0d20*/  IMAD.SHL.U32 R200, R12, 0x4, RZ ;  /* 0x000000040cc87824 */ /* 0x000fe200078e00ff */
[----:B------:R-:W-:Y:S01]  /*0d30*/  LEA.HI R0, R0, R5, RZ, 0x1 ;  /* 0x0000000500007211 */ /* 0x000fe200078f08ff */
[----:B------:R-:W-:Y:S01]  /*0d40*/  STL [R1+0x44], R12 ;  /* 0x0000440c01007387 */ /* 0x000fe20000100800 */
[----:B------:R-:W-:Y:S01]  /*0d50*/  LEA.HI R11, R11, R10, RZ, 0x3 ;  /* 0x0000000a0b0b7211 */ /* 0x000fe200078f18ff */
[----:B------:R-:W-:Y:S01]  /*0d60*/  VIADD R233, R200, 0x40 ;  /* 0x00000040c8e97836 */ /* 0x000fe20000000000 */
[----:B------:R-:W-:Y:S01]  /*0d70*/  SHF.R.S32.HI R23, RZ, 0x3, R23 ;  /* 0x00000003ff177819 */ /* 0x000fe20000011417 */
[----:B------:R0:W-:Y:S01]  /*0d80*/  STL [R1+0xa0], R3 ;  /* 0x0000a00301007387 */ /* 0x0001e20000100800 */
[----:B------:R-:W-:Y:S01]  /*0d90*/  LOP3.LUT R0, R0, 0x3fffffe, RZ, 0xc0, !PT ;  /* 0x03fffffe00007812 */ /* 0x000fe200078ec0ff */
[----:B------:R-:W-:Y:S01]  /*0da0*/  IMAD.IADD R221, R200, 0x1, R233 ;  /* 0x00000001c8dd7824 */ /* 0x000fe200078e02e9 */
[----:B------:R-:W-:Y:S01]  /*0db0*/  LOP3.LUT R11, R11, 0xfffffff8, RZ, 0xc0, !PT ;  /* 0xfffffff80b0b7812 */ /* 0x000fe200078ec0ff */
[----:B------:R-:W-:Y:S01]  /*0dc0*/  IMAD.SHL.U32 R18, R12, 0x8, RZ ;  /* 0x000000080c127824 */ /* 0x000fe200078e00ff */
[----:B------:R-:W-:Y:S01]  /*0dd0*/  LEA.HI R7, R7, R28, RZ, 0x5 ;  /* 0x0000001c07077211 */ /* 0x000fe200078f28ff */
[----:B------:R-:W-:Y:S01]  /*0de0*/  IMAD.IADD R0, R5, 0x1, -R0 ;  /* 0x0000000105007824 */ /* 0x000fe200078e0a00 */
[----:B------:R-:W-:Y:S01]  /*0df0*/  LEA.HI R2, R13, R13, RZ, 0x1 ;  /* 0x0000000d0d027211 */ /* 0x000fe200078f08ff */
[----:B------:R-:W-:Y:S01]  /*0e00*/  IMAD.IADD R10, R10, 0x1, -R11 ;  /* 0x000000010a0a7824 */ /* 0x000fe200078e0a0b */
[----:B------:R-:W-:Y:S01]  /*0e10*/  SHF.R.S32.HI R7, RZ, 0x5, R7 ;  /* 0x00000005ff077819 */ /* 0x000fe20000011407 */
[C---:B0-----:R-:W-:Y:S01]  /*0e20*/  VIADD R3, R23.reuse, 0x40 ;  /* 0x0000004017037836 */ /* 0x041fe20000000000 */
[----:B------:R-:W-:Y:S01]  /*0e30*/  LOP3.LUT R2, R2, 0x1ffffffe, RZ, 0xc0, !PT ;  /* 0x1ffffffe02027812 */ /* 0x000fe200078ec0ff */
[----:B------:R-:W-:Y:S01]  /*0e40*/  VIADD R5, R23, 0x60 ;  /* 0x0000006017057836 */ /* 0x000fe20000000000 */
[----:B------:R-:W-:Y:S01]  /*0e50*/  LOP3.LUT R30, R4, 0xfffffe00, RZ, 0xc0, !PT ;  /* 0xfffffe00041e7812 */ /* 0x000fe200078ec0ff */
[----:B------:R-:W-:Y:S01]  /*0e60*/  IMAD R7, R7, 0x10, R10 ;  /* 0x0000001007077824 */ /* 0x000fe200078e020a */
[----:B------:R-:W-:Y:S01]  /*0e70*/  SHF.R.S32.HI R6, RZ, 0x1f, R3 ;  /* 0x0000001fff067819 */ /* 0x000fe20000011403 */
[----:B------:R-:W-:Y:S01]  /*0e80*/  IMAD.IADD R2, R13, 0x1, -R2 ;  /* 0x000000010d027824 */ /* 0x000fe200078e0a02 */
[----:B------:R-:W-:Y:S01]  /*0e90*/  SHF.R.S32.HI R10, RZ, 0x1f, R5 ;  /* 0x0000001fff0a7819 */ /* 0x000fe20000011405 */
[----:B------:R-:W-:Y:S01]  /*0ea0*/  VIADD R29, R23, 0x20 ;  /* 0x00000020171d7836 */ /* 0x000fe20000000000 */
[----:B------:R-:W-:Y:S01]  /*0eb0*/  LEA.HI R6, R6, R3, RZ, 0x3 ;  /* 0x0000000306067211 */ /* 0x000fe200078f18ff */
[----:B------:R-:W-:Y:S01]  /*0ec0*/  IMAD.SHL.U32 R3, R3, 0x40, RZ ;  /* 0x0000004003037824 */ /* 0x000fe200078e00ff */
[----:B------:R-:W-:Y:S01]  /*0ed0*/  LEA.HI R9, R10, R5, RZ, 0x3 ;  /* 0x000000050a097211 */ /* 0x000fe200078f18ff */
[----:B------:R-:W-:Y:S01]  /*0ee0*/  IMAD.SHL.U32 R5, R5, 0x40, RZ ;  /* 0x0000004005057824 */ /* 0x000fe200078e00ff */
[----:B------:R-:W-:Y:S01]  /*0ef0*/  LOP3.LUT R8, R8, 0x7ffffffc, RZ, 0xc0, !PT ;  /* 0x7ffffffc08087812 */ /* 0x000fe200078ec0ff */
[----:B------:R-:W-:Y:S01]  /*0f00*/  IMAD.SHL.U32 R10, R6, 0x40, RZ ;  /* 0x00000040060a7824 */ /* 0x000fe200078e00ff */
[----:B------:R-:W-:Y:S01]  /*0f10*/  SHF.R.S32.HI R6, RZ, 0x1f, R221 ;  /* 0x0000001fff067819 */ /* 0x000fe200000114dd */
[----:B------:R-:W-:Y:S01]  /*0f20*/  IMAD.SHL.U32 R15, R9, 0x40, RZ ;  /* 0x00000040090f7824 */ /* 0x000fe200078e00ff */
[----:B------:R-:W-:Y:S01]  /*0f30*/  LOP3.LUT R3, R3, 0x1c0, RZ, 0xc0, !PT ;  /* 0x000001c003037812 */ /* 0x000fe200078ec0ff */
[----:B------:R-:W-:Y:S01]  /*0f40*/  IMAD R24, R0, 0x40, R7 ;  /* 0x0000004000187824 */ /* 0x000fe200078e0207 */
[----:B------:R-:W-:Y:S01]  /*0f50*/  LOP3.LUT R13, R5, 0x1c0, RZ, 0xc0, !PT ;  /* 0x000001c0050d7812 */ /* 0x000fe200078ec0ff */
[----:B------:R-:W-:Y:S01]  /*0f60*/  IMAD.SHL.U32 R0, R29, 0x40, RZ ;  /* 0x000000401d007824 */ /* 0x000fe200078e00ff */
[----:B------:R-:W-:Y:S01]  /*0f70*/  LEA.HI R9, R6, R221, RZ, 0x3 ;  /* 0x000000dd06097211 */ /* 0x000fe200078f18ff */
[----:B------:R-:W-:Y:S01]  /*0f80*/  IMAD.SHL.U32 R22, R23, 0x40, RZ ;  /* 0x0000004017167824 */ /* 0x000fe200078e00ff */
[--C-:B------:R-:W-:Y:S01]  /*0f90*/  LOP3.LUT R5, R3, 0x38, R18.reuse, 0xf8, !PT ;  /* 0x0000003803057812 */ /* 0x100fe200078ef812 */
[----:B------:R-:W-:Y:S01]  /*0fa0*/  STL [R1+0x9c], R24 ;  /* 0x00009c1801007387 */ /* 0x000fe20000100800 */
[----:B------:R-:W-:Y:S01]  /*0fb0*/  SHF.R.U32.HI R11, RZ, 0x3, R3 ;  /* 0x00000003ff0b7819 */ /* 0x000fe20000011603 */
[----:B------:R-:W-:Y:S01]  /*0fc0*/  VIADD R234, R200, 0x20 ;  /* 0x00000020c8ea7836 */ /* 0x000fe20000000000 */
[----:B------:R-:W-:Y:S01]  /*0fd0*/  LOP3.LUT R10, R10, 0xfffffe00, RZ, 0xc0, !PT ;  /* 0xfffffe000a0a7812 */ /* 0x000fe200078ec0ff */
[----:B------:R-:W-:Y:S01]  /*0fe0*/  STL [R1+0x28], R30 ;  /* 0x0000281e01007387 */ /* 0x000fe20000100800 */
[C---:B------:R-:W-:Y:S01]  /*0ff0*/  LOP3.LUT R14, R13.reuse, 0x38, R18, 0xf8, !PT ;  /* 0x000000380d0e7812 */ /* 0x040fe200078ef812 */
[----:B------:R-:W-:Y:S01]  /*1000*/  VIADD R235, R200, 0x60 ;  /* 0x00000060c8eb7836 */ /* 0x000fe20000000000 */
[----:B------:R-:W-:Y:S01]  /*1010*/  SHF.R.U32.HI R17, RZ, 0x3, R13 ;  /* 0x00000003ff117819 */ /* 0x000fe2000001160d */
[----:B------:R-:W-:Y:S01]  /*1020*/  IMAD.IADD R8, R28, 0x1, -R8 ;  /* 0x000000011c087824 */ /* 0x000fe200078e0a08 */
[----:B------:R-:W-:-:S02]  /*1030*/  LOP3.LUT R20, R13, 0x38, R9, 0xf8, !PT ;  /* 0x000000380d147812 */ /* 0x000fc400078ef809 */
[----:B------:R-:W-:Y:S01]  /*1040*/  LOP3.LUT R13, R10, R5, R11, 0xf6, !PT ;  /* 0x000000050a0d7212 */ /* 0x000fe200078ef60b */
[----:B------:R-:W-:Y:S01]  /*1050*/  IMAD.SHL.U32 R230, R8, 0x2, RZ ;  /* 0x0000000208e67824 */ /* 0x000fe200078e00ff */
[----:B------:R-:W-:Y:S02]  /*1060*/  SHF.R.S32.HI R5, RZ, 0x1f, R29 ;  /* 0x0000001fff057819 */ /* 0x000fe4000001141d */
[----:B------:R-:W-:Y:S01]  /*1070*/  LOP3.LUT R15, R15, 0xfffffe00, RZ, 0xc0, !PT ;  /* 0xfffffe000f0f7812 */ /* 0x000fe200078ec0ff */
[C---:B------:R-:W-:Y:S01]  /*1080*/  VIADD R42, R230.reuse, 0x8 ;  /* 0x00000008e62a7836 */ /* 0x040fe20000000000 */
[----:B------:R-:W-:Y:S01]  /*1090*/  LEA.HI R5, R5, R29, RZ, 0x3 ;  /* 0x0000001d05057211 */ /* 0x000fe200078f18ff */
[----:B------:R-:W-:Y:S01]  /*10a0*/  VIADD R41, R230, 0x10 ;  /* 0x00000010e6297836 */ /* 0x000fe20000000000 */
[----:B------:R-:W-:Y:S01]  /*10b0*/  LEA.HI R6, R6, R221, RZ, 0x6 ;  /* 0x000000dd06067211 */ /* 0x000fe200078f30ff */
[----:B------:R-:W-:Y:S01]  /*10c0*/  VIADD R40, R230, 0x18 ;  /* 0x00000018e6287836 */ /* 0x000fe20000000000 */
[----:B------:R-:W-:Y:S01]  /*10d0*/  LOP3.LUT R29, R0, 0x1c0, RZ, 0xc0, !PT ;  /* 0x000001c0001d7812 */ /* 0x000fe200078ec0ff */
[----:B------:R-:W-:Y:S01]  /*10e0*/  IMAD.SHL.U32 R5, R5, 0x40, RZ ;  /* 0x0000004005057824 */ /* 0x000fe200078e00ff */
[----:B------:R-:W-:Y:S01]  /*10f0*/  LOP3.LUT R12, R3, 0x38, R9, 0xf8, !PT ;  /* 0x00000038030c7812 */ /* 0x000fe200078ef809 */
[----:B------:R-:W-:Y:S01]  /*1100*/  IMAD.SHL.U32 R6, R6, 0x80, RZ ;  /* 0x0000008006067824 */ /* 0x000fe200078e00ff */
[----:B------:R-:W-:Y:S01]  /*1110*/  LOP3.LUT R3, R22, 0x1c0, RZ, 0xc0, !PT ;  /* 0x000001c016037812 */ /* 0x000fe200078ec0ff */
[C---:B------:R-:W-:Y:S01]  /*1120*/  VIADD R39, R230.reuse, 0x20 ;  /* 0x00000020e6277836 */ /* 0x040fe20000000000 */
[----:B------:R-:W-:Y:S01]  /*1130*/  LOP3.LUT R0, R9, 0x38, RZ, 0xc0, !PT ;  /* 0x0000003809007812 */ /* 0x000fe200078ec0ff */
[C---:B------:R-:W-:Y:S01]  /*1140*/  VIADD R38, R230.reuse, 0x28 ;  /* 0x00000028e6267836 */ /* 0x040fe20000000000 */
[----:B------:R-:W-:Y:S01]  /*1150*/  LOP3.LUT R21, R15, R14, R17, 0xf6, !PT ;  /* 0x0000000e0f157212 */ /* 0x000fe200078ef611 */
[C---:B------:R-:W-:Y:S01]  /*1160*/  VIADD R37, R230.reuse, 0x30 ;  /* 0x00000030e6257836 */ /* 0x040fe20000000000 */
[----:B------:R-:W-:Y:S01]  /*1170*/  SHF.R.U32.HI R14, RZ, 0x3, R29 ;  /* 0x00000003ff0e7819 */ /* 0x000fe2000001161d */
[C---:B------:R-:W-:Y:S01]  /*1180*/  VIADD R36, R230.reuse, 0x38 ;  /* 0x00000038e6247836 */ /* 0x040fe20000000000 */
[----:B------:R-:W-:Y:S01]  /*1190*/  LOP3.LUT R4, R29, 0x38, R9, 0xf8, !PT ;  /* 0x000000381d047812 */ /* 0x000fe200078ef809 */
[----:B------:R-:W-:Y:S01]  /*11a0*/  VIADD R35, R230, 0x40 ;  /* 0x00000040e6237836 */ /* 0x000fe20000000000 */
[----:B------:R-:W-:Y:S01]  /*11b0*/  LOP3.LUT R11, R12, R11, RZ, 0x3c, !PT ;  /* 0x0000000b0c0b7212 */ /* 0x000fe200078e3cff */
[C---:B------:R-:W-:Y:S01]  /*11c0*/  VIADD R34, R230.reuse, 0x48 ;  /* 0x00000048e6227836 */ /* 0x040fe20000000000 */
[----:B------:R-:W-:Y:S01]  /*11d0*/  SHF.R.U32.HI R31, RZ, 0x3, R3 ;  /* 0x00000003ff1f7819 */ /* 0x000fe20000011603 */
[----:B------:R-:W-:Y:S01]  /*11e0*/  VIADD R33, R230, 0x50 ;  /* 0x00000050e6217836 */ /* 0x000fe20000000000 */
[----:B------:R-:W-:Y:S01]  /*11f0*/  LOP3.LUT R0, R0, 0x1c0, R22, 0xf8, !PT ;  /* 0x000001c000007812 */ /* 0x000fe200078ef816 */
[C---:B------:R-:W-:Y:S01]  /*1200*/  VIADD R32, R230.reuse, 0x58 ;  /* 0x00000058e6207836 */ /* 0x040fe20000000000 */
[----:B------:R-:W-:Y:S01]  /*1210*/  LOP3.LUT R12, R5, 0xfffffe00, RZ, 0xc0, !PT ;  /* 0xfffffe00050c7812 */ /* 0x000fe200078ec0ff */
[----:B------:R-:W-:Y:S01]  /*1220*/  VIADD R28, R230, 0x78 ;  /* 0x00000078e61c7836 */ /* 0x000fe20000000000 */
[----:B------:R-:W-:Y:S01]  /*1230*/  LOP3.LUT R7, R4, R14, RZ, 0x3c, !PT ;  /* 0x0000000e04077212 */ /* 0x000fe200078e3cff */
[----:B------:R-:W-:Y:S01]  /*1240*/  IMAD.U32 R4, RZ, RZ, UR4 ;  /* 0x00000004ff047e24 */ /* 0x000fe2000f8e00ff */
[----:B------:R-:W-:Y:S01]  /*1250*/  LOP3.LUT R6, R6, 0xffffe000, RZ, 0xc0, !PT ;  /* 0xffffe00006067812 */ /* 0x000fe200078ec0ff */
[----:B------:R-:W-:Y:S01]  /*1260*/  STL [R1+0x24], R12 ;  /* 0x0000240c01007387 */ /* 0x000fe20000100800 */
[----:B------:R-:W-:Y:S01]  /*1270*/  LOP3.LUT R20, R20, R17, RZ, 0x3c, !PT ;  /* 0x0000001114147212 */ /* 0x000fe200078e3cff */
[----:B------:R-:W-:Y:S01]  /*1280*/  IMAD.MOV.U32 R17, RZ, RZ, RZ ;  /* 0x000000ffff117224 */ /* 0x000fe200078e00ff */
[----:B------:R-:W-:Y:S01]  /*1290*/  LOP3.LUT R5, R0, R31, RZ, 0x3c, !PT ;  /* 0x0000001f00057212 */ /* 0x000fe200078e3cff */
[----:B------:R-:W-:Y:S01]  /*12a0*/  STL [R1+0x54], RZ ;  /* 0x000054ff01007387 */ /* 0x000fe20000100800 */
[----:B------:R-:W-:Y:S01]  /*12b0*/  LOP3.LUT R3, R3, 0x38, R18, 0xf8, !PT ;  /* 0x0000003803037812 */ /* 0x000fe200078ef812 */
[----:B------:R-:W-:Y:S01]  /*12c0*/  VIADD R0, R16, 0x10400 ;  /* 0x0001040010007836 */ /* 0x000fe20000000000 */
[-C--:B------:R-:W-:Y:S01]  /*12d0*/  IADD3 R11, R11, R6.reuse, R10 ;  /* 0x000000060b0b7210 */ /* 0x080fe20007ffe00a */
[----:B------:R0:W-:Y:S01]  /*12e0*/  STL [R1+0x20], R4 ;  /* 0x0000200401007387 */ /* 0x0001e20000100800 */
[-C--:B------:R-:W-:Y:S01]  /*12f0*/  IADD3 R15, R20, R6.reuse, R15 ;  /* 0x00000006140f7210 */ /* 0x080fe20007ffe00f */
[C---:B------:R-:W-:Y:S01]  /*1300*/  VIADD R10, R18.reuse, 0x80 ;  /* 0x00000080120a7836 */ /* 0x040fe20000000000 */
[-C--:B------:R-:W-:Y:S01]  /*1310*/  IADD3 R7, R7, R6.reuse, R12 ;  /* 0x0000000607077210 */ /* 0x080fe20007ffe00c */
[----:B------:R-:W-:Y:S01]  /*1320*/  IMAD R8, R13, 0x2, R0 ;  /* 0x000000020d087824 */ /* 0x000fe200078e0200 */
[----:B------:R-:W-:Y:S01]  /*1330*/  IADD3 R5, R5, R6, R30 ;  /* 0x0000000605057210 */ /* 0x000fe20007ffe01e */
[----:B------:R-:W-:Y:S01]  /*1340*/  VIADD R6, R18, 0xc0 ;  /* 0x000000c012067836 */ /* 0x000fe20000000000 */
[----:B------:R-:W-:Y:S01]  /*1350*/  SHF.R.S32.HI R20, RZ, 0x1f, R234 ;  /* 0x0000001fff147819 */ /* 0x000fe200000114ea */
[----:B------:R1:W-:Y:S01]  /*1360*/  STL [R1+0xc], R10 ;  /* 0x00000c0a01007387 */ /* 0x0003e20000100800 */
[--C-:B------:R-:W-:Y:S01]  /*1370*/  IMAD R7, R7, 0x2, R0.reuse ;  /* 0x0000000207077824 */ /* 0x100fe200078e0200 */
[----:B0-----:R-:W-:Y:S01]  /*1380*/  SHF.R.S32.HI R4, RZ, 0x1f, R23 ;  /* 0x0000001fff047819 */ /* 0x001fe20000011417 */
[----:B------:R-:W-:Y:S01]  /*1390*/  IMAD R5, R5, 0x2, R0 ;  /* 0x0000000205057824 */ /* 0x000fe200078e0200 */
[----:B------:R-:W-:Y:S01]  /*13a0*/  LOP3.LUT R4, R30, R3, R31, 0xf6, !PT ;  /* 0x000000031e047212 */ /* 0x000fe200078ef61f */
[----:B------:R0:W-:Y:S01]  /*13b0*/  STL [R1+0x10], R6 ;  /* 0x0000100601007387 */ /* 0x0001e20000100800 */
[----:B------:R-:W-:Y:S01]  /*13c0*/  LOP3.LUT R3, R29, 0x38, R18, 0xf8, !PT ;  /* 0x000000381d037812 */ /* 0x000fe200078ef812 */
[C---:B------:R-:W-:Y:S01]  /*13d0*/  VIADD R31, R230.reuse, 0x60 ;  /* 0x00000060e61f7836 */ /* 0x040fe20000000000 */
[----:B------:R-:W-:Y:S01]  /*13e0*/  SHF.R.S32.HI R29, RZ, 0x1f, R233 ;  /* 0x0000001fff1d7819 */ /* 0x000fe200000114e9 */
[----:B------:R-:W-:Y:S01]  /*13f0*/  STL [R1+0x3c], R4 ;  /* 0x00003c0401007387 */ /* 0x000fe20000100800 */
[----:B-1----:R-:W-:Y:S01]  /*1400*/  SHF.R.S32.HI R10, RZ, 0x1f, R10 ;  /* 0x0000001fff0a7819 */ /* 0x002fe2000001140a */
[----:B------:R-:W-:Y:S01]  /*1410*/  VIADD R30, R230, 0x68 ;  /* 0x00000068e61e7836 */ /* 0x000fe20000000000 */
[----:B------:R-:W-:Y:S01]  /*1420*/  LOP3.LUT R3, R12, R3, R14, 0xf6, !PT ;  /* 0x000000030c037212 */ /* 0x000fe200078ef60e */
[----:B------:R1:W-:Y:S01]  /*1430*/  STL [R1+0x74], R20 ;  /* 0x0000741401007387 */ /* 0x0003e20000100800 */
[----:B------:R-:W-:Y:S01]  /*1440*/  LOP3.LUT R43, R9, 0xfffffff8, RZ, 0xc0, !PT ;  /* 0xfffffff8092b7812 */ /* 0x000fe200078ec0ff */
[C---:B------:R-:W-:Y:S01]  /*1450*/  VIADD R14, R230.reuse, 0x98 ;  /* 0x00000098e60e7836 */ /* 0x040fe20000000000 */
[----:B0-----:R-:W-:Y:S01]  /*1460*/  SHF.R.S32.HI R6, RZ, 0x1f, R6 ;  /* 0x0000001fff067819 */ /* 0x001fe20000011406 */
[----:B------:R0:W-:Y:S01]  /*1470*/  STL [R1+0x70], R29 ;  /* 0x0000701d01007387 */ /* 0x0001e20000100800 */
[----:B------:R-:W-:Y:S01]  /*1480*/  IMAD R3, R3, 0x2, R0 ;  /* 0x0000000203037824 */ /* 0x000fe200078e0200 */
[----:B------:R-:W-:Y:S01]  /*1490*/  SHF.R.S32.HI R44, RZ, 0x1f, R43 ;  /* 0x0000001fff2c7819 */ /* 0x000fe2000001142b */
[C---:B------:R-:W-:Y:S01]  /*14a0*/  VIADD R13, R230.reuse, 0xa0 ;  /* 0x000000a0e60d7836 */ /* 0x040fe20000000000 */
[----:B------:R-:W-:Y:S01]  /*14b0*/  SHF.R.S32.HI R19, RZ, 0x1f, R18 ;  /* 0x0000001fff137819 */ /* 0x000fe20000011412 */
[----:B------:R-:W-:Y:S01]  /*14c0*/  VIADD R12, R230, 0xa8 ;  /* 0x000000a8e60c7836 */ /* 0x000fe20000000000 */
[----:B-1----:R-:W-:Y:S01]  /*14d0*/  SHF.R.S32.HI R20, RZ, 0x1f, R235 ;  /* 0x0000001fff147819 */ /* 0x002fe200000114eb */
[----:B------:R-:W-:-:S02]  /*14e0*/  IMAD.MOV.U32 R22, RZ, RZ, RZ ;  /* 0x000000ffff167224 */ /* 0x000fc400078e00ff */
[C---:B0-----:R-:W-:Y:S02]  /*14f0*/  VIADD R29, R230.reuse, 0x70 ;  /* 0x00000070e61d7836 */ /* 0x041fe40000000000 */
[----:B------:R0:W-:Y:S04]  /*1500*/  STL [R1+0x6c], R20 ;  /* 0x00006c1401007387 */ /* 0x0001e80000100800 */
[----:B------:R1:W-:Y:S04]  /*1510*/  STL [R1+0x64], R10 ;  /* 0x0000640a01007387 */ /* 0x0003e80000100800 */
[----:B------:R2:W-:Y:S01]  /*1520*/  STL [R1+0x60], R6 ;  /* 0x0000600601007387 */ /* 0x0005e20000100800 */
[----:B0-----:R-:W-:-:S03]  /*1530*/  VIADD R20, R230, 0x88 ;  /* 0x00000088e6147836 */ /* 0x001fc60000000000 */
[----:B------:R0:W-:Y:S01]  /*1540*/  STL [R1+0x8c], R8 ;  /* 0x00008c0801007387 */ /* 0x0001e20000100800 */
[C---:B-1----:R-:W-:Y:S02]  /*1550*/  VIADD R10, R230.reuse, 0xb8 ;  /* 0x000000b8e60a7836 */ /* 0x042fe40000000000 */
[--C-:B--2---:R-:W-:Y:S02]  /*1560*/  IMAD R6, R21, 0x2, R0.reuse ;  /* 0x0000000215067824 */ /* 0x104fe400078e0200 */
[C---:B------:R-:W-:Y:S02]  /*1570*/  VIADD R21, R230.reuse, 0x80 ;  /* 0x00000080e6157836 */ /* 0x040fe40000000000 */
[----:B0-----:R-:W-:Y:S01]  /*1580*/  VIADD R8, R230, 0xc8 ;  /* 0x000000c8e6087836 */ /* 0x001fe20000000000 */
[----:B------:R0:W-:Y:S04]  /*1590*/  STL [R1+0x84], R6 ;  /* 0x0000840601007387 */ /* 0x0001e80000100800 */
[----:B------:R1:W-:Y:S04]  /*15a0*/  STL [R1+0x94], R3 ;  /* 0x0000940301007387 */ /* 0x0003e80000100800 */
[----:B------:R2:W-:Y:S01]  /*15b0*/  STL [R1+0x90], R7 ;  /* 0x0000900701007387 */ /* 0x0005e20000100800 */
[----:B0-----:R-:W-:-:S02]  /*15c0*/  IMAD R6, R11, 0x2, R0 ;  /* 0x000000020b067824 */ /* 0x001fc400078e0200 */
[----:B------:R-:W-:Y:S02]  /*15d0*/  VIADD R11, R230, 0xb0 ;  /* 0x000000b0e60b7836 */ /* 0x000fe40000000000 */
[--C-:B-1----:R-:W-:Y:S01]  /*15e0*/  IMAD R3, R15, 0x2, R0.reuse ;  /* 0x000000020f037824 */ /* 0x102fe200078e0200 */
[----:B------:R0:W-:Y:S01]  /*15f0*/  STL [R1+0x88], R6 ;  /* 0x0000880601007387 */ /* 0x0001e20000100800 */
[----:B------:R-:W-:Y:S02]  /*1600*/  IMAD R0, R4, 0x2, R0 ;  /* 0x0000000204007824 */ /* 0x000fe400078e0200 */
[C---:B------:R-:W-:Y:S01]  /*1610*/  VIADD R15, R230.reuse, 0x90 ;  /* 0x00000090e60f7836 */ /* 0x040fe20000000000 */
[----:B------:R1:W-:Y:S01]  /*1620*/  STL [R1+0x80], R3 ;  /* 0x0000800301007387 */ /* 0x0003e20000100800 */
[C---:B--2---:R-:W-:Y:S02]  /*1630*/  VIADD R7, R230.reuse, 0xd0 ;  /* 0x000000d0e6077836 */ /* 0x044fe40000000000 */
[C---:B------:R-:W-:Y:S01]  /*1640*/  VIADD R4, R230.reuse, 0xe8 ;  /* 0x000000e8e6047836 */ /* 0x040fe20000000000 */
[----:B------:R2:W-:Y:S01]  /*1650*/  STL [R1+0x98], R5 ;  /* 0x0000980501007387 */ /* 0x0005e20000100800 */
[----:B0-----:R-:W-:-:S03]  /*1660*/  VIADD R6, R230, 0xd8 ;  /* 0x000000d8e6067836 */ /* 0x001fc60000000000 */
[----:B------:R0:W-:Y:S01]  /*1670*/  STL [R1+0x30], R0 ;  /* 0x0000300001007387 */ /* 0x0001e20000100800 */
[----:B-1----:R-:W-:Y:S01]  /*1680*/  SHF.R.S32.HI R3, RZ, 0x3, R9 ;  /* 0x00000003ff037819 */ /* 0x002fe20000011409 */
[C---:B------:R-:W-:Y:S02]  /*1690*/  VIADD R9, R230.reuse, 0xc0 ;  /* 0x000000c0e6097836 */ /* 0x040fe40000000000 */
[----:B--2---:R-:W-:Y:S02]  /*16a0*/  VIADD R5, R230, 0xe0 ;  /* 0x000000e0e6057836 */ /* 0x004fe40000000000 */
[----:B------:R1:W-:Y:S01]  /*16b0*/  STL [R1+0x48], R3 ;  /* 0x0000480301007387 */ /* 0x0003e20000100800 */
[----:B0-----:R-:W-:-:S03]  /*16c0*/  SHF.R.S32.HI R0, RZ, 0x1f, R230 ;  /* 0x0000001fff007819 */ /* 0x001fc600000114e6 */
[----:B------:R0:W-:Y:S01]  /*16d0*/  STL [R1+0x5c], R43 ;  /* 0x00005c2b01007387 */ /* 0x0001e20000100800 */
[----:B------:R-:W-:-:S03]  /*16e0*/  VIADD R0, R230, 0xf8 ;  /* 0x000000f8e6007836 */ /* 0x000fc60000000000 */
[----:B------:R2:W-:Y:S01]  /*16f0*/  STL [R1+0x78], R44 ;  /* 0x0000782c01007387 */ /* 0x0005e20000100800 */
[----:B-1----:R-:W-:Y:S01]  /*1700*/  VIADD R3, R230, 0xf0 ;  /* 0x000000f0e6037836 */ /* 0x002fe20000000000 */
[----:B0-----:R-:W-:Y:S02]  /*1710*/  SHF.R.S32.HI R43, RZ, 0x1f, R42 ;  /* 0x0000001fff2b7819 */ /* 0x001fe4000001142a */
[----:B------:R-:W-:Y:S02]  /*1720*/  SHF.R.S32.HI R42, RZ, 0x1f, R41 ;  /* 0x0000001fff2a7819 */ /* 0x000fe40000011429 */
[----:B------:R-:W-:Y:S02]  /*1730*/  SHF.R.S32.HI R41, RZ, 0x1f, R40 ;  /* 0x0000001fff297819 */ /* 0x000fe40000011428 */
[----:B------:R-:W-:Y:S02]  /*1740*/  SHF.R.S32.HI R40, RZ, 0x1f, R39 ;  /* 0x0000001fff287819 */ /* 0x000fe40000011427 */
        /* <DEDUP_REMOVED lines=26> */
[----:B------:R-:W-:Y:S01]  /*18f0*/  SHF.R.S32.HI R3, RZ, 0x1f, R0 ;  /* 0x0000001fff037819 */ /* 0x000fe20000011400 */
[----:B------:R-:W-:-:S05]  /*1900*/  IMAD R0, R2, 0x8, R24 ;  /* 0x0000000802007824 */ /* 0x000fca00078e0218 */
[----:B------:R2:W-:Y:S02]  /*1910*/  STL [R1+0x34], R0 ;  /* 0x0000340001007387 */ /* 0x0005e40000100800 */
.L_x_1822:
[----:B------:R-:W-:Y:S01]  /*1920*/  ULDC.64 UR4, c[0x0][0xa28] ;  /* 0x00028a0000047ab9 */ /* 0x000fe20000000a00 */
[----:B0--3--:R-:W0:Y:S01]  /*1930*/  LDC.64 R4, c[0x0][0xa08] ;  /* 0x00028200ff047b82 */ /* 0x009e220000000a00 */
[----:B------:R-:W-:Y:S01]  /*1940*/  ISETP.NE.U32.AND P0, PT, RZ, UR4, PT ;  /* 0x00000004ff007c0c */ /* 0x000fe2000bf05070 */
[----:B-1----:R-:W-:Y:S01]  /*1950*/  IMAD.MOV.U32 R8, RZ, RZ, RZ ;  /* 0x000000ffff087224 */ /* 0x002fe200078e00ff */
[----:B------:R-:W-:Y:S01]  /*1960*/  ULDC.64 UR6, c[0x0][0x208] ;  /* 0x0000820000067ab9 */ /* 0x000fe20000000a00 */
[----:B------:R-:W-:Y:S01]  /*1970*/  IMAD.MOV.U32 R28, RZ, RZ, RZ ;  /* 0x000000ffff1c7224 */ /* 0x000fe200078e00ff */
[----:B------:R-:W-:Y:S01]  /*1980*/  ISETP.NE.AND.EX P0, PT, RZ, UR5, PT, P0 ;  /* 0x00000005ff007c0c */ /* 0x000fe2000bf05300 */
[----:B------:R-:W-:Y:S02]  /*1990*/  ULDC.64 UR4, c[0x0][0xa18] ;  /* 0x0002860000047ab9 */ /* 0x000fe40000000a00 */
[----:B------:R-:W-:-:S04]  /*19a0*/  ISETP.NE.U32.AND P1, PT, RZ, UR4, PT ;  /* 0x00000004ff007c0c */ /* 0x000fc8000bf25070 */
[----:B------:R-:W-:Y:S01]  /*19b0*/  ISETP.NE.AND.EX P1, PT, RZ, UR5, PT, P1 ;  /* 0x00000005ff007c0c */ /* 0x000fe2000bf25310 */
[----:B------:R-:W-:Y:S02]  /*19c0*/  ULDC.64 UR4, c[0x0][0xa08] ;  /* 0x0002820000047ab9 */ /* 0x000fe40000000a00 */
[----:B------:R-:W-:-:S03]  /*19d0*/  ISETP.NE.U32.AND P3, PT, RZ, UR4, PT ;  /* 0x00000004ff007c0c */ /* 0x000fc6000bf65070 */
[----:B------:R-:W1:Y:S01]  /*19e0*/  @P0 LDC.64 R6, c[0x0][0xa28] ;  /* 0x00028a00ff060b82 */ /* 0x000e620000000a00 */
[----:B------:R-:W-:Y:S02]  /*19f0*/  LOP3.LUT R30, R26, 0xffff, RZ, 0xc0, !PT ;  /* 0x0000ffff1a1e7812 */ /* 0x000fe400078ec0ff */
[----:B------:R-:W-:Y:S01]  /*1a00*/  ISETP.NE.AND.EX P3, PT, RZ, UR5, PT, P3 ;  /* 0x00000005ff007c0c */ /* 0x000fe2000bf65330 */
[----:B------:R3:W-:Y:S01]  /*1a10*/  STL [R1+0x50], R27 ;  /* 0x0000501b01007387 */ /* 0x0007e20000100800 */
[----:B0-----:R-:W-:-:S03]  /*1a20*/  IMAD.WIDE R4, R27, 0x4, R4 ;  /* 0x000000041b047825 */ /* 0x001fc600078e0204 */
[----:B----4-:R-:W0:Y:S01]  /*1a30*/  @P1 LDC.64 R2, c[0x0][0xa18] ;  /* 0x00028600ff021b82 */ /* 0x010e220000000a00 */
[----:B------:R-:W-:Y:S01]  /*1a40*/  ULDC UR4, c[0x0][0x288] ;  /* 0x0000a20000047ab9 */ /* 0x000fe20000000800 */
[----:B------:R3:W-:Y:S01]  /*1a50*/  STL [R1+0x40], R30 ;  /* 0x0000401e01007387 */ /* 0x0007e20000100800 */
[----:B------:R-:W-:Y:S01]  /*1a60*/  IMAD.U32 R219, RZ, RZ, UR4 ;  /* 0x00000004ffdb7e24 */ /* 0x000fe2000f8e00ff */
[----:B------:R-:W-:Y:S02]  /*1a70*/  ULDC.64 UR4, c[0x0][0x418] ;  /* 0x0001060000047ab9 */ /* 0x000fe40000000a00 */
[----:B------:R-:W-:Y:S02]  /*1a80*/  UISETP.NE.U32.AND UP0, UPT, UR4, URZ, UPT ;  /* 0x0000003f0400728c */ /* 0x000fe4000bf05070 */
[----:B-----5:R-:W5:Y:S01]  /*1a90*/  @P3 LDG.E R28, desc[UR6][R4.64] ;  /* 0x00000006041c3981 */ /* 0x020f62000c1e1900 */
[----:B------:R-:W-:Y:S01]  /*1aa0*/  ULDC UR4, c[0x0][0x424] ;  /* 0x0001090000047ab9 */ /* 0x000fe20000000800 */
[----:B------:R-:W-:Y:S01]  /*1ab0*/  UISETP.NE.AND.EX UP0, UPT, UR5, URZ, UPT, UP0 ;  /* 0x0000003f0500728c */ /* 0x000fe2000bf05300 */
[----:B--2---:R-:W-:-:S02]  /*1ac0*/  LOP3.LUT R0, R26, 0xff0000, RZ, 0xc0, !PT ;  /* 0x00ff00001a007812 */ /* 0x004fc400078ec0ff */
[----:B------:R-:W-:Y:S01]  /*1ad0*/  ULDC UR5, c[0x0][0x2f0] ;  /* 0x0000bc0000057ab9 */ /* 0x000fe20000000800 */
[----:B-1----:R-:W-:Y:S01]  /*1ae0*/  @P0 IMAD.WIDE R6, R27, 0x4, R6 ;  /* 0x000000041b060825 */ /* 0x002fe200078e0206 */
[----:B------:R-:W-:-:S04]  /*1af0*/  USEL UR4, UR4, 0x1, UP0 ;  /* 0x0000000104047887 */ /* 0x000fc80008000000 */
[----:B------:R1:W5:Y:S01]  /*1b00*/  @P0 LDG.E R8, desc[UR6][R6.64] ;  /* 0x0000000606080981 */ /* 0x000362000c1e1900 */
[----:B0-----:R-:W-:-:S05]  /*1b10*/  @P1 IMAD.WIDE R2, R27, 0x4, R2 ;  /* 0x000000041b021825 */ /* 0x001fca00078e0202 */
[----:B------:R0:W5:Y:S01]  /*1b20*/  @P1 LDG.E R219, desc[UR6][R2.64] ;  /* 0x0000000602db1981 */ /* 0x000162000c1e1900 */
[----:B------:R-:W-:Y:S01]  /*1b30*/  ULDC.64 UR6, c[0x0][0xa20] ;  /* 0x0002880000067ab9 */ /* 0x000fe20000000a00 */
[----:B-1----:R-:W-:Y:S02]  /*1b40*/  LOP3.LUT R6, R26, 0xff000000, RZ, 0xc0, !PT ;  /* 0xff0000001a067812 */ /* 0x002fe400078ec0ff */
[----:B------:R-:W-:Y:S01]  /*1b50*/  ISETP.NE.U32.AND P2, PT, RZ, UR6, PT ;  /* 0x00000006ff007c0c */ /* 0x000fe2000bf45070 */
[----:B------:R-:W-:-:S03]  /*1b60*/  UIMAD UR4, UR4, UR5, URZ ;  /* 0x00000005040472a4 */ /* 0x000fc6000f8e023f */
[----:B------:R-:W-:Y:S01]  /*1b70*/  ISETP.NE.AND.EX P2, PT, RZ, UR7, PT, P2 ;  /* 0x00000007ff007c0c */ /* 0x000fe2000bf45320 */
[----:B------:R-:W-:Y:S01]  /*1b80*/  ULDC UR5, c[0x0][0x348] ;  /* 0x0000d20000057ab9 */ /* 0x000fe20000000800 */
[----:B0-----:R-:W-:-:S04]  /*1b90*/  SHF.R.U32.HI R3, RZ, 0x8, R6 ;  /* 0x00000008ff037819 */ /* 0x001fc80000011606 */
[----:B------:R-:W-:Y:S01]  /*1ba0*/  LEA.HI R11, R0, R3, RZ, 0x10 ;  /* 0x00000003000b7211 */ /* 0x000fe200078f80ff */
[----:B---3--:R-:W-:Y:S06]  /*1bb0*/  @P1 BRA `(.L_x_1527) ;  /* 0x0000000000281947 */ /* 0x008fec0003800000 */
        /* <DEDUP_REMOVED lines=10> */
.L_x_1527:
[----:B------:R-:W-:Y:S02]  /*1c60*/  IMAD.U32 R2, RZ, RZ, UR5 ;  /* 0x00000005ff027e24 */ /* 0x000fe4000f8e00ff */
[----:B------:R-:W-:Y:S01]  /*1c70*/  IMAD.U32 R29, RZ, RZ, UR4 ;  /* 0x00000004ff1d7e24 */ /* 0x000fe2000f8e00ff */
[----:B------:R-:W-:Y:S06]  /*1c80*/  @!P2 BRA `(.L_x_1528) ;  /* 0x000000000014a947 */ /* 0x000fec0003800000 */
[----:B------:R-:W0:Y:S01]  /*1c90*/  LDC.64 R4, c[0x0][0xa20] ;  /* 0x00028800ff047b82 */ /* 0x000e220000000a00 */
[----:B------:R-:W-:Y:S01]  /*1ca0*/  ULDC.64 UR4, c[0x0][0x208] ;  /* 0x0000820000047ab9 */ /* 0x000fe20000000a00 */
[----:B0-----:R-:W-:-:S05]  /*1cb0*/  IMAD.WIDE R4, R27, 0x4, R4 ;  /* 0x000000041b047825 */ /* 0x001fca00078e0204 */
[----:B------:R0:W5:Y:S01]  /*1cc0*/  LDG.E R29, desc[UR4][R4.64] ;  /* 0x00000004041d7981 */ /* 0x000162000c1e1900 */
[----:B------:R-:W-:Y:S05]  /*1cd0*/  BRA `(.L_x_1529) ;  /* 0x0000000000147947 */ /* 0x000fea0003800000 */
.L_x_1528:
[----:B------:R-:W-:Y:S05]  /*1ce0*/  @!P3 BRA `(.L_x_1529) ;  /* 0x000000000010b947 */ /* 0x000fea0003800000 */
[----:B------:R-:W-:Y:S02]  /*1cf0*/  ULDC.64 UR4, c[0x0][0x208] ;  /* 0x0000820000047ab9 */ /* 0x000fe40000000a00 */
[----:B------:R-:W2:Y:S04]  /*1d00*/  LDG.E R0, desc[UR4][R4.64] ;  /* 0x0000000404007981 */ /* 0x000ea8000c1e1900 */
[----:B------:R-:W2:Y:S02]  /*1d10*/  LDG.E R29, desc[UR4][R4.64+0x4] ;  /* 0x00000404041d7981 */ /* 0x000ea4000c1e1900 */
[----:B--2---:R-:W-:-:S07]  /*1d20*/  IMAD.IADD R29, R29, 0x1, -R0 ;  /* 0x000000011d1d7824 */ /* 0x004fce00078e0a00 */
.L_x_1529:
[----:B------:R-:W-:Y:S01]  /*1d30*/  ULDC.64 UR4, c[0x0][0xa10] ;  /* 0x0002840000047ab9 */ /* 0x000fe20000000a00 */
[----:B------:R-:W-:Y:S01]  /*1d40*/  ULDC.64 UR6, c[0x0][0x208] ;  /* 0x0000820000067ab9 */ /* 0x000fe20000000a00 */
[----:B------:R-:W-:Y:S01]  /*1d50*/  ISETP.NE.U32.AND P0, PT, RZ, UR4, PT ;  /* 0x00000004ff007c0c */ /* 0x000fe2000bf05070 */
[----:B------:R-:W1:Y:S03]  /*1d60*/  LDC R9, c[0x0][0x448] ;  /* 0x00011200ff097b82 */ /* 0x000e660000000800 */
[----:B------:R-:W-:Y:S01]  /*1d70*/  ISETP.NE.AND.EX P0, PT, RZ, UR5, PT, P0 ;  /* 0x00000005ff007c0c */ /* 0x000fe2000bf05300 */
[----:B------:R-:W-:Y:S02]  /*1d80*/  ULDC.64 UR4, c[0x0][0xa30] ;  /* 0x00028c0000047ab9 */ /* 0x000fe40000000a00 */
[----:B------:R-:W-:-:S04]  /*1d90*/  ISETP.NE.U32.AND P1, PT, RZ, UR4, PT ;  /* 0x00000004ff007c0c */ /* 0x000fc8000bf25070 */
[----:B------:R-:W-:-:S06]  /*1da0*/  ISETP.NE.AND.EX P1, PT, RZ, UR5, PT, P1 ;  /* 0x00000005ff007c0c */ /* 0x000fcc000bf25310 */
[----:B------:R-:W2:Y:S08]  /*1db0*/  @P0 LDC.64 R6, c[0x0][0xa10] ;  /* 0x00028400ff060b82 */ /* 0x000eb00000000a00 */
[----:B0-----:R-:W0:Y:S01]  /*1dc0*/  @P1 LDC.64 R4, c[0x0][0xa30] ;  /* 0x00028c00ff041b82 */ /* 0x001e220000000a00 */
[----:B--2---:R-:W-:-:S05]  /*1dd0*/  @P0 IMAD.WIDE R6, R27, 0x4, R6 ;  /* 0x000000041b060825 */ /* 0x004fca00078e0206 */
[----:B------:R-:W2:Y:S04]  /*1de0*/  @P0 LDG.E R0, desc[UR6][R6.64] ;  /* 0x0000000606000981 */ /* 0x000ea8000c1e1900 */
[----:B------:R-:W2:Y:S01]  /*1df0*/  @P0 LDG.E R3, desc[UR6][R6.64+0x4] ;  /* 0x0000040606030981 */ /* 0x000ea2000c1e1900 */
[----:B-----5:R-:W-:Y:S02]  /*1e00*/  IMAD.MOV.U32 R101, RZ, RZ, R29 ;  /* 0x000000ffff657224 */ /* 0x020fe400078e001d */
[----:B0-----:R-:W-:-:S05]  /*1e10*/  @P1 IMAD.WIDE R4, R27, 0x4, R4 ;  /* 0x000000041b041825 */ /* 0x001fca00078e0204 */
[----:B------:R0:W5:Y:S01]  /*1e20*/  @P1 LDG.E R101, desc[UR6][R4.64] ;  /* 0x0000000604651981 */ /* 0x000162000c1e1900 */
[----:B-1----:R-:W-:Y:S01]  /*1e30*/  ISETP.NE.AND P1, PT, R9, 0x1, PT ;  /* 0x000000010900780c */ /* 0x002fe20003f25270 */
[----:B------:R-:W-:Y:S02]  /*1e40*/  IMAD.SHL.U32 R12, R25, 0x80, RZ ;  /* 0x00000080190c7824 */ /* 0x000fe400078e00ff */
[----:B------:R-:W-:-:S03]  /*1e50*/  IMAD.IADD R13, R29, 0x1, -R8 ;  /* 0x000000011d0d7824 */ /* 0x000fc600078e0a08 */
[----:B------:R1:W-:Y:S01]  /*1e60*/  STL [R1+0x14], R12 ;  /* 0x0000140c01007387 */ /* 0x0003e20000100800 */
[----:B0-----:R-:W0:Y:S08]  /*1e70*/  LDC.64 R4, c[0x0][0x9e0] ;  /* 0x00027800ff047b82 */ /* 0x001e300000000a00 */
[----:B------:R-:W3:Y:S08]  /*1e80*/  @P1 LDC R9, c[0x0][0x44c] ;  /* 0x00011300ff091b82 */ /* 0x000ef00000000800 */
[----:B------:R-:W4:Y:S01]  /*1e90*/  @P1 LDC R10, c[0x0][0x450] ;  /* 0x00011400ff0a1b82 */ /* 0x000f220000000800 */
[----:B0-----:R-:W-:Y:S01]  /*1ea0*/  ISETP.GE.AND P2, PT, R5, 0x1, PT ;  /* 0x000000010500780c */ /* 0x001fe20003f46270 */
[----:B--2---:R-:W-:-:S02]  /*1eb0*/  @P0 IMAD.IADD R2, R3, 0x1, -R0 ;  /* 0x0000000103020824 */ /* 0x004fc400078e0a00 */
[----:B------:R-:W-:Y:S02]  /*1ec0*/  VIADD R0, R12, 0x7f ;  /* 0x0000007f0c007836 */ /* 0x000fe40000000000 */
[----:B------:R-:W-:Y:S02]  /*1ed0*/  IMAD.IADD R220, R13, 0x1, R2 ;  /* 0x000000010ddc7824 */ /* 0x000fe400078e0202 */
[----:B---3--:R-:W-:-:S03]  /*1ee0*/  @P1 IMAD.HI.U32 R3, R0, R9, RZ ;  /* 0x0000000900031227 */ /* 0x008fc600078e00ff */
[C---:B------:R-:W-:Y:S01]  /*1ef0*/  IADD3 R7, R220.reuse, 0x1, -R219 ;  /* 0x00000001dc077810 */ /* 0x040fe20007ffe8db */
[----:B------:R-:W-:Y:S01]  /*1f00*/  IMAD.MOV.U32 R6, RZ, RZ, R0 ;  /* 0x000000ffff067224 */ /* 0x000fe200078e0000 */
[----:B----4-:R-:W-:Y:S01]  /*1f10*/  @P1 SHF.R.U32.HI R6, RZ, R10, R3 ;  /* 0x0000000aff061219 */ /* 0x010fe20000011603 */
[----:B------:R-:W-:-:S04]  /*1f20*/  VIADD R0, R220, 0x3f ;  /* 0x0000003fdc007836 */ /* 0x000fc80000000000 */
[----:B------:R-:W-:Y:S01]  /*1f30*/  IMAD.IADD R9, R7, 0x1, R6 ;  /* 0x0000000107097824 */ /* 0x000fe200078e0206 */
[----:B------:R-:W-:-:S03]  /*1f40*/  SHF.R.S32.HI R3, RZ, 0x1f, R0 ;  /* 0x0000001fff037819 */ /* 0x000fc60000011400 */
[----:B------:R-:W-:Y:S01]  /*1f50*/  IMAD.IADD R4, R9, 0x1, R4 ;  /* 0x0000000109047824 */ /* 0x000fe200078e0204 */
[----:B------:R-:W-:-:S04]  /*1f60*/  LEA.HI R3, R3, R0, RZ, 0x6 ;  /* 0x0000000003037211 */ /* 0x000fc800078f30ff */
[----:B------:R-:W-:Y:S01]  /*1f70*/  SHF.R.S32.HI R104, RZ, 0x6, R3 ;  /* 0x00000006ff687819 */ /* 0x000fe20000011403 */
[----:B-1----:R-:W-:Y:S06]  /*1f80*/  @!P2 BRA `(.L_x_1530) ;  /* 0x000000000048a947 */ /* 0x002fec0003800000 */
[C---:B------:R-:W-:Y:S01]  /*1f90*/  ISETP.GT.AND P0, PT, R9.reuse, RZ, PT ;  /* 0x000000ff0900720c */ /* 0x040fe20003f04270 */
[----:B------:R-:W-:Y:S01]  /*1fa0*/  BSSY B0, `(.L_x_1531) ;  /* 0x000000e000007945 */ /* 0x000fe20003800000 */
[----:B------:R-:W-:-:S11]  /*1fb0*/  VIADD R0, R9, 0xffffffff ;  /* 0xffffffff09007836 */ /* 0x000fd60000000000 */
[----:B------:R-:W-:Y:S05]  /*1fc0*/  @P0 BRA `(.L_x_1532) ;  /* 0x00000000001c0947 */ /* 0x000fea0003800000 */
[----:B------:R-:W-:Y:S01]  /*1fd0*/  ISETP.NE.AND P0, PT, R5, 0x1, PT ;  /* 0x000000010500780c */ /* 0x000fe20003f05270 */
[----:B------:R-:W-:-:S12]  /*1fe0*/  IMAD.MOV R3, RZ, RZ, -R9 ;  /* 0x000000ffff037224 */ /* 0x000fd800078e0a09 */
[----:B------:R-:W0:Y:S02]  /*1ff0*/  @P0 LDC.64 R6, c[0x0][0x9e8] ;  /* 0x00027a00ff060b82 */ /* 0x000e240000000a00 */
[----:B0-----:R-:W-:-:S05]  /*2000*/  @P0 IMAD.HI.U32 R6, R3, R6, RZ ;  /* 0x0000000603060227 */ /* 0x001fca00078e00ff */
[----:B------:R-:W-:-:S04]  /*2010*/  @P0 SHF.R.U32.HI R3, RZ, R7, R6 ;  /* 0x00000007ff030219 */ /* 0x000fc80000011606 */
[----:B------:R-:W-:Y:S01]  /*2020*/  LOP3.LUT R0, RZ, R3, RZ, 0x33, !PT ;  /* 0x00000003ff007212 */ /* 0x000fe200078e33ff */
[----:B------:R-:W-:Y:S06]  /*2030*/  BRA `(.L_x_1533) ;  /* 0x0000000000107947 */ /* 0x000fec0003800000 */
.L_x_1532:
[----:B------:R-:W-:-:S13]  /*2040*/  ISETP.NE.AND P0, PT, R5, 0x1, PT ;  /* 0x000000010500780c */ /* 0x000fda0003f05270 */
[----:B------:R-:W0:Y:S02]  /*2050*/  @P0 LDC.64 R6, c[0x0][0x9e8] ;  /* 0x00027a00ff060b82 */ /* 0x000e240000000a00 */
[----:B0-----:R-:W-:-:S05]  /*2060*/  @P0 IMAD.HI.U32 R6, R0, R6, RZ ;  /* 0x0000000600060227 */ /* 0x001fca00078e00ff */
[----:B------:R-:W-:-:S07]  /*2070*/  @P0 SHF.R.U32.HI R0, RZ, R7, R6 ;  /* 0x00000007ff000219 */ /* 0x000fce0000011606 */
.L_x_1533:
[----:B------:R-:W-:Y:S05]  /*2080*/  BSYNC B0 ;  /* 0x0000000000007941 */ /* 0x000fea0003800000 */
.L_x_1531:
[----:B------:R-:W-:-:S05]  /*2090*/  IMAD R3, R0, R5, R5 ;  /* 0x0000000500037224 */ /* 0x000fca00078e0205 */
[----:B------:R-:W-:-:S07]  /*20a0*/  VIMNMX R4, R4, R3, PT ;  /* 0x0000000304047248 */ /* 0x000fce0003fe0100 */
.L_x_1530:
[----:B------:R-:W0:Y:S01]  /*20b0*/  @P1 LDC R0, c[0x0][0x44c] ;  /* 0x00011300ff001b82 */ /* 0x000e220000000800 */
[----:B------:R-:W-:Y:S01]  /*20c0*/  VIADD R4, R4, 0x3f ;  /* 0x0000003f04047836 */ /* 0x000fe20000000000 */
[----:B------:R-:W-:Y:S01]  /*20d0*/  ULDC UR4, c[0x0][0x9dc] ;  /* 0x0002770000047ab9 */ /* 0x000fe20000000800 */
[----:B------:R-:W-:Y:S02]  /*20e0*/  IMAD.MOV.U32 R7, RZ, RZ, R12 ;  /* 0x000000ffff077224 */ /* 0x000fe400078e000c */
[----:B------:R-:W-:Y:S01]  /*20f0*/  IMAD.IADD R154, R220, 0x1, -R219 ;  /* 0x00000001dc9a7824 */ /* 0x000fe200078e0adb */
[----:B------:R-:W-:Y:S02]  /*2100*/  SHF.R.S32.HI R3, RZ, 0x1f, R4 ;  /* 0x0000001fff037819 */ /* 0x000fe40000011404 */
[----:B------:R-:W1:Y:S02]  /*2110*/  @P1 LDC R9, c[0x0][0x450] ;  /* 0x00011400ff091b82 */ /* 0x000e640000000800 */
[----:B------:R-:W-:-:S04]  /*2120*/  LEA.HI R3, R3, R4, RZ, 0x6 ;  /* 0x0000000403037211 */ /* 0x000fc800078f30ff */
[----:B------:R-:W-:-:S04]  /*2130*/  SHF.R.S32.HI R3, RZ, 0x6, R3 ;  /* 0x00000006ff037819 */ /* 0x000fc80000011403 */
[----:B------:R-:W-:Y:S01]  /*2140*/  VIMNMX R8, R104, R3, PT ;  /* 0x0000000368087248 */ /* 0x000fe20003fe0100 */
[----:B0-----:R-:W-:-:S05]  /*2150*/  @P1 IMAD.HI.U32 R0, R12, R0, RZ ;  /* 0x000000000c001227 */ /* 0x001fca00078e00ff */
[----:B-1----:R-:W-:-:S05]  /*2160*/  @P1 SHF.R.U32.HI R7, RZ, R9, R0 ;  /* 0x00000009ff071219 */ /* 0x002fca0000011600 */
[----:B------:R-:W-:-:S04]  /*2170*/  IMAD.IADD R0, R154, 0x1, R7 ;  /* 0x000000019a007824 */ /* 0x000fc800078e0207 */
[----:B------:R-:W-:Y:S01]  /*2180*/  VIADD R3, R0, -UR4 ;  /* 0x8000000400037c36 */ /* 0x000fe20008000000 */
[----:B------:R-:W-:Y:S06]  /*2190*/  @!P2 BRA `(.L_x_1534) ;  /* 0x000000000044a947 */ /* 0x000fec0003800000 */
[----:B------:R-:W-:Y:S01]  /*21a0*/  ISETP.GT.AND P0, PT, R0, -0x1, PT ;  /* 0xffffffff0000780c */ /* 0x000fe20003f04270 */
[----:B------:R-:W-:-:S12]  /*21b0*/  BSSY B0, `(.L_x_1535) ;  /* 0x000000d000007945 */ /* 0x000fd80003800000 */
        /* <DEDUP_REMOVED lines=8> */
.L_x_1536:
[----:B------:R-:W-:-:S13]  /*2240*/  ISETP.NE.AND P0, PT, R5, 0x1, PT ;  /* 0x000000010500780c */ /* 0x000fda0003f05270 */
[----:B------:R-:W0:Y:S02]  /*2250*/  @P0 LDC.64 R6, c[0x0][0x9e8] ;  /* 0x00027a00ff060b82 */ /* 0x000e240000000a00 */
[----:B0-----:R-:W-:-:S05]  /*2260*/  @P0 IMAD.HI.U32 R6, R0, R6, RZ ;  /* 0x0000000600060227 */ /* 0x001fca00078e00ff */
[----:B------:R-:W-:-:S07]  /*2270*/  @P0 SHF.R.U32.HI R0, RZ, R7, R6 ;  /* 0x00000007ff000219 */ /* 0x000fce0000011606 */
.L_x_1537:
[----:B------:R-:W-:Y:S05]  /*2280*/  BSYNC B0 ;  /* 0x0000000000007941 */ /* 0x000fea0003800000 */
.L_x_1535:
[----:B------:R-:W-:-:S05]  /*2290*/  IMAD R0, R0, R5, RZ ;  /* 0x0000000500007224 */ /* 0x000fca00078e02ff */
[----:B------:R-:W-:-:S07]  /*22a0*/  VIMNMX R3, R3, R0, !PT ;  /* 0x0000000003037248 */ /* 0x000fce0007fe0100 */
.L_x_1534:
[----:B------:R-:W-:Y:S01]  /*22b0*/  SHF.R.S32.HI R0, RZ, 0x1f, R3 ;  /* 0x0000001fff007819 */ /* 0x000fe20000011403 */
[----:B------:R-:W-:Y:S01]  /*22c0*/  BSSY B0, `(.L_x_1538) ;  /* 0x000002a000007945 */ /* 0x000fe20003800000 */
[----:B------:R-:W-:Y:S02]  /*22d0*/  LOP3.LUT R14, R11, 0xff, RZ, 0xc0, !PT ;  /* 0x000000ff0b0e7812 */ /* 0x000fe400078ec0ff */
[----:B------:R-:W-:Y:S02]  /*22e0*/  LEA.HI R0, R0, R3, RZ, 0x6 ;  /* 0x0000000300007211 */ /* 0x000fe400078f30ff */
[----:B------:R-:W-:Y:S01]  /*22f0*/  SHF.R.U32.HI R4, RZ, 0x10, R11 ;  /* 0x00000010ff047819 */ /* 0x000fe2000001160b */
[----:B------:R0:W-:Y:S01]  /*2300*/  STL [R1+0x68], R14 ;  /* 0x0000680e01007387 */ /* 0x0001e20000100800 */
[----:B------:R-:W-:-:S03]  /*2310*/  SHF.R.S32.HI R0, RZ, 0x6, R0 ;  /* 0x00000006ff007819 */ /* 0x000fc60000011400 */
[----:B------:R0:W-:Y:S01]  /*2320*/  STL [R1+0x4c], R4 ;  /* 0x00004c0401007387 */ /* 0x0001e20000100800 */
[----:B------:R-:W-:Y:S01]  /*2330*/  VIMNMX R9, RZ, R0, !PT ;  /* 0x00000000ff097248 */ /* 0x000fe20007fe0100 */
[----:B------:R-:W-:-:S03]  /*2340*/  IMAD.MOV.U32 R0, RZ, RZ, RZ ;  /* 0x000000ffff007224 */ /* 0x000fc600078e00ff */
[----:B------:R-:W-:-:S13]  /*2350*/  ISETP.GT.AND P0, PT, R8, R9, PT ;  /* 0x000000090800720c */ /* 0x000fda0003f04270 */
[----:B0-----:R-:W-:Y:S05]  /*2360*/  @!P0 BRA `(.L_x_1539) ;  /* 0x00000000007c8947 */ /* 0x001fea0003800000 */
[----:B------:R-:W-:Y:S01]  /*2370*/  ISETP.NE.AND P0, PT, R4, RZ, PT ;  /* 0x000000ff0400720c */ /* 0x000fe20003f05270 */
[----:B------:R-:W-:-:S03]  /*2380*/  ULDC UR4, c[0x0][0x9f0] ;  /* 0x00027c0000047ab9 */ /* 0x000fc60000000800 */
[----:B------:R-:W-:-:S04]  /*2390*/  SEL R11, R4, UR4, P0 ;  /* 0x00000004040b7c07 */ /* 0x000fc80008000000 */
[-C--:B------:R-:W-:Y:S02]  /*23a0*/  IABS R6, R11.reuse ;  /* 0x0000000b00067213 */ /* 0x080fe40000000000 */
[----:B------:R-:W-:Y:S02]  /*23b0*/  IADD3 R0, R11, -0x1, R8 ;  /* 0xffffffff0b007810 */ /* 0x000fe40007ffe008 */
[----:B------:R-:W0:Y:S01]  /*23c0*/  I2F.RP R3, R6 ;  /* 0x0000000600037306 */ /* 0x000e220000209400 */
[----:B------:R-:W-:Y:S02]  /*23d0*/  IABS R12, R11 ;  /* 0x0000000b000c7213 */ /* 0x000fe40000000000 */
[----:B------:R-:W-:-:S05]  /*23e0*/  IMAD.IADD R0, R0, 0x1, -R9 ;  /* 0x0000000100007824 */ /* 0x000fca00078e0a09 */
[----:B------:R-:W-:Y:S02]  /*23f0*/  IABS R10, R0 ;  /* 0x00000000000a7213 */ /* 0x000fe40000000000 */
[----:B------:R-:W-:-:S04]  /*2400*/  LOP3.LUT R0, R0, R11, RZ, 0x3c, !PT ;  /* 0x0000000b00007212 */ /* 0x000fc800078e3cff */
[----:B------:R-:W-:Y:S01]  /*2410*/  ISETP.GE.AND P2, PT, R0, RZ, PT ;  /* 0x000000ff0000720c */ /* 0x000fe20003f46270 */
[----:B0-----:R-:W0:Y:S02]  /*2420*/  MUFU.RCP R3, R3 ;  /* 0x0000000300037308 */ /* 0x001e240000001000 */
[----:B0-----:R-:W-:Y:S02]  /*2430*/  VIADD R4, R3, 0xffffffe ;  /* 0x0ffffffe03047836 */ /* 0x001fe40000000000 */
[----:B------:R-:W-:-:S04]  /*2440*/  IMAD.MOV R3, RZ, RZ, -R12 ;  /* 0x000000ffff037224 */ /* 0x000fc800078e0a0c */
[----:B------:R0:W1:Y:S02]  /*2450*/  F2I.FTZ.U32.TRUNC.NTZ R5, R4 ;  /* 0x0000000400057305 */ /* 0x000064000021f000 */
[----:B0-----:R-:W-:Y:S02]  /*2460*/  IMAD.MOV.U32 R4, RZ, RZ, RZ ;  /* 0x000000ffff047224 */ /* 0x001fe400078e00ff */
[----:B-1----:R-:W-:-:S04]  /*2470*/  IMAD.MOV R7, RZ, RZ, -R5 ;  /* 0x000000ffff077224 */ /* 0x002fc800078e0a05 */
[----:B------:R-:W-:-:S04]  /*2480*/  IMAD R7, R7, R6, RZ ;  /* 0x0000000607077224 */ /* 0x000fc800078e02ff */
[----:B------:R-:W-:-:S04]  /*2490*/  IMAD.HI.U32 R5, R5, R7, R4 ;  /* 0x0000000705057227 */ /* 0x000fc800078e0004 */
[----:B------:R-:W-:-:S04]  /*24a0*/  IMAD.MOV.U32 R4, RZ, RZ, R10 ;  /* 0x000000ffff047224 */ /* 0x000fc800078e000a */
        /* <DEDUP_REMOVED lines=8> */
[----:B------:R-:W-:-:S04]  /*2530*/  IMAD.MOV.U32 R0, RZ, RZ, R5 ;  /* 0x000000ffff007224 */ /* 0x000fc800078e0005 */
[----:B------:R-:W-:Y:S01]  /*2540*/  @!P2 IMAD.MOV R0, RZ, RZ, -R0 ;  /* 0x000000ffff00a224 */ /* 0x000fe200078e0a00 */
[----:B------:R-:W-:-:S07]  /*2550*/  @!P1 LOP3.LUT R0, RZ, R11, RZ, 0x33, !PT ;  /* 0x0000000bff009212 */ /* 0x000fce00078e33ff */
.L_x_1539:
[----:B------:R-:W-:Y:S05]  /*2560*/  BSYNC B0 ;  /* 0x0000000000007941 */ /* 0x000fea0003800000 */
.L_x_1538:
[----:B------:R-:W-:Y:S01]  /*2570*/  IMAD R3, R14, R0, R9 ;  /* 0x000000000e037224 */ /* 0x000fe200078e0209 */
[----:B------:R-:W-:-:S04]  /*2580*/  PLOP3.LUT P2, PT, PT, PT, PT, 0x80, 0x0 ;  /* 0x000000000000781c */ /* 0x000fc80003f4f070 */
[C---:B------:R-:W-:Y:S01]  /*2590*/  VIADDMNMX R0, R3.reuse, R0, R8, PT ;  /* 0x0000000003007246 */ /* 0x040fe20003800108 */
[----:B------:R-:W-:-:S04]  /*25a0*/  IMAD R3, R3, 0x40, -R13 ;  /* 0x0000004003037824 */ /* 0x000fc800078e0a0d */
[----:B------:R-:W-:Y:S01]  /*25b0*/  IMAD R5, R0, 0x40, -R13 ;  /* 0x0000004000057824 */ /* 0x000fe200078e0a0d */
[----:B------:R-:W-:-:S04]  /*25c0*/  VIMNMX R3, RZ, R3, !PT ;  /* 0x00000003ff037248 */ /* 0x000fc80007fe0100 */
[----:B------:R-:W-:Y:S02]  /*25d0*/  VIMNMX R0, R5, R2, PT ;  /* 0x0000000205007248 */ /* 0x000fe40003fe0100 */
[----:B------:R-:W-:Y:S02]  /*25e0*/  SHF.R.U32.HI R24, RZ, 0x6, R3 ;  /* 0x00000006ff187819 */ /* 0x000fe40000011603 */
[----:B------:R-:W-:-:S03]  /*25f0*/  ISETP.GT.AND P0, PT, R0, R3, PT ;  /* 0x000000030000720c */ /* 0x000fc60003f04270 */
[----:B------:R-:W-:-:S10]  /*2600*/  IMAD.MOV.U32 R25, RZ, RZ, R24 ;  /* 0x000000ffff197224 */ /* 0x000fd400078e0018 */
[----:B------:R-:W-:-:S05]  /*2610*/  @P0 VIADD R0, R0, 0x3f ;  /* 0x0000003f00000836 */ /* 0x000fca0000000000 */
[----:B------:R-:W-:-:S04]  /*2620*/  @P0 SHF.R.S32.HI R3, RZ, 0x1f, R0 ;  /* 0x0000001fff030819 */ /* 0x000fc80000011400 */
[----:B------:R-:W-:-:S04]  /*2630*/  @P0 LEA.HI R3, R3, R0, RZ, 0x6 ;  /* 0x0000000003030211 */ /* 0x000fc800078f30ff */
[----:B------:R-:W-:-:S04]  /*2640*/  @P0 SHF.R.S32.HI R25, RZ, 0x6, R3 ;  /* 0x00000006ff190819 */ /* 0x000fc80000011403 */
        /* <DEDUP_REMOVED lines=22> */
.L_x_1542:
[----:B------:R-:W-:Y:S05]  /*27b0*/  BSYNC B6 ;  /* 0x0000000000067941 */ /* 0x000fea0003800000 */
.L_x_1541:
        /* <DEDUP_REMOVED lines=20> */
.L_x_1544:
[----:B------:R-:W-:Y:S05]  /*2900*/  BSYNC B6 ;  /* 0x0000000000067941 */ /* 0x000fea0003800000 */
.L_x_1543:
[----:B------:R-:W-:Y:S01]  /*2910*/  ULDC.64 UR4, c[0x0][0x9f8] ;  /* 0x00027e0000047ab9 */ /* 0x000fe20000000a00 */
[----:B------:R-:W-:Y:S01]  /*2920*/  ULDC.64 UR6, c[0x0][0x208] ;  /* 0x0000820000067ab9 */ /* 0x000fe20000000a00 */
[----:B------:R-:W-:Y:S01]  /*2930*/  ISETP.NE.U32.AND P0, PT, RZ, UR4, PT ;  /* 0x00000004ff007c0c */ /* 0x000fe2000bf05070 */
[----:B------:R-:W2:Y:S01]  /*2940*/  LDL R26, [R1+0xc] ;  /* 0x00000c00011a7983 */ /* 0x000ea20000100800 */
[----:B------:R-:W0:Y:S01]  /*2950*/  LDC.64 R12, c[0x0][0x300] ;  /* 0x0000c000ff0c7b82 */ /* 0x000e220000000a00 */
[----:B------:R-:W-:Y:S01]  /*2960*/  IMAD.IADD R76, R28, 0x1, R29 ;  /* 0x000000011c4c7824 */ /* 0x000fe200078e021d */
[----:B------:R-:W-:Y:S01]  /*2970*/  ISETP.NE.AND.EX P0, PT, RZ, UR5, PT, P0 ;  /* 0x00000005ff007c0c */ /* 0x000fe2000bf05300 */
[----:B------:R-:W-:Y:S01]  /*2980*/  ULDC.64 UR4, c[0x0][0xa08] ;  /* 0x0002820000047ab9 */ /* 0x000fe20000000a00 */
[----:B------:R-:W3:Y:S01]  /*2990*/  LDL R32, [R1+0x10] ;  /* 0x0000100001207983 */ /* 0x000ee20000100800 */
[----:B------:R-:W-:-:S03]  /*29a0*/  ULDC.64 UR8, c[0x0][0x330] ;  /* 0x0000cc0000087ab9 */ /* 0x000fc60000000a00 */
[----:B------:R-:W4:Y:S01]  /*29b0*/  LDL R14, [R1+0x28] ;  /* 0x00002800010e7983 */ /* 0x000f220000100800 */
[----:B------:R-:W1:Y:S08]  /*29c0*/  LDC.64 R20, c[0x0][0x3f8] ;  /* 0x0000fe00ff147b82 */ /* 0x000e700000000a00 */
[----:B------:R-:W0:Y:S01]  /*29d0*/  @P0 LDC.64 R4, c[0x0][0x9f8] ;  /* 0x00027e00ff040b82 */ /* 0x000e220000000a00 */
[----:B------:R-:W-:-:S07]  /*29e0*/  SHF.R.S32.HI R34, RZ, 0x1f, R23 ;  /* 0x0000001fff227819 */ /* 0x000fce0000011417 */
[----:B------:R-:W1:Y:S01]  /*29f0*/  LDC.64 R28, c[0x0][0x408] ;  /* 0x00010200ff1c7b82 */ /* 0x000e620000000a00 */
[----:B0-----:R-:W-:-:S05]  /*2a00*/  @P0 IMAD.WIDE R4, R27, 0x4, R4 ;  /* 0x000000041b040825 */ /* 0x001fca00078e0204 */
[----:B------:R0:W2:Y:S01]  /*2a10*/  @P0 LDG.E R27, desc[UR6][R4.64] ;  /* 0x00000006041b0981 */ /* 0x0000a2000c1e1900 */
[----:B------:R-:W-:Y:S01]  /*2a20*/  SHF.R.S32.HI R31, RZ, 0x1f, R76 ;  /* 0x0000001fff1f7819 */ /* 0x000fe2000001144c */
[----:B------:R-:W-:Y:S01]  /*2a30*/  ULDC UR6, c[0x0][0x2f4] ;  /* 0x0000bd0000067ab9 */ /* 0x000fe20000000800 */
[-C--:B------:R-:W-:Y:S01]  /*2a40*/  IMAD.WIDE.U32 R88, R76, R12.reuse, RZ ;  /* 0x0000000c4c587225 */ /* 0x080fe200078e00ff */
[----:B------:R-:W-:Y:S02]  /*2a50*/  ISETP.GE.AND P2, PT, R221, UR6, PT ;  /* 0x00000006dd007c0c */ /* 0x000fe4000bf46270 */
[----:B------:R-:W-:Y:S01]  /*2a60*/  ISETP.NE.U32.AND P0, PT, RZ, UR4, PT ;  /* 0x00000004ff007c0c */ /* 0x000fe2000bf05070 */
[----:B------:R-:W-:Y:S01]  /*2a70*/  IMAD R0, R31, R12, RZ ;  /* 0x0000000c1f007224 */ /* 0x000fe200078e02ff */
[----:B------:R-:W-:Y:S01]  /*2a80*/  ISETP.GE.AND P1, PT, R18, UR6, PT ;  /* 0x0000000612007c0c */ /* 0x000fe2000bf26270 */
[----:B------:R-:W-:Y:S01]  /*2a90*/  IMAD.WIDE.U32 R86, R30, UR8, R18 ;  /* 0x000000081e567c25 */ /* 0x000fe2000f8e0012 */
[----:B------:R-:W-:Y:S01]  /*2aa0*/  ISETP.NE.AND.EX P0, PT, RZ, UR5, PT, P0 ;  /* 0x00000005ff007c0c */ /* 0x000fe2000bf05300 */
[----:B------:R-:W-:Y:S01]  /*2ab0*/  ULDC.64 UR4, c[0x0][0x308] ;  /* 0x0000c20000047ab9 */ /* 0x000fe20000000a00 */
[----:B------:R-:W-:Y:S01]  /*2ac0*/  SHF.R.S32.HI R201, RZ, 0x1f, R200 ;  /* 0x0000001fffc97819 */ /* 0x000fe200000114c8 */
[----:B------:R-:W-:Y:S01]  /*2ad0*/  IMAD R3, R76, R13, R0 ;  /* 0x0000000d4c037224 */ /* 0x000fe200078e0200 */
[----:B------:R-:W-:Y:S01]  /*2ae0*/  SEL R0, RZ, 0x1, P1 ;  /* 0x00000001ff007807 */ /* 0x000fe20000800000 */
[----:B------:R-:W-:-:S02]  /*2af0*/  IMAD R87, R30, UR9, R87 ;  /* 0x000000091e577c24 */ /* 0x000fc4000f8e0257 */
[----:B------:R-:W-:Y:S01]  /*2b00*/  IMAD.IADD R89, R89, 0x1, R3 ;  /* 0x0000000159597824 */ /* 0x000fe200078e0203 */
[----:B------:R-:W-:Y:S01]  /*2b10*/  SEL R3, RZ, 0xffffffff, P2 ;  /* 0xffffffffff037807 */ /* 0x000fe20001000000 */
[----:B------:R-:W-:-:S04]  /*2b20*/  IMAD.WIDE.U32 R88, R30, UR4, R88 ;  /* 0x000000041e587c25 */ /* 0x000fc8000f8e0058 */
[----:B0-----:R-:W-:Y:S02]  /*2b30*/  IMAD.SHL.U32 R5, R3, 0x2, RZ ;  /* 0x0000000203057824 */ /* 0x001fe400078e00ff */
[----:B------:R-:W-:Y:S01]  /*2b40*/  IMAD R89, R30, UR5, R89 ;  /* 0x000000051e597c24 */ /* 0x000fe2000f8e0259 */
[----:B------:R-:W-:Y:S01]  /*2b50*/  ULDC.64 UR4, c[0x0][0x310] ;  /* 0x0000c40000047ab9 */ /* 0x000fe20000000a00 */
[----:B------:R-:W0:Y:S01]  /*2b60*/  LDC R30, c[0x0][0x3f4] ;  /* 0x0000fd00ff1e7b82 */ /* 0x000e220000000800 */
[----:B------:R-:W-:Y:S01]  /*2b70*/  LOP3.LUT R6, R5, 0x2, R0, 0xe2, !PT ;  /* 0x0000000205067812 */ /* 0x000fe200078ee200 */
[----:B------:R-:W-:-:S04]  /*2b80*/  IMAD R8, R34, R12, RZ ;  /* 0x0000000c22087224 */ /* 0x000fc800078e02ff */
[----:B------:R-:W-:Y:S01]  /*2b90*/  IMAD R15, R23, R13, R8 ;  /* 0x0000000d170f7224 */ /* 0x000fe200078e0208 */
[----:B--2---:R-:W-:Y:S02]  /*2ba0*/  SHF.R.S32.HI R4, RZ, 0x1f, R27 ;  /* 0x0000001fff047819 */ /* 0x004fe4000001141b */
[----:B------:R-:W-:Y:S02]  /*2bb0*/  SEL R27, R27, RZ, !P0 ;  /* 0x000000ff1b1b7207 */ /* 0x000fe40004000000 */
[----:B------:R-:W-:Y:S02]  /*2bc0*/  SEL R3, R4, RZ, !P0 ;  /* 0x000000ff04037207 */ /* 0x000fe40004000000 */
[----:B------:R-:W-:Y:S01]  /*2bd0*/  ISETP.GE.AND P0, PT, R26, UR6, PT ;  /* 0x000000061a007c0c */ /* 0x000fe2000bf06270 */
[----:B------:R-:W-:Y:S01]  /*2be0*/  IMAD.WIDE.U32 R88, R27, UR4, R88 ;  /* 0x000000041b587c25 */ /* 0x000fe2000f8e0058 */
[----:B------:R-:W2:Y:S03]  /*2bf0*/  LDL R26, [R1+0x24] ;  /* 0x00002400011a7983 */ /* 0x000ea60000100800 */
[----:B------:R-:W-:-:S02]  /*2c00*/  IMAD R0, R3, UR4, RZ ;  /* 0x0000000403007c24 */ /* 0x000fc4000f8e02ff */
[----:B------:R-:W-:-:S04]  /*2c10*/  IMAD.WIDE.U32 R4, R23, R12, R18 ;  /* 0x0000000c17047225 */ /* 0x000fc800078e0012 */
[----:B------:R-:W-:Y:S01]  /*2c20*/  IMAD R11, R27, UR5, R0 ;  /* 0x000000051b0b7c24 */ /* 0x000fe2000f8e0200 */
[----:B------:R-:W-:Y:S01]  /*2c30*/  ULDC.64 UR4, c[0x0][0x338] ;  /* 0x0000ce0000047ab9 */ /* 0x000fe20000000a00 */
[----:B-1----:R-:W-:Y:S01]  /*2c40*/  IMAD R0, R34, R20, RZ ;  /* 0x0000001422007224 */ /* 0x002fe200078e02ff */
[----:B------:R-:W-:Y:S01]  /*2c50*/  SEL R7, RZ, 0x4, P0 ;  /* 0x00000004ff077807 */ /* 0x000fe20000000000 */
[----:B------:R-:W-:Y:S02]  /*2c60*/  IMAD R8, R3, UR4, RZ ;  /* 0x0000000403087c24 */ /* 0x000fe4000f8e02ff */
[----:B------:R-:W-:Y:S01]  /*2c70*/  IMAD R9, R23, R21, R0 ;  /* 0x0000001517097224 */ /* 0x000fe200078e0200 */
[----:B------:R-:W-:Y:S01]  /*2c80*/  IADD3 R3, P0, R88, R4, RZ ;  /* 0x0000000458037210 */ /* 0x000fe20007f1e0ff */
[----:B------:R-:W-:Y:S01]  /*2c90*/  IMAD.IADD R0, R89, 0x1, R11 ;  /* 0x0000000159007824 */ /* 0x000fe200078e020b */
[----:B------:R-:W-:Y:S01]  /*2ca0*/  LOP3.LUT R33, R6, R7, RZ, 0xfc, !PT ;  /* 0x0000000706217212 */ /* 0x000fe200078efcff */
[----:B------:R-:W-:-:S03]  /*2cb0*/  IMAD R6, R34, R28, RZ ;  /* 0x0000001c22067224 */ /* 0x000fc600078e02ff */
[----:B------:R-:W-:Y:S02]  /*2cc0*/  IADD3.X R4, R0, R5, R15, P0, !PT ;  /* 0x0000000500047210 */ /* 0x000fe400007fe40f */
[-C--:B0-----:R-:W-:Y:S02]  /*2cd0*/  ISETP.GE.AND P0, PT, R18, R30.reuse, PT ;  /* 0x0000001e1200720c */ /* 0x081fe40003f06270 */
[----:B------:R-:W-:Y:S02]  /*2ce0*/  ISETP.GE.AND P1, PT, R221, R30, PT ;  /* 0x0000001edd00720c */ /* 0x000fe40003f26270 */
[C---:B------:R-:W-:Y:S01]  /*2cf0*/  SEL R5, R30.reuse, RZ, P0 ;  /* 0x000000ff1e057207 */ /* 0x040fe20000000000 */
[C---:B------:R-:W-:Y:S01]  /*2d00*/  IMAD R7, R23.reuse, R29, R6 ;  /* 0x0000001d17077224 */ /* 0x040fe200078e0206 */
[----:B------:R-:W-:Y:S01]  /*2d10*/  SEL R6, R30, RZ, P1 ;  /* 0x000000ff1e067207 */ /* 0x000fe20000800000 */
[----:B------:R-:W-:-:S04]  /*2d20*/  IMAD.WIDE.U32 R80, R23, R28, R200 ;  /* 0x0000001c17507225 */ /* 0x000fc800078e00c8 */
[----:B------:R-:W-:-:S04]  /*2d30*/  IMAD.WIDE.U32 R78, R23, R28, R18 ;  /* 0x0000001c174e7225 */ /* 0x000fc800078e0012 */
[----:B------:R-:W-:Y:S02]  /*2d40*/  IMAD.IADD R5, R18, 0x1, R5 ;  /* 0x0000000112057824 */ /* 0x000fe400078e0205 */
[----:B------:R-:W-:Y:S02]  /*2d50*/  IMAD.IADD R81, R81, 0x1, R7 ;  /* 0x0000000151517824 */ /* 0x000fe400078e0207 */
[----:B------:R-:W-:Y:S02]  /*2d60*/  IMAD.IADD R79, R7, 0x1, R79 ;  /* 0x00000001074f7824 */ /* 0x000fe400078e024f */
[C---:B------:R-:W-:Y:S02]  /*2d70*/  VIADD R10, R23.reuse, 0x20 ;  /* 0x00000020170a7836 */ /* 0x040fe40000000000 */
[----:B------:R-:W-:Y:S02]  /*2d80*/  VIADD R36, R23, 0x20 ;  /* 0x0000002017247836 */ /* 0x000fe40000000000 */
[----:B------:R-:W-:Y:S01]  /*2d90*/  IMAD.IADD R7, R221, 0x1, R6 ;  /* 0x00000001dd077824 */ /* 0x000fe200078e0206 */
[----:B------:R-:W-:Y:S01]  /*2da0*/  SHF.R.S32.HI R6, RZ, 0x1f, R5 ;  /* 0x0000001fff067819 */ /* 0x000fe20000011405 */
[----:B------:R-:W-:-:S02]  /*2db0*/  IMAD.SHL.U32 R10, R10, 0x40, RZ ;  /* 0x000000400a0a7824 */ /* 0x000fc400078e00ff */
[----:B------:R-:W-:Y:S02]  /*2dc0*/  IMAD.SHL.U32 R36, R36, 0x40, RZ ;  /* 0x0000004024247824 */ /* 0x000fe400078e00ff */
[----:B------:R-:W-:Y:S01]  /*2dd0*/  IMAD R37, R27, UR5, R8 ;  /* 0x000000051b257c24 */ /* 0x000fe2000f8e0208 */
[----:B------:R-:W-:Y:S01]  /*2de0*/  SHF.R.S32.HI R8, RZ, 0x1f, R7 ;  /* 0x0000001fff087819 */ /* 0x000fe20000011407 */
[CC--:B------:R-:W-:Y:S01]  /*2df0*/  IMAD.WIDE.U32 R84, R23.reuse, R20.reuse, R200 ;  /* 0x0000001417547225 */ /* 0x0c0fe200078e00c8 */
[CC--:B------:R-:W-:Y:S01]  /*2e00*/  LEA.HI R90, R6.reuse, R5.reuse, RZ, 0x3 ;  /* 0x00000005065a7211 */ /* 0x0c0fe200078f18ff */
[----:B------:R-:W0:Y:S01]  /*2e10*/  S2R R108, SR_TID.X ;  /* 0x00000000006c7919 */ /* 0x000e220000002100 */
[----:B------:R-:W-:Y:S01]  /*2e20*/  LEA.HI R5, R6, R5, RZ, 0x6 ;  /* 0x0000000506057211 */ /* 0x000fe200078f30ff */
[C---:B------:R-:W-:Y:S01]  /*2e30*/  IMAD.WIDE.U32 R82, R23.reuse, R20, R18 ;  /* 0x0000001417527225 */ /* 0x040fe200078e0012 */
[----:B------:R-:W-:Y:S02]  /*2e40*/  LOP3.LUT R10, R10, 0x1c0, RZ, 0xc0, !PT ;  /* 0x000001c00a0a7812 */ /* 0x000fe400078ec0ff */
[----:B------:R-:W-:Y:S01]  /*2e50*/  LOP3.LUT R36, R36, 0x1c0, RZ, 0xc0, !PT ;  /* 0x000001c024247812 */ /* 0x000fe200078ec0ff */
[----:B------:R-:W-:Y:S01]  /*2e60*/  IMAD.SHL.U32 R35, R23, 0x40, RZ ;  /* 0x0000004017237824 */ /* 0x000fe200078e00ff */
[----:B------:R-:W-:Y:S01]  /*2e70*/  LEA.HI R92, R8, R7, RZ, 0x3 ;  /* 0x00000007085c7211 */ /* 0x000fe200078f18ff */
[----:B------:R-:W-:-:S02]  /*2e80*/  IMAD.IADD R85, R85, 0x1, R9 ;  /* 0x0000000155557824 */ /* 0x000fc400078e0209 */
[----:B------:R-:W-:Y:S01]  /*2e90*/  IMAD.IADD R83, R9, 0x1, R83 ;  /* 0x0000000109537824 */ /* 0x000fe200078e0253 */
[----:B------:R-:W-:Y:S01]  /*2ea0*/  LEA.HI R9, R8, R7, RZ, 0x6 ;  /* 0x0000000708097211 */ /* 0x000fe200078f30ff */
[----:B------:R-:W-:Y:S01]  /*2eb0*/  IMAD.SHL.U32 R6, R5, 0x40, RZ ;  /* 0x0000004005067824 */ /* 0x000fe200078e00ff */
[----:B------:R-:W-:Y:S01]  /*2ec0*/  LOP3.LUT R8, R10, 0x38, R90, 0xf8, !PT ;  /* 0x000000380a087812 */ /* 0x000fe200078ef85a */
[----:B------:R-:W-:Y:S01]  /*2ed0*/  IMAD.SHL.U32 R38, R23, 0x40, RZ ;  /* 0x0000004017267824 */ /* 0x000fe200078e00ff */
[----:B------:R-:W-:Y:S02]  /*2ee0*/  SHF.R.U32.HI R36, RZ, 0x3, R36 ;  /* 0x00000003ff247819 */ /* 0x000fe40000011624 */
[----:B------:R-:W-:Y:S02]  /*2ef0*/  LOP3.LUT R5, R90, 0x38, RZ, 0xc0, !PT ;  /* 0x000000385a057812 */ /* 0x000fe400078ec0ff */
[----:B------:R-:W-:Y:S02]  /*2f00*/  LOP3.LUT R7, R92, 0x38, RZ, 0xc0, !PT ;  /* 0x000000385c077812 */ /* 0x000fe400078ec0ff */
[----:B------:R-:W-:Y:S01]  /*2f10*/  LOP3.LUT R35, R35, 0x1c0, RZ, 0xc0, !PT ;  /* 0x000001c023237812 */ /* 0x000fe200078ec0ff */
[----:B------:R-:W-:Y:S01]  /*2f20*/  IMAD.SHL.U32 R9, R9, 0x40, RZ ;  /* 0x0000004009097824 */ /* 0x000fe200078e00ff */
[----:B------:R-:W-:-:S02]  /*2f30*/  LOP3.LUT R11, R8, R36, RZ, 0x3c, !PT ;  /* 0x00000024080b7212 */ /* 0x000fc400078e3cff */
[--C-:B------:R-:W-:Y:S02]  /*2f40*/  LOP3.LUT R5, R5, 0x1c0, R38.reuse, 0xf8, !PT ;  /* 0x000001c005057812 */ /* 0x100fe400078ef826 */
[----:B------:R-:W-:Y:S02]  /*2f50*/  SHF.R.U32.HI R35, RZ, 0x3, R35 ;  /* 0x00000003ff237819 */ /* 0x000fe40000011623 */
[----:B------:R-:W-:Y:S01]  /*2f60*/  LOP3.LUT R8, R7, 0x1c0, R38, 0xf8, !PT ;  /* 0x000001c007087812 */ /* 0x000fe200078ef826 */
[----:B------:R-:W-:Y:S01]  /*2f70*/  IMAD.WIDE.U32 R86, R27, UR4, R86 ;  /* 0x000000041b567c25 */ /* 0x000fe2000f8e0056 */
[----:B------:R-:W-:Y:S02]  /*2f80*/  LOP3.LUT R6, R6, 0xfffff000, RZ, 0xc0, !PT ;  /* 0xfffff00006067812 */ /* 0x000fe400078ec0ff */
[----:B------:R-:W-:Y:S02]  /*2f90*/  LOP3.LUT R9, R9, 0xfffff000, RZ, 0xc0, !PT ;  /* 0xfffff00009097812 */ /* 0x000fe400078ec0ff */
[----:B------:R-:W-:-:S02]  /*2fa0*/  LOP3.LUT R7, R5, R35, RZ, 0x3c, !PT ;  /* 0x0000002305077212 */ /* 0x000fc400078e3cff */
[----:B------:R-:W-:Y:S02]  /*2fb0*/  LOP3.LUT R8, R8, R35, RZ, 0x3c, !PT ;  /* 0x0000002308087212 */ /* 0x000fe400078e3cff */
[----:B-----5:R-:W-:Y:S02]  /*2fc0*/  SHF.R.S32.HI R27, RZ, 0x1f, R101 ;  /* 0x0000001fff1b7819 */ /* 0x020fe40000011465 */
[----:B---3--:R-:W-:Y:S01]  /*2fd0*/  ISETP.GE.AND P2, PT, R32, UR6, PT ;  /* 0x0000000620007c0c */ /* 0x008fe2000bf46270 */
[----:B------:R-:W-:Y:S01]  /*2fe0*/  VIADD R32, R23, 0x20 ;  /* 0x0000002017207836 */ /* 0x000fe20000000000 */
[----:B------:R-:W-:Y:S02]  /*2ff0*/  LOP3.LUT R10, R10, 0x38, R92, 0xf8, !PT ;  /* 0x000000380a0a7812 */ /* 0x000fe400078ef85c */
[----:B----4-:R-:W-:Y:S02]  /*3000*/  IADD3 R8, R8, R9, R14 ;  /* 0x0000000908087210 */ /* 0x010fe40007ffe00e */
[----:B------:R-:W-:-:S02]  /*3010*/  LOP3.LUT R10, R10, R36, RZ, 0x3c, !PT ;  /* 0x000000240a0a7212 */ /* 0x000fc400078e3cff */
[----:B------:R-:W-:Y:S02]  /*3020*/  SHF.R.S32.HI R103, RZ, 0x1f, R32 ;  /* 0x0000001fff677819 */ /* 0x000fe40000011420 */
[----:B------:R-:W-:Y:S01]  /*3030*/  IADD3 R76, P3, R23, R76, RZ ;  /* 0x0000004c174c7210 */ /* 0x000fe20007f7e0ff */
[----:B------:R-:W-:Y:S01]  /*3040*/  IMAD.WIDE.U32 R84, R101, R20, R84 ;  /* 0x0000001465547225 */ /* 0x000fe200078e0054 */
[----:B------:R-:W-:-:S03]  /*3050*/  SEL R32, RZ, 0x8, P2 ;  /* 0x00000008ff207807 */ /* 0x000fc60001000000 */
[----:B------:R-:W-:Y:S01]  /*3060*/  IMAD.WIDE.U32 R82, R101, R20, R82 ;  /* 0x0000001465527225 */ /* 0x000fe200078e0052 */
[----:B------:R-:W-:-:S03]  /*3070*/  LOP3.LUT R95, R33, R32, RZ, 0xfc, !PT ;  /* 0x00000020215f7212 */ /* 0x000fc600078efcff */
[----:B------:R-:W-:Y:S01]  /*3080*/  IMAD.X R77, R34, 0x1, R31, P3 ;  /* 0x00000001224d7824 */ /* 0x000fe200018e061f */
[----:B------:R-:W-:Y:S01]  /*3090*/  SHF.R.S32.HI R91, RZ, 0x3, R92 ;  /* 0x00000003ff5b7819 */ /* 0x000fe2000001145c */
[----:B------:R-:W-:Y:S01]  /*30a0*/  IMAD.WIDE.U32 R80, R101, R28, R80 ;  /* 0x0000001c65507225 */ /* 0x000fe200078e0050 */
[----:B------:R-:W-:-:S03]  /*30b0*/  LOP3.LUT R92, R92, 0xfffffff8, RZ, 0xc0, !PT ;  /* 0xfffffff85c5c7812 */ /* 0x000fc600078ec0ff */
[----:B------:R-:W-:Y:S01]  /*30c0*/  IMAD.WIDE.U32 R78, R101, R28, R78 ;  /* 0x0000001c654e7225 */ /* 0x000fe200078e004e */
[C---:B------:R-:W-:Y:S02]  /*30d0*/  LOP3.LUT R93, R95.reuse, 0x2, RZ, 0xc0, !PT ;  /* 0x000000025f5d7812 */ /* 0x040fe400078ec0ff */
[----:B------:R-:W-:Y:S01]  /*30e0*/  LOP3.LUT R94, R95, 0x4, RZ, 0xc0, !PT ;  /* 0x000000045f5e7812 */ /* 0x000fe200078ec0ff */
[----:B------:R-:W-:Y:S01]  /*30f0*/  IMAD.SHL.U32 R15, R20, 0x40, RZ ;  /* 0x00000040140f7824 */ /* 0x000fe200078e00ff */
[----:B0-----:R-:W-:Y:S01]  /*3100*/  LEA.HI R108, R108, 0x8, RZ, 0x19 ;  /* 0x000000086c6c7811 */ /* 0x001fe200078fc8ff */
[----:B------:R-:W-:Y:S01]  /*3110*/  IMAD.IADD R98, R87, 0x1, R37 ;  /* 0x0000000157627824 */ /* 0x000fe200078e0225 */
[----:B------:R-:W-:Y:S02]  /*3120*/  LOP3.LUT R95, R95, 0x8, RZ, 0xc0, !PT ;  /* 0x000000085f5f7812 */ /* 0x000fe400078ec0ff */
[----:B------:R-:W-:Y:S02]  /*3130*/  SHF.R.S32.HI R97, RZ, 0x1f, R92 ;  /* 0x0000001fff617819 */ /* 0x000fe4000001145c */
[----:B--2---:R-:W-:-:S02]  /*3140*/  IADD3 R5, R11, R6, R26 ;  /* 0x000000060b057210 */ /* 0x004fc40007ffe01a */
[----:B------:R-:W-:Y:S01]  /*3150*/  IADD3 R6, R7, R6, R14 ;  /* 0x0000000607067210 */ /* 0x000fe20007ffe00e */
[C---:B------:R-:W-:Y:S01]  /*3160*/  IMAD R14, R27.reuse, R20, RZ ;  /* 0x000000141b0e7224 */ /* 0x040fe200078e02ff */
[----:B------:R-:W-:Y:S01]  /*3170*/  IADD3 R7, R10, R9, R26 ;  /* 0x000000090a077210 */ /* 0x000fe20007ffe01a */
[----:B------:R-:W-:Y:S02]  /*3180*/  IMAD R26, R27, R28, RZ ;  /* 0x0000001c1b1a7224 */ /* 0x000fe400078e02ff */
[C---:B------:R-:W-:Y:S01]  /*3190*/  IMAD R35, R101.reuse, R21, R14 ;  /* 0x0000001565237224 */ /* 0x040fe200078e020e */
[C-C-:B------:R-:W-:Y:S01]  /*31a0*/  SHF.L.U64.HI R9, R12.reuse, 0x6, R13.reuse ;  /* 0x000000060c097819 */ /* 0x140fe2000001020d */
[----:B------:R-:W-:Y:S01]  /*31b0*/  IMAD R39, R101, R29, R26 ;  /* 0x0000001d65277224 */ /* 0x000fe200078e021a */
[----:B------:R-:W-:Y:S01]  /*31c0*/  SHF.L.U64.HI R10, R12, 0x5, R13 ;  /* 0x000000050c0a7819 */ /* 0x000fe2000001020d */
[----:B------:R-:W-:Y:S02]  /*31d0*/  IMAD.IADD R31, R85, 0x1, R35 ;  /* 0x00000001551f7824 */ /* 0x000fe400078e0223 */
[----:B------:R-:W-:Y:S01]  /*31e0*/  IMAD.IADD R32, R35, 0x1, R83 ;  /* 0x0000000123207824 */ /* 0x000fe200078e0253 */
[----:B------:R-:W-:-:S02]  /*31f0*/  SHF.R.S32.HI R35, RZ, 0x3, R90 ;  /* 0x00000003ff237819 */ /* 0x000fc4000001145a */
[C-C-:B------:R-:W-:Y:S02]  /*3200*/  SHF.L.U64.HI R13, R20.reuse, 0x6, R21.reuse ;  /* 0x00000006140d7819 */ /* 0x140fe40000010215 */
[----:B------:R-:W-:Y:S02]  /*3210*/  SHF.L.U64.HI R14, R20, 0x5, R21 ;  /* 0x00000005140e7819 */ /* 0x000fe40000010215 */
[----:B------:R-:W-:Y:S02]  /*3220*/  LOP3.LUT R90, R90, 0xfffffff8, RZ, 0xc0, !PT ;  /* 0xfffffff85a5a7812 */ /* 0x000fe400078ec0ff */
[C-C-:B------:R-:W-:Y:S02]  /*3230*/  SHF.L.U64.HI R21, R28.reuse, 0x6, R29.reuse ;  /* 0x000000061c157819 */ /* 0x140fe4000001021d */
[----:B------:R-:W-:Y:S01]  /*3240*/  SHF.L.U64.HI R26, R28, 0x5, R29 ;  /* 0x000000051c1a7819 */ /* 0x000fe2000001021d */
[----:B------:R-:W-:Y:S01]  /*3250*/  IMAD.SHL.U32 R29, R30, 0x2, RZ ;  /* 0x000000021e1d7824 */ /* 0x000fe200078e00ff */
[----:B------:R-:W-:Y:S01]  /*3260*/  LOP3.LUT R30, R33, 0x1, RZ, 0xc0, !PT ;  /* 0x00000001211e7812 */ /* 0x000fe200078ec0ff */
[----:B------:R-:W-:Y:S01]  /*3270*/  IMAD.SHL.U32 R11, R12, 0x40, RZ ;  /* 0x000000400c0b7824 */ /* 0x000fe200078e00ff */
[----:B------:R-:W-:Y:S01]  /*3280*/  SHF.R.S32.HI R96, RZ, 0x1f, R90 ;  /* 0x0000001fff607819 */ /* 0x000fe2000001145a */
[----:B------:R-:W-:-:S02]  /*3290*/  IMAD.SHL.U32 R27, R28, 0x40, RZ ;  /* 0x000000401c1b7824 */ /* 0x000fc400078e00ff */
[----:B------:R-:W-:Y:S02]  /*32a0*/  IMAD.SHL.U32 R12, R12, 0x20, RZ ;  /* 0x000000200c0c7824 */ /* 0x000fe400078e00ff */
[----:B------:R-:W-:Y:S02]  /*32b0*/  IMAD.SHL.U32 R20, R20, 0x20, RZ ;  /* 0x0000002014147824 */ /* 0x000fe400078e00ff */
[----:B------:R-:W-:Y:S02]  /*32c0*/  IMAD.SHL.U32 R28, R28, 0x20, RZ ;  /* 0x000000201c1c7824 */ /* 0x000fe400078e00ff */
[----:B------:R-:W-:Y:S02]  /*32d0*/  IMAD.IADD R33, R81, 0x1, R39 ;  /* 0x0000000151217824 */ /* 0x000fe400078e0227 */
[----:B------:R-:W-:-:S07]  /*32e0*/  IMAD.IADD R34, R39, 0x1, R79 ;  /* 0x0000000127227824 */ /* 0x000fce00078e024f */
.L_x_1620:
[----:B------:R-:W2:Y:S01]  /*32f0*/  LDL R41, [R1+0x3c] ;  /* 0x00003c0001297983 */ /* 0x000ea20000100800 */
[----:B------:R-:W0:Y:S01]  /*3300*/  LDC R116, c[0x0][0x3f4] ;  /* 0x0000fd00ff747b82 */ /* 0x000e220000000800 */
[----:B------:R-:W-:Y:S01]  /*3310*/  VIADD R40, R25, 0xffffffff ;  /* 0xffffffff19287836 */ /* 0x000fe20000000000 */
[----:B------:R-:W-:Y:S05]  /*3320*/  YIELD ;  /* 0x0000000000007946 */ /* 0x000fea0003800000 */
[----:B------:R-:W-:Y:S01]  /*3330*/  SHF.R.S32.HI R109, RZ, 0x1f, R40 ;  /* 0x0000001fff6d7819 */ /* 0x000fe20000011428 */
[----:B------:R-:W1:Y:S01]  /*3340*/  LDC.64 R106, c[0x0][0x2e8] ;  /* 0x0000ba00ff6a7b82 */ /* 0x000e620000000a00 */
[-C--:B------:R-:W-:Y:S01]  /*3350*/  IMAD R36, R9, R40.reuse, RZ ;  /* 0x0000002809247224 */ /* 0x080fe200078e02ff */
[----:B------:R-:W-:Y:S01]  /*3360*/  BSSY B0, `(.L_x_1545) ;  /* 0x0000574000007945 */ /* 0x000fe20003800000 */
[----:B------:R-:W-:-:S04]  /*3370*/  IMAD.WIDE.U32 R110, R11, R40, RZ ;  /* 0x000000280b6e7225 */ /* 0x000fc800078e00ff */
[----:B------:R-:W-:Y:S01]  /*3380*/  IMAD R39, R109, R11, R36 ;  /* 0x0000000b6d277224 */ /* 0x000fe200078e0224 */
[CC--:B------:R-:W-:Y:S02]  /*3390*/  IADD3 R37, P2, R3.reuse, R110.reuse, RZ ;  /* 0x0000006e03257210 */ /* 0x0c0fe40007f5e0ff */
[----:B------:R-:W-:Y:S01]  /*33a0*/  IADD3 R25, P4, P5, R3, R110, R12 ;  /* 0x0000006e03197210 */ /* 0x000fe20007d9e00c */
[----:B------:R-:W-:-:S04]  /*33b0*/  IMAD.IADD R72, R111, 0x1, R39 ;  /* 0x000000016f487824 */ /* 0x000fc800078e0227 */
[----:B------:R-:W-:Y:S01]  /*33c0*/  IMAD.X R38, R72, 0x1, R4, P2 ;  /* 0x0000000148267824 */ /* 0x000fe200010e0604 */
[----:B0-----:R-:W-:Y:S02]  /*33d0*/  ISETP.GE.AND P2, PT, R116, 0x1, PT ;  /* 0x000000017400780c */ /* 0x001fe40003f46270 */
[----:B------:R-:W-:Y:S02]  /*33e0*/  IADD3.X R36, R4, R72, R10, P4, P5 ;  /* 0x0000004804247210 */ /* 0x000fe400027ea40a */
[-C--:B-1----:R-:W-:Y:S02]  /*33f0*/  LEA R48, P6, R25, R106.reuse, 0x1 ;  /* 0x0000006a19307211 */ /* 0x082fe400078c08ff */
[----:B------:R-:W-:Y:S02]  /*3400*/  LEA R50, P3, R37, R106, 0x1 ;  /* 0x0000006a25327211 */ /* 0x000fe400078608ff */
[-C--:B------:R-:W-:Y:S02]  /*3410*/  LEA.HI.X R49, R25, R107.reuse, R36, 0x1, P6 ;  /* 0x0000006b19317211 */ /* 0x080fe400030f0c24 */
[----:B------:R-:W-:-:S02]  /*3420*/  LEA.HI.X R51, R37, R107, R38, 0x1, P3 ;  /* 0x0000006b25337211 */ /* 0x000fc400018f0c26 */
[----:B------:R-:W-:-:S04]  /*3430*/  ISETP.GT.AND P3, PT, R40, R24, PT ;  /* 0x000000182800720c */ /* 0x000fc80003f64270 */
[----:B------:R-:W-:Y:S01]  /*3440*/  P2R R100, PR, RZ, 0x8 ;  /* 0x00000008ff647803 */ /* 0x000fe20000000000 */
[----:B--2---:R-:W-:-:S04]  /*3450*/  IMAD R25, R17, 0x4000, R41 ;  /* 0x0000400011197824 */ /* 0x004fc800078e0229 */
[----:B------:R-:W-:Y:S02]  /*3460*/  IMAD R102, R25, 0x2, R16 ;  /* 0x0000000219667824 */ /* 0x000fe400078e0210 */
[----:B------:R-:W-:Y:S01]  /*3470*/  IMAD.MOV.U32 R25, RZ, RZ, R40 ;  /* 0x000000ffff197224 */ /* 0x000fe200078e0028 */
[----:B------:R-:W-:Y:S06]  /*3480*/  @!P2 BRA `(.L_x_1546) ;  /* 0x0000005000c8a947 */ /* 0x000fec0003800000 */
[----:B------:R-:W-:Y:S01]  /*3490*/  ULDC.U8 UR4, c[0x0][0x410] ;  /* 0x0001040000047ab9 */ /* 0x000fe20000000000 */
[-C--:B------:R-:W-:Y:S01]  /*34a0*/  IMAD R36, R13, R40.reuse, RZ ;  /* 0x000000280d247224 */ /* 0x080fe200078e02ff */
[----:B------:R-:W-:Y:S01]  /*34b0*/  ISETP.NE.AND P2, PT, RZ, UR4, PT ;  /* 0x00000004ff007c0c */ /* 0x000fe2000bf45270 */
[-C--:B------:R-:W-:Y:S02]  /*34c0*/  IMAD R38, R21, R40.reuse, RZ ;  /* 0x0000002815267224 */ /* 0x080fe400078e02ff */
[----:B------:R-:W-:Y:S02]  /*34d0*/  IMAD R99, R109, R15, R36 ;  /* 0x0000000f6d637224 */ /* 0x000fe400078e0224 */
[----:B------:R-:W-:Y:S02]  /*34e0*/  IMAD R105, R25, -0x40, R2 ;  /* 0xffffffc019697824 */ /* 0x000fe400078e0202 */
[----:B------:R-:W-:Y:S02]  /*34f0*/  IMAD R109, R109, R27, R38 ;  /* 0x0000001b6d6d7224 */ /* 0x000fe400078e0226 */
[----:B------:R-:W-:Y:S01]  /*3500*/  IMAD.WIDE.U32 R70, R15, R40, RZ ;  /* 0x000000280f467225 */ /* 0x000fe200078e00ff */
[----:B------:R-:W-:-:S03]  /*3510*/  VIMNMX R105, R105, 0x40, PT ;  /* 0x0000004069697848 */ /* 0x000fc60003fe0100 */
        /* <DEDUP_REMOVED lines=18> */
[----:B------:R-:W-:Y:S02]  /*3640*/  IADD3 R39, P4, R80, R68, RZ ;  /* 0x0000004450277210 */ /* 0x000fe40007f9e0ff */
[----:B------:R-:W-:Y:S02]  /*3650*/  CS2R R106, SRZ ;  /* 0x00000000006a7805 */ /* 0x000fe4000001ff00 */
[-C--:B------:R-:W-:Y:S01]  /*3660*/  ISETP.GE.AND P5, PT, R200, R116.reuse, PT ;  /* 0x00000074c800720c */ /* 0x080fe20003fa6270 */
[----:B------:R-:W-:Y:S01]  /*3670*/  IMAD.X R38, R99, 0x1, R31, P2 ;  /* 0x0000000163267824 */ /* 0x000fe200010e061f */
[----:B------:R-:W-:Y:S01]  /*3680*/  LEA R36, P2, R37, UR4, 0x1 ;  /* 0x0000000425247c11 */ /* 0x000fe2000f8408ff */
[----:B------:R-:W-:Y:S01]  /*3690*/  IMAD.X R42, R109, 0x1, R33, P4 ;  /* 0x000000016d2a7824 */ /* 0x000fe200020e0621 */
[----:B------:R-:W-:Y:S01]  /*36a0*/  CS2R R110, SRZ ;  /* 0x00000000006e7805 */ /* 0x000fe2000001ff00 */
[----:B------:R-:W-:Y:S01]  /*36b0*/  ULDC.64 UR6, c[0x0][0x208] ;  /* 0x0000820000067ab9 */ /* 0x000fe20000000a00 */
[----:B------:R-:W-:Y:S01]  /*36c0*/  LEA.HI.X R37, R37, UR5, R38, 0x1, P2 ;  /* 0x0000000525257c11 */ /* 0x000fe200090f0c26 */
[----:B------:R-:W-:Y:S01]  /*36d0*/  ULDC.64 UR4, c[0x0][0x400] ;  /* 0x0001000000047ab9 */ /* 0x000fe20000000a00 */
[----:B------:R-:W-:-:S02]  /*36e0*/  ISETP.GE.AND P4, PT, R234, R116, PT ;  /* 0x00000074ea00720c */ /* 0x000fc40003f86270 */
[----:B------:R-:W-:-:S03]  /*36f0*/  LEA R38, P2, R39, UR4, 0x1 ;  /* 0x0000000427267c11 */ /* 0x000fc6000f8408ff */
[----:B------:R0:W5:Y:S01]  /*3700*/  @!P5 LDG.E.64 R106, desc[UR6][R36.64] ;  /* 0x00000006246ad981 */ /* 0x000162000c1e1b00 */
[----:B------:R-:W-:Y:S02]  /*3710*/  LEA.HI.X R39, R39, UR5, R42, 0x1, P2 ;  /* 0x0000000527277c11 */ /* 0x000fe400090f0c2a */
[----:B------:R-:W-:-:S03]  /*3720*/  ISETP.GE.AND P2, PT, R233, R116, PT ;  /* 0x00000074e900720c */ /* 0x000fc60003f46270 */
[----:B------:R0:W5:Y:S01]  /*3730*/  @!P5 LDG.E.64 R110, desc[UR6][R38.64] ;  /* 0x00000006266ed981 */ /* 0x000162000c1e1b00 */
[----:B------:R-:W-:Y:S02]  /*3740*/  ISETP.GE.AND P5, PT, R235, R116, PT ;  /* 0x00000074eb00720c */ /* 0x000fe40003fa6270 */
[----:B------:R-:W-:Y:S02]  /*3750*/  CS2R R72, SRZ ;  /* 0x0000000000487805 */ /* 0x000fe4000001ff00 */
[----:B------:R-:W-:Y:S02]  /*3760*/  CS2R R64, SRZ ;  /* 0x0000000000407805 */ /* 0x000fe4000001ff00 */
[----:B------:R-:W-:Y:S02]  /*3770*/  CS2R R60, SRZ ;  /* 0x00000000003c7805 */ /* 0x000fe4000001ff00 */
[----:B------:R-:W-:Y:S02]  /*3780*/  CS2R R74, SRZ ;  /* 0x00000000004a7805 */ /* 0x000fe4000001ff00 */
[----:B------:R-:W-:-:S02]  /*3790*/  CS2R R66, SRZ ;  /* 0x0000000000427805 */ /* 0x000fc4000001ff00 */
[----:B------:R-:W-:Y:S01]  /*37a0*/  CS2R R62, SRZ ;  /* 0x00000000003e7805 */ /* 0x000fe2000001ff00 */
[----:B------:R0:W5:Y:S04]  /*37b0*/  @!P4 LDG.E.64 R72, desc[UR6][R36.64+0x40] ;  /* 0x000040062448c981 */ /* 0x000168000c1e1b00 */
[----:B------:R0:W5:Y:S04]  /*37c0*/  @!P2 LDG.E.64 R64, desc[UR6][R36.64+0x80] ;  /* 0x000080062440a981 */ /* 0x000168000c1e1b00 */
[----:B------:R0:W5:Y:S04]  /*37d0*/  @!P5 LDG.E.64 R60, desc[UR6][R36.64+0xc0] ;  /* 0x0000c006243cd981 */ /* 0x000168000c1e1b00 */
[----:B------:R0:W5:Y:S04]  /*37e0*/  @!P4 LDG.E.64 R74, desc[UR6][R38.64+0x40] ;  /* 0x00004006264ac981 */ /* 0x000168000c1e1b00 */
[----:B------:R0:W5:Y:S04]  /*37f0*/  @!P2 LDG.E.64 R66, desc[UR6][R38.64+0x80] ;  /* 0x000080062642a981 */ /* 0x000168000c1e1b00 */
[----:B------:R0:W5:Y:S02]  /*3800*/  @!P5 LDG.E.64 R62, desc[UR6][R38.64+0xc0] ;  /* 0x0000c006263ed981 */ /* 0x000164000c1e1b00 */
.L_x_1549:
[----:B------:R-:W-:Y:S05]  /*3810*/  BSYNC B1 ;  /* 0x0000000000017941 */ /* 0x000fea0003800000 */
.L_x_1548:
[----:B0-----:R-:W-:Y:S01]  /*3820*/  VIADD R36, R23, 0x20 ;  /* 0x0000002017247836 */ /* 0x001fe20000000000 */
[----:B------:R-:W-:Y:S01]  /*3830*/  BSSY B1, `(.L_x_1550) ;  /* 0x0000029000017945 */ /* 0x000fe20003800000 */
[----:B------:R-:W-:Y:S02]  /*3840*/  CS2R R44, SRZ ;  /* 0x00000000002c7805 */ /* 0x000fe4000001ff00 */
[----:B------:R-:W-:Y:S02]  /*3850*/  CS2R R52, SRZ ;  /* 0x0000000000347805 */ /* 0x000fe4000001ff00 */
[----:B------:R-:W-:Y:S02]  /*3860*/  CS2R R56, SRZ ;  /* 0x0000000000387805 */ /* 0x000fe4000001ff00 */
[----:B------:R-:W-:Y:S02]  /*3870*/  ISETP.GE.AND P4, PT, R36, R105, PT ;  /* 0x000000692400720c */ /* 0x000fe40003f86270 */
[----:B------:R-:W-:-:S02]  /*3880*/  CS2R R42, SRZ ;  /* 0x00000000002a7805 */ /* 0x000fc4000001ff00 */
[----:B------:R-:W-:Y:S02]  /*3890*/  CS2R R46, SRZ ;  /* 0x00000000002e7805 */ /* 0x000fe4000001ff00 */
[----:B------:R-:W-:Y:S02]  /*38a0*/  CS2R R54, SRZ ;  /* 0x0000000000367805 */ /* 0x000fe4000001ff00 */
[----:B------:R-:W-:-:S05]  /*38b0*/  CS2R R58, SRZ ;  /* 0x00000000003a7805 */ /* 0x000fca000001ff00 */
[----:B------:R-:W-:Y:S05]  /*38c0*/  @P4 BRA `(.L_x_1551) ;  /* 0x00000000007c4947 */ /* 0x000fea0003800000 */
[----:B------:R-:W-:Y:S01]  /*38d0*/  IADD3 R70, P2, P5, R84, R70, R20 ;  /* 0x0000004654467210 */ /* 0x000fe20007d5e014 */
[----:B------:R-:W-:Y:S01]  /*38e0*/  ULDC.64 UR4, c[0x0][0x3e8] ;  /* 0x0000fa0000047ab9 */ /* 0x000fe20000000a00 */
[----:B------:R-:W-:Y:S01]  /*38f0*/  ULDC.64 UR6, c[0x0][0x400] ;  /* 0x0001000000067ab9 */ /* 0x000fe20000000a00 */
[----:B------:R-:W-:Y:S02]  /*3900*/  CS2R R56, SRZ ;  /* 0x0000000000387805 */ /* 0x000fe4000001ff00 */
[----:B------:R-:W-:Y:S02]  /*3910*/  IADD3.X R99, R31, R99, R14, P2, P5 ;  /* 0x000000631f637210 */ /* 0x000fe400017ea40e */
[----:B------:R-:W-:Y:S02]  /*3920*/  CS2R R52, SRZ ;  /* 0x0000000000347805 */ /* 0x000fe4000001ff00 */
[----:B------:R-:W-:Y:S02]  /*3930*/  IADD3 R68, P2, P5, R80, R68, R28 ;  /* 0x0000004450447210 */ /* 0x000fe40007d5e01c */
[----:B------:R-:W-:-:S02]  /*3940*/  CS2R R58, SRZ ;  /* 0x00000000003a7805 */ /* 0x000fc4000001ff00 */
[----:B------:R-:W-:Y:S01]  /*3950*/  CS2R R54, SRZ ;  /* 0x0000000000367805 */ /* 0x000fe2000001ff00 */
[----:B------:R-:W-:Y:S01]  /*3960*/  ULDC.64 UR8, c[0x0][0x208] ;  /* 0x0000820000087ab9 */ /* 0x000fe20000000a00 */
[----:B------:R-:W-:Y:S02]  /*3970*/  IADD3.X R109, R33, R109, R26, P2, P5 ;  /* 0x0000006d216d7210 */ /* 0x000fe400017ea41a */
[----:B------:R-:W-:Y:S02]  /*3980*/  LEA R36, P2, R70, UR4, 0x1 ;  /* 0x0000000446247c11 */ /* 0x000fe4000f8408ff */
[----:B------:R-:W-:Y:S02]  /*3990*/  LEA R38, P5, R68, UR6, 0x1 ;  /* 0x0000000644267c11 */ /* 0x000fe4000f8a08ff */
[----:B------:R-:W-:Y:S02]  /*39a0*/  LEA.HI.X R37, R70, UR5, R99, 0x1, P2 ;  /* 0x0000000546257c11 */ /* 0x000fe400090f0c63 */
[----:B------:R-:W-:-:S02]  /*39b0*/  LEA.HI.X R39, R68, UR7, R109, 0x1, P5 ;  /* 0x0000000744277c11 */ /* 0x000fc4000a8f0c6d */
[-C--:B------:R-:W-:Y:S02]  /*39c0*/  ISETP.GE.AND P2, PT, R200, R116.reuse, PT ;  /* 0x00000074c800720c */ /* 0x080fe40003f46270 */
[----:B------:R-:W-:Y:S02]  /*39d0*/  ISETP.GE.AND P5, PT, R234, R116, PT ;  /* 0x00000074ea00720c */ /* 0x000fe40003fa6270 */
[----:B------:R-:W-:Y:S02]  /*39e0*/  CS2R R44, SRZ ;  /* 0x00000000002c7805 */ /* 0x000fe4000001ff00 */
[----:B------:R-:W-:Y:S02]  /*39f0*/  CS2R R40, SRZ ;  /* 0x0000000000287805 */ /* 0x000fe4000001ff00 */
[----:B------:R-:W-:-:S05]  /*3a00*/  CS2R R46, SRZ ;  /* 0x00000000002e7805 */ /* 0x000fca000001ff00 */
[----:B------:R0:W5:Y:S04]  /*3a10*/  @!P2 LDG.E.64 R56, desc[UR8][R36.64] ;  /* 0x000000082438a981 */ /* 0x000168000c1e1b00 */
[----:B------:R0:W5:Y:S01]  /*3a20*/  @!P2 LDG.E.64 R58, desc[UR8][R38.64] ;  /* 0x00000008263aa981 */ /* 0x000162000c1e1b00 */
[----:B------:R-:W-:-:S03]  /*3a30*/  ISETP.GE.AND P2, PT, R233, R116, PT ;  /* 0x00000074e900720c */ /* 0x000fc60003f46270 */
[----:B------:R0:W5:Y:S04]  /*3a40*/  @!P5 LDG.E.64 R52, desc[UR8][R36.64+0x40] ;  /* 0x000040082434d981 */ /* 0x000168000c1e1b00 */
[----:B------:R0:W5:Y:S01]  /*3a50*/  @!P5 LDG.E.64 R54, desc[UR8][R38.64+0x40] ;  /* 0x000040082636d981 */ /* 0x000162000c1e1b00 */
[----:B------:R-:W-:Y:S02]  /*3a60*/  ISETP.GE.AND P5, PT, R235, R116, PT ;  /* 0x00000074eb00720c */ /* 0x000fe40003fa6270 */
[----:B------:R-:W-:-:S03]  /*3a70*/  CS2R R42, SRZ ;  /* 0x00000000002a7805 */ /* 0x000fc6000001ff00 */
[----:B------:R0:W5:Y:S04]  /*3a80*/  @!P2 LDG.E.64 R44, desc[UR8][R36.64+0x80] ;  /* 0x00008008242ca981 */ /* 0x000168000c1e1b00 */
[----:B------:R0:W5:Y:S04]  /*3a90*/  @!P2 LDG.E.64 R46, desc[UR8][R38.64+0x80] ;  /* 0x00008008262ea981 */ /* 0x000168000c1e1b00 */
[----:B------:R0:W5:Y:S04]  /*3aa0*/  @!P5 LDG.E.64 R40, desc[UR8][R36.64+0xc0] ;  /* 0x0000c0082428d981 */ /* 0x000168000c1e1b00 */
[----:B------:R0:W5:Y:S02]  /*3ab0*/  @!P5 LDG.E.64 R42, desc[UR8][R38.64+0xc0] ;  /* 0x0000c008262ad981 */ /* 0x000164000c1e1b00 */
.L_x_1551:
[----:B------:R-:W-:Y:S05]  /*3ac0*/  BSYNC B1 ;  /* 0x0000000000017941 */ /* 0x000fea0003800000 */
.L_x_1550:
[----:B0-----:R-:W2:Y:S01]  /*3ad0*/  LDL R36, [R1+0x20] ;  /* 0x0000200001247983 */ /* 0x001ea20000100800 */
[----:B-----5:R-:W-:Y:S02]  /*3ae0*/  IMAD.MOV.U32 R37, RZ, RZ, R61 ;  /* 0x000000ffff257224 */ /* 0x020fe400078e003d */
[----:B------:R-:W-:Y:S02]  /*3af0*/  IMAD.MOV.U32 R38, RZ, RZ, R64 ;  /* 0x000000ffff267224 */ /* 0x000fe400078e0040 */
[----:B------:R-:W-:Y:S01]  /*3b00*/  IMAD.MOV.U32 R39, RZ, RZ, R65 ;  /* 0x000000ffff277224 */ /* 0x000fe200078e0041 */
[----:B------:R-:W-:Y:S01]  /*3b10*/  PRMT R128, R37, 0x7610, R128 ;  /* 0x0000761025807816 */ /* 0x000fe20000000080 */
[----:B------:R-:W-:Y:S01]  /*3b20*/  IMAD.MOV.U32 R37, RZ, RZ, R73 ;  /* 0x000000ffff257224 */ /* 0x000fe200078e0049 */
[----:B------:R-:W-:Y:S01]  /*3b30*/  PRMT R115, R115, 0x5410, R38 ;  /* 0x0000541073737816 */ /* 0x000fe20000000026 */
[----:B------:R-:W-:Y:S01]  /*3b40*/  IMAD.MOV.U32 R38, RZ, RZ, R106 ;  /* 0x000000ffff267224 */ /* 0x000fe200078e006a */
[----:B------:R-:W-:Y:S01]  /*3b50*/  PRMT R114, R114, 0x5410, R39 ;  /* 0x0000541072727816 */ /* 0x000fe20000000027 */
[----:B------:R-:W-:Y:S01]  /*3b60*/  IMAD.MOV.U32 R39, RZ, RZ, R107 ;  /* 0x000000ffff277224 */ /* 0x000fe200078e006b */
[----:B------:R-:W-:Y:S01]  /*3b70*/  PRMT R117, R117, 0x5410, R37 ;  /* 0x0000541075757816 */ /* 0x000fe20000000025 */
[----:B------:R-:W-:-:S03]  /*3b80*/  IMAD.MOV.U32 R37, RZ, RZ, R63 ;  /* 0x000000ffff257224 */ /* 0x000fc600078e003f */
[----:B------:R-:W-:Y:S02]  /*3b90*/  PRMT R70, R39, 0x5410, R38 ;  /* 0x0000541027467816 */ /* 0x000fe40000000026 */
[----:B------:R-:W-:Y:S01]  /*3ba0*/  PRMT R130, R37, 0x7610, R130 ;  /* 0x0000761025827816 */ /* 0x000fe20000000082 */
[----:B------:R-:W-:-:S05]  /*3bb0*/  IMAD.MOV.U32 R37, RZ, RZ, R67 ;  /* 0x000000ffff257224 */ /* 0x000fca00078e0043 */
[----:B------:R-:W-:Y:S01]  /*3bc0*/  PRMT R132, R37, 0x7610, R132 ;  /* 0x0000761025847816 */ /* 0x000fe20000000084 */
[----:B------:R-:W-:-:S05]  /*3bd0*/  IMAD.MOV.U32 R37, RZ, RZ, R75 ;  /* 0x000000ffff257224 */ /* 0x000fca00078e004b */
[----:B------:R-:W-:Y:S01]  /*3be0*/  PRMT R138, R37, 0x7610, R138 ;  /* 0x00007610258a7816 */ /* 0x000fe2000000008a */
[----:B------:R-:W-:Y:S01]  /*3bf0*/  IMAD.MOV.U32 R37, RZ, RZ, R110 ;  /* 0x000000ffff257224 */ /* 0x000fe200078e006e */
[----:B--2---:R-:W-:Y:S01]  /*3c00*/  R2UR UR4, R36 ;  /* 0x00000000240472ca */ /* 0x004fe200000e0000 */
[----:B------:R-:W-:-:S05]  /*3c10*/  IMAD.MOV.U32 R36, RZ, RZ, R60 ;  /* 0x000000ffff247224 */ /* 0x000fca00078e003c */
[----:B------:R-:W-:Y:S01]  /*3c20*/  PRMT R127, R36, 0x7610, R127 ;  /* 0x00007610247f7816 */ /* 0x000fe2000000007f */
[----:B------:R-:W-:-:S05]  /*3c30*/  IMAD.MOV.U32 R36, RZ, RZ, R72 ;  /* 0x000000ffff247224 */ /* 0x000fca00078e0048 */
[----:B------:R-:W-:Y:S01]  /*3c40*/  PRMT R118, R118, 0x5410, R36 ;  /* 0x0000541076767816 */ /* 0x000fe20000000024 */
[----:B------:R-:W-:Y:S01]  /*3c50*/  IMAD.MOV.U32 R36, RZ, RZ, R62 ;  /* 0x000000ffff247224 */ /* 0x000fe200078e003e */
[----:B------:R-:W-:-:S04]  /*3c60*/  UISETP.NE.AND UP0, UPT, UR4, 0x3, UPT ;  /* 0x000000030400788c */ /* 0x000fc8000bf05270 */
[----:B------:R-:W-:Y:S01]  /*3c70*/  PRMT R129, R36, 0x7610, R129 ;  /* 0x0000761024817816 */ /* 0x000fe20000000081 */
[----:B------:R-:W-:Y:S01]  /*3c80*/  IMAD.MOV.U32 R36, RZ, RZ, R66 ;  /* 0x000000ffff247224 */ /* 0x000fe200078e0042 */
[----:B------:R-:W-:-:S04]  /*3c90*/  PLOP3.LUT P2, PT, PT, PT, UP0, 0x80, 0x0 ;  /* 0x000000000000781c */ /* 0x000fc80003f4f008 */
[----:B------:R-:W-:Y:S01]  /*3ca0*/  PRMT R131, R36, 0x7610, R131 ;  /* 0x0000761024837816 */ /* 0x000fe20000000083 */
[----:B------:R-:W-:-:S05]  /*3cb0*/  IMAD.MOV.U32 R36, RZ, RZ, R74 ;  /* 0x000000ffff247224 */ /* 0x000fca00078e004a */
[----:B------:R-:W-:Y:S01]  /*3cc0*/  PRMT R137, R36, 0x7610, R137 ;  /* 0x0000761024897816 */ /* 0x000fe20000000089 */
[----:B------:R-:W-:-:S05]  /*3cd0*/  IMAD.MOV.U32 R36, RZ, RZ, R111 ;  /* 0x000000ffff247224 */ /* 0x000fca00078e006f */
[----:B------:R-:W-:Y:S01]  /*3ce0*/  PRMT R112, R37, 0x5410, R36 ;  /* 0x0000541025707816 */ /* 0x000fe20000000024 */
[----:B------:R-:W-:Y:S02]  /*3cf0*/  IMAD.MOV.U32 R37, RZ, RZ, R40 ;  /* 0x000000ffff257224 */ /* 0x000fe400078e0028 */
[----:B------:R-:W-:-:S03]  /*3d00*/  IMAD.MOV.U32 R36, RZ, RZ, R41 ;  /* 0x000000ffff247224 */ /* 0x000fc600078e0029 */
[----:B------:R-:W-:Y:S01]  /*3d10*/  PRMT R114, R37, 0x7610, R114 ;  /* 0x0000761025727816 */ /* 0x000fe20000000072 */
[----:B------:R-:W-:Y:S01]  /*3d20*/  IMAD.MOV.U32 R37, RZ, RZ, R44 ;  /* 0x000000ffff257224 */ /* 0x000fe200078e002c */
[----:B------:R-:W-:Y:S01]  /*3d30*/  PRMT R115, R36, 0x7610, R115 ;  /* 0x0000761024737816 */ /* 0x000fe20000000073 */
        /* <DEDUP_REMOVED lines=25> */
[----:B------:R-:W-:Y:S02]  /*3ed0*/  PRMT R136, R37, 0x7610, R136 ;  /* 0x0000761025887816 */ /* 0x000fe40000000088 */
[----:B------:R-:W-:Y:S01]  /*3ee0*/  PRMT R135, R36, 0x7610, R135 ;  /* 0x0000761024877816 */ /* 0x000fe20000000087 */
[----:B------:R-:W-:Y:S06]  /*3ef0*/  @!P2 BRA `(.L_x_1552) ;  /* 0x000000000004a947 */ /* 0x000fec0003800000 */
[----:B------:R-:W-:Y:S01]  /*3f00*/  BPT.TRAP 0x1 ;  /* 0x000000040000795c */ /* 0x000fe20000300000 */
.L_x_1552:
[----:B------:R-:W-:Y:S01]  /*3f10*/  IMAD R99, R17, 0x8, R16 ;  /* 0x0000000811637824 */ /* 0x000fe200078e0210 */
[----:B------:R-:W-:Y:S01]  /*3f20*/  SHF.L.U32 R109, R236, 0x1f, RZ ;  /* 0x0000001fec6d7819 */ /* 0x000fe200000006ff */
[----:B------:R-:W-:Y:S03]  /*3f30*/  BSSY B1, `(.L_x_1553) ;  /* 0x0000003000017945 */ /* 0x000fe60003800000 */
[----:B------:R-:W0:Y:S02]  /*3f40*/  SYNCS.PHASECHK.TRANS64.TRYWAIT P5, [R99+URZ+0x30890], R109 ;  /* 0x0308906d630075a7 */ /* 0x000e2400080a017f */
[----:B0-----:R-:W-:Y:S05]  /*3f50*/  @!P5 BRA `(.L_x_1554) ;  /* 0x000002b40048d947 */ /* 0x001fea0003800000 */
.L_x_2020:
[----:B------:R-:W-:Y:S05]  /*3f60*/  BSYNC B1 ;  /* 0x0000000000017941 */ /* 0x000fea0003800000 */
.L_x_1553:
[----:B------:R-:W-:Y:S04]  /*3f70*/  BSSY B1, `(.L_x_1555) ;  /* 0x00000de000017945 */ /* 0x000fe80003800000 */
[----:B------:R-:W-:Y:S05]  /*3f80*/  @P3 BRA `(.L_x_1556) ;  /* 0x0000000c00703947 */ /* 0x000fea0003800000 */
[----:B------:R-:W-:Y:S01]  /*3f90*/  ISETP.NE.AND P3, PT, R30, RZ, PT ;  /* 0x000000ff1e00720c */ /* 0x000fe20003f65270 */
[----:B------:R-:W-:-:S12]  /*3fa0*/  BSSY B2, `(.L_x_1557) ;  /* 0x0000035000027945 */ /* 0x000fd80003800000 */
[----:B------:R-:W-:Y:S05]  /*3fb0*/  @!P3 BRA `(.L_x_1558) ;  /* 0x0000000000ccb947 */ /* 0x000fea0003800000 */
[----:B------:R1:W2:Y:S01]  /*3fc0*/  LDS.128 R36, [R102+0x20400] ;  /* 0x0204000066247984 */ /* 0x0002a20000000c00 */
[----:B------:R-:W-:Y:S01]  /*3fd0*/  ISETP.GE.AND P3, PT, R200, R116, PT ;  /* 0x00000074c800720c */ /* 0x000fe20003f66270 */
[----:B------:R-:W-:-:S12]  /*3fe0*/  BSSY B3, `(.L_x_1559) ;  /* 0x000002e000037945 */ /* 0x000fd80003800000 */
[----:B-1----:R-:W-:Y:S05]  /*3ff0*/  @P3 BRA `(.L_x_1560) ;  /* 0x0000000000b03947 */ /* 0x002fea0003800000 */
[----:B------:R-:W-:Y:S01]  /*4000*/  SHF.R.U64 R69, R110, 0x10, R111 ;  /* 0x000000106e457819 */ /* 0x000fe2000000126f */
[----:B--2---:R-:W-:Y:S01]  /*4010*/  IMAD.U32 R110, R37, 0x10000, RZ ;  /* 0x00010000256e7824 */ /* 0x004fe200078e00ff */
[----:B------:R-:W-:Y:S02]  /*4020*/  SHF.R.U64 R68, R106, 0x10, R107 ;  /* 0x000000106a447819 */ /* 0x000fe4000000126b */
[----:B------:R-:W-:Y:S02]  /*4030*/  SHF.R.U32.HI R106, RZ, 0x10, R111 ;  /* 0x00000010ff6a7819 */ /* 0x000fe4000001166f */
[----:B------:R-:W-:Y:S02]  /*4040*/  PRMT R69, R112, 0x5410, R69 ;  /* 0x0000541070457816 */ /* 0x000fe40000000045 */
[----:B------:R-:W-:Y:S02]  /*4050*/  PRMT R68, R70, 0x5432, R68 ;  /* 0x0000543246447816 */ /* 0x000fe40000000044 */
[----:B------:R-:W-:-:S02]  /*4060*/  SHF.R.U32.HI R71, RZ, 0x10, R107 ;  /* 0x00000010ff477819 */ /* 0x000fc4000001166b */
[----:B------:R-:W-:Y:S02]  /*4070*/  PRMT R106, R112, 0x5432, R106 ;  /* 0x00005432706a7816 */ /* 0x000fe4000000006a */
[----:B------:R-:W-:Y:S02]  /*4080*/  LOP3.LUT R112, R37, 0xffff0000, RZ, 0xc0, !PT ;  /* 0xffff000025707812 */ /* 0x000fe400078ec0ff */
[C---:B------:R-:W-:Y:S01]  /*4090*/  LOP3.LUT R107, R69.reuse, 0xffff0000, RZ, 0xc0, !PT ;  /* 0xffff0000456b7812 */ /* 0x040fe200078ec0ff */
[----:B------:R-:W-:Y:S01]  /*40a0*/  IMAD.U32 R69, R69, 0x10000, RZ ;  /* 0x0001000045457824 */ /* 0x000fe200078e00ff */
[C---:B------:R-:W-:Y:S01]  /*40b0*/  LOP3.LUT R37, R68.reuse, 0xffff0000, RZ, 0xc0, !PT ;  /* 0xffff000044257812 */ /* 0x040fe200078ec0ff */
[----:B------:R-:W-:Y:S01]  /*40c0*/  IMAD.U32 R68, R68, 0x10000, RZ ;  /* 0x0001000044447824 */ /* 0x000fe200078e00ff */
[----:B------:R-:W-:Y:S01]  /*40d0*/  PRMT R71, R70, 0x5410, R71 ;  /* 0x0000541046477816 */ /* 0x000fe20000000047 */
[C---:B------:R-:W-:Y:S02]  /*40e0*/  FMUL.FTZ R111, R112.reuse, R107 ;  /* 0x0000006b706f7220 */ /* 0x040fe40000410000 */
[----:B------:R-:W-:-:S02]  /*40f0*/  FMUL.FTZ R112, R112, R37 ;  /* 0x0000002570707220 */ /* 0x000fc40000410000 */
[C---:B------:R-:W-:Y:S01]  /*4100*/  FFMA.FTZ R70, R110.reuse, R37, -R111 ;  /* 0x000000256e467223 */ /* 0x040fe2000001086f */
[----:B------:R-:W-:Y:S02]  /*4110*/  IMAD.U32 R111, R71, 0x10000, RZ ;  /* 0x00010000476f7824 */ /* 0x000fe400078e00ff */
[----:B------:R-:W-:Y:S01]  /*4120*/  FFMA.FTZ R37, R110, R107, R112 ;  /* 0x0000006b6e257223 */ /* 0x000fe20000010070 */
[----:B------:R-:W-:Y:S01]  /*4130*/  LOP3.LUT R112, R38, 0xffff0000, RZ, 0xc0, !PT ;  /* 0xffff000026707812 */ /* 0x000fe200078ec0ff */
        /* <DEDUP_REMOVED lines=9> */
[----:B------:R-:W-:Y:S01]  /*41d0*/  IMAD.U32 R113, R39, 0x10000, RZ ;  /* 0x0001000027717824 */ /* 0x000fe200078e00ff */
[----:B------:R-:W-:Y:S02]  /*41e0*/  LOP3.LUT R110, R71, 0xffff0000, RZ, 0xc0, !PT ;  /* 0xffff0000476e7812 */ /* 0x000fe400078ec0ff */
[C---:B------:R-:W-:Y:S01]  /*41f0*/  LOP3.LUT R71, R36.reuse, 0xffff0000, RZ, 0xc0, !PT ;  /* 0xffff000024477812 */ /* 0x040fe200078ec0ff */
[C---:B------:R-:W-:Y:S01]  /*4200*/  FMUL.FTZ R112, R111.reuse, R106 ;  /* 0x0000006a6f707220 */ /* 0x040fe20000410000 */
[----:B------:R-:W-:Y:S02]  /*4210*/  IMAD.U32 R36, R36, 0x10000, RZ ;  /* 0x0001000024247824 */ /* 0x000fe400078e00ff */
[----:B------:R-:W-:Y:S01]  /*4220*/  FMUL.FTZ R111, R111, R110 ;  /* 0x0000006e6f6f7220 */ /* 0x000fe20000410000 */
[----:B------:R-:W-:Y:S01]  /*4230*/  F2FP.BF16.F32.PACK_AB R38, R107, R38 ;  /* 0x000000266b26723e */ /* 0x000fe200000010ff */
[----:B------:R-:W-:Y:S01]  /*4240*/  FFMA.FTZ R39, R113, R110, -R112 ;  /* 0x0000006e71277223 */ /* 0x000fe20000010870 */
[----:B------:R-:W-:Y:S01]  /*4250*/  FMUL.FTZ R110, R71, R68 ;  /* 0x00000044476e7220 */ /* 0x000fe20000410000 */
[----:B------:R-:W-:Y:S01]  /*4260*/  FFMA.FTZ R106, R113, R106, R111 ;  /* 0x0000006a716a7223 */ /* 0x000fe2000001006f */
[----:B------:R-:W-:-:S02]  /*4270*/  FMUL.FTZ R111, R71, R69 ;  /* 0x00000045476f7220 */ /* 0x000fc40000410000 */
[C---:B------:R-:W-:Y:S02]  /*4280*/  FFMA.FTZ R110, R36.reuse, R69, R110 ;  /* 0x00000045246e7223 */ /* 0x040fe4000001006e */
[----:B------:R-:W-:Y:S01]  /*4290*/  FFMA.FTZ R111, R36, R68, -R111 ;  /* 0x00000044246f7223 */ /* 0x000fe2000001086f */
[----:B------:R-:W-:-:S04]  /*42a0*/  F2FP.BF16.F32.PACK_AB R39, R106, R39 ;  /* 0x000000276a27723e */ /* 0x000fc800000010ff */
[----:B------:R-:W-:-:S07]  /*42b0*/  F2FP.BF16.F32.PACK_AB R36, R110, R111 ;  /* 0x0000006f6e24723e */ /* 0x000fce00000010ff */
.L_x_1560:
[----:B------:R-:W-:Y:S05]  /*42c0*/  BSYNC B3 ;  /* 0x0000000000037941 */ /* 0x000fea0003800000 */
.L_x_1559:
[----:B------:R-:W-:Y:S02]  /*42d0*/  ULDC.64 UR4, c[0x0][0x208] ;  /* 0x0000820000047ab9 */ /* 0x000fe40000000a00 */
[----:B--2---:R1:W-:Y:S03]  /*42e0*/  STG.E.128 desc[UR4][R50.64], R36 ;  /* 0x0000002432007986 */ /* 0x0043e6000c101d04 */
.L_x_1558:
[----:B------:R-:W-:Y:S05]  /*42f0*/  BSYNC B2 ;  /* 0x0000000000027941 */ /* 0x000fea0003800000 */
.L_x_1557:
[----:B------:R-:W-:Y:S01]  /*4300*/  ISETP.NE.AND P3, PT, R93, RZ, PT ;  /* 0x000000ff5d00720c */ /* 0x000fe20003f65270 */
[----:B------:R-:W-:-:S12]  /*4310*/  BSSY B2, `(.L_x_1561) ;  /* 0x0000035000027945 */ /* 0x000fd80003800000 */
[----:B------:R-:W-:Y:S05]  /*4320*/  @!P3 BRA `(.L_x_1562) ;  /* 0x0000000000ccb947 */ /* 0x000fea0003800000 */
[----:B-1----:R1:W2:Y:S01]  /*4330*/  LDS.128 R36, [R102+0x22400] ;  /* 0x0224000066247984 */ /* 0x0022a20000000c00 */
[----:B------:R-:W-:Y:S01]  /*4340*/  ISETP.GE.AND P3, PT, R234, R116, PT ;  /* 0x00000074ea00720c */ /* 0x000fe20003f66270 */
[----:B------:R-:W-:-:S12]  /*4350*/  BSSY B3, `(.L_x_1563) ;  /* 0x000002e000037945 */ /* 0x000fd80003800000 */
[----:B-1----:R-:W-:Y:S05]  /*4360*/  @P3 BRA `(.L_x_1564) ;  /* 0x0000000000b03947 */ /* 0x002fea0003800000 */
[----:B------:R-:W-:Y:S01]  /*4370*/  SHF.R.U64 R69, R74, 0x10, R75 ;  /* 0x000000104a457819 */ /* 0x000fe2000000124b */
[----:B--2---:R-:W-:Y:S01]  /*4380*/  IMAD.U32 R71, R37, 0x10000, RZ ;  /* 0x0001000025477824 */ /* 0x004fe200078e00ff */
[----:B------:R-:W-:Y:S02]  /*4390*/  SHF.R.U64 R68, R72, 0x10, R73 ;  /* 0x0000001048447819 */ /* 0x000fe40000001249 */
[----:B------:R-:W-:Y:S02]  /*43a0*/  PRMT R69, R137, 0x5410, R69 ;  /* 0x0000541089457816 */ /* 0x000fe40000000045 */
[----:B------:R-:W-:Y:S02]  /*43b0*/  PRMT R68, R118, 0x5432, R68 ;  /* 0x0000543276447816 */ /* 0x000fe40000000044 */
[----:B------:R-:W-:Y:S02]  /*43c0*/  SHF.R.U32.HI R72, RZ, 0x10, R73 ;  /* 0x00000010ff487819 */ /* 0x000fe40000011649 */
[----:B------:R-:W-:-:S02]  /*43d0*/  SHF.R.U32.HI R73, RZ, 0x10, R75 ;  /* 0x00000010ff497819 */ /* 0x000fc4000001164b */
[----:B------:R-:W-:Y:S02]  /*43e0*/  LOP3.LUT R75, R37, 0xffff0000, RZ, 0xc0, !PT ;  /* 0xffff0000254b7812 */ /* 0x000fe400078ec0ff */
[----:B------:R-:W-:Y:S02]  /*43f0*/  LOP3.LUT R70, R69, 0xffff0000, RZ, 0xc0, !PT ;  /* 0xffff000045467812 */ /* 0x000fe400078ec0ff */
[C---:B------:R-:W-:Y:S01]  /*4400*/  LOP3.LUT R74, R68.reuse, 0xffff0000, RZ, 0xc0, !PT ;  /* 0xffff0000444a7812 */ /* 0x040fe200078ec0ff */
[----:B------:R-:W-:Y:S01]  /*4410*/  IMAD.U32 R68, R68, 0x10000, RZ ;  /* 0x0001000044447824 */ /* 0x000fe200078e00ff */
[----:B------:R-:W-:Y:S01]  /*4420*/  PRMT R73, R138, 0x5410, R73 ;  /* 0x000054108a497816 */ /* 0x000fe20000000049 */
[----:B------:R-:W-:Y:S01]  /*4430*/  FMUL.FTZ R106, R75, R70 ;  /* 0x000000464b6a7220 */ /* 0x000fe20000410000 */
[----:B------:R-:W-:Y:S01]  /*4440*/  PRMT R72, R117, 0x5432, R72 ;  /* 0x0000543275487816 */ /* 0x000fe20000000048 */
[-C--:B------:R-:W-:Y:S02]  /*4450*/  FMUL.FTZ R75, R75, R74.reuse ;  /* 0x0000004a4b4b7220 */ /* 0x080fe40000410000 */
[C---:B------:R-:W-:Y:S01]  /*4460*/  FFMA.FTZ R37, R71.reuse, R74, -R106 ;  /* 0x0000004a47257223 */ /* 0x040fe2000001086a */
[----:B------:R-:W-:Y:S01]  /*4470*/  LOP3.LUT R106, R38, 0xffff0000, RZ, 0xc0, !PT ;  /* 0xffff0000266a7812 */ /* 0x000fe200078ec0ff */
[----:B------:R-:W-:Y:S01]  /*4480*/  FFMA.FTZ R70, R71, R70, R75 ;  /* 0x0000004647467223 */ /* 0x000fe2000001004b */
[C---:B------:R-:W-:Y:S01]  /*4490*/  IMAD.U32 R71, R73.reuse, 0x10000, RZ ;  /* 0x0001000049477824 */ /* 0x040fe200078e00ff */
[----:B------:R-:W-:Y:S01]  /*44a0*/  LOP3.LUT R73, R73, 0xffff0000, RZ, 0xc0, !PT ;  /* 0xffff000049497812 */ /* 0x000fe200078ec0ff */
[C---:B------:R-:W-:Y:S01]  /*44b0*/  IMAD.U32 R75, R72.reuse, 0x10000, RZ ;  /* 0x00010000484b7824 */ /* 0x040fe200078e00ff */
[----:B------:R-:W-:Y:S01]  /*44c0*/  LOP3.LUT R72, R72, 0xffff0000, RZ, 0xc0, !PT ;  /* 0xffff000048487812 */ /* 0x000fe200078ec0ff */
[----:B------:R-:W-:Y:S01]  /*44d0*/  FMUL.FTZ R107, R106, R71 ;  /* 0x000000476a6b7220 */ /* 0x000fe20000410000 */
[----:B------:R-:W-:-:S02]  /*44e0*/  IMAD.U32 R74, R38, 0x10000, RZ ;  /* 0x00010000264a7824 */ /* 0x000fc400078e00ff */
[----:B------:R-:W-:Y:S01]  /*44f0*/  FMUL.FTZ R106, R106, R75 ;  /* 0x0000004b6a6a7220 */ /* 0x000fe20000410000 */
[----:B------:R-:W-:Y:S01]  /*4500*/  F2FP.BF16.F32.PACK_AB R37, R70, R37 ;  /* 0x000000254625723e */ /* 0x000fe200000010ff */
[C---:B------:R-:W-:Y:S02]  /*4510*/  FFMA.FTZ R38, R74.reuse, R75, -R107 ;  /* 0x0000004b4a267223 */ /* 0x040fe4000001086b */
        /* <DEDUP_REMOVED lines=8> */
[----:B------:R-:W-:Y:S01]  /*45a0*/  IMAD.U32 R74, R69, 0x10000, RZ ;  /* 0x00010000454a7824 */ /* 0x000fe200078e00ff */
[C---:B------:R-:W-:Y:S01]  /*45b0*/  LOP3.LUT R69, R36.reuse, 0xffff0000, RZ, 0xc0, !PT ;  /* 0xffff000024457812 */ /* 0x040fe200078ec0ff */
[----:B------:R-:W-:Y:S02]  /*45c0*/  IMAD.U32 R73, R36, 0x10000, RZ ;  /* 0x0001000024497824 */ /* 0x000fe400078e00ff */
[----:B------:R-:W-:Y:S02]  /*45d0*/  F2FP.BF16.F32.PACK_AB R39, R39, R72 ;  /* 0x000000482727723e */ /* 0x000fe400000010ff */
[C---:B------:R-:W-:Y:S01]  /*45e0*/  FMUL.FTZ R36, R69.reuse, R74 ;  /* 0x0000004a45247220 */ /* 0x040fe20000410000 */
[----:B------:R-:W-:-:S03]  /*45f0*/  FMUL.FTZ R69, R69, R68 ;  /* 0x0000004445457220 */ /* 0x000fc60000410000 */
[C---:B------:R-:W-:Y:S01]  /*4600*/  FFMA.FTZ R36, R73.reuse, R68, -R36 ;  /* 0x0000004449247223 */ /* 0x040fe20000010824 */
[----:B------:R-:W-:-:S05]  /*4610*/  FFMA.FTZ R69, R73, R74, R69 ;  /* 0x0000004a49457223 */ /* 0x000fca0000010045 */
[----:B------:R-:W-:-:S07]  /*4620*/  F2FP.BF16.F32.PACK_AB R36, R69, R36 ;  /* 0x000000244524723e */ /* 0x000fce00000010ff */
.L_x_1564:
[----:B------:R-:W-:Y:S05]  /*4630*/  BSYNC B3 ;  /* 0x0000000000037941 */ /* 0x000fea0003800000 */
.L_x_1563:
[----:B------:R-:W-:Y:S02]  /*4640*/  ULDC.64 UR4, c[0x0][0x208] ;  /* 0x0000820000047ab9 */ /* 0x000fe40000000a00 */
[----:B--2---:R2:W-:Y:S03]  /*4650*/  STG.E.128 desc[UR4][R50.64+0x80], R36 ;  /* 0x0000802432007986 */ /* 0x0045e6000c101d04 */
.L_x_1562:
[----:B------:R-:W-:Y:S05]  /*4660*/  BSYNC B2 ;  /* 0x0000000000027941 */ /* 0x000fea0003800000 */
.L_x_1561:
[----:B------:R-:W-:Y:S01]  /*4670*/  ISETP.NE.AND P3, PT, R94, RZ, PT ;  /* 0x000000ff5e00720c */ /* 0x000fe20003f65270 */
[----:B------:R-:W-:-:S12]  /*4680*/  BSSY B2, `(.L_x_1565) ;  /* 0x0000036000027945 */ /* 0x000fd80003800000 */
[----:B------:R-:W-:Y:S05]  /*4690*/  @!P3 BRA `(.L_x_1566) ;  /* 0x0000000000d0b947 */ /* 0x000fea0003800000 */
[----:B-12---:R1:W2:Y:S01]  /*46a0*/  LDS.128 R36, [R102+0x24400] ;  /* 0x0244000066247984 */ /* 0x0062a20000000c00 */
[----:B------:R-:W-:Y:S01]  /*46b0*/  ISETP.GE.AND P3, PT, R233, R116, PT ;  /* 0x00000074e900720c */ /* 0x000fe20003f66270 */
[----:B------:R-:W-:-:S12]  /*46c0*/  BSSY B3, `(.L_x_1567) ;  /* 0x000002f000037945 */ /* 0x000fd80003800000 */
[----:B-1----:R-:W-:Y:S05]  /*46d0*/  @P3 BRA `(.L_x_1568) ;  /* 0x0000000000b43947 */ /* 0x002fea0003800000 */
[--C-:B------:R-:W-:Y:S02]  /*46e0*/  SHF.R.U64 R64, R64, 0x10, R65.reuse ;  /* 0x0000001040407819 */ /* 0x100fe40000001241 */
[----:B------:R-:W-:Y:S02]  /*46f0*/  SHF.R.U32.HI R68, RZ, 0x10, R65 ;  /* 0x00000010ff447819 */ /* 0x000fe40000011641 */
[--C-:B------:R-:W-:Y:S02]  /*4700*/  SHF.R.U64 R65, R66, 0x10, R67.reuse ;  /* 0x0000001042417819 */ /* 0x100fe40000001243 */
[----:B------:R-:W-:Y:S02]  /*4710*/  SHF.R.U32.HI R69, RZ, 0x10, R67 ;  /* 0x00000010ff457819 */ /* 0x000fe40000011643 */
[----:B------:R-:W-:Y:S01]  /*4720*/  PRMT R67, R131, 0x5410, R65 ;  /* 0x0000541083437816 */ /* 0x000fe20000000041 */
[----:B--2---:R-:W-:Y:S01]  /*4730*/  IMAD.U32 R65, R37, 0x10000, RZ ;  /* 0x0001000025417824 */ /* 0x004fe200078e00ff */
[----:B------:R-:W-:-:S02]  /*4740*/  PRMT R64, R115, 0x5432, R64 ;  /* 0x0000543273407816 */ /* 0x000fc40000000040 */
[----:B------:R-:W-:Y:S02]  /*4750*/  LOP3.LUT R71, R37, 0xffff0000, RZ, 0xc0, !PT ;  /* 0xffff000025477812 */ /* 0x000fe400078ec0ff */
[----:B------:R-:W-:Y:S02]  /*4760*/  LOP3.LUT R70, R67, 0xffff0000, RZ, 0xc0, !PT ;  /* 0xffff000043467812 */ /* 0x000fe400078ec0ff */
[C---:B------:R-:W-:Y:S01]  /*4770*/  LOP3.LUT R66, R64.reuse, 0xffff0000, RZ, 0xc0, !PT ;  /* 0xffff000040427812 */ /* 0x040fe200078ec0ff */
[----:B------:R-:W-:Y:S02]  /*4780*/  IMAD.U32 R64, R64, 0x10000, RZ ;  /* 0x0001000040407824 */ /* 0x000fe400078e00ff */
[C---:B------:R-:W-:Y:S02]  /*4790*/  FMUL.FTZ R72, R71.reuse, R70 ;  /* 0x0000004647487220 */ /* 0x040fe40000410000 */
[-C--:B------:R-:W-:Y:S02]  /*47a0*/  FMUL.FTZ R37, R71, R66.reuse ;  /* 0x0000004247257220 */ /* 0x080fe40000410000 */
[----:B------:R-:W-:-:S02]  /*47b0*/  FFMA.FTZ R66, R65, R66, -R72 ;  /* 0x0000004241427223 */ /* 0x000fc40000010848 */
[----:B------:R-:W-:Y:S01]  /*47c0*/  FFMA.FTZ R65, R65, R70, R37 ;  /* 0x0000004641417223 */ /* 0x000fe20000010025 */
[----:B------:R-:W-:Y:S02]  /*47d0*/  PRMT R37, R114, 0x5432, R68 ;  /* 0x0000543272257816 */ /* 0x000fe40000000044 */
[----:B------:R-:W-:Y:S02]  /*47e0*/  PRMT R68, R132, 0x5410, R69 ;  /* 0x0000541084447816 */ /* 0x000fe40000000045 */
[----:B------:R-:W-:Y:S01]  /*47f0*/  LOP3.LUT R70, R38, 0xffff0000, RZ, 0xc0, !PT ;  /* 0xffff000026467812 */ /* 0x000fe200078ec0ff */
[C---:B------:R-:W-:Y:S01]  /*4800*/  IMAD.U32 R71, R37.reuse, 0x10000, RZ ;  /* 0x0001000025477824 */ /* 0x040fe200078e00ff */
[----:B------:R-:W-:Y:S01]  /*4810*/  LOP3.LUT R37, R37, 0xffff0000, RZ, 0xc0, !PT ;  /* 0xffff000025257812 */ /* 0x000fe200078ec0ff */
[----:B------:R-:W-:Y:S01]  /*4820*/  IMAD.U32 R69, R68, 0x10000, RZ ;  /* 0x0001000044457824 */ /* 0x000fe200078e00ff */
[----:B------:R-:W-:Y:S01]  /*4830*/  F2FP.BF16.F32.PACK_AB R65, R65, R66 ;  /* 0x000000424141723e */ /* 0x000fe200000010ff */
[----:B------:R-:W-:-:S02]  /*4840*/  IMAD.U32 R38, R38, 0x10000, RZ ;  /* 0x0001000026267824 */ /* 0x000fc400078e00ff */
[C---:B------:R-:W-:Y:S01]  /*4850*/  FMUL.FTZ R73, R70.reuse, R69 ;  /* 0x0000004546497220 */ /* 0x040fe20000410000 */
[----:B------:R-:W-:-:S03]  /*4860*/  FMUL.FTZ R70, R70, R71 ;  /* 0x0000004746467220 */ /* 0x000fc60000410000 */
[C---:B------:R-:W-:Y:S01]  /*4870*/  FFMA.FTZ R73, R38.reuse, R71, -R73 ;  /* 0x0000004726497223 */ /* 0x040fe20000010849 */
[----:B------:R-:W-:Y:S01]  /*4880*/  FFMA.FTZ R70, R38, R69, R70 ;  /* 0x0000004526467223 */ /* 0x000fe20000010046 */
[----:B------:R-:W-:Y:S01]  /*4890*/  LOP3.LUT R69, R68, 0xffff0000, RZ, 0xc0, !PT ;  /* 0xffff000044457812 */ /* 0x000fe200078ec0ff */
[C---:B------:R-:W-:Y:S01]  /*48a0*/  IMAD.U32 R68, R39.reuse, 0x10000, RZ ;  /* 0x0001000027447824 */ /* 0x040fe200078e00ff */
[----:B------:R-:W-:-:S05]  /*48b0*/  LOP3.LUT R38, R39, 0xffff0000, RZ, 0xc0, !PT ;  /* 0xffff000027267812 */ /* 0x000fca00078ec0ff */
[C---:B------:R-:W-:Y:S01]  /*48c0*/  FMUL.FTZ R39, R38.reuse, R69 ;  /* 0x0000004526277220 */ /* 0x040fe20000410000 */
[----:B------:R-:W-:-:S03]  /*48d0*/  FMUL.FTZ R38, R38, R37 ;  /* 0x0000002526267220 */ /* 0x000fc60000410000 */
[C---:B------:R-:W-:Y:S01]  /*48e0*/  FFMA.FTZ R39, R68.reuse, R37, -R39 ;  /* 0x0000002544277223 */ /* 0x040fe20000010827 */
[----:B------:R-:W-:Y:S01]  /*48f0*/  FFMA.FTZ R38, R68, R69, R38 ;  /* 0x0000004544267223 */ /* 0x000fe20000010026 */
[C---:B------:R-:W-:Y:S01]  /*4900*/  LOP3.LUT R37, R36.reuse, 0xffff0000, RZ, 0xc0, !PT ;  /* 0xffff000024257812 */ /* 0x040fe200078ec0ff */
[----:B------:R-:W-:Y:S02]  /*4910*/  IMAD.U32 R68, R67, 0x10000, RZ ;  /* 0x0001000043447824 */ /* 0x000fe400078e00ff */
[----:B------:R-:W-:Y:S01]  /*4920*/  IMAD.U32 R67, R36, 0x10000, RZ ;  /* 0x0001000024437824 */ /* 0x000fe200078e00ff */
[----:B------:R-:W-:Y:S01]  /*4930*/  F2FP.BF16.F32.PACK_AB R39, R38, R39 ;  /* 0x000000272627723e */ /* 0x000fe200000010ff */
[C---:B------:R-:W-:Y:S01]  /*4940*/  FMUL.FTZ R36, R37.reuse, R68 ;  /* 0x0000004425247220 */ /* 0x040fe20000410000 */
[-C--:B------:R-:W-:Y:S01]  /*4950*/  FMUL.FTZ R37, R37, R64.reuse ;  /* 0x0000004025257220 */ /* 0x080fe20000410000 */
[----:B------:R-:W-:Y:S02]  /*4960*/  F2FP.BF16.F32.PACK_AB R38, R70, R73 ;  /* 0x000000494626723e */ /* 0x000fe400000010ff */
[C---:B------:R-:W-:Y:S01]  /*4970*/  FFMA.FTZ R36, R67.reuse, R64, -R36 ;  /* 0x0000004043247223 */ /* 0x040fe20000010824 */
[----:B------:R-:W-:-:S05]  /*4980*/  FFMA.FTZ R37, R67, R68, R37 ;  /* 0x0000004443257223 */ /* 0x000fca0000010025 */
[----:B------:R-:W-:Y:S01]  /*4990*/  F2FP.BF16.F32.PACK_AB R36, R37, R36 ;  /* 0x000000242524723e */ /* 0x000fe200000010ff */
[----:B------:R-:W-:-:S07]  /*49a0*/  IMAD.MOV.U32 R37, RZ, RZ, R65 ;  /* 0x000000ffff257224 */ /* 0x000fce00078e0041 */
.L_x_1568:
[----:B------:R-:W-:Y:S05]  /*49b0*/  BSYNC B3 ;  /* 0x0000000000037941 */ /* 0x000fea0003800000 */
.L_x_1567:
[----:B------:R-:W-:Y:S02]  /*49c0*/  ULDC.64 UR4, c[0x0][0x208] ;  /* 0x0000820000047ab9 */ /* 0x000fe40000000a00 */
[----:B--2---:R3:W-:Y:S03]  /*49d0*/  STG.E.128 desc[UR4][R50.64+0x100], R36 ;  /* 0x0001002432007986 */ /* 0x0047e6000c101d04 */
.L_x_1566:
[----:B------:R-:W-:Y:S05]  /*49e0*/  BSYNC B2 ;  /* 0x0000000000027941 */ /* 0x000fea0003800000 */
.L_x_1565:
[----:B------:R-:W-:-:S13]  /*49f0*/  ISETP.NE.AND P3, PT, R95, RZ, PT ;  /* 0x000000ff5f00720c */ /* 0x000fda0003f65270 */
[----:B------:R-:W-:Y:S05]  /*4a00*/  @!P3 BRA `(.L_x_1556) ;  /* 0x0000000000d0b947 */ /* 0x000fea0003800000 */
[----:B-123--:R1:W2:Y:S01]  /*4a10*/  LDS.128 R36, [R102+0x26400] ;  /* 0x0264000066247984 */ /* 0x00e2a20000000c00 */
[----:B------:R-:W-:Y:S01]  /*4a20*/  ISETP.GE.AND P3, PT, R235, R116, PT ;  /* 0x00000074eb00720c */ /* 0x000fe20003f66270 */
[----:B------:R-:W-:-:S12]  /*4a30*/  BSSY B2, `(.L_x_1569) ;  /* 0x000002f000027945 */ /* 0x000fd80003800000 */
[----:B-1----:R-:W-:Y:S05]  /*4a40*/  @P3 BRA `(.L_x_1570) ;  /* 0x0000000000b43947 */ /* 0x002fea0003800000 */
[----:B------:R-:W-:Y:S02]  /*4a50*/  SHF.R.U64 R64, R60, 0x10, R61 ;  /* 0x000000103c407819 */ /* 0x000fe4000000123d */
[--C-:B------:R-:W-:Y:S02]  /*4a60*/  SHF.R.U64 R60, R62, 0x10, R63.reuse ;  /* 0x000000103e3c7819 */ /* 0x100fe4000000123f */
[----:B------:R-:W-:Y:S02]  /*4a70*/  PRMT R127, R127, 0x5410, R64 ;  /* 0x000054107f7f7816 */ /* 0x000fe40000000040 */
[----:B------:R-:W-:Y:S01]  /*4a80*/  PRMT R129, R129, 0x5410, R60 ;  /* 0x0000541081817816 */ /* 0x000fe2000000003c */
[C---:B--2---:R-:W-:Y:S01]  /*4a90*/  IMAD.U32 R60, R37.reuse, 0x10000, RZ ;  /* 0x00010000253c7824 */ /* 0x044fe200078e00ff */
[----:B------:R-:W-:Y:S02]  /*4aa0*/  LOP3.LUT R62, R37, 0xffff0000, RZ, 0xc0, !PT ;  /* 0xffff0000253e7812 */ /* 0x000fe400078ec0ff */
[C---:B------:R-:W-:Y:S01]  /*4ab0*/  LOP3.LUT R65, R129.reuse, 0xffff0000, RZ, 0xc0, !PT ;  /* 0xffff000081417812 */ /* 0x040fe200078ec0ff */
[----:B------:R-:W-:Y:S01]  /*4ac0*/  IMAD.U32 R129, R129, 0x10000, RZ ;  /* 0x0001000081817824 */ /* 0x000fe200078e00ff */
[C---:B------:R-:W-:Y:S01]  /*4ad0*/  LOP3.LUT R67, R127.reuse, 0xffff0000, RZ, 0xc0, !PT ;  /* 0xffff00007f437812 */ /* 0x040fe200078ec0ff */
[----:B------:R-:W-:Y:S01]  /*4ae0*/  IMAD.U32 R127, R127, 0x10000, RZ ;  /* 0x000100007f7f7824 */ /* 0x000fe200078e00ff */
[----:B------:R-:W-:Y:S01]  /*4af0*/  SHF.R.U32.HI R63, RZ, 0x10, R63 ;  /* 0x00000010ff3f7819 */ /* 0x000fe2000001163f */
[C---:B------:R-:W-:Y:S01]  /*4b00*/  FMUL.FTZ R37, R62.reuse, R65 ;  /* 0x000000413e257220 */ /* 0x040fe20000410000 */
[----:B------:R-:W-:Y:S01]  /*4b10*/  SHF.R.U32.HI R61, RZ, 0x10, R61 ;  /* 0x00000010ff3d7819 */ /* 0x000fe2000001163d */
[-C--:B------:R-:W-:Y:S01]  /*4b20*/  FMUL.FTZ R62, R62, R67.reuse ;  /* 0x000000433e3e7220 */ /* 0x080fe20000410000 */
[----:B------:R-:W-:Y:S01]  /*4b30*/  PRMT R130, R130, 0x5410, R63 ;  /* 0x0000541082827816 */ /* 0x000fe2000000003f */
[----:B------:R-:W-:Y:S01]  /*4b40*/  FFMA.FTZ R37, R60, R67, -R37 ;  /* 0x000000433c257223 */ /* 0x000fe20000010825 */
[----:B------:R-:W-:Y:S01]  /*4b50*/  PRMT R128, R128, 0x5410, R61 ;  /* 0x0000541080807816 */ /* 0x000fe2000000003d */
[----:B------:R-:W-:Y:S01]  /*4b60*/  FFMA.FTZ R62, R60, R65, R62 ;  /* 0x000000413c3e7223 */ /* 0x000fe2000001003e */
[----:B------:R-:W-:Y:S01]  /*4b70*/  LOP3.LUT R60, R38, 0xffff0000, RZ, 0xc0, !PT ;  /* 0xffff0000263c7812 */ /* 0x000fe200078ec0ff */
        /* <DEDUP_REMOVED lines=16> */
[C---:B------:R-:W-:Y:S01]  /*4c80*/  LOP3.LUT R38, R36.reuse, 0xffff0000, RZ, 0xc0, !PT ;  /* 0xffff000024267812 */ /* 0x040fe200078ec0ff */
[----:B------:R-:W-:Y:S01]  /*4c90*/  FFMA.FTZ R39, R39, R130, R61 ;  /* 0x0000008227277223 */ /* 0x000fe2000001003d */
[----:B------:R-:W-:-:S03]  /*4ca0*/  IMAD.U32 R36, R36, 0x10000, RZ ;  /* 0x0001000024247824 */ /* 0x000fc600078e00ff */
[C---:B------:R-:W-:Y:S01]  /*4cb0*/  FMUL.FTZ R61, R38.reuse, R129 ;  /* 0x00000081263d7220 */ /* 0x040fe20000410000 */
[-C--:B------:R-:W-:Y:S01]  /*4cc0*/  FMUL.FTZ R38, R38, R127.reuse ;  /* 0x0000007f26267220 */ /* 0x080fe20000410000 */
[----:B------:R-:W-:Y:S02]  /*4cd0*/  F2FP.BF16.F32.PACK_AB R39, R39, R128 ;  /* 0x000000802727723e */ /* 0x000fe400000010ff */
[C---:B------:R-:W-:Y:S01]  /*4ce0*/  FFMA.FTZ R61, R36.reuse, R127, -R61 ;  /* 0x0000007f243d7223 */ /* 0x040fe2000001083d */
[----:B------:R-:W-:-:S05]  /*4cf0*/  FFMA.FTZ R38, R36, R129, R38 ;  /* 0x0000008124267223 */ /* 0x000fca0000010026 */
[----:B------:R-:W-:Y:S01]  /*4d00*/  F2FP.BF16.F32.PACK_AB R36, R38, R61 ;  /* 0x0000003d2624723e */ /* 0x000fe200000010ff */
[----:B------:R-:W-:-:S07]  /*4d10*/  IMAD.MOV.U32 R38, RZ, RZ, R60 ;  /* 0x000000ffff267224 */ /* 0x000fce00078e003c */
.L_x_1570:
[----:B------:R-:W-:Y:S05]  /*4d20*/  BSYNC B2 ;  /* 0x0000000000027941 */ /* 0x000fea0003800000 */
.L_x_1569:
[----:B------:R-:W-:Y:S02]  /*4d30*/  ULDC.64 UR4, c[0x0][0x208] ;  /* 0x0000820000047ab9 */ /* 0x000fe40000000a00 */
[----:B--2---:R4:W-:Y:S03]  /*4d40*/  STG.E.128 desc[UR4][R50.64+0x180], R36 ;  /* 0x0001802432007986 */ /* 0x0049e6000c101d04 */
.L_x_1556:
[----:B------:R-:W-:Y:S05]  /*4d50*/  BSYNC B1 ;  /* 0x0000000000017941 */ /* 0x000fea0003800000 */
.L_x_1555:
[----:B------:R-:W-:Y:S05]  /*4d60*/  @P4 BRA `(.L_x_1571) ;  /* 0x0000003c004c4947 */ /* 0x000fea0003800000 */
[----:B------:R-:W-:Y:S01]  /*4d70*/  ISETP.NE.AND P3, PT, R30, RZ, PT ;  /* 0x000000ff1e00720c */ /* 0x000fe20003f65270 */
[----:B------:R-:W-:-:S12]  /*4d80*/  BSSY B1, `(.L_x_1572) ;  /* 0x0000036000017945 */ /* 0x000fd80003800000 */
[----:B------:R-:W-:Y:S05]  /*4d90*/  @!P3 BRA `(.L_x_1573) ;  /* 0x0000000000d0b947 */ /* 0x000fea0003800000 */
[----:B-1234-:R1:W2:Y:S01]  /*4da0*/  LDS.128 R36, [R102+0x21400] ;  /* 0x0214000066247984 */ /* 0x01e2a20000000c00 */
[----:B------:R-:W-:Y:S01]  /*4db0*/  ISETP.GE.AND P3, PT, R200, R116, PT ;  /* 0x00000074c800720c */ /* 0x000fe20003f66270 */
[----:B------:R-:W-:-:S12]  /*4dc0*/  BSSY B2, `(.L_x_1574) ;  /* 0x000002f000027945 */ /* 0x000fd80003800000 */
[----:B-1----:R-:W-:Y:S05]  /*4dd0*/  @P3 BRA `(.L_x_1575) ;  /* 0x0000000000b43947 */ /* 0x002fea0003800000 */
[----:B------:R-:W-:Y:S01]  /*4de0*/  SHF.R.U64 R60, R56, 0x10, R57 ;  /* 0x00000010383c7819 */ /* 0x000fe20000001239 */
[----:B--2---:R-:W-:Y:S01]  /*4df0*/  IMAD.U32 R50, R38, 0x10000, RZ ;  /* 0x0001000026327824 */ /* 0x004fe200078e00ff */
[----:B------:R-:W-:Y:S02]  /*4e00*/  SHF.R.U64 R56, R58, 0x10, R59 ;  /* 0x000000103a387819 */ /* 0x000fe4000000123b */
[----:B------:R-:W-:Y:S02]  /*4e10*/  SHF.R.U32.HI R57, RZ, 0x10, R57 ;  /* 0x00000010ff397819 */ /* 0x000fe40000011639 */
[----:B------:R-:W-:Y:S02]  /*4e20*/  SHF.R.U32.HI R59, RZ, 0x10, R59 ;  /* 0x00000010ff3b7819 */ /* 0x000fe4000001163b */
[----:B------:R-:W-:Y:S02]  /*4e30*/  PRMT R135, R135, 0x5410, R56 ;  /* 0x0000541087877816 */ /* 0x000fe40000000038 */
[----:B------:R-:W-:-:S02]  /*4e40*/  PRMT R133, R133, 0x5410, R60 ;  /* 0x0000541085857816 */ /* 0x000fc4000000003c */
[----:B------:R-:W-:Y:S02]  /*4e50*/  PRMT R134, R134, 0x5410, R57 ;  /* 0x0000541086867816 */ /* 0x000fe40000000039 */
[----:B------:R-:W-:Y:S01]  /*4e60*/  PRMT R136, R136, 0x5410, R59 ;  /* 0x0000541088887816 */ /* 0x000fe2000000003b */
[C---:B------:R-:W-:Y:S01]  /*4e70*/  IMAD.U32 R59, R37.reuse, 0x10000, RZ ;  /* 0x00010000253b7824 */ /* 0x040fe200078e00ff */
[----:B------:R-:W-:Y:S01]  /*4e80*/  LOP3.LUT R57, R37, 0xffff0000, RZ, 0xc0, !PT ;  /* 0xffff000025397812 */ /* 0x000fe200078ec0ff */
[----:B------:R-:W-:Y:S01]  /*4e90*/  IMAD.U32 R60, R134, 0x10000, RZ ;  /* 0x00010000863c7824 */ /* 0x000fe200078e00ff */
[----:B------:R-:W-:Y:S01]  /*4ea0*/  LOP3.LUT R62, R135, 0xffff0000, RZ, 0xc0, !PT ;  /* 0xffff0000873e7812 */ /* 0x000fe200078ec0ff */
[----:B------:R-:W-:Y:S01]  /*4eb0*/  IMAD.U32 R56, R136, 0x10000, RZ ;  /* 0x0001000088387824 */ /* 0x000fe200078e00ff */
[----:B------:R-:W-:Y:S01]  /*4ec0*/  LOP3.LUT R58, R133, 0xffff0000, RZ, 0xc0, !PT ;  /* 0xffff0000853a7812 */ /* 0x000fe200078ec0ff */
[----:B------:R-:W-:Y:S01]  /*4ed0*/  IMAD.U32 R37, R36, 0x10000, RZ ;  /* 0x0001000024257824 */ /* 0x000fe200078e00ff */
[----:B------:R-:W-:Y:S01]  /*4ee0*/  LOP3.LUT R51, R38, 0xffff0000, RZ, 0xc0, !PT ;  /* 0xffff000026337812 */ /* 0x000fe200078ec0ff */
[----:B------:R-:W-:Y:S01]  /*4ef0*/  FMUL.FTZ R64, R57, R62 ;  /* 0x0000003e39407220 */ /* 0x000fe20000410000 */
[----:B------:R-:W-:Y:S01]  /*4f00*/  LOP3.LUT R38, R39, 0xffff0000, RZ, 0xc0, !PT ;  /* 0xffff000027267812 */ /* 0x000fe200078ec0ff */
[----:B------:R-:W-:Y:S01]  /*4f10*/  FMUL.FTZ R61, R57, R58 ;  /* 0x0000003a393d7220 */ /* 0x000fe20000410000 */
[----:B------:R-:W-:Y:S01]  /*4f20*/  LOP3.LUT R57, R36, 0xffff0000, RZ, 0xc0, !PT ;  /* 0xffff000024397812 */ /* 0x000fe200078ec0ff */
[----:B------:R-:W-:Y:S01]  /*4f30*/  FMUL.FTZ R63, R51, R56 ;  /* 0x00000038333f7220 */ /* 0x000fe20000410000 */
[C---:B------:R-:W-:Y:S01]  /*4f40*/  FFMA.FTZ R36, R59.reuse, R58, -R64 ;  /* 0x0000003a3b247223 */ /* 0x040fe20000010840 */
[----:B------:R-:W-:Y:S01]  /*4f50*/  FFMA.FTZ R59, R59, R62, R61 ;  /* 0x0000003e3b3b7223 */ /* 0x000fe2000001003d */
[-C--:B------:R-:W-:Y:S01]  /*4f60*/  FMUL.FTZ R61, R51, R60.reuse ;  /* 0x0000003c333d7220 */ /* 0x080fe20000410000 */
[----:B------:R-:W-:Y:S01]  /*4f70*/  LOP3.LUT R136, R136, 0xffff0000, RZ, 0xc0, !PT ;  /* 0xffff000088887812 */ /* 0x000fe200078ec0ff */
[----:B------:R-:W-:Y:S01]  /*4f80*/  FFMA.FTZ R51, R50, R60, -R63 ;  /* 0x0000003c32337223 */ /* 0x000fe2000001083f */
[----:B------:R-:W-:Y:S01]  /*4f90*/  LOP3.LUT R134, R134, 0xffff0000, RZ, 0xc0, !PT ;  /* 0xffff000086867812 */ /* 0x000fe200078ec0ff */
[----:B------:R-:W-:-:S02]  /*4fa0*/  IMAD.U32 R60, R135, 0x10000, RZ ;  /* 0x00010000873c7824 */ /* 0x000fc400078e00ff */
[----:B------:R-:W-:Y:S01]  /*4fb0*/  FFMA.FTZ R50, R50, R56, R61 ;  /* 0x0000003832327223 */ /* 0x000fe2000001003d */
[----:B------:R-:W-:Y:S02]  /*4fc0*/  IMAD.U32 R58, R133, 0x10000, RZ ;  /* 0x00010000853a7824 */ /* 0x000fe400078e00ff */
[C---:B------:R-:W-:Y:S01]  /*4fd0*/  FMUL.FTZ R56, R38.reuse, R136 ;  /* 0x0000008826387220 */ /* 0x040fe20000410000 */
[----:B------:R-:W-:Y:S01]  /*4fe0*/  FMUL.FTZ R61, R38, R134 ;  /* 0x00000086263d7220 */ /* 0x000fe20000410000 */
[C---:B------:R-:W-:Y:S01]  /*4ff0*/  FMUL.FTZ R38, R57.reuse, R60 ;  /* 0x0000003c39267220 */ /* 0x040fe20000410000 */
[-C--:B------:R-:W-:Y:S01]  /*5000*/  FMUL.FTZ R57, R57, R58.reuse ;  /* 0x0000003a39397220 */ /* 0x080fe20000410000 */
[----:B------:R-:W-:Y:S01]  /*5010*/  IMAD.U32 R39, R39, 0x10000, RZ ;  /* 0x0001000027277824 */ /* 0x000fe200078e00ff */
[----:B------:R-:W-:Y:S01]  /*5020*/  F2FP.BF16.F32.PACK_AB R50, R50, R51 ;  /* 0x000000333232723e */ /* 0x000fe200000010ff */
[C---:B------:R-:W-:Y:S01]  /*5030*/  FFMA.FTZ R38, R37.reuse, R58, -R38 ;  /* 0x0000003a25267223 */ /* 0x040fe20000010826 */
[----:B------:R-:W-:Y:S01]  /*5040*/  FFMA.FTZ R57, R37, R60, R57 ;  /* 0x0000003c25397223 */ /* 0x000fe20000010039 */
[C---:B------:R-:W-:Y:S01]  /*5050*/  FFMA.FTZ R56, R39.reuse, R134, -R56 ;  /* 0x0000008627387223 */ /* 0x040fe20000010838 */
[----:B------:R-:W-:Y:S01]  /*5060*/  FFMA.FTZ R61, R39, R136, R61 ;  /* 0x00000088273d7223 */ /* 0x000fe2000001003d */
[----:B------:R-:W-:-:S02]  /*5070*/  F2FP.BF16.F32.PACK_AB R37, R59, R36 ;  /* 0x000000243b25723e */ /* 0x000fc400000010ff */
[----:B------:R-:W-:Y:S01]  /*5080*/  F2FP.BF16.F32.PACK_AB R36, R57, R38 ;  /* 0x000000263924723e */ /* 0x000fe200000010ff */
[----:B------:R-:W-:Y:S01]  /*5090*/  IMAD.MOV.U32 R38, RZ, RZ, R50 ;  /* 0x000000ffff267224 */ /* 0x000fe200078e0032 */
[----:B------:R-:W-:-:S07]  /*50a0*/  F2FP.BF16.F32.PACK_AB R39, R61, R56 ;  /* 0x000000383d27723e */ /* 0x000fce00000010ff */
.L_x_1575:
[----:B------:R-:W-:Y:S05]  /*50b0*/  BSYNC B2 ;  /* 0x0000000000027941 */ /* 0x000fea0003800000 */
.L_x_1574:
[----:B------:R-:W-:Y:S02]  /*50c0*/  ULDC.64 UR4, c[0x0][0x208] ;  /* 0x0000820000047ab9 */ /* 0x000fe40000000a00 */
[----:B--2---:R1:W-:Y:S03]  /*50d0*/  STG.E.128 desc[UR4][R48.64], R36 ;  /* 0x0000002430007986 */ /* 0x0043e6000c101d04 */
.L_x_1573:
[----:B------:R-:W-:Y:S05]  /*50e0*/  BSYNC B1 ;  /* 0x0000000000017941 */ /* 0x000fea0003800000 */
.L_x_1572:
        /* <DEDUP_REMOVED lines=9> */
[--C-:B------:R-:W-:Y:S02]  /*5180*/  SHF.R.U64 R52, R54, 0x10, R55.reuse ;  /* 0x0000001036347819 */ /* 0x100fe40000001237 */
[----:B------:R-:W-:Y:S02]  /*5190*/  SHF.R.U32.HI R55, RZ, 0x10, R55 ;  /* 0x00000010ff377819 */ /* 0x000fe40000011637 */
[----:B------:R-:W-:Y:S02]  /*51a0*/  SHF.R.U32.HI R53, RZ, 0x10, R53 ;  /* 0x00000010ff357819 */ /* 0x000fe40000011635 */
[----:B------:R-:W-:Y:S02]  /*51b0*/  PRMT R126, R126, 0x5410, R55 ;  /* 0x000054107e7e7816 */ /* 0x000fe40000000037 */
[----:B------:R-:W-:-:S02]  /*51c0*/  PRMT R123, R123, 0x5410, R56 ;  /* 0x000054107b7b7816 */ /* 0x000fc40000000038 */
[----:B------:R-:W-:Y:S01]  /*51d0*/  PRMT R124, R124, 0x5410, R53 ;  /* 0x000054107c7c7816 */ /* 0x000fe20000000035 */
[----:B------:R-:W-:Y:S01]  /*51e0*/  IMAD.U32 R57, R126, 0x10000, RZ ;  /* 0x000100007e397824 */ /* 0x000fe200078e00ff */
[----:B------:R-:W-:Y:S01]  /*51f0*/  PRMT R125, R125, 0x5410, R52 ;  /* 0x000054107d7d7816 */ /* 0x000fe20000000034 */
[C---:B------:R-:W-:Y:S01]  /*5200*/  IMAD.U32 R53, R37.reuse, 0x10000, RZ ;  /* 0x0001000025357824 */ /* 0x040fe200078e00ff */
[----:B------:R-:W-:Y:S01]  /*5210*/  LOP3.LUT R51, R38, 0xffff0000, RZ, 0xc0, !PT ;  /* 0xffff000026337812 */ /* 0x000fe200078ec0ff */
[----:B------:R-:W-:Y:S01]  /*5220*/  IMAD.U32 R55, R124, 0x10000, RZ ;  /* 0x000100007c377824 */ /* 0x000fe200078e00ff */
[----:B------:R-:W-:Y:S01]  /*5230*/  LOP3.LUT R52, R37, 0xffff0000, RZ, 0xc0, !PT ;  /* 0xffff000025347812 */ /* 0x000fe200078ec0ff */
[----:B------:R-:W-:Y:S01]  /*5240*/  IMAD.U32 R37, R36, 0x10000, RZ ;  /* 0x0001000024257824 */ /* 0x000fe200078e00ff */
[----:B------:R-:W-:Y:S01]  /*5250*/  LOP3.LUT R56, R125, 0xffff0000, RZ, 0xc0, !PT ;  /* 0xffff00007d387812 */ /* 0x000fe200078ec0ff */
[----:B------:R-:W-:Y:S01]  /*5260*/  FMUL.FTZ R61, R51, R57 ;  /* 0x00000039333d7220 */ /* 0x000fe20000410000 */
[----:B------:R-:W-:Y:S01]  /*5270*/  LOP3.LUT R54, R123, 0xffff0000, RZ, 0xc0, !PT ;  /* 0xffff00007b367812 */ /* 0x000fe200078ec0ff */
[-C--:B------:R-:W-:Y:S01]  /*5280*/  FMUL.FTZ R51, R51, R55.reuse ;  /* 0x0000003733337220 */ /* 0x080fe20000410000 */
[----:B------:R-:W-:Y:S01]  /*5290*/  LOP3.LUT R38, R39, 0xffff0000, RZ, 0xc0, !PT ;  /* 0xffff000027267812 */ /* 0x000fe200078ec0ff */
[----:B------:R-:W-:Y:S01]  /*52a0*/  FMUL.FTZ R58, R52, R56 ;  /* 0x00000038343a7220 */ /* 0x000fe20000410000 */
[----:B------:R-:W-:Y:S01]  /*52b0*/  LOP3.LUT R126, R126, 0xffff0000, RZ, 0xc0, !PT ;  /* 0xffff00007e7e7812 */ /* 0x000fe200078ec0ff */
[----:B------:R-:W-:Y:S01]  /*52c0*/  FMUL.FTZ R59, R52, R54 ;  /* 0x00000036343b7220 */ /* 0x000fe20000410000 */
[----:B------:R-:W-:Y:S01]  /*52d0*/  LOP3.LUT R124, R124, 0xffff0000, RZ, 0xc0, !PT ;  /* 0xffff00007c7c7812 */ /* 0x000fe200078ec0ff */
[----:B------:R-:W-:Y:S01]  /*52e0*/  IMAD.U32 R125, R125, 0x10000, RZ ;  /* 0x000100007d7d7824 */ /* 0x000fe200078e00ff */
[----:B------:R-:W-:Y:S01]  /*52f0*/  LOP3.LUT R52, R36, 0xffff0000, RZ, 0xc0, !PT ;  /* 0xffff000024347812 */ /* 0x000fe200078ec0ff */
[----:B------:R-:W-:Y:S01]  /*5300*/  FFMA.FTZ R61, R50, R55, -R61 ;  /* 0x00000037323d7223 */ /* 0x000fe2000001083d */
[----:B------:R-:W-:-:S02]  /*5310*/  IMAD.U32 R123, R123, 0x10000, RZ ;  /* 0x000100007b7b7824 */ /* 0x000fc400078e00ff */
[C---:B------:R-:W-:Y:S01]  /*5320*/  FFMA.FTZ R36, R53.reuse, R54, -R58 ;  /* 0x0000003635247223 */ /* 0x040fe2000001083a */
[----:B------:R-:W-:Y:S01]  /*5330*/  FFMA.FTZ R50, R50, R57, R51 ;  /* 0x0000003932327223 */ /* 0x000fe20000010033 */
[C---:B------:R-:W-:Y:S01]  /*5340*/  FMUL.FTZ R54, R38.reuse, R126 ;  /* 0x0000007e26367220 */ /* 0x040fe20000410000 */
[----:B------:R-:W-:Y:S01]  /*5350*/  FMUL.FTZ R51, R38, R124 ;  /* 0x0000007c26337220 */ /* 0x000fe20000410000 */
[C---:B------:R-:W-:Y:S01]  /*5360*/  FMUL.FTZ R38, R52.reuse, R125 ;  /* 0x0000007d34267220 */ /* 0x040fe20000410000 */
[----:B------:R-:W-:Y:S01]  /*5370*/  FFMA.FTZ R59, R53, R56, R59 ;  /* 0x00000038353b7223 */ /* 0x000fe2000001003b */
[-C--:B------:R-:W-:Y:S01]  /*5380*/  FMUL.FTZ R52, R52, R123.reuse ;  /* 0x0000007b34347220 */ /* 0x080fe20000410000 */
[----:B------:R-:W-:Y:S02]  /*5390*/  IMAD.U32 R39, R39, 0x10000, RZ ;  /* 0x0001000027277824 */ /* 0x000fe400078e00ff */
[C---:B------:R-:W-:Y:S01]  /*53a0*/  FFMA.FTZ R38, R37.reuse, R123, -R38 ;  /* 0x0000007b25267223 */ /* 0x040fe20000010826 */
[----:B------:R-:W-:Y:S01]  /*53b0*/  F2FP.BF16.F32.PACK_AB R50, R50, R61 ;  /* 0x0000003d3232723e */ /* 0x000fe200000010ff */
[----:B------:R-:W-:Y:S01]  /*53c0*/  FFMA.FTZ R37, R37, R125, R52 ;  /* 0x0000007d25257223 */ /* 0x000fe20000010034 */
[C---:B------:R-:W-:Y:S01]  /*53d0*/  FFMA.FTZ R54, R39.reuse, R124, -R54 ;  /* 0x0000007c27367223 */ /* 0x040fe20000010836 */
[----:B------:R-:W-:Y:S01]  /*53e0*/  FFMA.FTZ R51, R39, R126, R51 ;  /* 0x0000007e27337223 */ /* 0x000fe20000010033 */
[----:B------:R-:W-:-:S02]  /*53f0*/  F2FP.BF16.F32.PACK_AB R59, R59, R36 ;  /* 0x000000243b3b723e */ /* 0x000fc400000010ff */
[----:B------:R-:W-:Y:S01]  /*5400*/  F2FP.BF16.F32.PACK_AB R36, R37, R38 ;  /* 0x000000262524723e */ /* 0x000fe200000010ff */
[----:B------:R-:W-:Y:S01]  /*5410*/  IMAD.MOV.U32 R38, RZ, RZ, R50 ;  /* 0x000000ffff267224 */ /* 0x000fe200078e0032 */
[----:B------:R-:W-:Y:S01]  /*5420*/  F2FP.BF16.F32.PACK_AB R39, R51, R54 ;  /* 0x000000363327723e */ /* 0x000fe200000010ff */
[----:B------:R-:W-:-:S07]  /*5430*/  IMAD.MOV.U32 R37, RZ, RZ, R59 ;  /* 0x000000ffff257224 */ /* 0x000fce00078e003b */
.L_x_1579:
[----:B------:R-:W-:Y:S05]  /*5440*/  BSYNC B2 ;  /* 0x0000000000027941 */ /* 0x000fea0003800000 */
.L_x_1578:
[----:B------:R-:W-:Y:S02]  /*5450*/  ULDC.64 UR4, c[0x0][0x208] ;  /* 0x0000820000047ab9 */ /* 0x000fe40000000a00 */
[----:B--2---:R1:W-:Y:S03]  /*5460*/  STG.E.128 desc[UR4][R48.64+0x80], R36 ;  /* 0x0000802430007986 */ /* 0x0043e6000c101d04 */
.L_x_1577:
[----:B------:R-:W-:Y:S05]  /*5470*/  BSYNC B1 ;  /* 0x0000000000017941 */ /* 0x000fea0003800000 */
.L_x_1576:
        /* <DEDUP_REMOVED lines=14> */
[----:B------:R-:W-:Y:S02]  /*5560*/  PRMT R122, R122, 0x5410, R45 ;  /* 0x000054107a7a7816 */ /* 0x000fe4000000002d */
[----:B------:R-:W-:Y:S02]  /*5570*/  LOP3.LUT R45, R37, 0xffff0000, RZ, 0xc0, !PT ;  /* 0xffff0000252d7812 */ /* 0x000fe400078ec0ff */
[----:B------:R-:W-:Y:S01]  /*5580*/  LOP3.LUT R52, R121, 0xffff0000, RZ, 0xc0, !PT ;  /* 0xffff000079347812 */ /* 0x000fe200078ec0ff */
[----:B------:R-:W-:Y:S01]  /*5590*/  IMAD.U32 R53, R122, 0x10000, RZ ;  /* 0x000100007a357824 */ /* 0x000fe200078e00ff */
[----:B------:R-:W-:Y:S01]  /*55a0*/  LOP3.LUT R50, R119, 0xffff0000, RZ, 0xc0, !PT ;  /* 0xffff000077327812 */ /* 0x000fe200078ec0ff */
[----:B------:R-:W-:Y:S01]  /*55b0*/  IMAD.U32 R121, R121, 0x10000, RZ ;  /* 0x0001000079797824 */ /* 0x000fe200078e00ff */
[----:B------:R-:W-:Y:S01]  /*55c0*/  PRMT R120, R120, 0x5410, R51 ;  /* 0x0000541078787816 */ /* 0x000fe20000000033 */
[----:B------:R-:W-:Y:S01]  /*55d0*/  FMUL.FTZ R54, R45, R52 ;  /* 0x000000342d367220 */ /* 0x000fe20000410000 */
[----:B------:R-:W-:Y:S01]  /*55e0*/  LOP3.LUT R47, R38, 0xffff0000, RZ, 0xc0, !PT ;  /* 0xffff0000262f7812 */ /* 0x000fe200078ec0ff */
[C---:B------:R-:W-:Y:S01]  /*55f0*/  IMAD.U32 R38, R39.reuse, 0x10000, RZ ;  /* 0x0001000027267824 */ /* 0x040fe200078e00ff */
[----:B------:R-:W-:Y:S01]  /*5600*/  LOP3.LUT R44, R39, 0xffff0000, RZ, 0xc0, !PT ;  /* 0xffff0000272c7812 */ /* 0x000fe200078ec0ff */
[----:B------:R-:W-:-:S02]  /*5610*/  IMAD.U32 R39, R37, 0x10000, RZ ;  /* 0x0001000025277824 */ /* 0x000fc400078e00ff */
[-C--:B------:R-:W-:Y:S01]  /*5620*/  FMUL.FTZ R45, R45, R50.reuse ;  /* 0x000000322d2d7220 */ /* 0x080fe20000410000 */
[----:B------:R-:W-:Y:S02]  /*5630*/  IMAD.U32 R51, R120, 0x10000, RZ ;  /* 0x0001000078337824 */ /* 0x000fe400078e00ff */
[----:B------:R-:W-:Y:S01]  /*5640*/  FMUL.FTZ R57, R47, R53 ;  /* 0x000000352f397220 */ /* 0x000fe20000410000 */
[C---:B------:R-:W-:Y:S01]  /*5650*/  FFMA.FTZ R54, R39.reuse, R50, -R54 ;  /* 0x0000003227367223 */ /* 0x040fe20000010836 */
[----:B------:R-:W-:Y:S01]  /*5660*/  FFMA.FTZ R55, R39, R52, R45 ;  /* 0x0000003427377223 */ /* 0x000fe2000001002d */
[----:B------:R-:W-:Y:S02]  /*5670*/  IMAD.U32 R37, R36, 0x10000, RZ ;  /* 0x0001000024257824 */ /* 0x000fe400078e00ff */
[-C--:B------:R-:W-:Y:S01]  /*5680*/  FMUL.FTZ R47, R47, R51.reuse ;  /* 0x000000332f2f7220 */ /* 0x080fe20000410000 */
[----:B------:R-:W-:Y:S01]  /*5690*/  LOP3.LUT R45, R122, 0xffff0000, RZ, 0xc0, !PT ;  /* 0xffff00007a2d7812 */ /* 0x000fe200078ec0ff */
[----:B------:R-:W-:Y:S01]  /*56a0*/  FFMA.FTZ R57, R46, R51, -R57 ;  /* 0x000000332e397223 */ /* 0x000fe20000010839 */
[----:B------:R-:W-:Y:S01]  /*56b0*/  LOP3.LUT R39, R120, 0xffff0000, RZ, 0xc0, !PT ;  /* 0xffff000078277812 */ /* 0x000fe200078ec0ff */
[----:B------:R-:W-:Y:S01]  /*56c0*/  IMAD.U32 R119, R119, 0x10000, RZ ;  /* 0x0001000077777824 */ /* 0x000fe200078e00ff */
[----:B------:R-:W-:Y:S01]  /*56d0*/  LOP3.LUT R36, R36, 0xffff0000, RZ, 0xc0, !PT ;  /* 0xffff000024247812 */ /* 0x000fe200078ec0ff */
[----:B------:R-:W-:Y:S01]  /*56e0*/  FFMA.FTZ R46, R46, R53, R47 ;  /* 0x000000352e2e7223 */ /* 0x000fe2000001002f */
[C---:B------:R-:W-:Y:S01]  /*56f0*/  FMUL.FTZ R47, R44.reuse, R45 ;  /* 0x0000002d2c2f7220 */ /* 0x040fe20000410000 */
[----:B------:R-:W-:Y:S01]  /*5700*/  FMUL.FTZ R50, R44, R39 ;  /* 0x000000272c327220 */ /* 0x000fe20000410000 */
[----:B------:R-:W-:Y:S01]  /*5710*/  F2FP.BF16.F32.PACK_AB R54, R55, R54 ;  /* 0x000000363736723e */ /* 0x000fe200000010ff */
        /* <DEDUP_REMOVED lines=9> */
[----:B------:R-:W-:-:S07]  /*57b0*/  IMAD.MOV.U32 R37, RZ, RZ, R54 ;  /* 0x000000ffff257224 */ /* 0x000fce00078e0036 */
.L_x_1583:
[----:B------:R-:W-:Y:S05]  /*57c0*/  BSYNC B2 ;  /* 0x0000000000027941 */ /* 0x000fea0003800000 */
.L_x_1582:
[----:B------:R-:W-:Y:S02]  /*57d0*/  ULDC.64 UR4, c[0x0][0x208] ;  /* 0x0000820000047ab9 */ /* 0x000fe40000000a00 */
[----:B--2---:R1:W-:Y:S03]  /*57e0*/  STG.E.128 desc[UR4][R48.64+0x100], R36 ;  /* 0x0001002430007986 */ /* 0x0043e6000c101d04 */
.L_x_1581:
[----:B------:R-:W-:Y:S05]  /*57f0*/  BSYNC B1 ;  /* 0x0000000000017941 */ /* 0x000fea0003800000 */
.L_x_1580:
[----:B------:R-:W-:-:S13]  /*5800*/  ISETP.NE.AND P3, PT, R95, RZ, PT ;  /* 0x000000ff5f00720c */ /* 0x000fda0003f65270 */
[----:B------:R-:W-:Y:S05]  /*5810*/  @!P3 BRA `(.L_x_1571) ;  /* 0x0000003000a0b947 */ /* 0x000fea0003800000 */
[----:B-1234-:R1:W2:Y:S01]  /*5820*/  LDS.128 R36, [R102+0x27400] ;  /* 0x0274000066247984 */ /* 0x01e2a20000000c00 */
[----:B------:R-:W-:Y:S01]  /*5830*/  ISETP.GE.AND P3, PT, R235, R116, PT ;  /* 0x00000074eb00720c */ /* 0x000fe20003f66270 */
[----:B------:R-:W-:-:S12]  /*5840*/  BSSY B1, `(.L_x_1584) ;  /* 0x0000030000017945 */ /* 0x000fd80003800000 */
[----:B-1----:R-:W-:Y:S05]  /*5850*/  @P3 BRA `(.L_x_1585) ;  /* 0x0000000000b83947 */ /* 0x002fea0003800000 */
[----:B------:R-:W-:Y:S01]  /*5860*/  SHF.R.U64 R44, R42, 0x10, R43 ;  /* 0x000000102a2c7819 */ /* 0x000fe2000000122b */
[----:B--2---:R-:W-:Y:S01]  /*5870*/  IMAD.U32 R42, R39, 0x10000, RZ ;  /* 0x00010000272a7824 */ /* 0x004fe200078e00ff */
[----:B------:R-:W-:Y:S01]  /*5880*/  SHF.R.U64 R47, R40, 0x10, R41 ;  /* 0x00000010282f7819 */ /* 0x000fe20000001229 */
[----:B------:R-:W-:Y:S01]  /*5890*/  IMAD.U32 R40, R38, 0x10000, RZ ;  /* 0x0001000026287824 */ /* 0x000fe200078e00ff */
[----:B------:R-:W-:Y:S02]  /*58a0*/  SHF.R.U32.HI R45, RZ, 0x10, R43 ;  /* 0x00000010ff2d7819 */ /* 0x000fe4000001162b */
[----:B------:R-:W-:Y:S02]  /*58b0*/  SHF.R.U32.HI R46, RZ, 0x10, R41 ;  /* 0x00000010ff2e7819 */ /* 0x000fe40000011629 */
[----:B------:R-:W-:Y:S02]  /*58c0*/  PRMT R117, R117, 0x5410, R44 ;  /* 0x0000541075757816 */ /* 0x000fe4000000002c */
[----:B------:R-:W-:-:S02]  /*58d0*/  PRMT R114, R114, 0x5410, R47 ;  /* 0x0000541072727816 */ /* 0x000fc4000000002f */
[----:B------:R-:W-:Y:S02]  /*58e0*/  PRMT R118, R118, 0x5410, R45 ;  /* 0x0000541076767816 */ /* 0x000fe4000000002d */
[----:B------:R-:W-:Y:S02]  /*58f0*/  LOP3.LUT R43, R39, 0xffff0000, RZ, 0xc0, !PT ;  /* 0xffff0000272b7812 */ /* 0x000fe400078ec0ff */
[----:B------:R-:W-:Y:S01]  /*5900*/  PRMT R115, R115, 0x5410, R46 ;  /* 0x0000541073737816 */ /* 0x000fe2000000002e */
[----:B------:R-:W-:Y:S01]  /*5910*/  IMAD.U32 R47, R118, 0x10000, RZ ;  /* 0x00010000762f7824 */ /* 0x000fe200078e00ff */
[----:B------:R-:W-:Y:S02]  /*5920*/  LOP3.LUT R39, R37, 0xffff0000, RZ, 0xc0, !PT ;  /* 0xffff000025277812 */ /* 0x000fe400078ec0ff */
[----:B------:R-:W-:Y:S01]  /*5930*/  LOP3.LUT R46, R117, 0xffff0000, RZ, 0xc0, !PT ;  /* 0xffff0000752e7812 */ /* 0x000fe200078ec0ff */
[----:B------:R-:W-:Y:S01]  /*5940*/  IMAD.U32 R45, R115, 0x10000, RZ ;  /* 0x00010000732d7824 */ /* 0x000fe200078e00ff */
[----:B------:R-:W-:Y:S01]  /*5950*/  LOP3.LUT R44, R114, 0xffff0000, RZ, 0xc0, !PT ;  /* 0xffff0000722c7812 */ /* 0x000fe200078ec0ff */
[----:B------:R-:W-:Y:S01]  /*5960*/  IMAD.U32 R117, R117, 0x10000, RZ ;  /* 0x0001000075757824 */ /* 0x000fe200078e00ff */
[----:B------:R-:W-:Y:S01]  /*5970*/  LOP3.LUT R41, R38, 0xffff0000, RZ, 0xc0, !PT ;  /* 0xffff000026297812 */ /* 0x000fe200078ec0ff */
[----:B------:R-:W-:-:S02]  /*5980*/  IMAD.U32 R38, R37, 0x10000, RZ ;  /* 0x0001000025267824 */ /* 0x000fc400078e00ff */
[C---:B------:R-:W-:Y:S01]  /*5990*/  FMUL.FTZ R51, R39.reuse, R46 ;  /* 0x0000002e27337220 */ /* 0x040fe20000410000 */
[C---:B------:R-:W-:Y:S02]  /*59a0*/  IMAD.U32 R37, R36.reuse, 0x10000, RZ ;  /* 0x0001000024257824 */ /* 0x040fe400078e00ff */
[-C--:B------:R-:W-:Y:S01]  /*59b0*/  FMUL.FTZ R39, R39, R44.reuse ;  /* 0x0000002c27277220 */ /* 0x080fe20000410000 */
[----:B------:R-:W-:Y:S01]  /*59c0*/  LOP3.LUT R36, R36, 0xffff0000, RZ, 0xc0, !PT ;  /* 0xffff000024247812 */ /* 0x000fe200078ec0ff */
[C---:B------:R-:W-:Y:S01]  /*59d0*/  FMUL.FTZ R53, R41.reuse, R47 ;  /* 0x0000002f29357220 */ /* 0x040fe20000410000 */
[----:B------:R-:W-:Y:S01]  /*59e0*/  LOP3.LUT R118, R118, 0xffff0000, RZ, 0xc0, !PT ;  /* 0xffff000076767812 */ /* 0x000fe200078ec0ff */
[-C--:B------:R-:W-:Y:S01]  /*59f0*/  FMUL.FTZ R41, R41, R45.reuse ;  /* 0x0000002d29297220 */ /* 0x080fe20000410000 */
[----:B------:R-:W-:Y:S01]  /*5a00*/  LOP3.LUT R115, R115, 0xffff0000, RZ, 0xc0, !PT ;  /* 0xffff000073737812 */ /* 0x000fe200078ec0ff */
[----:B------:R-:W-:Y:S02]  /*5a10*/  IMAD.U32 R114, R114, 0x10000, RZ ;  /* 0x0001000072727824 */ /* 0x000fe400078e00ff */
[C---:B------:R-:W-:Y:S01]  /*5a20*/  FFMA.FTZ R51, R38.reuse, R44, -R51 ;  /* 0x0000002c26337223 */ /* 0x040fe20000010833 */
[----:B------:R-:W-:Y:S01]  /*5a30*/  FFMA.FTZ R46, R38, R46, R39 ;  /* 0x0000002e262e7223 */ /* 0x000fe20000010027 */
[----:B------:R-:W-:Y:S01]  /*5a40*/  FFMA.FTZ R53, R40, R45, -R53 ;  /* 0x0000002d28357223 */ /* 0x000fe20000010835 */
[----:B------:R-:W-:Y:S01]  /*5a50*/  FMUL.FTZ R38, R36, R117 ;  /* 0x0000007524267220 */ /* 0x000fe20000410000 */
[----:B------:R-:W-:Y:S01]  /*5a60*/  FFMA.FTZ R40, R40, R47, R41 ;  /* 0x0000002f28287223 */ /* 0x000fe20000010029 */
[C---:B------:R-:W-:Y:S01]  /*5a70*/  FMUL.FTZ R39, R43.reuse, R118 ;  /* 0x000000762b277220 */ /* 0x040fe20000410000 */
[-C--:B------:R-:W-:Y:S01]  /*5a80*/  FMUL.FTZ R36, R36, R114.reuse ;  /* 0x0000007224247220 */ /* 0x080fe20000410000 */
[-C--:B------:R-:W-:Y:S01]  /*5a90*/  FMUL.FTZ R43, R43, R115.reuse ;  /* 0x000000732b2b7220 */ /* 0x080fe20000410000 */
[C---:B------:R-:W-:Y:S01]  /*5aa0*/  FFMA.FTZ R38, R37.reuse, R114, -R38 ;  /* 0x0000007225267223 */ /* 0x040fe20000010826 */
[C---:B------:R-:W-:Y:S01]  /*5ab0*/  FFMA.FTZ R39, R42.reuse, R115, -R39 ;  /* 0x000000732a277223 */ /* 0x040fe20000010827 */
[----:B------:R-:W-:Y:S01]  /*5ac0*/  FFMA.FTZ R37, R37, R117, R36 ;  /* 0x0000007525257223 */ /* 0x000fe20000010024 */
[----:B------:R-:W-:Y:S01]  /*5ad0*/  FFMA.FTZ R42, R42, R118, R43 ;  /* 0x000000762a2a7223 */ /* 0x000fe2000001002b */
[----:B------:R-:W-:-:S02]  /*5ae0*/  F2FP.BF16.F32.PACK_AB R46, R46, R51 ;  /* 0x000000332e2e723e */ /* 0x000fc400000010ff */
[----:B------:R-:W-:Y:S02]  /*5af0*/  F2FP.BF16.F32.PACK_AB R40, R40, R53 ;  /* 0x000000352828723e */ /* 0x000fe400000010ff */
[----:B------:R-:W-:Y:S01]  /*5b00*/  F2FP.BF16.F32.PACK_AB R36, R37, R38 ;  /* 0x000000262524723e */ /* 0x000fe200000010ff */
[----:B------:R-:W-:Y:S01]  /*5b10*/  IMAD.MOV.U32 R37, RZ, RZ, R46 ;  /* 0x000000ffff257224 */ /* 0x000fe200078e002e */
[----:B------:R-:W-:Y:S01]  /*5b20*/  F2FP.BF16.F32.PACK_AB R39, R42, R39 ;  /* 0x000000272a27723e */ /* 0x000fe200000010ff */
[----:B------:R-:W-:-:S07]  /*5b30*/  IMAD.MOV.U32 R38, RZ, RZ, R40 ;  /* 0x000000ffff267224 */ /* 0x000fce00078e0028 */
.L_x_1585:
[----:B------:R-:W-:Y:S05]  /*5b40*/  BSYNC B1 ;  /* 0x0000000000017941 */ /* 0x000fea0003800000 */
.L_x_1584:
[----:B------:R-:W-:Y:S02]  /*5b50*/  ULDC.64 UR4, c[0x0][0x208] ;  /* 0x0000820000047ab9 */ /* 0x000fe40000000a00 */
[----:B--2---:R1:W-:Y:S01]  /*5b60*/  STG.E.128 desc[UR4][R48.64+0x180], R36 ;  /* 0x0001802430007986 */ /* 0x0043e2000c101d04 */
[----:B------:R-:W-:Y:S05]  /*5b70*/  BRA `(.L_x_1571) ;  /* 0x0000002c00c87947 */ /* 0x000fea0003800000 */
.L_x_1547:
        /* <DEDUP_REMOVED lines=16> */
[----:B------:R-:W-:Y:S01]  /*5c80*/  LEA R52, P3, R38, UR4, 0x1 ;  /* 0x0000000426347c11 */ /* 0x000fe2000f8608ff */
[----:B------:R-:W-:Y:S01]  /*5c90*/  IMAD.X R39, R99, 0x1, R32, P2 ;  /* 0x0000000163277824 */ /* 0x000fe200010e0620 */
[----:B------:R-:W-:Y:S01]  /*5ca0*/  LEA R56, P2, R36, UR6, 0x1 ;  /* 0x0000000624387c11 */ /* 0x000fe2000f8408ff */
[----:B------:R-:W-:Y:S01]  /*5cb0*/  IMAD.X R37, R109, 0x1, R34, P5 ;  /* 0x000000016d257824 */ /* 0x000fe200028e0622 */
[----:B------:R-:W-:Y:S02]  /*5cc0*/  ISETP.GE.AND P5, PT, R221, R116, PT ;  /* 0x00000074dd00720c */ /* 0x000fe40003fa6270 */
[----:B------:R-:W-:-:S02]  /*5cd0*/  CS2R R42, SRZ ;  /* 0x00000000002a7805 */ /* 0x000fc4000001ff00 */
[----:B------:R-:W-:Y:S02]  /*5ce0*/  LEA.HI.X R53, R38, UR5, R39, 0x1, P3 ;  /* 0x0000000526357c11 */ /* 0x000fe400098f0c27 */
[----:B------:R-:W-:Y:S02]  /*5cf0*/  CS2R R40, SRZ ;  /* 0x0000000000287805 */ /* 0x000fe4000001ff00 */
[----:B------:R-:W-:Y:S02]  /*5d00*/  ISETP.GE.AND P3, PT, R18, R116, PT ;  /* 0x000000741200720c */ /* 0x000fe40003f66270 */
[----:B------:R-:W-:Y:S02]  /*5d10*/  CS2R R38, SRZ ;  /* 0x0000000000267805 */ /* 0x000fe4000001ff00 */
[----:B------:R-:W-:Y:S02]  /*5d20*/  LEA.HI.X R57, R36, UR7, R37, 0x1, P2 ;  /* 0x0000000724397c11 */ /* 0x000fe400090f0c25 */
[----:B------:R-:W-:-:S02]  /*5d30*/  CS2R R36, SRZ ;  /* 0x0000000000247805 */ /* 0x000fc4000001ff00 */
[----:B------:R-:W-:Y:S02]  /*5d40*/  CS2R R50, SRZ ;  /* 0x0000000000327805 */ /* 0x000fe4000001ff00 */
[----:B------:R-:W-:Y:S02]  /*5d50*/  CS2R R48, SRZ ;  /* 0x0000000000307805 */ /* 0x000fe4000001ff00 */
[----:B------:R-:W-:Y:S02]  /*5d60*/  CS2R R46, SRZ ;  /* 0x00000000002e7805 */ /* 0x000fe4000001ff00 */
[----:B------:R-:W-:Y:S01]  /*5d70*/  CS2R R44, SRZ ;  /* 0x00000000002c7805 */ /* 0x000fe2000001ff00 */
[----:B------:R-:W-:Y:S02]  /*5d80*/  ULDC.64 UR8, c[0x0][0x208] ;  /* 0x0000820000087ab9 */ /* 0x000fe40000000a00 */
[----:B------:R0:W5:Y:S04]  /*5d90*/  @!P5 LDG.E.128 R36, desc[UR8][R52.64+0x80] ;  /* 0x000080083424d981 */ /* 0x000168000c1e1d00 */
[----:B------:R0:W5:Y:S04]  /*5da0*/  @!P3 LDG.E.128 R40, desc[UR8][R52.64] ;  /* 0x000000083428b981 */ /* 0x000168000c1e1d00 */
[----:B------:R0:W5:Y:S04]  /*5db0*/  @!P3 LDG.E.128 R48, desc[UR8][R56.64] ;  /* 0x000000083830b981 */ /* 0x000168000c1e1d00 */
[----:B------:R0:W5:Y:S02]  /*5dc0*/  @!P5 LDG.E.128 R44, desc[UR8][R56.64+0x80] ;  /* 0x00008008382cd981 */ /* 0x000164000c1e1d00 */
.L_x_1587:
[----:B------:R-:W-:Y:S05]  /*5dd0*/  BSYNC B1 ;  /* 0x0000000000017941 */ /* 0x000fea0003800000 */
.L_x_1586:
        /* <DEDUP_REMOVED lines=19> */
[----:B------:R-:W-:Y:S02]  /*5f10*/  CS2R R64, SRZ ;  /* 0x0000000000407805 */ /* 0x000fe4000001ff00 */
[----:B------:R-:W-:Y:S02]  /*5f20*/  CS2R R62, SRZ ;  /* 0x00000000003e7805 */ /* 0x000fe4000001ff00 */
[----:B------:R-:W-:Y:S02]  /*5f30*/  IADD3.X R109, R34, R109, R26, P2, P5 ;  /* 0x0000006d226d7210 */ /* 0x000fe400017ea41a */
[----:B------:R-:W-:Y:S02]  /*5f40*/  CS2R R60, SRZ ;  /* 0x00000000003c7805 */ /* 0x000fe4000001ff00 */
[----:B------:R-:W-:Y:S01]  /*5f50*/  LEA R68, P5, R71, UR4, 0x1 ;  /* 0x0000000447447c11 */ /* 0x000fe2000f8a08ff */
[----:B------:R-:W-:Y:S01]  /*5f60*/  ULDC.64 UR8, c[0x0][0x208] ;  /* 0x0000820000087ab9 */ /* 0x000fe20000000a00 */
[----:B------:R-:W-:-:S02]  /*5f70*/  LEA R70, P2, R52, UR6, 0x1 ;  /* 0x0000000634467c11 */ /* 0x000fc4000f8408ff */
[----:B------:R-:W-:Y:S02]  /*5f80*/  LEA.HI.X R69, R71, UR5, R54, 0x1, P5 ;  /* 0x0000000547457c11 */ /* 0x000fe4000a8f0c36 */
[----:B------:R-:W-:Y:S02]  /*5f90*/  CS2R R54, SRZ ;  /* 0x0000000000367805 */ /* 0x000fe4000001ff00 */
[----:B------:R-:W-:Y:S02]  /*5fa0*/  LEA.HI.X R71, R52, UR7, R109, 0x1, P2 ;  /* 0x0000000734477c11 */ /* 0x000fe400090f0c6d */
[----:B------:R-:W-:Y:S02]  /*5fb0*/  CS2R R52, SRZ ;  /* 0x0000000000347805 */ /* 0x000fe4000001ff00 */
[-C--:B------:R-:W-:Y:S02]  /*5fc0*/  ISETP.GE.AND P5, PT, R18, R116.reuse, PT ;  /* 0x000000741200720c */ /* 0x080fe40003fa6270 */
[----:B------:R-:W-:-:S11]  /*5fd0*/  ISETP.GE.AND P2, PT, R221, R116, PT ;  /* 0x00000074dd00720c */ /* 0x000fd60003f46270 */
[----:B------:R0:W5:Y:S04]  /*5fe0*/  @!P5 LDG.E.128 R56, desc[UR8][R68.64] ;  /* 0x000000084438d981 */ /* 0x000168000c1e1d00 */
[----:B------:R0:W5:Y:S04]  /*5ff0*/  @!P2 LDG.E.128 R52, desc[UR8][R68.64+0x80] ;  /* 0x000080084434a981 */ /* 0x000168000c1e1d00 */
[----:B------:R0:W5:Y:S04]  /*6000*/  @!P5 LDG.E.128 R64, desc[UR8][R70.64] ;  /* 0x000000084640d981 */ /* 0x000168000c1e1d00 */
[----:B------:R0:W5:Y:S02]  /*6010*/  @!P2 LDG.E.128 R60, desc[UR8][R70.64+0x80] ;  /* 0x00008008463ca981 */ /* 0x000164000c1e1d00 */
.L_x_1589:
[----:B------:R-:W-:Y:S05]  /*6020*/  BSYNC B1 ;  /* 0x0000000000017941 */ /* 0x000fea0003800000 */
.L_x_1588:
[----:B0-----:R-:W2:Y:S01]  /*6030*/  LDL R68, [R1+0x20] ;  /* 0x0000200001447983 */ /* 0x001ea20000100800 */
[----:B-----5:R-:W-:Y:S02]  /*6040*/  IMAD.MOV.U32 R69, RZ, RZ, R39 ;  /* 0x000000ffff457224 */ /* 0x020fe400078e0027 */
[----:B------:R-:W-:Y:S02]  /*6050*/  IMAD.MOV.U32 R70, RZ, RZ, R42 ;  /* 0x000000ffff467224 */ /* 0x000fe400078e002a */
[----:B------:R-:W-:-:S05]  /*6060*/  IMAD.MOV.U32 R71, RZ, RZ, R43 ;  /* 0x000000ffff477224 */ /* 0x000fca00078e002b */
[----:B------:R-:W-:Y:S02]  /*6070*/  PRMT R123, R70, 0x5410, R71 ;  /* 0x00005410467b7816 */ /* 0x000fe40000000047 */
[----:B--2---:R-:W-:Y:S01]  /*6080*/  R2UR UR4, R68 ;  /* 0x00000000440472ca */ /* 0x004fe200000e0000 */
[----:B------:R-:W-:-:S05]  /*6090*/  IMAD.MOV.U32 R68, RZ, RZ, R38 ;  /* 0x000000ffff447224 */ /* 0x000fca00078e0026 */
[----:B------:R-:W-:Y:S01]  /*60a0*/  PRMT R134, R69, 0x5410, R68 ;  /* 0x0000541045867816 */ /* 0x000fe20000000044 */
[----:B------:R-:W-:Y:S02]  /*60b0*/  IMAD.MOV.U32 R68, RZ, RZ, R36 ;  /* 0x000000ffff447224 */ /* 0x000fe400078e0024 */
[----:B------:R-:W-:-:S04]  /*60c0*/  IMAD.MOV.U32 R69, RZ, RZ, R37 ;  /* 0x000000ffff457224 */ /* 0x000fc800078e0025 */
[----:B------:R-:W-:Y:S01]  /*60d0*/  UISETP.NE.AND UP0, UPT, UR4, 0x3, UPT ;  /* 0x000000030400788c */ /* 0x000fe2000bf05270 */
[----:B------:R-:W-:Y:S01]  /*60e0*/  PRMT R135, R69, 0x5410, R68 ;  /* 0x0000541045877816 */ /* 0x000fe20000000044 */
[----:B------:R-:W-:Y:S02]  /*60f0*/  IMAD.MOV.U32 R68, RZ, RZ, R40 ;  /* 0x000000ffff447224 */ /* 0x000fe400078e0028 */
[----:B------:R-:W-:Y:S02]  /*6100*/  IMAD.MOV.U32 R69, RZ, RZ, R41 ;  /* 0x000000ffff457224 */ /* 0x000fe400078e0029 */
[----:B------:R-:W-:-:S03]  /*6110*/  PLOP3.LUT P2, PT, PT, PT, UP0, 0x80, 0x0 ;  /* 0x000000000000781c */ /* 0x000fc60003f4f008 */
        /* <DEDUP_REMOVED lines=39> */
[----:B------:R-:W-:Y:S06]  /*6390*/  @!P2 BRA `(.L_x_1590) ;  /* 0x000000000004a947 */ /* 0x000fec0003800000 */
[----:B------:R-:W-:Y:S01]  /*63a0*/  BPT.TRAP 0x1 ;  /* 0x000000040000795c */ /* 0x000fe20000300000 */
.L_x_1590:
[----:B------:R-:W-:Y:S01]  /*63b0*/  IMAD R99, R17, 0x8, R16 ;  /* 0x0000000811637824 */ /* 0x000fe200078e0210 */
[----:B------:R-:W-:Y:S01]  /*63c0*/  SHF.L.U32 R109, R236, 0x1f, RZ ;  /* 0x0000001fec6d7819 */ /* 0x000fe200000006ff */
[----:B------:R-:W0:Y:S01]  /*63d0*/  LDC R117, c[0x0][0x2f4] ;  /* 0x0000bd00ff757b82 */ /* 0x000e220000000800 */
[----:B------:R-:W-:Y:S01]  /*63e0*/  BSSY B1, `(.L_x_1591) ;  /* 0x0000004000017945 */ /* 0x000fe20003800000 */
[----:B------:R-:W-:Y:S01]  /*63f0*/  IMAD.MOV.U32 R111, RZ, RZ, R72 ;  /* 0x000000ffff6f7224 */ /* 0x000fe200078e0048 */
[----:B------:R-:W1:Y:S02]  /*6400*/  SYNCS.PHASECHK.TRANS64.TRYWAIT P5, [R99+URZ+0x30890], R109 ;  /* 0x0308906d630075a7 */ /* 0x000e6400080a017f */
[----:B-1----:R-:W-:Y:S05]  /*6410*/  @!P5 BRA `(.L_x_1592) ;  /* 0x00000290002cd947 */ /* 0x002fea0003800000 */
.L_x_2021:
[----:B------:R-:W-:Y:S05]  /*6420*/  BSYNC B1 ;  /* 0x0000000000017941 */ /* 0x000fea0003800000 */
.L_x_1591:
[----:B------:R-:W2:Y:S01]  /*6430*/  LDC.64 R112, c[0x0][0x300] ;  /* 0x0000c000ff707b82 */ /* 0x000ea20000000a00 */
[----:B------:R-:W-:Y:S01]  /*6440*/  BSSY B1, `(.L_x_1593) ;  /* 0x0000118000017945 */ /* 0x000fe20003800000 */
[----:B0-----:R-:W-:-:S03]  /*6450*/  IMAD.IADD R118, R117, 0x1, -R29 ;  /* 0x0000000175767824 */ /* 0x001fc600078e0a1d */
[----:B------:R-:W-:Y:S05]  /*6460*/  @P4 BRA `(.L_x_1594) ;  /* 0x0000001000544947 */ /* 0x000fea0003800000 */
[----:B------:R-:W-:Y:S01]  /*6470*/  ISETP.NE.AND P4, PT, R30, RZ, PT ;  /* 0x000000ff1e00720c */ /* 0x000fe20003f85270 */
[-C--:B--2---:R-:W-:Y:S01]  /*6480*/  IMAD.WIDE.U32 R114, R23, R112.reuse, R110 ;  /* 0x0000007017727225 */ /* 0x084fe200078e006e */
[----:B------:R-:W-:Y:S01]  /*6490*/  SHF.R.S32.HI R68, RZ, 0x1f, R23 ;  /* 0x0000001fff447819 */ /* 0x000fe20000011417 */
[----:B------:R-:W-:Y:S04]  /*64a0*/  BSSY B2, `(.L_x_1595) ;  /* 0x000008a000027945 */ /* 0x000fe80003800000 */
[----:B------:R-:W-:-:S04]  /*64b0*/  IMAD R119, R68, R112, RZ ;  /* 0x0000007044777224 */ /* 0x000fc800078e02ff */
[----:B------:R-:W-:-:S04]  /*64c0*/  IMAD R119, R23, R113, R119 ;  /* 0x0000007117777224 */ /* 0x000fc800078e0277 */
[----:B------:R-:W-:Y:S01]  /*64d0*/  IMAD.IADD R119, R119, 0x1, R115 ;  /* 0x0000000177777824 */ /* 0x000fe200078e0273 */
[----:B------:R-:W-:Y:S06]  /*64e0*/  @!P4 BRA `(.L_x_1596) ;  /* 0x000000080014c947 */ /* 0x000fec0003800000 */
[----:B------:R-:W2:Y:S01]  /*64f0*/  LDL R70, [R1+0x28] ;  /* 0x0000280001467983 */ /* 0x000ea20000100800 */
[----:B------:R-:W-:Y:S01]  /*6500*/  SEL R68, R29, R118, !P0 ;  /* 0x000000761d447207 */ /* 0x000fe20004000000 */
[C---:B------:R-:W-:Y:S01]  /*6510*/  IMAD.SHL.U32 R71, R23.reuse, 0x40, RZ ;  /* 0x0000004017477824 */ /* 0x040fe200078e00ff */
[----:B------:R-:W-:Y:S01]  /*6520*/  ISETP.GE.AND P4, PT, R18, R116, PT ;  /* 0x000000741200720c */ /* 0x000fe20003f86270 */
[----:B------:R-:W-:Y:S01]  /*6530*/  IMAD.SHL.U32 R72, R23, 0x40, RZ ;  /* 0x0000004017487824 */ /* 0x000fe200078e00ff */
[----:B------:R-:W-:Y:S01]  /*6540*/  SHF.R.S32.HI R69, RZ, 0x1f, R68 ;  /* 0x0000001fff457819 */ /* 0x000fe20000011444 */
[----:B------:R-:W-:Y:S01]  /*6550*/  BSSY B3, `(.L_x_1597) ;  /* 0x0000071000037945 */ /* 0x000fe20003800000 */
[----:B------:R-:W-:Y:S02]  /*6560*/  LOP3.LUT R71, R71, 0x1c0, RZ, 0xc0, !PT ;  /* 0x000001c047477812 */ /* 0x000fe400078ec0ff */
[----:B------:R-:W-:Y:S02]  /*6570*/  LEA.HI R68, R69, R68, RZ, 0x4 ;  /* 0x0000004445447211 */ /* 0x000fe400078f20ff */
[----:B------:R-:W-:-:S02]  /*6580*/  SHF.R.U32.HI R71, RZ, 0x3, R71 ;  /* 0x00000003ff477819 */ /* 0x000fc40000011647 */
[----:B------:R-:W-:-:S04]  /*6590*/  LEA.HI.SX32 R68, R68, R35, 0x1c ;  /* 0x0000002344447211 */ /* 0x000fc800078fe2ff */
[----:B------:R-:W-:Y:S01]  /*65a0*/  SHF.R.S32.HI R69, RZ, 0x1f, R68 ;  /* 0x0000001fff457819 */ /* 0x000fe20000011444 */
[----:B------:R-:W-:-:S03]  /*65b0*/  IMAD.SHL.U32 R120, R68, 0x8, RZ ;  /* 0x0000000844787824 */ /* 0x000fc600078e00ff */
[----:B------:R-:W-:Y:S02]  /*65c0*/  LEA.HI R68, R69, R68, RZ, 0x3 ;  /* 0x0000004445447211 */ /* 0x000fe400078f18ff */
[----:B------:R-:W-:-:S03]  /*65d0*/  LOP3.LUT R69, R120, 0x38, RZ, 0xc0, !PT ;  /* 0x0000003878457812 */ /* 0x000fc600078ec0ff */
[----:B------:R-:W-:Y:S01]  /*65e0*/  IMAD.SHL.U32 R68, R68, 0x200, RZ ;  /* 0x0000020044447824 */ /* 0x000fe200078e00ff */
[----:B------:R-:W-:-:S04]  /*65f0*/  LOP3.LUT R69, R69, 0x1c0, R72, 0xf8, !PT ;  /* 0x000001c045457812 */ /* 0x000fc800078ef848 */
[----:B------:R-:W-:Y:S02]  /*6600*/  LOP3.LUT R68, R68, 0x7ffff000, RZ, 0xc0, !PT ;  /* 0x7ffff00044447812 */ /* 0x000fe400078ec0ff */
[----:B------:R-:W-:-:S04]  /*6610*/  LOP3.LUT R69, R69, R71, RZ, 0x3c, !PT ;  /* 0x0000004745457212 */ /* 0x000fc800078e3cff */
[----:B--2---:R-:W-:-:S05]  /*6620*/  IADD3 R68, R69, R68, R70 ;  /* 0x0000004445447210 */ /* 0x004fca0007ffe046 */
[C---:B------:R-:W-:Y:S02]  /*6630*/  IMAD R72, R17.reuse, 0x4000, R68 ;  /* 0x0000400011487824 */ /* 0x040fe400078e0244 */
[----:B------:R-:W-:Y:S02]  /*6640*/  IMAD R68, R17, 0x4000, R6 ;  /* 0x0000400011447824 */ /* 0x000fe400078e0206 */
[--C-:B------:R-:W-:Y:S02]  /*6650*/  IMAD R72, R72, 0x2, R16.reuse ;  /* 0x0000000248487824 */ /* 0x100fe400078e0210 */
[----:B------:R-:W-:-:S04]  /*6660*/  IMAD R68, R68, 0x2, R16 ;  /* 0x0000000244447824 */ /* 0x000fc800078e0210 */
[----:B------:R-:W0:Y:S04]  /*6670*/  LDS.128 R72, [R72+0x20400] ;  /* 0x0204000048487984 */ /* 0x000e280000000c00 */
[----:B------:R-:W2:Y:S01]  /*6680*/  LDS.128 R68, [R68+0x20400] ;  /* 0x0204000044447984 */ /* 0x000ea20000000c00 */
[----:B------:R-:W-:Y:S05]  /*6690*/  @P4 BRA `(.L_x_1598) ;  /* 0x0000000400704947 */ /* 0x000fea0003800000 */
[--C-:B------:R-:W-:Y:S02]  /*66a0*/  SHF.R.U64 R40, R40, 0x10, R41.reuse ;  /* 0x0000001028287819 */ /* 0x100fe40000001229 */
[----:B------:R-:W-:Y:S02]  /*66b0*/  SHF.R.U32.HI R121, RZ, 0x10, R41 ;  /* 0x00000010ff797819 */ /* 0x000fe40000011629 */
[C---:B------:R-:W-:Y:S02]  /*66c0*/  PRMT R40, R122.reuse, 0x5432, R40 ;  /* 0x000054327a287816 */ /* 0x040fe40000000028 */
[----:B------:R-:W-:Y:S02]  /*66d0*/  PRMT R121, R122, 0x5410, R121 ;  /* 0x000054107a797816 */ /* 0x000fe40000000079 */
[----:B------:R-:W-:Y:S02]  /*66e0*/  SHF.R.U32.HI R122, RZ, 0x10, R49 ;  /* 0x00000010ff7a7819 */ /* 0x000fe40000011631 */
[----:B------:R-:W-:-:S02]  /*66f0*/  SHF.R.U64 R41, R42, 0x10, R43 ;  /* 0x000000102a297819 */ /* 0x000fc4000000122b */
[----:B------:R-:W-:Y:S02]  /*6700*/  SHF.R.U32.HI R42, RZ, 0x10, R43 ;  /* 0x00000010ff2a7819 */ /* 0x000fe4000001162b */
[----:B------:R-:W-:Y:S02]  /*6710*/  SHF.R.U64 R43, R48, 0x10, R49 ;  /* 0x00000010302b7819 */ /* 0x000fe40000001231 */
[--C-:B------:R-:W-:Y:S02]  /*6720*/  SHF.R.U64 R48, R50, 0x10, R51.reuse ;  /* 0x0000001032307819 */ /* 0x100fe40000001233 */
[----:B------:R-:W-:Y:S01]  /*6730*/  SHF.R.U32.HI R49, RZ, 0x10, R51 ;  /* 0x00000010ff317819 */ /* 0x000fe20000011633 */
[----:B--2---:R-:W-:Y:S01]  /*6740*/  IMAD.U32 R51, R69, 0x10000, RZ ;  /* 0x0001000045337824 */ /* 0x004fe200078e00ff */
[----:B------:R-:W-:Y:S02]  /*6750*/  PRMT R122, R125, 0x5432, R122 ;  /* 0x000054327d7a7816 */ /* 0x000fe4000000007a */
[----:B------:R-:W-:-:S02]  /*6760*/  PRMT R41, R123, 0x5410, R41 ;  /* 0x000054107b297816 */ /* 0x000fc40000000029 */
[----:B------:R-:W-:Y:S01]  /*6770*/  PRMT R42, R123, 0x5432, R42 ;  /* 0x000054327b2a7816 */ /* 0x000fe2000000002a */
[----:B------:R-:W-:Y:S01]  /*6780*/  IMAD.U32 R123, R122, 0x10000, RZ ;  /* 0x000100007a7b7824 */ /* 0x000fe200078e00ff */
[C---:B------:R-:W-:Y:S02]  /*6790*/  PRMT R48, R124.reuse, 0x5432, R48 ;  /* 0x000054327c307816 */ /* 0x040fe40000000030 */
[----:B------:R-:W-:Y:S01]  /*67a0*/  PRMT R49, R124, 0x5410, R49 ;  /* 0x000054107c317816 */ /* 0x000fe20000000031 */
[----:B0-----:R-:W-:Y:S01]  /*67b0*/  IMAD.U32 R124, R73, 0x10000, RZ ;  /* 0x00010000497c7824 */ /* 0x001fe200078e00ff */
[----:B------:R-:W-:Y:S01]  /*67c0*/  PRMT R43, R125, 0x5410, R43 ;  /* 0x000054107d2b7816 */ /* 0x000fe2000000002b */
[----:B------:R-:W-:Y:S01]  /*67d0*/  IMAD.U32 R125, R121, 0x10000, RZ ;  /* 0x00010000797d7824 */ /* 0x000fe200078e00ff */
[----:B------:R-:W-:Y:S01]  /*67e0*/  LOP3.LUT R122, R122, 0xffff0000, RZ, 0xc0, !PT ;  /* 0xffff00007a7a7812 */ /* 0x000fe200078ec0ff */
[C---:B------:R-:W-:Y:S01]  /*67f0*/  FMUL.FTZ R50, R124.reuse, R123 ;  /* 0x0000007b7c327220 */ /* 0x040fe20000410000 */
[----:B------:R-:W-:Y:S01]  /*6800*/  LOP3.LUT R73, R73, 0xffff0000, RZ, 0xc0, !PT ;  /* 0xffff000049497812 */ /* 0x000fe200078ec0ff */
[----:B------:R-:W-:-:S02]  /*6810*/  FMUL.FTZ R124, R124, R125 ;  /* 0x0000007d7c7c7220 */ /* 0x000fc40000410000 */
[C---:B------:R-:W-:Y:S02]  /*6820*/  FFMA.FTZ R50, R51.reuse, R125, -R50 ;  /* 0x0000007d33327223 */ /* 0x040fe40000010832 */
[----:B------:R-:W-:Y:S01]  /*6830*/  FFMA.FTZ R51, R51, R123, R124 ;  /* 0x0000007b33337223 */ /* 0x000fe2000001007c */
[----:B------:R-:W-:Y:S01]  /*6840*/  LOP3.LUT R123, R121, 0xffff0000, RZ, 0xc0, !PT ;  /* 0xffff0000797b7812 */ /* 0x000fe200078ec0ff */
[----:B------:R-:W-:Y:S01]  /*6850*/  IMAD.U32 R124, R75, 0x10000, RZ ;  /* 0x000100004b7c7824 */ /* 0x000fe200078e00ff */
[----:B------:R-:W-:Y:S01]  /*6860*/  LOP3.LUT R121, R69, 0xffff0000, RZ, 0xc0, !PT ;  /* 0xffff000045797812 */ /* 0x000fe200078ec0ff */
[----:B------:R-:W-:Y:S01]  /*6870*/  FMUL.FTZ R69, R73, R122 ;  /* 0x0000007a49457220 */ /* 0x000fe20000410000 */
[----:B------:R-:W-:Y:S01]  /*6880*/  LOP3.LUT R75, R75, 0xffff0000, RZ, 0xc0, !PT ;  /* 0xffff00004b4b7812 */ /* 0x000fe200078ec0ff */
[-C--:B------:R-:W-:Y:S02]  /*6890*/  FMUL.FTZ R73, R73, R123.reuse ;  /* 0x0000007b49497220 */ /* 0x080fe40000410000 */
[----:B------:R-:W-:Y:S01]  /*68a0*/  FFMA.FTZ R69, R121, R123, -R69 ;  /* 0x0000007b79457223 */ /* 0x000fe20000010845 */
[----:B------:R-:W-:-:S02]  /*68b0*/  IMAD.U32 R123, R49, 0x10000, RZ ;  /* 0x00010000317b7824 */ /* 0x000fc400078e00ff */
[----:B------:R-:W-:Y:S01]  /*68c0*/  FFMA.FTZ R73, R121, R122, R73 ;  /* 0x0000007a79497223 */ /* 0x000fe20000010049 */
[----:B------:R-:W-:Y:S01]  /*68d0*/  IMAD.U32 R122, R71, 0x10000, RZ ;  /* 0x00010000477a7824 */ /* 0x000fe200078e00ff */
[----:B------:R-:W-:Y:S01]  /*68e0*/  LOP3.LUT R49, R49, 0xffff0000, RZ, 0xc0, !PT ;  /* 0xffff000031317812 */ /* 0x000fe200078ec0ff */
[----:B------:R-:W-:Y:S02]  /*68f0*/  IMAD.U32 R121, R42, 0x10000, RZ ;  /* 0x000100002a797824 */ /* 0x000fe400078e00ff */
[----:B------:R-:W-:Y:S01]  /*6900*/  FMUL.FTZ R125, R124, R123 ;  /* 0x0000007b7c7d7220 */ /* 0x000fe20000410000 */
[----:B------:R-:W-:Y:S01]  /*6910*/  F2FP.BF16.F32.PACK_AB R73, R73, R51 ;  /* 0x000000334949723e */ /* 0x000fe200000010ff */
[----:B------:R-:W-:Y:S01]  /*6920*/  IMAD.U32 R51, R43, 0x10000, RZ ;  /* 0x000100002b337824 */ /* 0x000fe200078e00ff */
[----:B------:R-:W-:Y:S01]  /*6930*/  F2FP.BF16.F32.PACK_AB R69, R69, R50 ;  /* 0x000000324545723e */ /* 0x000fe200000010ff */
[-C--:B------:R-:W-:Y:S01]  /*6940*/  FFMA.FTZ R125, R122, R121.reuse, -R125 ;  /* 0x000000797a7d7223 */ /* 0x080fe2000001087d */
[----:B------:R-:W-:Y:S01]  /*6950*/  FMUL.FTZ R121, R124, R121 ;  /* 0x000000797c797220 */ /* 0x000fe20000410000 */
[----:B------:R-:W-:Y:S01]  /*6960*/  IMAD.U32 R50, R68, 0x10000, RZ ;  /* 0x0001000044327824 */ /* 0x000fe200078e00ff */
[----:B------:R-:W-:-:S02]  /*6970*/  LOP3.LUT R43, R43, 0xffff0000, RZ, 0xc0, !PT ;  /* 0xffff00002b2b7812 */ /* 0x000fc400078ec0ff */
[----:B------:R-:W-:Y:S01]  /*6980*/  FFMA.FTZ R122, R122, R123, R121 ;  /* 0x0000007b7a7a7223 */ /* 0x000fe20000010079 */
[----:B------:R-:W-:Y:S02]  /*6990*/  LOP3.LUT R121, R42, 0xffff0000, RZ, 0xc0, !PT ;  /* 0xffff00002a797812 */ /* 0x000fe400078ec0ff */
[----:B------:R-:W-:Y:S01]  /*69a0*/  LOP3.LUT R42, R71, 0xffff0000, RZ, 0xc0, !PT ;  /* 0xffff0000472a7812 */ /* 0x000fe200078ec0ff */
[C---:B------:R-:W-:Y:S01]  /*69b0*/  FMUL.FTZ R71, R75.reuse, R49 ;  /* 0x000000314b477220 */ /* 0x040fe20000410000 */
[----:B------:R-:W-:Y:S01]  /*69c0*/  LOP3.LUT R68, R68, 0xffff0000, RZ, 0xc0, !PT ;  /* 0xffff000044447812 */ /* 0x000fe200078ec0ff */
[-C--:B------:R-:W-:Y:S02]  /*69d0*/  FMUL.FTZ R75, R75, R121.reuse ;  /* 0x000000794b4b7220 */ /* 0x080fe40000410000 */
[----:B------:R-:W-:Y:S01]  /*69e0*/  FFMA.FTZ R71, R42, R121, -R71 ;  /* 0x000000792a477223 */ /* 0x000fe20000010847 */
[----:B------:R-:W-:Y:S02]  /*69f0*/  IMAD.U32 R121, R40, 0x10000, RZ ;  /* 0x0001000028797824 */ /* 0x000fe400078e00ff */
[----:B------:R-:W-:Y:S01]  /*6a00*/  FFMA.FTZ R42, R42, R49, R75 ;  /* 0x000000312a2a7223 */ /* 0x000fe2000001004b */
[----:B------:R-:W-:Y:S01]  /*6a10*/  IMAD.U32 R75, R72, 0x10000, RZ ;  /* 0x00010000484b7824 */ /* 0x000fe200078e00ff */
[----:B------:R-:W-:-:S02]  /*6a20*/  LOP3.LUT R40, R40, 0xffff0000, RZ, 0xc0, !PT ;  /* 0xffff000028287812 */ /* 0x000fc400078ec0ff */
[----:B------:R-:W-:Y:S01]  /*6a30*/  F2FP.BF16.F32.PACK_AB R71, R71, R125 ;  /* 0x0000007d4747723e */ /* 0x000fe200000010ff */
[C---:B------:R-:W-:Y:S01]  /*6a40*/  FMUL.FTZ R49, R75.reuse, R51 ;  /* 0x000000334b317220 */ /* 0x040fe20000410000 */
[-C--:B------:R-:W-:Y:S01]  /*6a50*/  FMUL.FTZ R75, R75, R121.reuse ;  /* 0x000000794b4b7220 */ /* 0x080fe20000410000 */
[----:B------:R-:W-:Y:S02]  /*6a60*/  F2FP.BF16.F32.PACK_AB R42, R42, R122 ;  /* 0x0000007a2a2a723e */ /* 0x000fe400000010ff */
[C---:B------:R-:W-:Y:S01]  /*6a70*/  FFMA.FTZ R49, R50.reuse, R121, -R49 ;  /* 0x0000007932317223 */ /* 0x040fe20000010831 */
[----:B------:R-:W-:Y:S01]  /*6a80*/  FFMA.FTZ R50, R50, R51, R75 ;  /* 0x0000003332327223 */ /* 0x000fe2000001004b */
[----:B------:R-:W-:Y:S01]  /*6a90*/  LOP3.LUT R51, R72, 0xffff0000, RZ, 0xc0, !PT ;  /* 0xffff000048337812 */ /* 0x000fe200078ec0ff */
[----:B------:R-:W-:-:S04]  /*6aa0*/  IMAD.U32 R121, R74, 0x10000, RZ ;  /* 0x000100004a797824 */ /* 0x000fc800078e00ff */
        /* <DEDUP_REMOVED lines=21> */
[----:B------:R-:W-:Y:S02]  /*6c00*/  IMAD.MOV.U32 R68, RZ, RZ, R40 ;  /* 0x000000ffff447224 */ /* 0x000fe400078e0028 */
[----:B------:R-:W-:Y:S01]  /*6c10*/  IMAD.MOV.U32 R72, RZ, RZ, R43 ;  /* 0x000000ffff487224 */ /* 0x000fe200078e002b */
[----:B------:R-:W-:Y:S01]  /*6c20*/  F2FP.BF16.F32.PACK_AB R70, R70, R75 ;  /* 0x0000004b4646723e */ /* 0x000fe200000010ff */
[----:B------:R-:W-:Y:S01]  /*6c30*/  IMAD.MOV.U32 R75, RZ, RZ, R42 ;  /* 0x000000ffff4b7224 */ /* 0x000fe200078e002a */
[----:B------:R-:W-:-:S05]  /*6c40*/  F2FP.BF16.F32.PACK_AB R51, R51, R121 ;  /* 0x000000793333723e */ /* 0x000fca00000010ff */
[----:B------:R-:W-:-:S07]  /*6c50*/  IMAD.MOV.U32 R74, RZ, RZ, R51 ;  /* 0x000000ffff4a7224 */ /* 0x000fce00078e0033 */
.L_x_1598:
[----:B------:R-:W-:Y:S05]  /*6c60*/  BSYNC B3 ;  /* 0x0000000000037941 */ /* 0x000fea0003800000 */
.L_x_1597:
        /* <DEDUP_REMOVED lines=8> */
[----:B------:R-:W-:-:S05]  /*6cf0*/  LEA.HI.X R41, R41, R107, R43, 0x1, P5 ;  /* 0x0000006b29297211 */ /* 0x000fca00028f0c2b */
[----:B--2---:R2:W-:Y:S02]  /*6d00*/  STG.E.128 desc[UR4][R40.64], R68 ;  /* 0x0000004428007986 */ /* 0x0045e4000c101d04 */
[----:B--2---:R-:W-:-:S04]  /*6d10*/  @!P4 LEA R40, P5, R120, R106, 0x1 ;  /* 0x0000006a7828c211 */ /* 0x004fc800078a08ff */
[----:B------:R-:W-:-:S05]  /*6d20*/  @!P4 LEA.HI.X R41, R120, R107, R42, 0x1, P5 ;  /* 0x0000006b7829c211 */ /* 0x000fca00028f0c2a */
[----:B0-----:R0:W-:Y:S04]  /*6d30*/  @!P4 STG.E.128 desc[UR4][R40.64], R72 ;  /* 0x000000482800c986 */ /* 0x0011e8000c101d04 */
.L_x_1596:
[----:B------:R-:W-:Y:S05]  /*6d40*/  BSYNC B2 ;  /* 0x0000000000027941 */ /* 0x000fea0003800000 */
.L_x_1595:
[----:B------:R-:W-:-:S13]  /*6d50*/  ISETP.NE.AND P4, PT, R93, RZ, PT ;  /* 0x000000ff5d00720c */ /* 0x000fda0003f85270 */
[----:B------:R-:W-:Y:S05]  /*6d60*/  @!P4 BRA `(.L_x_1594) ;  /* 0x000000080014c947 */ /* 0x000fea0003800000 */
[----:B------:R-:W2:Y:S01]  /*6d70*/  LDL R42, [R1+0x28] ;  /* 0x00002800012a7983 */ /* 0x000ea20000100800 */
[----:B0-----:R-:W-:Y:S01]  /*6d80*/  SEL R40, R29, R118, !P1 ;  /* 0x000000761d287207 */ /* 0x001fe20004800000 */
[----:B------:R-:W-:Y:S01]  /*6d90*/  IMAD.SHL.U32 R43, R23, 0x40, RZ ;  /* 0x00000040172b7824 */ /* 0x000fe200078e00ff */
        /* <DEDUP_REMOVED lines=24> */
[----:B------:R-:W-:Y:S01]  /*6f20*/  SHF.R.U64 R38, R38, 0x10, R39 ;  /* 0x0000001026267819 */ /* 0x000fe20000001227 */
[----:B0-----:R-:W-:Y:S01]  /*6f30*/  IMAD.U32 R73, R49, 0x10000, RZ ;  /* 0x0001000031497824 */ /* 0x001fe200078e00ff */
[--C-:B------:R-:W-:Y:S01]  /*6f40*/  SHF.R.U32.HI R69, RZ, 0x10, R45.reuse ;  /* 0x00000010ff457819 */ /* 0x100fe2000001162d */
[----:B--2---:R-:W-:Y:S01]  /*6f50*/  IMAD.U32 R71, R41, 0x10000, RZ ;  /* 0x0001000029477824 */ /* 0x004fe200078e00ff */
        /* <DEDUP_REMOVED lines=88> */
.L_x_1600:
[----:B------:R-:W-:Y:S05]  /*74e0*/  BSYNC B2 ;  /* 0x0000000000027941 */ /* 0x000fea0003800000 */
.L_x_1599:
        /* <DEDUP_REMOVED lines=13> */
.L_x_1594:
[----:B------:R-:W-:Y:S05]  /*75c0*/  BSYNC B1 ;  /* 0x0000000000017941 */ /* 0x000fea0003800000 */
.L_x_1593:
[----:B---3--:R-:W-:Y:S02]  /*75d0*/  VIADD R37, R23, 0x20 ;  /* 0x0000002017257836 */ /* 0x008fe40000000000 */
[-C--:B--2---:R-:W-:Y:S02]  /*75e0*/  IMAD R36, R103, R112.reuse, RZ ;  /* 0x0000007067247224 */ /* 0x084fe400078e02ff */
[----:B------:R-:W-:-:S04]  /*75f0*/  IMAD.WIDE.U32 R110, R37, R112, R110 ;  /* 0x00000070256e7225 */ /* 0x000fc800078e006e */
[----:B------:R-:W-:Y:S01]  /*7600*/  IMAD R113, R37, R113, R36 ;  /* 0x0000007125717224 */ /* 0x000fe200078e0224 */
[----:B------:R-:W-:Y:S06]  /*7610*/  @P3 BRA `(.L_x_1571) ;  /* 0x0000001400203947 */ /* 0x000fec0003800000 */
[----:B------:R-:W-:Y:S01]  /*7620*/  ISETP.NE.AND P3, PT, R30, RZ, PT ;  /* 0x000000ff1e00720c */ /* 0x000fe20003f65270 */
[----:B------:R-:W-:Y:S01]  /*7630*/  BSSY B1, `(.L_x_1601) ;  /* 0x000008a000017945 */ /* 0x000fe20003800000 */
[----:B------:R-:W-:-:S11]  /*7640*/  IMAD.IADD R48, R111, 0x1, R113 ;  /* 0x000000016f307824 */ /* 0x000fd600078e0271 */
[----:B------:R-:W-:Y:S05]  /*7650*/  @!P3 BRA `(.L_x_1602) ;  /* 0x00000008001cb947 */ /* 0x000fea0003800000 */
[----:B------:R-:W2:Y:S01]  /*7660*/  LDL R38, [R1+0x24] ;  /* 0x0000240001267983 */ /* 0x000ea20000100800 */
[----:B------:R-:W-:Y:S01]  /*7670*/  SEL R36, R29, R118, !P0 ;  /* 0x000000761d247207 */ /* 0x000fe20004000000 */
[C---:B------:R-:W-:Y:S01]  /*7680*/  VIADD R39, R23.reuse, 0x20 ;  /* 0x0000002017277836 */ /* 0x040fe20000000000 */
[----:B------:R-:W-:Y:S01]  /*7690*/  ISETP.GE.AND P4, PT, R18, R116, PT ;  /* 0x000000741200720c */ /* 0x000fe20003f86270 */
[----:B0-----:R-:W-:Y:S01]  /*76a0*/  VIADD R40, R23, 0x20 ;  /* 0x0000002017287836 */ /* 0x001fe20000000000 */
[----:B------:R-:W-:Y:S01]  /*76b0*/  SHF.R.S32.HI R37, RZ, 0x1f, R36 ;  /* 0x0000001fff257819 */ /* 0x000fe20000011424 */
[----:B------:R-:W-:Y:S01]  /*76c0*/  IMAD.SHL.U32 R39, R39, 0x40, RZ ;  /* 0x0000004027277824 */ /* 0x000fe200078e00ff */
[----:B------:R-:W-:Y:S01]  /*76d0*/  BSSY B2, `(.L_x_1603) ;  /* 0x0000073000027945 */ /* 0x000fe20003800000 */
[----:B------:R-:W-:Y:S01]  /*76e0*/  IMAD.SHL.U32 R40, R40, 0x40, RZ ;  /* 0x0000004028287824 */ /* 0x000fe200078e00ff */
[----:B------:R-:W-:Y:S02]  /*76f0*/  LEA.HI R36, R37, R36, RZ, 0x4 ;  /* 0x0000002425247211 */ /* 0x000fe400078f20ff */
[----:B------:R-:W-:-:S02]  /*7700*/  LOP3.LUT R39, R39, 0x1c0, RZ, 0xc0, !PT ;  /* 0x000001c027277812 */ /* 0x000fc400078ec0ff */
[----:B------:R-:W-:Y:S02]  /*7710*/  LEA.HI.SX32 R36, R36, R35, 0x1c ;  /* 0x0000002324247211 */ /* 0x000fe400078fe2ff */
[----:B------:R-:W-:Y:S02]  /*7720*/  LOP3.LUT R40, R40, 0x1c0, RZ, 0xc0, !PT ;  /* 0x000001c028287812 */ /* 0x000fe400078ec0ff */
[----:B------:R-:W-:Y:S01]  /*7730*/  SHF.R.S32.HI R37, RZ, 0x1f, R36 ;  /* 0x0000001fff257819 */ /* 0x000fe20000011424 */
[----:B------:R-:W-:Y:S01]  /*7740*/  IMAD.SHL.U32 R44, R36, 0x8, RZ ;  /* 0x00000008242c7824 */ /* 0x000fe200078e00ff */
[----:B------:R-:W-:Y:S02]  /*7750*/  SHF.R.U32.HI R39, RZ, 0x3, R39 ;  /* 0x00000003ff277819 */ /* 0x000fe40000011627 */
[----:B------:R-:W-:Y:S02]  /*7760*/  LEA.HI R37, R37, R36, RZ, 0x3 ;  /* 0x0000002425257211 */ /* 0x000fe400078f18ff */
[----:B------:R-:W-:-:S02]  /*7770*/  LOP3.LUT R36, R40, 0x38, R44, 0xf8, !PT ;  /* 0x0000003828247812 */ /* 0x000fc400078ef82c */
[----:B------:R-:W-:Y:S01]  /*7780*/  ISETP.GE.AND P3, PT, R44, R117, PT ;  /* 0x000000752c00720c */ /* 0x000fe20003f66270 */
[----:B------:R-:W-:Y:S01]  /*7790*/  IMAD.SHL.U32 R37, R37, 0x200, RZ ;  /* 0x0000020025257824 */ /* 0x000fe200078e00ff */
[----:B------:R-:W-:-:S04]  /*77a0*/  LOP3.LUT R36, R36, R39, RZ, 0x3c, !PT ;  /* 0x0000002724247212 */ /* 0x000fc800078e3cff */
[----:B------:R-:W-:-:S04]  /*77b0*/  LOP3.LUT R37, R37, 0x7ffff000, RZ, 0xc0, !PT ;  /* 0x7ffff00025257812 */ /* 0x000fc800078ec0ff */
[----:B--2---:R-:W-:Y:S01]  /*77c0*/  IADD3 R36, R36, R37, R38 ;  /* 0x0000002524247210 */ /* 0x004fe20007ffe026 */
[----:B------:R-:W-:-:S04]  /*77d0*/  IMAD R37, R17, 0x4000, R5 ;  /* 0x0000400011257824 */ /* 0x000fc800078e0205 */
[----:B------:R-:W-:Y:S02]  /*77e0*/  IMAD R39, R17, 0x4000, R36 ;  /* 0x0000400011277824 */ /* 0x000fe400078e0224 */
[--C-:B------:R-:W-:Y:S02]  /*77f0*/  IMAD R37, R37, 0x2, R16.reuse ;  /* 0x0000000225257824 */ /* 0x100fe400078e0210 */
[----:B------:R-:W-:-:S04]  /*7800*/  IMAD R40, R39, 0x2, R16 ;  /* 0x0000000227287824 */ /* 0x000fc800078e0210 */
[----:B------:R-:W0:Y:S04]  /*7810*/  LDS.128 R36, [R37+0x20400] ;  /* 0x0204000025247984 */ /* 0x000e280000000c00 */
[----:B------:R-:W2:Y:S01]  /*7820*/  LDS.128 R40, [R40+0x20400] ;  /* 0x0204000028287984 */ /* 0x000ea20000000c00 */
[----:B------:R-:W-:Y:S05]  /*7830*/  @P4 BRA `(.L_x_1604) ;  /* 0x0000000400704947 */ /* 0x000fea0003800000 */
[----:B------:R-:W-:Y:S01]  /*7840*/  SHF.R.U32.HI R46, RZ, 0x10, R65 ;  /* 0x00000010ff2e7819 */ /* 0x000fe20000011641 */
[----:B--2---:R-:W-:Y:S01]  /*7850*/  IMAD.U32 R51, R41, 0x10000, RZ ;  /* 0x0001000029337824 */ /* 0x004fe200078e00ff */
[----:B------:R-:W-:Y:S01]  /*7860*/  SHF.R.U32.HI R50, RZ, 0x10, R57 ;  /* 0x00000010ff327819 */ /* 0x000fe20000011639 */
[----:B0-----:R-:W-:Y:S01]  /*7870*/  IMAD.U32 R45, R37, 0x10000, RZ ;  /* 0x00010000252d7824 */ /* 0x001fe200078e00ff */
[----:B------:R-:W-:Y:S01]  /*7880*/  PRMT R47, R133, 0x5432, R46 ;  /* 0x00005432852f7816 */ /* 0x000fe2000000002e */
[----:B------:R-:W-:Y:S01]  /*7890*/  IMAD.U32 R70, R43, 0x10000, RZ ;  /* 0x000100002b467824 */ /* 0x000fe200078e00ff */
[----:B------:R-:W-:Y:S02]  /*78a0*/  PRMT R50, R131, 0x5432, R50 ;  /* 0x0000543283327816 */ /* 0x000fe40000000032 */
        /* <DEDUP_REMOVED lines=9> */
[----:B------:R-:W-:Y:S01]  /*7940*/  FFMA.FTZ R46, R45, R46, -R68 ;  /* 0x0000002e2d2e7223 */ /* 0x000fe20000010844 */
[----:B------:R-:W-:Y:S01]  /*7950*/  PRMT R64, R133, 0x5410, R64 ;  /* 0x0000541085407816 */ /* 0x000fe20000000040 */
[----:B------:R-:W-:Y:S01]  /*7960*/  FFMA.FTZ R45, R45, R49, R51 ;  /* 0x000000312d2d7223 */ /* 0x000fe20000010033 */
[----:B------:R-:W-:Y:S01]  /*7970*/  LOP3.LUT R49, R41, 0xffff0000, RZ, 0xc0, !PT ;  /* 0xffff000029317812 */ /* 0x000fe200078ec0ff */
[----:B------:R-:W-:Y:S01]  /*7980*/  IMAD.U32 R57, R40, 0x10000, RZ ;  /* 0x0001000028397824 */ /* 0x000fe200078e00ff */
[----:B------:R-:W-:-:S03]  /*7990*/  PRMT R56, R131, 0x5410, R56 ;  /* 0x0000541083387816 */ /* 0x000fc60000000038 */
[C---:B------:R-:W-:Y:S01]  /*79a0*/  FMUL.FTZ R41, R49.reuse, R47 ;  /* 0x0000002f31297220 */ /* 0x040fe20000410000 */
[----:B------:R-:W-:-:S03]  /*79b0*/  FMUL.FTZ R49, R49, R50 ;  /* 0x0000003231317220 */ /* 0x000fc60000410000 */
[C---:B------:R-:W-:Y:S01]  /*79c0*/  FFMA.FTZ R41, R37.reuse, R50, -R41 ;  /* 0x0000003225297223 */ /* 0x040fe20000010829 */
[----:B------:R-:W-:Y:S01]  /*79d0*/  FFMA.FTZ R37, R37, R47, R49 ;  /* 0x0000002f25257223 */ /* 0x000fe20000010031 */
[----:B------:R-:W-:Y:S01]  /*79e0*/  SHF.R.U32.HI R49, RZ, 0x10, R67 ;  /* 0x00000010ff317819 */ /* 0x000fe20000011643 */
[C---:B------:R-:W-:Y:S01]  /*79f0*/  IMAD.U32 R50, R39.reuse, 0x10000, RZ ;  /* 0x0001000027327824 */ /* 0x040fe200078e00ff */
[----:B------:R-:W-:Y:S02]  /*7a00*/  SHF.R.U32.HI R47, RZ, 0x10, R59 ;  /* 0x00000010ff2f7819 */ /* 0x000fe4000001163b */
[----:B------:R-:W-:Y:S02]  /*7a10*/  PRMT R49, R132, 0x5432, R49 ;  /* 0x0000543284317816 */ /* 0x000fe40000000031 */
[----:B------:R-:W-:Y:S02]  /*7a20*/  PRMT R47, R130, 0x5432, R47 ;  /* 0x00005432822f7816 */ /* 0x000fe4000000002f */
[----:B------:R-:W-:Y:S01]  /*7a30*/  LOP3.LUT R39, R39, 0xffff0000, RZ, 0xc0, !PT ;  /* 0xffff000027277812 */ /* 0x000fe200078ec0ff */
[C---:B------:R-:W-:Y:S01]  /*7a40*/  IMAD.U32 R51, R49.reuse, 0x10000, RZ ;  /* 0x0001000031337824 */ /* 0x040fe200078e00ff */
[----:B------:R-:W-:Y:S01]  /*7a50*/  LOP3.LUT R49, R49, 0xffff0000, RZ, 0xc0, !PT ;  /* 0xffff000031317812 */ /* 0x000fe200078ec0ff */
[C---:B------:R-:W-:Y:S01]  /*7a60*/  IMAD.U32 R68, R47.reuse, 0x10000, RZ ;  /* 0x000100002f447824 */ /* 0x040fe200078e00ff */
[----:B------:R-:W-:Y:S01]  /*7a70*/  LOP3.LUT R47, R47, 0xffff0000, RZ, 0xc0, !PT ;  /* 0xffff00002f2f7812 */ /* 0x000fe200078ec0ff */
[-C--:B------:R-:W-:Y:S01]  /*7a80*/  FMUL.FTZ R69, R70, R51.reuse ;  /* 0x0000003346457220 */ /* 0x080fe20000410000 */
[----:B------:R-:W-:Y:S01]  /*7a90*/  SHF.R.U64 R67, R66, 0x10, R67 ;  /* 0x0000001042437819 */ /* 0x000fe20000001243 */
[-C--:B------:R-:W-:Y:S01]  /*7aa0*/  FMUL.FTZ R70, R70, R68.reuse ;  /* 0x0000004446467220 */ /* 0x080fe20000410000 */
[----:B------:R-:W-:Y:S01]  /*7ab0*/  SHF.R.U64 R59, R58, 0x10, R59 ;  /* 0x000000103a3b7819 */ /* 0x000fe2000000123b */
[----:B------:R-:W-:Y:S01]  /*7ac0*/  FFMA.FTZ R69, R50, R68, -R69 ;  /* 0x0000004432457223 */ /* 0x000fe20000010845 */
[----:B------:R-:W-:Y:S01]  /*7ad0*/  PRMT R132, R132, 0x5410, R67 ;  /* 0x0000541084847816 */ /* 0x000fe20000000043 */
[----:B------:R-:W-:Y:S01]  /*7ae0*/  FFMA.FTZ R70, R50, R51, R70 ;  /* 0x0000003332467223 */ /* 0x000fe20000010046 */
[----:B------:R-:W-:-:S02]  /*7af0*/  LOP3.LUT R50, R43, 0xffff0000, RZ, 0xc0, !PT ;  /* 0xffff00002b327812 */ /* 0x000fc400078ec0ff */
[----:B------:R-:W-:Y:S01]  /*7b00*/  PRMT R130, R130, 0x5410, R59 ;  /* 0x0000541082827816 */ /* 0x000fe2000000003b */
[C---:B------:R-:W-:Y:S01]  /*7b10*/  IMAD.U32 R58, R132.reuse, 0x10000, RZ ;  /* 0x00010000843a7824 */ /* 0x040fe200078e00ff */
[----:B------:R-:W-:Y:S01]  /*7b20*/  LOP3.LUT R59, R132, 0xffff0000, RZ, 0xc0, !PT ;  /* 0xffff0000843b7812 */ /* 0x000fe200078ec0ff */
[C---:B------:R-:W-:Y:S01]  /*7b30*/  FMUL.FTZ R43, R50.reuse, R49 ;  /* 0x00000031322b7220 */ /* 0x040fe20000410000 */
[-C--:B------:R-:W-:Y:S01]  /*7b40*/  FMUL.FTZ R50, R50, R47.reuse ;  /* 0x0000002f32327220 */ /* 0x080fe20000410000 */
[----:B------:R-:W-:Y:S02]  /*7b50*/  F2FP.BF16.F32.PACK_AB R41, R41, R46 ;  /* 0x0000002e2929723e */ /* 0x000fe400000010ff */
[C---:B------:R-:W-:Y:S01]  /*7b60*/  FFMA.FTZ R43, R39.reuse, R47, -R43 ;  /* 0x0000002f272b7223 */ /* 0x040fe2000001082b */
[----:B------:R-:W-:Y:S01]  /*7b70*/  FFMA.FTZ R50, R39, R49, R50 ;  /* 0x0000003127327223 */ /* 0x000fe20000010032 */
[----:B------:R-:W-:Y:S01]  /*7b80*/  IMAD.U32 R47, R64, 0x10000, RZ ;  /* 0x00010000402f7824 */ /* 0x000fe200078e00ff */
[----:B------:R-:W-:Y:S01]  /*7b90*/  F2FP.BF16.F32.PACK_AB R45, R37, R45 ;  /* 0x0000002d252d723e */ /* 0x000fe200000010ff */
[C---:B------:R-:W-:Y:S01]  /*7ba0*/  IMAD.U32 R49, R56.reuse, 0x10000, RZ ;  /* 0x0001000038317824 */ /* 0x040fe200078e00ff */
[----:B------:R-:W-:Y:S01]  /*7bb0*/  LOP3.LUT R56, R56, 0xffff0000, RZ, 0xc0, !PT ;  /* 0xffff000038387812 */ /* 0x000fe200078ec0ff */
[----:B------:R-:W-:Y:S01]  /*7bc0*/  FMUL.FTZ R51, R57, R47 ;  /* 0x0000002f39337220 */ /* 0x000fe20000410000 */
[----:B------:R-:W-:-:S02]  /*7bd0*/  IMAD.U32 R39, R36, 0x10000, RZ ;  /* 0x0001000024277824 */ /* 0x000fc400078e00ff */
[----:B------:R-:W-:Y:S01]  /*7be0*/  FMUL.FTZ R57, R57, R49 ;  /* 0x0000003139397220 */ /* 0x000fe20000410000 */
[----:B------:R-:W-:Y:S01]  /*7bf0*/  F2FP.BF16.F32.PACK_AB R43, R43, R69 ;  /* 0x000000452b2b723e */ /* 0x000fe200000010ff */
[----:B------:R-:W-:Y:S02]  /*7c00*/  IMAD.MOV.U32 R37, RZ, RZ, R41 ;  /* 0x000000ffff257224 */ /* 0x000fe400078e0029 */
[C---:B------:R-:W-:Y:S01]  /*7c10*/  FFMA.FTZ R51, R39.reuse, R49, -R51 ;  /* 0x0000003127337223 */ /* 0x040fe20000010833 */
[----:B------:R-:W-:Y:S01]  /*7c20*/  FFMA.FTZ R57, R39, R47, R57 ;  /* 0x0000002f27397223 */ /* 0x000fe20000010039 */
[----:B------:R-:W-:Y:S01]  /*7c30*/  LOP3.LUT R39, R40, 0xffff0000, RZ, 0xc0, !PT ;  /* 0xffff000028277812 */ /* 0x000fe200078ec0ff */
[----:B------:R-:W-:Y:S01]  /*7c40*/  IMAD.MOV.U32 R41, RZ, RZ, R45 ;  /* 0x000000ffff297224 */ /* 0x000fe200078e002d */
[----:B------:R-:W-:Y:S02]  /*7c50*/  LOP3.LUT R40, R64, 0xffff0000, RZ, 0xc0, !PT ;  /* 0xffff000040287812 */ /* 0x000fe400078ec0ff */
[----:B------:R-:W-:-:S02]  /*7c60*/  LOP3.LUT R47, R36, 0xffff0000, RZ, 0xc0, !PT ;  /* 0xffff0000242f7812 */ /* 0x000fc400078ec0ff */
[----:B------:R-:W-:Y:S01]  /*7c70*/  F2FP.BF16.F32.PACK_AB R50, R50, R70 ;  /* 0x000000463232723e */ /* 0x000fe200000010ff */
[C---:B------:R-:W-:Y:S01]  /*7c80*/  FMUL.FTZ R36, R39.reuse, R40 ;  /* 0x0000002827247220 */ /* 0x040fe20000410000 */
[----:B------:R-:W-:-:S03]  /*7c90*/  FMUL.FTZ R39, R39, R56 ;  /* 0x0000003827277220 */ /* 0x000fc60000410000 */
[C---:B------:R-:W-:Y:S01]  /*7ca0*/  FFMA.FTZ R36, R47.reuse, R56, -R36 ;  /* 0x000000382f247223 */ /* 0x040fe20000010824 */
[----:B------:R-:W-:Y:S01]  /*7cb0*/  FFMA.FTZ R40, R47, R40, R39 ;  /* 0x000000282f287223 */ /* 0x000fe20000010027 */
[C---:B------:R-:W-:Y:S01]  /*7cc0*/  IMAD.U32 R39, R42.reuse, 0x10000, RZ ;  /* 0x000100002a277824 */ /* 0x040fe200078e00ff */
[----:B------:R-:W-:Y:S01]  /*7cd0*/  LOP3.LUT R42, R42, 0xffff0000, RZ, 0xc0, !PT ;  /* 0xffff00002a2a7812 */ /* 0x000fe200078ec0ff */
[----:B------:R-:W-:Y:S01]  /*7ce0*/  IMAD.U32 R56, R130, 0x10000, RZ ;  /* 0x0001000082387824 */ /* 0x000fe200078e00ff */
[----:B------:R-:W-:Y:S01]  /*7cf0*/  F2FP.BF16.F32.PACK_AB R36, R36, R51 ;  /* 0x000000332424723e */ /* 0x000fe200000010ff */
[C---:B------:R-:W-:Y:S02]  /*7d00*/  IMAD.U32 R47, R38.reuse, 0x10000, RZ ;  /* 0x00010000262f7824 */ /* 0x040fe400078e00ff */
[C---:B------:R-:W-:Y:S01]  /*7d10*/  FMUL.FTZ R64, R39.reuse, R58 ;  /* 0x0000003a27407220 */ /* 0x040fe20000410000 */
[-C--:B------:R-:W-:Y:S01]  /*7d20*/  FMUL.FTZ R49, R39, R56.reuse ;  /* 0x0000003827317220 */ /* 0x080fe20000410000 */
[----:B------:R-:W-:Y:S01]  /*7d30*/  LOP3.LUT R38, R38, 0xffff0000, RZ, 0xc0, !PT ;  /* 0xffff000026267812 */ /* 0x000fe200078ec0ff */
[----:B------:R-:W-:Y:S01]  /*7d40*/  FMUL.FTZ R65, R42, R59 ;  /* 0x0000003b2a417220 */ /* 0x000fe20000410000 */
[C---:B------:R-:W-:Y:S01]  /*7d50*/  FFMA.FTZ R39, R47.reuse, R56, -R64 ;  /* 0x000000382f277223 */ /* 0x040fe20000010840 */
[----:B------:R-:W-:Y:S01]  /*7d60*/  FFMA.FTZ R47, R47, R58, R49 ;  /* 0x0000003a2f2f7223 */ /* 0x000fe20000010031 */
[----:B------:R-:W-:-:S02]  /*7d70*/  LOP3.LUT R49, R130, 0xffff0000, RZ, 0xc0, !PT ;  /* 0xffff000082317812 */ /* 0x000fc400078ec0ff */
[----:B------:R-:W-:-:S03]  /*7d80*/  F2FP.BF16.F32.PACK_AB R40, R40, R57 ;  /* 0x000000392828723e */ /* 0x000fc600000010ff */
[-C--:B------:R-:W-:Y:S01]  /*7d90*/  FMUL.FTZ R56, R42, R49.reuse ;  /* 0x000000312a387220 */ /* 0x080fe20000410000 */
[----:B------:R-:W-:-:S03]  /*7da0*/  FFMA.FTZ R42, R38, R49, -R65 ;  /* 0x00000031262a7223 */ /* 0x000fc60000010841 */
[----:B------:R-:W-:Y:S02]  /*7db0*/  FFMA.FTZ R56, R38, R59, R56 ;  /* 0x0000003b26387223 */ /* 0x000fe40000010038 */
[----:B------:R-:W-:Y:S01]  /*7dc0*/  F2FP.BF16.F32.PACK_AB R38, R42, R39 ;  /* 0x000000272a26723e */ /* 0x000fe200000010ff */
[----:B------:R-:W-:Y:S02]  /*7dd0*/  IMAD.MOV.U32 R39, RZ, RZ, R43 ;  /* 0x000000ffff277224 */ /* 0x000fe400078e002b */
[----:B------:R-:W-:Y:S01]  /*7de0*/  F2FP.BF16.F32.PACK_AB R42, R56, R47 ;  /* 0x0000002f382a723e */ /* 0x000fe200000010ff */
[----:B------:R-:W-:-:S07]  /*7df0*/  IMAD.MOV.U32 R43, RZ, RZ, R50 ;  /* 0x000000ffff2b7224 */ /* 0x000fce00078e0032 */
.L_x_1604:
[----:B------:R-:W-:Y:S05]  /*7e00*/  BSYNC B2 ;  /* 0x0000000000027941 */ /* 0x000fea0003800000 */
.L_x_1603:
[----:B------:R-:W-:Y:S01]  /*7e10*/  IADD3 R45, P4, P5, R88, R110, R90 ;  /* 0x0000006e582d7210 */ /* 0x000fe20007d9e05a */
[----:B------:R-:W-:Y:S01]  /*7e20*/  ULDC.64 UR4, c[0x0][0x208] ;  /* 0x0000820000047ab9 */ /* 0x000fe20000000a00 */
[----:B------:R-:W-:Y:S02]  /*7e30*/  @!P3 SHF.R.S32.HI R49, RZ, 0x1f, R44 ;  /* 0x0000001fff31b819 */ /* 0x000fe4000001142c */
[----:B------:R-:W-:Y:S02]  /*7e40*/  IADD3.X R56, R0, R48, R96, P4, P5 ;  /* 0x0000003000387210 */ /* 0x000fe400027ea460 */
[----:B------:R-:W-:-:S04]  /*7e50*/  @!P3 IADD3 R47, P4, P5, R88, R110, R44 ;  /* 0x0000006e582fb210 */ /* 0x000fc80007d9e02c */
[----:B------:R-:W-:Y:S02]  /*7e60*/  @!P3 IADD3.X R50, R0, R48, R49, P4, P5 ;  /* 0x000000300032b210 */ /* 0x000fe400027ea431 */
[-C--:B------:R-:W-:Y:S02]  /*7e70*/  LEA R44, P4, R45, R106.reuse, 0x1 ;  /* 0x0000006a2d2c7211 */ /* 0x080fe400078808ff */
[----:B------:R-:W-:Y:S02]  /*7e80*/  @!P3 LEA R46, P5, R47, R106, 0x1 ;  /* 0x0000006a2f2eb211 */ /* 0x000fe400078a08ff */
[-C--:B------:R-:W-:Y:S02]  /*7e90*/  LEA.HI.X R45, R45, R107.reuse, R56, 0x1, P4 ;  /* 0x0000006b2d2d7211 */ /* 0x080fe400020f0c38 */
[----:B------:R-:W-:-:S03]  /*7ea0*/  @!P3 LEA.HI.X R47, R47, R107, R50, 0x1, P5 ;  /* 0x0000006b2f2fb211 */ /* 0x000fc600028f0c32 */
[----:B0-----:R3:W-:Y:S04]  /*7eb0*/  STG.E.128 desc[UR4][R44.64], R36 ;  /* 0x000000242c007986 */ /* 0x0017e8000c101d04 */
[----:B--2---:R3:W-:Y:S02]  /*7ec0*/  @!P3 STG.E.128 desc[UR4][R46.64], R40 ;  /* 0x000000282e00b986 */ /* 0x0047e4000c101d04 */
.L_x_1602:
[----:B------:R-:W-:Y:S05]  /*7ed0*/  BSYNC B1 ;  /* 0x0000000000017941 */ /* 0x000fea0003800000 */
.L_x_1601:
[----:B------:R-:W-:-:S13]  /*7ee0*/  ISETP.NE.AND P3, PT, R93, RZ, PT ;  /* 0x000000ff5d00720c */ /* 0x000fda0003f65270 */
[----:B------:R-:W-:Y:S05]  /*7ef0*/  @!P3 BRA `(.L_x_1571) ;  /* 0x0000000800e8b947 */ /* 0x000fea0003800000 */
[----:B---3--:R-:W2:Y:S01]  /*7f00*/  LDL R38, [R1+0x24] ;  /* 0x0000240001267983 */ /* 0x008ea20000100800 */
[----:B------:R-:W-:Y:S01]  /*7f10*/  SEL R118, R29, R118, !P1 ;  /* 0x000000761d767207 */ /* 0x000fe20004800000 */
[C---:B------:R-:W-:Y:S01]  /*7f20*/  VIADD R39, R23.reuse, 0x20 ;  /* 0x0000002017277836 */ /* 0x040fe20000000000 */
[----:B------:R-:W-:Y:S01]  /*7f30*/  IADD3 R45, P3, P4, R88, R110, R92 ;  /* 0x0000006e582d7210 */ /* 0x000fe20007c7e05c */
[----:B------:R-:W-:Y:S01]  /*7f40*/  VIADD R36, R23, 0x20 ;  /* 0x0000002017247836 */ /* 0x000fe20000000000 */
[----:B------:R-:W-:Y:S01]  /*7f50*/  SHF.R.S32.HI R37, RZ, 0x1f, R118 ;  /* 0x0000001fff257819 */ /* 0x000fe20000011476 */
[----:B------:R-:W-:Y:S01]  /*7f60*/  IMAD.SHL.U32 R39, R39, 0x40, RZ ;  /* 0x0000004027277824 */ /* 0x000fe200078e00ff */
[----:B------:R-:W-:Y:S01]  /*7f70*/  IADD3.X R46, R0, R48, R97, P3, P4 ;  /* 0x00000030002e7210 */ /* 0x000fe20001fe8461 */
[----:B------:R-:W-:Y:S01]  /*7f80*/  IMAD.SHL.U32 R36, R36, 0x40, RZ ;  /* 0x0000004024247824 */ /* 0x000fe200078e00ff */
[----:B------:R-:W-:Y:S01]  /*7f90*/  LEA.HI R118, R37, R118, RZ, 0x4 ;  /* 0x0000007625767211 */ /* 0x000fe200078f20ff */
[----:B------:R-:W-:Y:S01]  /*7fa0*/  BSSY B1, `(.L_x_1605) ;  /* 0x0000074000017945 */ /* 0x000fe20003800000 */
        /* <DEDUP_REMOVED lines=10> */
[----:B------:R-:W-:Y:S02]  /*8050*/  LOP3.LUT R36, R36, R39, RZ, 0x3c, !PT ;  /* 0x0000002724247212 */ /* 0x000fe400078e3cff */
[----:B------:R-:W-:Y:S02]  /*8060*/  LEA R44, P3, R45, R106, 0x1 ;  /* 0x0000006a2d2c7211 */ /* 0x000fe400078608ff */
[----:B------:R-:W-:Y:S02]  /*8070*/  LOP3.LUT R37, R37, 0x7ffff000, RZ, 0xc0, !PT ;  /* 0x7ffff00025257812 */ /* 0x000fe400078ec0ff */
[----:B------:R-:W-:Y:S02]  /*8080*/  LEA.HI.X R45, R45, R107, R46, 0x1, P3 ;  /* 0x0000006b2d2d7211 */ /* 0x000fe400018f0c2e */
[----:B--2---:R-:W-:Y:S01]  /*8090*/  IADD3 R36, R36, R37, R38 ;  /* 0x0000002524247210 */ /* 0x004fe20007ffe026 */
[----:B------:R-:W-:-:S04]  /*80a0*/  IMAD R37, R17, 0x4000, R7 ;  /* 0x0000400011257824 */ /* 0x000fc800078e0207 */
[----:B------:R-:W-:Y:S02]  /*80b0*/  IMAD R39, R17, 0x4000, R36 ;  /* 0x0000400011277824 */ /* 0x000fe400078e0224 */
[--C-:B------:R-:W-:Y:S02]  /*80c0*/  IMAD R37, R37, 0x2, R16.reuse ;  /* 0x0000000225257824 */ /* 0x100fe400078e0210 */
[----:B0-----:R-:W-:-:S04]  /*80d0*/  IMAD R40, R39, 0x2, R16 ;  /* 0x0000000227287824 */ /* 0x001fc800078e0210 */
[----:B------:R-:W0:Y:S04]  /*80e0*/  LDS.128 R36, [R37+0x20400] ;  /* 0x0204000025247984 */ /* 0x000e280000000c00 */
[----:B------:R-:W2:Y:S01]  /*80f0*/  LDS.128 R40, [R40+0x20400] ;  /* 0x0204000028287984 */ /* 0x000ea20000000c00 */
[----:B------:R-:W-:Y:S05]  /*8100*/  @P4 BRA `(.L_x_1606) ;  /* 0x0000000400744947 */ /* 0x000fea0003800000 */
[--C-:B------:R-:W-:Y:S01]  /*8110*/  SHF.R.U64 R50, R60, 0x10, R61.reuse ;  /* 0x000000103c327819 */ /* 0x100fe2000000123d */
[----:B0-----:R-:W-:Y:S01]  /*8120*/  IMAD.U32 R58, R39, 0x10000, RZ ;  /* 0x00010000273a7824 */ /* 0x001fe200078e00ff */
[----:B------:R-:W-:Y:S01]  /*8130*/  SHF.R.U32.HI R60, RZ, 0x10, R61 ;  /* 0x00000010ff3c7819 */ /* 0x000fe2000001163d */
[----:B--2---:R-:W-:Y:S01]  /*8140*/  IMAD.U32 R61, R41, 0x10000, RZ ;  /* 0x00010000293d7824 */ /* 0x004fe200078e00ff */
[--C-:B------:R-:W-:Y:S01]  /*8150*/  SHF.R.U64 R49, R52, 0x10, R53.reuse ;  /* 0x0000001034317819 */ /* 0x100fe20000001235 */
[----:B------:R-:W-:Y:S01]  /*8160*/  IMAD.U32 R52, R37, 0x10000, RZ ;  /* 0x0001000025347824 */ /* 0x000fe200078e00ff */
[----:B------:R-:W-:Y:S01]  /*8170*/  SHF.R.U32.HI R53, RZ, 0x10, R53 ;  /* 0x00000010ff357819 */ /* 0x000fe20000011635 */
[----:B------:R-:W-:Y:S01]  /*8180*/  IMAD.U32 R57, R38, 0x10000, RZ ;  /* 0x0001000026397824 */ /* 0x000fe200078e00ff */
[----:B------:R-:W-:Y:S02]  /*8190*/  PRMT R60, R127, 0x5432, R60 ;  /* 0x000054327f3c7816 */ /* 0x000fe4000000003c */
[----:B------:R-:W-:-:S02]  /*81a0*/  PRMT R49, R128, 0x5432, R49 ;  /* 0x0000543280317816 */ /* 0x000fc40000000031 */
[----:B------:R-:W-:Y:S01]  /*81b0*/  PRMT R128, R128, 0x5410, R53 ;  /* 0x0000541080807816 */ /* 0x000fe20000000035 */
[----:B------:R-:W-:Y:S01]  /*81c0*/  IMAD.U32 R64, R60, 0x10000, RZ ;  /* 0x000100003c407824 */ /* 0x000fe200078e00ff */
[----:B------:R-:W-:Y:S01]  /*81d0*/  SHF.R.U64 R51, R62, 0x10, R63 ;  /* 0x000000103e337819 */ /* 0x000fe2000000123f */
[----:B------:R-:W-:Y:S01]  /*81e0*/  IMAD.U32 R62, R43, 0x10000, RZ ;  /* 0x000100002b3e7824 */ /* 0x000fe200078e00ff */
[----:B------:R-:W-:Y:S01]  /*81f0*/  PRMT R127, R127, 0x5410, R50 ;  /* 0x000054107f7f7816 */ /* 0x000fe20000000032 */
[----:B------:R-:W-:Y:S01]  /*8200*/  IMAD.U32 R50, R128, 0x10000, RZ ;  /* 0x0001000080327824 */ /* 0x000fe200078e00ff */
[----:B------:R-:W-:Y:S01]  /*8210*/  SHF.R.U64 R46, R54, 0x10, R55 ;  /* 0x00000010362e7819 */ /* 0x000fe20000001237 */
[C---:B------:R-:W-:Y:S01]  /*8220*/  FMUL.FTZ R53, R61.reuse, R64 ;  /* 0x000000403d357220 */ /* 0x040fe20000410000 */
[----:B------:R-:W-:Y:S01]  /*8230*/  SHF.R.U32.HI R63, RZ, 0x10, R63 ;  /* 0x00000010ff3f7819 */ /* 0x000fe2000001163f */
[-C--:B------:R-:W-:Y:S01]  /*8240*/  FMUL.FTZ R61, R61, R50.reuse ;  /* 0x000000323d3d7220 */ /* 0x080fe20000410000 */
[----:B------:R-:W-:Y:S01]  /*8250*/  SHF.R.U32.HI R54, RZ, 0x10, R55 ;  /* 0x00000010ff367819 */ /* 0x000fe20000011637 */
[C---:B------:R-:W-:Y:S01]  /*8260*/  FFMA.FTZ R50, R52.reuse, R50, -R53 ;  /* 0x0000003234327223 */ /* 0x040fe20000010835 */
[----:B------:R-:W-:Y:S01]  /*8270*/  PRMT R46, R129, 0x5432, R46 ;  /* 0x00005432812e7816 */ /* 0x000fe2000000002e */
[----:B------:R-:W-:Y:S01]  /*8280*/  FFMA.FTZ R52, R52, R64, R61 ;  /* 0x0000004034347223 */ /* 0x000fe2000001003d */
[----:B------:R-:W-:-:S02]  /*8290*/  PRMT R63, R126, 0x5432, R63 ;  /* 0x000054327e3f7816 */ /* 0x000fc4000000003f */
[----:B------:R-:W-:Y:S01]  /*82a0*/  LOP3.LUT R56, R41, 0xffff0000, RZ, 0xc0, !PT ;  /* 0xffff000029387812 */ /* 0x000fe200078ec0ff */
[----:B------:R-:W-:Y:S01]  /*82b0*/  IMAD.U32 R41, R40, 0x10000, RZ ;  /* 0x0001000028297824 */ /* 0x000fe200078e00ff */
[----:B------:R-:W-:Y:S01]  /*82c0*/  PRMT R129, R129, 0x5410, R54 ;  /* 0x0000541081817816 */ /* 0x000fe20000000036 */
[----:B------:R-:W-:Y:S01]  /*82d0*/  IMAD.U32 R65, R63, 0x10000, RZ ;  /* 0x000100003f417824 */ /* 0x000fe200078e00ff */
[----:B------:R-:W-:Y:S02]  /*82e0*/  LOP3.LUT R60, R60, 0xffff0000, RZ, 0xc0, !PT ;  /* 0xffff00003c3c7812 */ /* 0x000fe400078ec0ff */
[----:B------:R-:W-:Y:S01]  /*82f0*/  LOP3.LUT R53, R128, 0xffff0000, RZ, 0xc0, !PT ;  /* 0xffff000080357812 */ /* 0x000fe200078ec0ff */
[----:B------:R-:W-:Y:S01]  /*8300*/  IMAD.U32 R61, R129, 0x10000, RZ ;  /* 0x00010000813d7824 */ /* 0x000fe200078e00ff */
[----:B------:R-:W-:Y:S01]  /*8310*/  LOP3.LUT R55, R37, 0xffff0000, RZ, 0xc0, !PT ;  /* 0xffff000025377812 */ /* 0x000fe200078ec0ff */
[CC--:B------:R-:W-:Y:S01]  /*8320*/  FMUL.FTZ R54, R56.reuse, R60.reuse ;  /* 0x0000003c38367220 */ /* 0x0c0fe20000410000 */
[----:B------:R-:W-:Y:S01]  /*8330*/  LOP3.LUT R43, R43, 0xffff0000, RZ, 0xc0, !PT ;  /* 0xffff00002b2b7812 */ /* 0x000fe200078ec0ff */
[----:B------:R-:W-:Y:S01]  /*8340*/  FMUL.FTZ R56, R56, R53 ;  /* 0x0000003538387220 */ /* 0x000fe20000410000 */
[C---:B------:R-:W-:Y:S01]  /*8350*/  FMUL.FTZ R67, R62.reuse, R65 ;  /* 0x000000413e437220 */ /* 0x040fe20000410000 */
[----:B------:R-:W-:Y:S01]  /*8360*/  LOP3.LUT R64, R63, 0xffff0000, RZ, 0xc0, !PT ;  /* 0xffff00003f407812 */ /* 0x000fe200078ec0ff */
[C---:B------:R-:W-:Y:S01]  /*8370*/  FFMA.FTZ R53, R55.reuse, R53, -R54 ;  /* 0x0000003537357223 */ /* 0x040fe20000010836 */
[-C--:B------:R-:W-:Y:S01]  /*8380*/  FMUL.FTZ R62, R62, R61.reuse ;  /* 0x0000003d3e3e7220 */ /* 0x080fe20000410000 */
[----:B------:R-:W-:Y:S01]  /*8390*/  FFMA.FTZ R55, R55, R60, R56 ;  /* 0x0000003c37377223 */ /* 0x000fe20000010038 */
[----:B------:R-:W-:Y:S01]  /*83a0*/  LOP3.LUT R60, R129, 0xffff0000, RZ, 0xc0, !PT ;  /* 0xffff0000813c7812 */ /* 0x000fe200078ec0ff */
[C---:B------:R-:W-:Y:S01]  /*83b0*/  FFMA.FTZ R54, R58.reuse, R61, -R67 ;  /* 0x0000003d3a367223 */ /* 0x040fe20000010843 */
[----:B------:R-:W-:Y:S01]  /*83c0*/  LOP3.LUT R39, R39, 0xffff0000, RZ, 0xc0, !PT ;  /* 0xffff000027277812 */ /* 0x000fe200078ec0ff */
[----:B------:R-:W-:Y:S01]  /*83d0*/  FFMA.FTZ R58, R58, R65, R62 ;  /* 0x000000413a3a7223 */ /* 0x000fe2000001003e */
[----:B------:R-:W-:Y:S01]  /*83e0*/  FMUL.FTZ R66, R43, R64 ;  /* 0x000000402b427220 */ /* 0x000fe20000410000 */
[----:B------:R-:W-:Y:S01]  /*83f0*/  IMAD.U32 R56, R49, 0x10000, RZ ;  /* 0x0001000031387824 */ /* 0x000fe200078e00ff */
[----:B------:R-:W-:Y:S01]  /*8400*/  LOP3.LUT R40, R40, 0xffff0000, RZ, 0xc0, !PT ;  /* 0xffff000028287812 */ /* 0x000fe200078ec0ff */
[----:B------:R-:W-:-:S02]  /*8410*/  IMAD.U32 R62, R127, 0x10000, RZ ;  /* 0x000100007f3e7824 */ /* 0x000fc400078e00ff */
[-C--:B------:R-:W-:Y:S01]  /*8420*/  FMUL.FTZ R68, R43, R60.reuse ;  /* 0x0000003c2b447220 */ /* 0x080fe20000410000 */
[----:B------:R-:W-:Y:S01]  /*8430*/  LOP3.LUT R127, R127, 0xffff0000, RZ, 0xc0, !PT ;  /* 0xffff00007f7f7812 */ /* 0x000fe200078ec0ff */
[----:B------:R-:W-:Y:S01]  /*8440*/  FFMA.FTZ R43, R39, R60, -R66 ;  /* 0x0000003c272b7223 */ /* 0x000fe20000010842 */
[----:B------:R-:W-:Y:S01]  /*8450*/  LOP3.LUT R49, R49, 0xffff0000, RZ, 0xc0, !PT ;  /* 0xffff000031317812 */ /* 0x000fe200078ec0ff */
[----:B------:R-:W-:Y:S01]  /*8460*/  IMAD.U32 R37, R36, 0x10000, RZ ;  /* 0x0001000024257824 */ /* 0x000fe200078e00ff */
[----:B------:R-:W-:Y:S01]  /*8470*/  PRMT R51, R126, 0x5410, R51 ;  /* 0x000054107e337816 */ /* 0x000fe20000000033 */
[C---:B------:R-:W-:Y:S01]  /*8480*/  FMUL.FTZ R60, R41.reuse, R62 ;  /* 0x0000003e293c7220 */ /* 0x040fe20000410000 */
[----:B------:R-:W-:Y:S01]  /*8490*/  FMUL.FTZ R61, R41, R56 ;  /* 0x00000038293d7220 */ /* 0x000fe20000410000 */
[----:B------:R-:W-:Y:S01]  /*84a0*/  LOP3.LUT R36, R36, 0xffff0000, RZ, 0xc0, !PT ;  /* 0xffff000024247812 */ /* 0x000fe200078ec0ff */
[----:B------:R-:W-:Y:S01]  /*84b0*/  FMUL.FTZ R63, R40, R127 ;  /* 0x0000007f283f7220 */ /* 0x000fe20000410000 */
[----:B------:R-:W-:Y:S01]  /*84c0*/  LOP3.LUT R59, R38, 0xffff0000, RZ, 0xc0, !PT ;  /* 0xffff0000263b7812 */ /* 0x000fe200078ec0ff */
[----:B------:R-:W-:Y:S01]  /*84d0*/  FMUL.FTZ R65, R40, R49 ;  /* 0x0000003128417220 */ /* 0x000fe20000410000 */
[----:B------:R-:W-:-:S02]  /*84e0*/  IMAD.U32 R38, R42, 0x10000, RZ ;  /* 0x000100002a267824 */ /* 0x000fc400078e00ff */
[C---:B------:R-:W-:Y:S01]  /*84f0*/  FFMA.FTZ R41, R37.reuse, R56, -R60 ;  /* 0x0000003825297223 */ /* 0x040fe2000001083c */
[----:B------:R-:W-:Y:S01]  /*8500*/  FFMA.FTZ R61, R37, R62, R61 ;  /* 0x0000003e253d7223 */ /* 0x000fe2000001003d */
[C---:B------:R-:W-:Y:S01]  /*8510*/  IMAD.U32 R40, R51.reuse, 0x10000, RZ ;  /* 0x0001000033287824 */ /* 0x040fe200078e00ff */
[----:B------:R-:W-:Y:S01]  /*8520*/  LOP3.LUT R42, R42, 0xffff0000, RZ, 0xc0, !PT ;  /* 0xffff00002a2a7812 */ /* 0x000fe200078ec0ff */
[----:B------:R-:W-:Y:S01]  /*8530*/  IMAD.U32 R37, R46, 0x10000, RZ ;  /* 0x000100002e257824 */ /* 0x000fe200078e00ff */
[----:B------:R-:W-:Y:S01]  /*8540*/  LOP3.LUT R51, R51, 0xffff0000, RZ, 0xc0, !PT ;  /* 0xffff000033337812 */ /* 0x000fe200078ec0ff */
[----:B------:R-:W-:Y:S01]  /*8550*/  FFMA.FTZ R56, R36, R49, -R63 ;  /* 0x0000003124387223 */ /* 0x000fe2000001083f */
[----:B------:R-:W-:Y:S01]  /*8560*/  LOP3.LUT R46, R46, 0xffff0000, RZ, 0xc0, !PT ;  /* 0xffff00002e2e7812 */ /* 0x000fe200078ec0ff */
[C---:B------:R-:W-:Y:S01]  /*8570*/  FMUL.FTZ R60, R38.reuse, R40 ;  /* 0x00000028263c7220 */ /* 0x040fe20000410000 */
[----:B------:R-:W-:Y:S01]  /*8580*/  FMUL.FTZ R49, R38, R37 ;  /* 0x0000002526317220 */ /* 0x000fe20000410000 */
[----:B------:R-:W-:Y:S01]  /*8590*/  FFMA.FTZ R39, R39, R64, R68 ;  /* 0x0000004027277223 */ /* 0x000fe20000010044 */
[C---:B------:R-:W-:Y:S01]  /*85a0*/  FMUL.FTZ R38, R42.reuse, R51 ;  /* 0x000000332a267220 */ /* 0x040fe20000410000 */
[-C--:B------:R-:W-:Y:S01]  /*85b0*/  FMUL.FTZ R42, R42, R46.reuse ;  /* 0x0000002e2a2a7220 */ /* 0x080fe20000410000 */
[----:B------:R-:W-:Y:S01]  /*85c0*/  FFMA.FTZ R36, R36, R127, R65 ;  /* 0x0000007f24247223 */ /* 0x000fe20000010041 */
[----:B------:R-:W-:Y:S01]  /*85d0*/  FFMA.FTZ R60, R57, R37, -R60 ;  /* 0x00000025393c7223 */ /* 0x000fe2000001083c */
[----:B------:R-:W-:Y:S01]  /*85e0*/  FFMA.FTZ R37, R59, R46, -R38 ;  /* 0x0000002e3b257223 */ /* 0x000fe20000010826 */
[----:B------:R-:W-:Y:S01]  /*85f0*/  F2FP.BF16.F32.PACK_AB R43, R43, R54 ;  /* 0x000000362b2b723e */ /* 0x000fe200000010ff */
[----:B------:R-:W-:Y:S01]  /*8600*/  FFMA.FTZ R49, R57, R40, R49 ;  /* 0x0000002839317223 */ /* 0x000fe20000010031 */
[----:B------:R-:W-:Y:S01]  /*8610*/  F2FP.BF16.F32.PACK_AB R41, R56, R41 ;  /* 0x000000293829723e */ /* 0x000fe200000010ff */
[----:B------:R-:W-:Y:S01]  /*8620*/  FFMA.FTZ R42, R59, R51, R42 ;  /* 0x000000333b2a7223 */ /* 0x000fe2000001002a */
[----:B------:R-:W-:-:S02]  /*8630*/  F2FP.BF16.F32.PACK_AB R50, R53, R50 ;  /* 0x000000323532723e */ /* 0x000fc400000010ff */
[----:B------:R-:W-:Y:S02]  /*8640*/  F2FP.BF16.F32.PACK_AB R52, R55, R52 ;  /* 0x000000343734723e */ /* 0x000fe400000010ff */
[----:B------:R-:W-:Y:S01]  /*8650*/  F2FP.BF16.F32.PACK_AB R58, R39, R58 ;  /* 0x0000003a273a723e */ /* 0x000fe200000010ff */
[----:B------:R-:W-:Y:S01]  /*8660*/  IMAD.MOV.U32 R39, RZ, RZ, R43 ;  /* 0x000000ffff277224 */ /* 0x000fe200078e002b */
[----:B------:R-:W-:Y:S01]  /*8670*/  F2FP.BF16.F32.PACK_AB R40, R36, R61 ;  /* 0x0000003d2428723e */ /* 0x000fe200000010ff */
[----:B------:R-:W-:Y:S01]  /*8680*/  IMAD.MOV.U32 R36, RZ, RZ, R41 ;  /* 0x000000ffff247224 */ /* 0x000fe200078e0029 */
[----:B------:R-:W-:Y:S01]  /*8690*/  F2FP.BF16.F32.PACK_AB R38, R37, R60 ;  /* 0x0000003c2526723e */ /* 0x000fe200000010ff */
[----:B------:R-:W-:Y:S01]  /*86a0*/  IMAD.MOV.U32 R37, RZ, RZ, R50 ;  /* 0x000000ffff257224 */ /* 0x000fe200078e0032 */
[----:B------:R-:W-:Y:S01]  /*86b0*/  F2FP.BF16.F32.PACK_AB R42, R42, R49 ;  /* 0x000000312a2a723e */ /* 0x000fe200000010ff */
[----:B------:R-:W-:Y:S02]  /*86c0*/  IMAD.MOV.U32 R41, RZ, RZ, R52 ;  /* 0x000000ffff297224 */ /* 0x000fe400078e0034 */
[----:B------:R-:W-:-:S07]  /*86d0*/  IMAD.MOV.U32 R43, RZ, RZ, R58 ;  /* 0x000000ffff2b7224 */ /* 0x000fce00078e003a */
.L_x_1606:
[----:B------:R-:W-:Y:S05]  /*86e0*/  BSYNC B1 ;  /* 0x0000000000017941 */ /* 0x000fea0003800000 */
.L_x_1605:
[----:B------:R-:W-:Y:S01]  /*86f0*/  ISETP.GE.AND P3, PT, R47, R117, PT ;  /* 0x000000752f00720c */ /* 0x000fe20003f66270 */
[----:B------:R-:W-:Y:S02]  /*8700*/  ULDC.64 UR4, c[0x0][0x208] ;  /* 0x0000820000047ab9 */ /* 0x000fe40000000a00 */
[----:B0-----:R4:W-:Y:S10]  /*8710*/  STG.E.128 desc[UR4][R44.64], R36 ;  /* 0x000000242c007986 */ /* 0x0019f4000c101d04 */
[----:B------:R-:W-:Y:S05]  /*8720*/  @P3 BRA `(.L_x_1571) ;  /* 0x0000000000dc3947 */ /* 0x000fea0003800000 */
[--C-:B------:R-:W-:Y:S01]  /*8730*/  IADD3 R110, P3, P4, R88, R110, R47.reuse ;  /* 0x0000006e586e7210 */ /* 0x100fe20007c7e02f */
[----:B------:R-:W-:Y:S01]  /*8740*/  ULDC.64 UR4, c[0x0][0x208] ;  /* 0x0000820000047ab9 */ /* 0x000fe20000000a00 */
[----:B------:R-:W-:-:S04]  /*8750*/  SHF.R.S32.HI R47, RZ, 0x1f, R47 ;  /* 0x0000001fff2f7819 */ /* 0x000fc8000001142f */
[----:B------:R-:W-:Y:S02]  /*8760*/  IADD3.X R48, R0, R48, R47, P3, P4 ;  /* 0x0000003000307210 */ /* 0x000fe40001fe842f */
[----:B------:R-:W-:-:S04]  /*8770*/  LEA R106, P3, R110, R106, 0x1 ;  /* 0x0000006a6e6a7211 */ /* 0x000fc800078608ff */
[----:B------:R-:W-:-:S05]  /*8780*/  LEA.HI.X R107, R110, R107, R48, 0x1, P3 ;  /* 0x0000006b6e6b7211 */ /* 0x000fca00018f0c30 */
[----:B--2---:R0:W-:Y:S01]  /*8790*/  STG.E.128 desc[UR4][R106.64], R40 ;  /* 0x000000286a007986 */ /* 0x0041e2000c101d04 */
[----:B------:R-:W-:Y:S05]  /*87a0*/  BRA `(.L_x_1571) ;  /* 0x0000000000bc7947 */ /* 0x000fea0003800000 */
.L_x_1546:
[----:B------:R-:W2:Y:S02]  /*87b0*/  LDL R36, [R1+0x20] ;  /* 0x0000200001247983 */ /* 0x000ea40000100800 */
[----:B--2---:R-:W-:-:S13]  /*87c0*/  R2UR UR4, R36 ;  /* 0x00000000240472ca */ /* 0x004fda00000e0000 */
[----:B------:R-:W-:-:S06]  /*87d0*/  UISETP.NE.AND UP0, UPT, UR4, 0x3, UPT ;  /* 0x000000030400788c */ /* 0x000fcc000bf05270 */
[----:B------:R-:W-:-:S13]  /*87e0*/  PLOP3.LUT P2, PT, PT, PT, UP0, 0x80, 0x0 ;  /* 0x000000000000781c */ /* 0x000fda0003f4f008 */
[----:B------:R-:W-:Y:S05]  /*87f0*/  @!P2 BRA `(.L_x_1607) ;  /* 0x000000000004a947 */ /* 0x000fea0003800000 */
[----:B------:R-:W-:Y:S01]  /*8800*/  BPT.TRAP 0x1 ;  /* 0x000000040000795c */ /* 0x000fe20000300000 */
.L_x_1607:
[----:B------:R-:W-:Y:S01]  /*8810*/  IMAD R99, R17, 0x8, R16 ;  /* 0x0000000811637824 */ /* 0x000fe200078e0210 */
[----:B------:R-:W-:Y:S01]  /*8820*/  SHF.L.U32 R109, R236, 0x1f, RZ ;  /* 0x0000001fec6d7819 */ /* 0x000fe200000006ff */
[----:B------:R-:W-:Y:S01]  /*8830*/  IMAD R105, R25, -0x40, R2 ;  /* 0xffffffc019697824 */ /* 0x000fe200078e0202 */
[----:B------:R-:W-:Y:S02]  /*8840*/  BSSY B1, `(.L_x_1608) ;  /* 0x0000005000017945 */ /* 0x000fe40003800000 */
[----:B------:R-:W0:Y:S02]  /*8850*/  SYNCS.PHASECHK.TRANS64.TRYWAIT P3, [R99+URZ+0x30890], R109 ;  /* 0x0308906d630075a7 */ /* 0x000e24000806017f */
[----:B------:R-:W-:-:S04]  /*8860*/  VIMNMX R105, R105, 0x40, PT ;  /* 0x0000004069697848 */ /* 0x000fc80003fe0100 */
[----:B------:R-:W-:Y:S01]  /*8870*/  ISETP.GE.AND P4, PT, R23, R105, PT ;  /* 0x000000691700720c */ /* 0x000fe20003f86270 */
[----:B0-----:R-:W-:-:S12]  /*8880*/  @!P3 BRA `(.L_x_1609) ;  /* 0x0000026c0024b947 */ /* 0x001fd80003800000 */
.L_x_2022:
[----:B------:R-:W-:Y:S05]  /*8890*/  BSYNC B1 ;  /* 0x0000000000017941 */ /* 0x000fea0003800000 */
.L_x_1608:
[----:B------:R-:W-:Y:S04]  /*88a0*/  BSSY B1, `(.L_x_1610) ;  /* 0x000000f000017945 */ /* 0x000fe80003800000 */
[----:B------:R-:W-:Y:S05]  /*88b0*/  @P4 BRA `(.L_x_1611) ;  /* 0x0000000000344947 */ /* 0x000fea0003800000 */
[----:B------:R-:W-:Y:S01]  /*88c0*/  ISETP.NE.AND P5, PT, R30, RZ, PT ;  /* 0x000000ff1e00720c */ /* 0x000fe20003fa5270 */
[----:B------:R-:W-:Y:S01]  /*88d0*/  ULDC.64 UR4, c[0x0][0x208] ;  /* 0x0000820000047ab9 */ /* 0x000fe20000000a00 */
[----:B------:R-:W-:Y:S02]  /*88e0*/  ISETP.NE.AND P4, PT, R93, RZ, PT ;  /* 0x000000ff5d00720c */ /* 0x000fe40003f85270 */
[----:B------:R-:W-:-:S09]  /*88f0*/  ISETP.NE.AND P3, PT, R94, RZ, PT ;  /* 0x000000ff5e00720c */ /* 0x000fd20003f65270 */
[----:B------:R-:W1:Y:S04]  /*8900*/  @P5 LDS.128 R36, [R102+0x20400] ;  /* 0x0204000066245984 */ /* 0x000e680000000c00 */
[----:B------:R-:W2:Y:S04]  /*8910*/  @P3 LDS.128 R40, [R102+0x24400] ;  /* 0x0244000066283984 */ /* 0x000ea80000000c00 */
[----:B-1----:R-:W-:Y:S01]  /*8920*/  @P5 STG.E.128 desc[UR4][R50.64], R36 ;  /* 0x0000002432005986 */ /* 0x002fe2000c101d04 */
[----:B------:R-:W-:-:S03]  /*8930*/  ISETP.NE.AND P5, PT, R95, RZ, PT ;  /* 0x000000ff5f00720c */ /* 0x000fc60003fa5270 */
[----:B------:R-:W1:Y:S04]  /*8940*/  @P4 LDS.128 R36, [R102+0x22400] ;  /* 0x0224000066244984 */ /* 0x000e680000000c00 */
[----:B--2---:R-:W-:Y:S06]  /*8950*/  @P3 STG.E.128 desc[UR4][R50.64+0x100], R40 ;  /* 0x0001002832003986 */ /* 0x004fec000c101d04 */
[----:B------:R-:W2:Y:S04]  /*8960*/  @P5 LDS.128 R44, [R102+0x26400] ;  /* 0x02640000662c5984 */ /* 0x000ea80000000c00 */
[----:B-1----:R1:W-:Y:S04]  /*8970*/  @P4 STG.E.128 desc[UR4][R50.64+0x80], R36 ;  /* 0x0000802432004986 */ /* 0x0023e8000c101d04 */
[----:B--2---:R1:W-:Y:S02]  /*8980*/  @P5 STG.E.128 desc[UR4][R50.64+0x180], R44 ;  /* 0x0001802c32005986 */ /* 0x0043e4000c101d04 */
.L_x_1611:
[----:B------:R-:W-:Y:S05]  /*8990*/  BSYNC B1 ;  /* 0x0000000000017941 */ /* 0x000fea0003800000 */
.L_x_1610:
[----:B-1----:R-:W-:-:S05]  /*89a0*/  VIADD R36, R23, 0x20 ;  /* 0x0000002017247836 */ /* 0x002fca0000000000 */
[----:B------:R-:W-:-:S13]  /*89b0*/  ISETP.GE.AND P3, PT, R36, R105, PT ;  /* 0x000000692400720c */ /* 0x000fda0003f66270 */
        /* <DEDUP_REMOVED lines=14> */
.L_x_1571:
[----:B------:R-:W-:Y:S05]  /*8aa0*/  BSYNC B0 ;  /* 0x0000000000007941 */ /* 0x000fea0003800000 */
.L_x_1545:
[----:B-1234-:R-:W1:Y:S01]  /*8ab0*/  S2R R36, SR_TID.X ;  /* 0x0000000000247919 */ /* 0x01ee620000002100 */
        /* <DEDUP_REMOVED lines=8> */
[----:B-1----:R-:W-:Y:S01]  /*8b40*/  LOP3.LUT R36, R36, 0x7f, RZ, 0xc0, !PT ;  /* 0x0000007f24247812 */ /* 0x002fe200078ec0ff */
[----:B--2---:R1:W-:Y:S03]  /*8b50*/  BAR.SYNC.DEFER_BLOCKING R108, 0x80 ;  /* 0x0002006c0000751d */ /* 0x0043e60000010000 */
[----:B------:R-:W-:-:S13]  /*8b60*/  ISETP.NE.AND P3, PT, R36, RZ, PT ;  /* 0x000000ff2400720c */ /* 0x000fda0003f65270 */
[----:B------:R-:W-:-:S05]  /*8b70*/  @!P3 VIADD R36, R99, 0x308a0 ;  /* 0x000308a06324b836 */ /* 0x000fca0000000000 */
[----:B------:R-:W-:-:S04]  /*8b80*/  @!P3 PRMT R36, RZ, 0x654, R36 ;  /* 0x00000654ff24b816 */ /* 0x000fc80000000024 */
[----:B------:R1:W-:Y:S01]  /*8b90*/  @!P3 SYNCS.ARRIVE.TRANS64.RED.A1T0 RZ, [R36+URZ], RZ ;  /* 0x000000ff24ffb9a7 */ /* 0x0003e2000810043f */
[----:B------:R-:W-:Y:S05]  /*8ba0*/  @!P2 BRA `(.L_x_1613) ;  /* 0x000000000004a947 */ /* 0x000fea0003800000 */
[----:B------:R-:W-:Y:S01]  /*8bb0*/  BPT.TRAP 0x1 ;  /* 0x000000040000795c */ /* 0x000fe20000300000 */
.L_x_1613:
[----:B------:R-:W-:Y:S05]  /*8bc0*/  BSYNC B0 ;  /* 0x0000000000007941 */ /* 0x000fea0003800000 */
.L_x_1612:
[----:B------:R-:W2:Y:S01]  /*8bd0*/  SYNCS.PHASECHK.TRANS64.TRYWAIT P2, [R99+URZ+0x308b0], R109 ;  /* 0x0308b06d630075a7 */ /* 0x000ea2000804017f */
[----:B------:R-:W-:Y:S01]  /*8be0*/  ULDC.64 UR4, c[0x0][0x318] ;  /* 0x0000c60000047ab9 */ /* 0x000fe20000000a00 */
[----:B------:R-:W-:Y:S01]  /*8bf0*/  ULDC.64 UR60, c[0x0][0x328] ;  /* 0x0000ca00003c7ab9 */ /* 0x000fe20000000a00 */
[----:B-1----:R-:W-:Y:S01]  /*8c00*/  IMAD.U32 R36, RZ, RZ, UR5 ;  /* 0x00000005ff247e24 */ /* 0x002fe2000f8e00ff */
[----:B------:R-:W-:Y:S01]  /*8c10*/  BSSY B0, `(.L_x_1614) ;  /* 0x0000007000007945 */ /* 0x000fe20003800000 */
[----:B------:R-:W-:Y:S01]  /*8c20*/  IMAD.U32 R37, RZ, RZ, UR4 ;  /* 0x00000004ff257e24 */ /* 0x000fe2000f8e00ff */
[----:B------:R-:W-:Y:S01]  /*8c30*/  ISETP.GE.AND P4, PT, R23, R105, PT ;  /* 0x000000691700720c */ /* 0x000fe20003f86270 */
[----:B------:R-:W-:Y:S01]  /*8c40*/  IMAD.WIDE R48, R25, 0x40, R76 ;  /* 0x0000004019307825 */ /* 0x000fe200078e024c */
[----:B------:R1:W-:Y:S04]  /*8c50*/  STL [R1], R36 ;  /* 0x0000002401007387 */ /* 0x0003e80000100800 */
[----:B------:R1:W-:Y:S02]  /*8c60*/  STL [R1+0x4], R37 ;  /* 0x0000042501007387 */ /* 0x0003e40000100800 */
[----:B-12---:R-:W-:Y:S05]  /*8c70*/  @!P2 BRA `(.L_x_1615) ;  /* 0x00000268003ca947 */ /* 0x006fea0003800000 */
.L_x_2023:
[----:B------:R-:W-:Y:S05]  /*8c80*/  BSYNC B0 ;  /* 0x0000000000007941 */ /* 0x000fea0003800000 */
.L_x_1614:
[----:B------:R-:W-:Y:S04]  /*8c90*/  BSSY B0, `(.L_x_1616) ;  /* 0x000001e000007945 */ /* 0x000fe80003800000 */
[----:B------:R-:W-:Y:S05]  /*8ca0*/  @P4 BRA `(.L_x_1617) ;  /* 0x0000000000704947 */ /* 0x000fea0003800000 */
[----:B------:R-:W2:Y:S01]  /*8cb0*/  LDL R37, [R1+0x4] ;  /* 0x0000040001257983 */ /* 0x000ea20000100800 */
[----:B------:R-:W-:-:S03]  /*8cc0*/  ULDC UR6, c[0x0][0x2f4] ;  /* 0x0000bd0000067ab9 */ /* 0x000fc60000000800 */
[----:B------:R-:W3:Y:S04]  /*8cd0*/  LDL R36, [R1] ;  /* 0x0000000001247983 */ /* 0x000ee80000100800 */
[----:B------:R-:W4:Y:S04]  /*8ce0*/  LDL R44, [R1+0xc] ;  /* 0x00000c00012c7983 */ /* 0x000f280000100800 */
[----:B0-----:R-:W5:Y:S01]  /*8cf0*/  LDL R42, [R1+0x10] ;  /* 0x00001000012a7983 */ /* 0x001f620000100800 */
[----:B------:R-:W-:Y:S01]  /*8d00*/  ISETP.GE.AND P5, PT, R18, UR6, PT ;  /* 0x0000000612007c0c */ /* 0x000fe2000bfa6270 */
[----:B------:R-:W-:Y:S01]  /*8d10*/  IMAD R43, R49, UR60, RZ ;  /* 0x0000003c312b7c24 */ /* 0x000fe2000f8e02ff */
[----:B------:R-:W-:Y:S01]  /*8d20*/  ISETP.GE.AND P4, PT, R221, UR6, PT ;  /* 0x00000006dd007c0c */ /* 0x000fe2000bf86270 */
[----:B------:R-:W-:-:S02]  /*8d30*/  IMAD.MOV.U32 R40, RZ, RZ, R86 ;  /* 0x000000ffff287224 */ /* 0x000fc400078e0056 */
[----:B------:R-:W-:Y:S02]  /*8d40*/  IMAD.MOV.U32 R41, RZ, RZ, R98 ;  /* 0x000000ffff297224 */ /* 0x000fe400078e0062 */
[C---:B------:R-:W-:Y:S02]  /*8d50*/  IMAD R43, R48.reuse, UR61, R43 ;  /* 0x0000003d302b7c24 */ /* 0x040fe4000f8e022b */
[----:B------:R-:W-:-:S04]  /*8d60*/  IMAD.WIDE.U32 R40, R48, UR60, R40 ;  /* 0x0000003c30287c25 */ /* 0x000fc8000f8e0028 */
[----:B------:R-:W-:Y:S01]  /*8d70*/  IMAD.IADD R41, R41, 0x1, R43 ;  /* 0x0000000129297824 */ /* 0x000fe200078e022b */
[----:B--2---:R-:W-:Y:S02]  /*8d80*/  R2UR UR4, R37 ;  /* 0x00000000250472ca */ /* 0x004fe400000e0000 */
[----:B---3--:R-:W-:Y:S02]  /*8d90*/  R2UR UR7, R36 ;  /* 0x00000000240772ca */ /* 0x008fe400000e0000 */
[----:B------:R-:W0:Y:S09]  /*8da0*/  @!P5 LDS.128 R36, [R102+0x400] ;  /* 0x000400006624d984 */ /* 0x000e320000000c00 */
[----:B------:R-:W-:Y:S01]  /*8db0*/  LEA R50, P2, R40, UR4, 0x1 ;  /* 0x0000000428327c11 */ /* 0x000fe2000f8408ff */
[----:B------:R-:W-:-:S03]  /*8dc0*/  ULDC.64 UR4, c[0x0][0x208] ;  /* 0x0000820000047ab9 */ /* 0x000fc60000000a00 */
[----:B------:R-:W-:Y:S02]  /*8dd0*/  LEA.HI.X R51, R40, UR7, R41, 0x1, P2 ;  /* 0x0000000728337c11 */ /* 0x000fe400090f0c29 */
[----:B----4-:R-:W-:-:S03]  /*8de0*/  ISETP.GE.AND P2, PT, R44, UR6, PT ;  /* 0x000000062c007c0c */ /* 0x010fc6000bf46270 */
[----:B0-----:R-:W-:Y:S01]  /*8df0*/  @!P5 STG.E.128 desc[UR4][R50.64], R36 ;  /* 0x000000243200d986 */ /* 0x001fe2000c101d04 */
[----:B-----5:R-:W-:-:S03]  /*8e00*/  ISETP.GE.AND P5, PT, R42, UR6, PT ;  /* 0x000000062a007c0c */ /* 0x020fc6000bfa6270 */
[----:B------:R-:W0:Y:S06]  /*8e10*/  @!P4 LDS.128 R36, [R102+0x2400] ;  /* 0x002400006624c984 */ /* 0x000e2c0000000c00 */
[----:B------:R-:W2:Y:S04]  /*8e20*/  @!P2 LDS.128 R40, [R102+0x4400] ;  /* 0x004400006628a984 */ /* 0x000ea80000000c00 */
[----:B------:R-:W3:Y:S04]  /*8e30*/  @!P5 LDS.128 R44, [R102+0x6400] ;  /* 0x00640000662cd984 */ /* 0x000ee80000000c00 */
[----:B0-----:R4:W-:Y:S04]  /*8e40*/  @!P4 STG.E.128 desc[UR4][R50.64+0x80], R36 ;  /* 0x000080243200c986 */ /* 0x0019e8000c101d04 */
[----:B--2---:R4:W-:Y:S04]  /*8e50*/  @!P2 STG.E.128 desc[UR4][R50.64+0x100], R40 ;  /* 0x000100283200a986 */ /* 0x0049e8000c101d04 */
[----:B---3--:R4:W-:Y:S02]  /*8e60*/  @!P5 STG.E.128 desc[UR4][R50.64+0x180], R44 ;  /* 0x0001802c3200d986 */ /* 0x0089e4000c101d04 */
.L_x_1617:
[----:B------:R-:W-:Y:S05]  /*8e70*/  BSYNC B0 ;  /* 0x0000000000007941 */ /* 0x000fea0003800000 */
.L_x_1616:
[----:B----4-:R-:W-:Y:S01]  /*8e80*/  VIADD R36, R23, 0x20 ;  /* 0x0000002017247836 */ /* 0x010fe20000000000 */
[----:B------:R-:W-:Y:S04]  /*8e90*/  BSSY B0, `(.L_x_1618) ;  /* 0x0000023000007945 */ /* 0x000fe80003800000 */
[----:B------:R-:W-:-:S13]  /*8ea0*/  ISETP.GE.AND P2, PT, R36, R105, PT ;  /* 0x000000692400720c */ /* 0x000fda0003f46270 */
[----:B------:R-:W-:Y:S05]  /*8eb0*/  @P2 BRA `(.L_x_1619) ;  /* 0x0000000000802947 */ /* 0x000fea0003800000 */
[----:B------:R-:W2:Y:S01]  /*8ec0*/  LDL R36, [R1] ;  /* 0x0000000001247983 */ /* 0x000ea20000100800 */
[----:B------:R-:W-:-:S03]  /*8ed0*/  ULDC UR6, c[0x0][0x2f4] ;  /* 0x0000bd0000067ab9 */ /* 0x000fc60000000800 */
[----:B------:R-:W3:Y:S04]  /*8ee0*/  LDL R39, [R1+0xc] ;  /* 0x00000c0001277983 */ /* 0x000ee80000100800 */
[----:B------:R-:W4:Y:S04]  /*8ef0*/  LDL R38, [R1+0x10] ;  /* 0x0000100001267983 */ /* 0x000f280000100800 */
[----:B------:R-:W5:Y:S01]  /*8f00*/  LDL R37, [R1+0x4] ;  /* 0x0000040001257983 */ /* 0x000f620000100800 */
[----:B------:R-:W-:Y:S01]  /*8f10*/  ISETP.GE.AND P2, PT, R18, UR6, PT ;  /* 0x0000000612007c0c */ /* 0x000fe2000bf46270 */
[----:B0-----:R-:W-:Y:S01]  /*8f20*/  IMAD.MOV.U32 R40, RZ, RZ, R86 ;  /* 0x000000ffff287224 */ /* 0x001fe200078e0056 */
[----:B------:R-:W-:Y:S01]  /*8f30*/  IADD3 R43, P4, R48, 0x20, RZ ;  /* 0x00000020302b7810 */ /* 0x000fe20007f9e0ff */
[----:B------:R-:W-:Y:S01]  /*8f40*/  IMAD.MOV.U32 R41, RZ, RZ, R98 ;  /* 0x000000ffff297224 */ /* 0x000fe200078e0062 */
[----:B------:R-:W-:-:S03]  /*8f50*/  ISETP.GE.AND P5, PT, R221, UR6, PT ;  /* 0x00000006dd007c0c */ /* 0x000fc6000bfa6270 */
[----:B------:R-:W-:Y:S02]  /*8f60*/  IMAD.X R48, RZ, RZ, R49, P4 ;  /* 0x000000ffff307224 */ /* 0x000fe400020e0631 */
[----:B------:R-:W-:-:S04]  /*8f70*/  IMAD.WIDE.U32 R40, R43, UR60, R40 ;  /* 0x0000003c2b287c25 */ /* 0x000fc8000f8e0028 */
[----:B------:R-:W-:-:S04]  /*8f80*/  IMAD R48, R48, UR60, RZ ;  /* 0x0000003c30307c24 */ /* 0x000fc8000f8e02ff */
[----:B------:R-:W-:-:S04]  /*8f90*/  IMAD R43, R43, UR61, R48 ;  /* 0x0000003d2b2b7c24 */ /* 0x000fc8000f8e0230 */
[----:B------:R-:W-:Y:S01]  /*8fa0*/  IMAD.IADD R41, R41, 0x1, R43 ;  /* 0x0000000129297824 */ /* 0x000fe200078e022b */
[----:B--2---:R-:W-:Y:S01]  /*8fb0*/  R2UR UR7, R36 ;  /* 0x00000000240772ca */ /* 0x004fe200000e0000 */
[----:B---3--:R-:W-:Y:S02]  /*8fc0*/  IMAD.MOV.U32 R44, RZ, RZ, R39 ;  /* 0x000000ffff2c7224 */ /* 0x008fe400078e0027 */
[----:B----4-:R-:W-:Y:S01]  /*8fd0*/  IMAD.MOV.U32 R42, RZ, RZ, R38 ;  /* 0x000000ffff2a7224 */ /* 0x010fe200078e0026 */
[----:B-----5:R-:W-:Y:S02]  /*8fe0*/  R2UR UR4, R37 ;  /* 0x00000000250472ca */ /* 0x020fe400000e0000 */
[----:B------:R-:W0:Y:S11]  /*8ff0*/  @!P2 LDS.128 R36, [R102+0x1400] ;  /* 0x001400006624a984 */ /* 0x000e360000000c00 */
[----:B------:R-:W-:Y:S01]  /*9000*/  LEA R48, P4, R40, UR4, 0x1 ;  /* 0x0000000428307c11 */ /* 0x000fe2000f8808ff */
[----:B------:R-:W-:-:S03]  /*9010*/  ULDC.64 UR4, c[0x0][0x208] ;  /* 0x0000820000047ab9 */ /* 0x000fc60000000a00 */
[----:B------:R-:W-:Y:S02]  /*9020*/  LEA.HI.X R49, R40, UR7, R41, 0x1, P4 ;  /* 0x0000000728317c11 */ /* 0x000fe4000a0f0c29 */
[----:B------:R-:W-:-:S03]  /*9030*/  ISETP.GE.AND P4, PT, R44, UR6, PT ;  /* 0x000000062c007c0c */ /* 0x000fc6000bf86270 */
[----:B0-----:R-:W-:Y:S01]  /*9040*/  @!P2 STG.E.128 desc[UR4][R48.64], R36 ;  /* 0x000000243000a986 */ /* 0x001fe2000c101d04 */
[----:B------:R-:W-:-:S03]  /*9050*/  ISETP.GE.AND P2, PT, R42, UR6, PT ;  /* 0x000000062a007c0c */ /* 0x000fc6000bf46270 */
[----:B------:R-:W0:Y:S06]  /*9060*/  @!P5 LDS.128 R36, [R102+0x3400] ;  /* 0x003400006624d984 */ /* 0x000e2c0000000c00 */
[----:B------:R-:W2:Y:S04]  /*9070*/  @!P4 LDS.128 R40, [R102+0x5400] ;  /* 0x005400006628c984 */ /* 0x000ea80000000c00 */
[----:B------:R-:W3:Y:S04]  /*9080*/  @!P2 LDS.128 R44, [R102+0x7400] ;  /* 0x00740000662ca984 */ /* 0x000ee80000000c00 */
[----:B0-----:R4:W-:Y:S04]  /*9090*/  @!P5 STG.E.128 desc[UR4][R48.64+0x80], R36 ;  /* 0x000080243000d986 */ /* 0x0019e8000c101d04 */
[----:B--2---:R4:W-:Y:S04]  /*90a0*/  @!P4 STG.E.128 desc[UR4][R48.64+0x100], R40 ;  /* 0x000100283000c986 */ /* 0x0049e8000c101d04 */
[----:B---3--:R4:W-:Y:S02]  /*90b0*/  @!P2 STG.E.128 desc[UR4][R48.64+0x180], R44 ;  /* 0x0001802c3000a986 */ /* 0x0089e4000c101d04 */
.L_x_1619:
[----:B------:R-:W-:Y:S05]  /*90c0*/  BSYNC B0 ;  /* 0x0000000000007941 */ /* 0x000fea0003800000 */
.L_x_1618:
[----:B------:R-:W-:Y:S01]  /*90d0*/  @!PT LDS RZ, [RZ] ;  /* 0x00000000fffff984 */ /* 0x000fe20000000800 */
[----:B------:R-:W-:Y:S01]  /*90e0*/  @!PT LDS RZ, [RZ] ;  /* 0x00000000fffff984 */ /* 0x000fe20000000800 */
[----:B------:R-:W-:Y:S01]  /*90f0*/  @!PT LDS RZ, [RZ] ;  /* 0x00000000fffff984 */ /* 0x000fe20000000800 */
[----:B------:R-:W-:Y:S01]  /*9100*/  @!PT LDS RZ, [RZ] ;  /* 0x00000000fffff984 */ /* 0x000fe20000000800 */
[----:B------:R2:W-:Y:S06]  /*9110*/  MEMBAR.ALL.CTA ;  /* 0x0000000000007992 */ /* 0x0005ec0000008000 */
[----:B--2---:R-:W2:Y:S01]  /*9120*/  FENCE.VIEW.ASYNC.S ;  /* 0x00000000000073c6 */ /* 0x004ea20000000000 */
[----:B01----:R-:W-:Y:S01]  /*9130*/  @!P3 VIADD R99, R99, 0x308c0 ;  /* 0x000308c06363b836 */ /* 0x003fe20000000000 */
[----:B--2---:R0:W-:Y:S01]  /*9140*/  BAR.SYNC.DEFER_BLOCKING R108, 0x80 ;  /* 0x0002006c0000751d */ /* 0x0041e20000010000 */
[----:B------:R-:W-:Y:S01]  /*9150*/  ISETP.NE.AND P4, PT, R100, RZ, PT ;  /* 0x000000ff6400720c */ /* 0x000fe20003f85270 */
[----:B------:R-:W-:-:S02]  /*9160*/  VIADD R17, R17, 0x1 ;  /* 0x0000000111117836 */ /* 0x000fc40000000000 */
[----:B------:R-:W-:Y:S02]  /*9170*/  @!P3 PRMT R99, RZ, 0x654, R99 ;  /* 0x00000654ff63b816 */ /* 0x000fe40000000063 */
[----:B------:R-:W-:Y:S02]  /*9180*/  PLOP3.LUT P2, PT, PT, PT, PT, 0x8, 0x0 ;  /* 0x000000000000781c */ /* 0x000fe40003f4e170 */
[----:B------:R0:W-:Y:S01]  /*9190*/  @!P3 SYNCS.ARRIVE.TRANS64.RED.A1T0 RZ, [R99+URZ], RZ ;  /* 0x000000ff63ffb9a7 */ /* 0x0001e2000810043f */
[----:B------:R-:W-:-:S04]  /*91a0*/  ISETP.NE.AND P3, PT, R17, 0x2, PT ;  /* 0x000000021100780c */ /* 0x000fc80003f65270 */
[----:B----4-:R-:W-:Y:S02]  /*91b0*/  SEL R37, RZ, 0x1, P3 ;  /* 0x00000001ff257807 */ /* 0x010fe40001800000 */
[----:B------:R-:W-:Y:S02]  /*91c0*/  SEL R17, R17, RZ, P3 ;  /* 0x000000ff11117207 */ /* 0x000fe40001800000 */
[----:B------:R-:W-:Y:S01]  /*91d0*/  LOP3.LUT R236, R236, R37, RZ, 0x3c, !PT ;  /* 0x00000025ecec7212 */ /* 0x000fe200078e3cff */
[----:B0-----:R-:W-:Y:S06]  /*91e0*/  @P4 BRA `(.L_x_1620) ;  /* 0xffffffa000404947 */ /* 0x001fec000383ffff */
.L_x_1540:
[----:B------:R-:W2:Y:S01]  /*91f0*/  LDL R36, [R1+0x14] ;  /* 0x0000140001247983 */ /* 0x000ea20000100800 */
[----:B------:R-:W0:Y:S01]  /*9200*/  LDC R0, c[0x0][0x448] ;  /* 0x00011200ff007b82 */ /* 0x000e220000000800 */
[----:B------:R-:W-:Y:S01]  /*9210*/  IADD3 R7, R220, 0x1, -R219 ;  /* 0x00000001dc077810 */ /* 0x000fe20007ffe8db */
[----:B------:R-:W-:Y:S06]  /*9220*/  BSSY B0, `(.L_x_1621) ;  /* 0x000000d000007945 */ /* 0x000fec0003800000 */
[----:B------:R-:W1:Y:S01]  /*9230*/  LDC.64 R2, c[0x0][0x9e0] ;  /* 0x00027800ff027b82 */ /* 0x000e620000000a00 */
[----:B0-----:R-:W-:-:S02]  /*9240*/  ISETP.NE.AND P1, PT, R0, 0x1, PT ;  /* 0x000000010000780c */ /* 0x001fc40003f25270 */
[----:B-1----:R-:W-:-:S11]  /*9250*/  ISETP.GE.AND P3, PT, R3, 0x1, PT ;  /* 0x000000010300780c */ /* 0x002fd60003f66270 */
[----:B------:R-:W0:Y:S08]  /*9260*/  @P1 LDC R5, c[0x0][0x44c] ;  /* 0x00011300ff051b82 */ /* 0x000e300000000800 */
[----:B------:R-:W1:Y:S01]  /*9270*/  @P1 LDC R4, c[0x0][0x450] ;  /* 0x00011400ff041b82 */ /* 0x000e620000000800 */
[----:B--2---:R-:W-:-:S04]  /*9280*/  VIADD R0, R36, 0x7f ;  /* 0x0000007f24007836 */ /* 0x004fc80000000000 */
[----:B0-----:R-:W-:-:S05]  /*9290*/  @P1 IMAD.HI.U32 R5, R0, R5, RZ ;  /* 0x0000000500051227 */ /* 0x001fca00078e00ff */
[----:B-1----:R-:W-:-:S05]  /*92a0*/  @P1 SHF.R.U32.HI R0, RZ, R4, R5 ;  /* 0x00000004ff001219 */ /* 0x002fca0000011605 */
[----:B------:R-:W-:Y:S01]  /*92b0*/  IMAD.IADD R7, R7, 0x1, R0 ;  /* 0x0000000107077824 */ /* 0x000fe200078e0200 */
[----:B------:R-:W-:Y:S06]  /*92c0*/  @P2 BRA `(.L_x_1622) ;  /* 0x0000000000082947 */ /* 0x000fec0003800000 */
[----:B------:R-:W0:Y:S02]  /*92d0*/  FENCE.VIEW.ASYNC.G ;  /* 0x00000000000073c6 */ /* 0x000e240000000100 */
[----:B0-----:R-:W-:Y:S06]  /*92e0*/  BAR.ARV 0xc, 0x180 ;  /* 0x0306000000007b1d */ /* 0x001fec0000002000 */
.L_x_1622:
[----:B------:R-:W-:Y:S05]  /*92f0*/  BSYNC B0 ;  /* 0x0000000000007941 */ /* 0x000fea0003800000 */
.L_x_1621:
[----:B------:R-:W-:Y:S01]  /*9300*/  IMAD.IADD R2, R7, 0x1, R2 ;  /* 0x0000000107027824 */ /* 0x000fe200078e0202 */
[----:B------:R-:W-:Y:S06]  /*9310*/  @!P3 BRA `(.L_x_1623) ;  /* 0x000000000048b947 */ /* 0x000fec0003800000 */
        /* <DEDUP_REMOVED lines=11> */
.L_x_1625:
[----:B------:R-:W-:-:S13]  /*93d0*/  ISETP.NE.AND P0, PT, R3, 0x1, PT ;  /* 0x000000010300780c */ /* 0x000fda0003f05270 */
[----:B------:R-:W0:Y:S02]  /*93e0*/  @P0 LDC.64 R4, c[0x0][0x9e8] ;  /* 0x00027a00ff040b82 */ /* 0x000e240000000a00 */
[----:B0-----:R-:W-:-:S05]  /*93f0*/  @P0 IMAD.HI.U32 R4, R0, R4, RZ ;  /* 0x0000000400040227 */ /* 0x001fca00078e00ff */
[----:B------:R-:W-:-:S07]  /*9400*/  @P0 SHF.R.U32.HI R0, RZ, R5, R4 ;  /* 0x00000005ff000219 */ /* 0x000fce0000011604 */
.L_x_1626:
[----:B------:R-:W-:Y:S05]  /*9410*/  BSYNC B0 ;  /* 0x0000000000007941 */ /* 0x000fea0003800000 */
.L_x_1624:
[----:B------:R-:W-:-:S05]  /*9420*/  IMAD R5, R0, R3, R3 ;  /* 0x0000000300057224 */ /* 0x000fca00078e0203 */
[----:B------:R-:W-:-:S07]  /*9430*/  VIMNMX R2, R2, R5, PT ;  /* 0x0000000502027248 */ /* 0x000fce0003fe0100 */
.L_x_1623:
[----:B------:R-:W0:Y:S01]  /*9440*/  @P1 LDC R0, c[0x0][0x44c] ;  /* 0x00011300ff001b82 */ /* 0x000e220000000800 */
[----:B------:R-:W-:Y:S01]  /*9450*/  VIADD R2, R2, 0x3f ;  /* 0x0000003f02027836 */ /* 0x000fe20000000000 */
[----:B------:R-:W-:Y:S01]  /*9460*/  ULDC UR4, c[0x0][0x9dc] ;  /* 0x0002770000047ab9 */ /* 0x000fe20000000800 */
[----:B------:R-:W-:-:S03]  /*9470*/  IMAD.MOV.U32 R7, RZ, RZ, R36 ;  /* 0x000000ffff077224 */ /* 0x000fc600078e0024 */
[----:B------:R-:W-:Y:S02]  /*9480*/  SHF.R.S32.HI R5, RZ, 0x1f, R2 ;  /* 0x0000001fff057819 */ /* 0x000fe40000011402 */
[----:B------:R-:W1:Y:S02]  /*9490*/  @P1 LDC R9, c[0x0][0x450] ;  /* 0x00011400ff091b82 */ /* 0x000e640000000800 */
[----:B------:R-:W-:-:S04]  /*94a0*/  LEA.HI R5, R5, R2, RZ, 0x6 ;  /* 0x0000000205057211 */ /* 0x000fc800078f30ff */
[----:B------:R-:W-:Y:S01]  /*94b0*/  SHF.R.S32.HI R5, RZ, 0x6, R5 ;  /* 0x00000006ff057819 */ /* 0x000fe20000011405 */
[----:B0-----:R-:W-:-:S05]  /*94c0*/  @P1 IMAD.HI.U32 R0, R36, R0, RZ ;  /* 0x0000000024001227 */ /* 0x001fca00078e00ff */
[----:B-1----:R-:W-:Y:S02]  /*94d0*/  @P1 SHF.R.U32.HI R7, RZ, R9, R0 ;  /* 0x00000009ff071219 */ /* 0x002fe40000011600 */
[----:B------:R-:W-:-:S03]  /*94e0*/  VIMNMX R9, R104, R5, PT ;  /* 0x0000000568097248 */ /* 0x000fc60003fe0100 */
        /* <DEDUP_REMOVED lines=13> */
.L_x_1629:
[----:B------:R-:W-:-:S13]  /*95c0*/  ISETP.NE.AND P0, PT, R3, 0x1, PT ;  /* 0x000000010300780c */ /* 0x000fda0003f05270 */
[----:B------:R-:W0:Y:S02]  /*95d0*/  @P0 LDC.64 R4, c[0x0][0x9e8] ;  /* 0x00027a00ff040b82 */ /* 0x000e240000000a00 */
[----:B0-----:R-:W-:-:S05]  /*95e0*/  @P0 IMAD.HI.U32 R4, R0, R4, RZ ;  /* 0x0000000400040227 */ /* 0x001fca00078e00ff */
[----:B------:R-:W-:-:S07]  /*95f0*/  @P0 SHF.R.U32.HI R0, RZ, R5, R4 ;  /* 0x00000005ff000219 */ /* 0x000fce0000011604 */
.L_x_1630:
[----:B------:R-:W-:Y:S05]  /*9600*/  BSYNC B0 ;  /* 0x0000000000007941 */ /* 0x000fea0003800000 */
.L_x_1628:
[----:B------:R-:W-:-:S05]  /*9610*/  IMAD R3, R0, R3, RZ ;  /* 0x0000000300037224 */ /* 0x000fca00078e02ff */
[----:B------:R-:W-:-:S07]  /*9620*/  VIMNMX R2, R2, R3, !PT ;  /* 0x0000000302027248 */ /* 0x000fce0007fe0100 */
.L_x_1627:
[----:B------:R-:W-:Y:S01]  /*9630*/  SHF.R.S32.HI R3, RZ, 0x1f, R2 ;  /* 0x0000001fff037819 */ /* 0x000fe20000011402 */
[----:B------:R-:W-:Y:S01]  /*9640*/  BSSY B0, `(.L_x_1631) ;  /* 0x0000027000007945 */ /* 0x000fe20003800000 */
[----:B------:R-:W-:Y:S02]  /*9650*/  IMAD.MOV.U32 R100, RZ, RZ, RZ ;  /* 0x000000ffff647224 */ /* 0x000fe400078e00ff */
[----:B------:R-:W-:-:S04]  /*9660*/  LEA.HI R3, R3, R2, RZ, 0x6 ;  /* 0x0000000203037211 */ /* 0x000fc800078f30ff */
[----:B------:R-:W-:-:S04]  /*9670*/  SHF.R.S32.HI R3, RZ, 0x6, R3 ;  /* 0x00000006ff037819 */ /* 0x000fc80000011403 */
[----:B------:R-:W-:-:S04]  /*9680*/  VIMNMX R11, RZ, R3, !PT ;  /* 0x00000003ff0b7248 */ /* 0x000fc80007fe0100 */
[----:B------:R-:W-:-:S13]  /*9690*/  ISETP.GT.AND P0, PT, R9, R11, PT ;  /* 0x0000000b0900720c */ /* 0x000fda0003f04270 */
[----:B------:R-:W-:Y:S05]  /*96a0*/  @!P0 BRA `(.L_x_1632) ;  /* 0x0000000000808947 */ /* 0x000fea0003800000 */
[----:B------:R-:W2:Y:S01]  /*96b0*/  LDL R0, [R1+0x4c] ;  /* 0x00004c0001007983 */ /* 0x000ea20000100800 */
[----:B------:R-:W-:Y:S01]  /*96c0*/  ULDC UR4, c[0x0][0x9f0] ;  /* 0x00027c0000047ab9 */ /* 0x000fe20000000800 */
[----:B--2---:R-:W-:-:S04]  /*96d0*/  ISETP.NE.AND P0, PT, R0, RZ, PT ;  /* 0x000000ff0000720c */ /* 0x004fc80003f05270 */
[----:B------:R-:W-:-:S04]  /*96e0*/  SEL R6, R0, UR4, P0 ;  /* 0x0000000400067c07 */ /* 0x000fc80008000000 */
[-C--:B------:R-:W-:Y:S02]  /*96f0*/  IABS R5, R6.reuse ;  /* 0x0000000600057213 */ /* 0x080fe40000000000 */
[----:B------:R-:W-:Y:S02]  /*9700*/  IADD3 R0, R6, -0x1, R9 ;  /* 0xffffffff06007810 */ /* 0x000fe40007ffe009 */
[----:B------:R-:W0:Y:S01]  /*9710*/  I2F.RP R4, R5 ;  /* 0x0000000500047306 */ /* 0x000e220000209400 */
[----:B------:R-:W-:Y:S02]  /*9720*/  IABS R10, R6 ;  /* 0x00000006000a7213 */ /* 0x000fe40000000000 */
[----:B------:R-:W-:-:S05]  /*9730*/  IMAD.IADD R0, R0, 0x1, -R11 ;  /* 0x0000000100007824 */ /* 0x000fca00078e0a0b */
[----:B0-----:R-:W0:Y:S02]  /*9740*/  MUFU.RCP R4, R4 ;  /* 0x0000000400047308 */ /* 0x001e240000001000 */
[----:B0-----:R-:W-:Y:S02]  /*9750*/  VIADD R2, R4, 0xffffffe ;  /* 0x0ffffffe04027836 */ /* 0x001fe40000000000 */
[----:B------:R-:W-:-:S04]  /*9760*/  IMAD.MOV R4, RZ, RZ, -R10 ;  /* 0x000000ffff047224 */ /* 0x000fc800078e0a0a */
[----:B------:R0:W1:Y:S02]  /*9770*/  F2I.FTZ.U32.TRUNC.NTZ R3, R2 ;  /* 0x0000000200037305 */ /* 0x000064000021f000 */
[----:B0-----:R-:W-:Y:S02]  /*9780*/  IMAD.MOV.U32 R2, RZ, RZ, RZ ;  /* 0x000000ffff027224 */ /* 0x001fe400078e00ff */
[----:B-1----:R-:W-:-:S04]  /*9790*/  IMAD.MOV R8, RZ, RZ, -R3 ;  /* 0x000000ffff087224 */ /* 0x002fc800078e0a03 */
[----:B------:R-:W-:Y:S01]  /*97a0*/  IMAD R7, R8, R5, RZ ;  /* 0x0000000508077224 */ /* 0x000fe200078e02ff */
[----:B------:R-:W-:Y:S02]  /*97b0*/  IABS R8, R0 ;  /* 0x0000000000087213 */ /* 0x000fe40000000000 */
[----:B------:R-:W-:Y:S01]  /*97c0*/  LOP3.LUT R0, R0, R6, RZ, 0x3c, !PT ;  /* 0x0000000600007212 */ /* 0x000fe200078e3cff */
[----:B------:R-:W-:-:S03]  /*97d0*/  IMAD.HI.U32 R3, R3, R7, R2 ;  /* 0x0000000703037227 */ /* 0x000fc600078e0002 */
[----:B------:R-:W-:Y:S01]  /*97e0*/  ISETP.GE.AND P2, PT, R0, RZ, PT ;  /* 0x000000ff0000720c */ /* 0x000fe20003f46270 */
        /* <DEDUP_REMOVED lines=12> */
.L_x_1632:
[----:B------:R-:W-:Y:S05]  /*98b0*/  BSYNC B0 ;  /* 0x0000000000007941 */ /* 0x000fea0003800000 */
.L_x_1631:
        /* <DEDUP_REMOVED lines=67> */
[----:B--2---:R-:W-:-:S05]  /*9cf0*/  IMAD R0, R0, R100, R11 ;  /* 0x0000006400007224 */ /* 0x004fca00078e020b */
[----:B------:R0:W-:Y:S01]  /*9d00*/  STL [R1+0x38], R0 ;  /* 0x0000380001007387 */ /* 0x0001e20000100800 */
[----:B------:R-:W-:-:S04]  /*9d10*/  VIADDMNMX R100, R0, R100, R9, PT ;  /* 0x0000006400647246 */ /* 0x000fc80003800109 */
[----:B------:R-:W-:-:S13]  /*9d20*/  ISETP.GT.AND P1, PT, R100, R0, PT ;  /* 0x000000006400720c */ /* 0x000fda0003f24270 */
[----:B0-----:R-:W-:Y:S05]  /*9d30*/  @!P1 BRA `(.L_x_1633) ;  /* 0x00000168007c9947 */ /* 0x001fea0003800000 */
[----:B------:R-:W0:Y:S01]  /*9d40*/  S2R R0, SR_TID.X ;  /* 0x0000000000007919 */ /* 0x000e220000002100 */
[----:B------:R-:W-:Y:S01]  /*9d50*/  BSSY B6, `(.L_x_1634) ;  /* 0x0000020000067945 */ /* 0x000fe20003800000 */
[----:B0-----:R-:W-:-:S05]  /*9d60*/  VIADD R0, R0, 0xffffff80 ;  /* 0xffffff8000007836 */ /* 0x001fca0000000000 */
[----:B------:R-:W-:-:S04]  /*9d70*/  SHF.R.S32.HI R3, RZ, 0x1f, R0 ;  /* 0x0000001fff037819 */ /* 0x000fc80000011400 */
[----:B------:R-:W-:-:S04]  /*9d80*/  LEA.HI R3, R3, R0, RZ, 0x7 ;  /* 0x0000000003037211 */ /* 0x000fc800078f38ff */
[----:B------:R-:W-:-:S06]  /*9d90*/  SHF.R.S32.HI R0, RZ, 0x7, R3 ;  /* 0x00000007ff007819 */ /* 0x000fcc0000011403 */
[----:B------:R-:W0:Y:S02]  /*9da0*/  SHFL.IDX PT, R0, R0, RZ, 0x1f ;  /* 0x00001fff00007589 */ /* 0x000e2400000e0000 */
[----:B0-----:R-:W-:-:S04]  /*9db0*/  LEA.HI R2, R0, R0, RZ, 0x1 ;  /* 0x0000000000027211 */ /* 0x001fc800078f08ff */
[----:B------:R-:W-:Y:S01]  /*9dc0*/  LOP3.LUT R3, R2, 0x1e, RZ, 0xc0, !PT ;  /* 0x0000001e02037812 */ /* 0x000fe200078ec0ff */
[----:B------:R-:W-:-:S04]  /*9dd0*/  VIADD R2, R16, 0x10400 ;  /* 0x0001040010027836 */ /* 0x000fc80000000000 */
[----:B------:R-:W-:Y:S01]  /*9de0*/  IMAD.IADD R3, R0, 0x1, -R3 ;  /* 0x0000000100037824 */ /* 0x000fe200078e0a03 */
[----:B------:R-:W-:-:S03]  /*9df0*/  LOP3.LUT P0, RZ, R2, 0x3ff, RZ, 0xc0, !PT ;  /* 0x000003ff02ff7812 */ /* 0x000fc6000780c0ff */
[----:B------:R-:W-:Y:S01]  /*9e00*/  IMAD R3, R3, 0x2000, R2 ;  /* 0x0000200003037824 */ /* 0x000fe200078e0202 */
[----:B------:R-:W-:-:S04]  /*9e10*/  P2R R24, PR, RZ, 0x1 ;  /* 0x00000001ff187803 */ /* 0x000fc80000000000 */
        /* <DEDUP_REMOVED lines=19> */
.L_x_1635:
[----:B------:R-:W-:Y:S05]  /*9f50*/  BSYNC B6 ;  /* 0x0000000000067941 */ /* 0x000fea0003800000 */
.L_x_1634:
[----:B------:R-:W-:Y:S02]  /*9f60*/  ULDC UR4, c[0x0][0x3f4] ;  /* 0x0000fd0000047ab9 */ /* 0x000fe40000000800 */
[----:B------:R-:W-:-:S13]  /*9f70*/  ISETP.LT.AND P0, PT, RZ, UR4, PT ;  /* 0x00000004ff007c0c */ /* 0x000fda000bf01270 */
[----:B------:R-:W-:Y:S05]  /*9f80*/  @P0 BRA `(.L_x_1636) ;  /* 0x0000000000400947 */ /* 0x000fea0003800000 */
[----:B------:R-:W2:Y:S02]  /*9f90*/  LDL R20, [R1+0x54] ;  /* 0x0000540001147983 */ /* 0x000ea40000100800 */
[----:B--2---:R-:W-:-:S04]  /*9fa0*/  LEA.HI R0, R20, R20, RZ, 0x1 ;  /* 0x0000001414007211 */ /* 0x004fc800078f08ff */
        /* <DEDUP_REMOVED lines=8> */
.L_x_1639:
[----:B-1----:R1:W2:Y:S02]  /*a030*/  SYNCS.PHASECHK.TRANS64.TRYWAIT P0, [R16+URZ+0x30800], R3 ;  /* 0x03080003100075a7 */ /* 0x0022a4000800017f */
[----:B--2---:R-:W-:Y:S05]  /*a040*/  @!P0 NANOSLEEP.SYNCS 0x989680 ;  /* 0x009896800000895d */ /* 0x004fea0003900000 */
[----:B------:R-:W2:Y:S02]  /*a050*/  @!P0 SYNCS.PHASECHK.TRANS64 P0, [R16+URZ+0x30800], R3 ;  /* 0x03080003100085a7 */ /* 0x000ea4000800007f */
[----:B--2---:R-:W-:Y:S05]  /*a060*/  @!P0 BRA `(.L_x_1639) ;  /* 0xfffffffc00f08947 */ /* 0x004fea000383ffff */
.L_x_1638:
[----:B------:R-:W-:Y:S05]  /*a070*/  BSYNC B0 ;  /* 0x0000000000007941 */ /* 0x000fea0003800000 */
.L_x_1637:
[----:B------:R-:W-:Y:S05]  /*a080*/  BRA `(.L_x_1640) ;  /* 0x0000009c006c7947 */ /* 0x000fea0003800000 */
.L_x_1636:
[----:B------:R-:W-:Y:S01]  /*a090*/  ISETP.NE.AND P0, PT, R24, RZ, PT ;  /* 0x000000ff1800720c */ /* 0x000fe20003f05270 */
[----:B------:R-:W-:Y:S01]  /*a0a0*/  ULDC.64 UR4, c[0x0][0x3f8] ;  /* 0x0000fe0000047ab9 */ /* 0x000fe20000000a00 */
[----:B-----5:R-:W-:Y:S01]  /*a0b0*/  SHF.R.S32.HI R0, RZ, 0x1f, R101 ;  /* 0x0000001fff007819 */ /* 0x020fe20000011465 */
[----:B------:R-:W-:Y:S01]  /*a0c0*/  ULDC.64 UR6, c[0x0][0x408] ;  /* 0x0001020000067ab9 */ /* 0x000fe20000000a00 */
[----:B------:R-:W-:Y:S01]  /*a0d0*/  IMAD.WIDE.U32 R24, R101, UR4, RZ ;  /* 0x0000000465187c25 */ /* 0x000fe2000f8e00ff */
[----:B------:R-:W-:Y:S03]  /*a0e0*/  BSSY B6, `(.L_x_1641) ;  /* 0x0000019000067945 */ /* 0x000fe60003800000 */
[C---:B------:R-:W-:Y:S02]  /*a0f0*/  IMAD R4, R0.reuse, UR4, RZ ;  /* 0x0000000400047c24 */ /* 0x040fe4000f8e02ff */
[----:B------:R-:W-:-:S02]  /*a100*/  IMAD R0, R0, UR6, RZ ;  /* 0x0000000600007c24 */ /* 0x000fc4000f8e02ff */
[C---:B------:R-:W-:Y:S02]  /*a110*/  IMAD R33, R101.reuse, UR5, R4 ;  /* 0x0000000565217c24 */ /* 0x040fe4000f8e0204 */
[C---:B------:R-:W-:Y:S02]  /*a120*/  IMAD R29, R101.reuse, UR7, R0 ;  /* 0x00000007651d7c24 */ /* 0x040fe4000f8e0200 */
[----:B------:R-:W-:-:S04]  /*a130*/  IMAD.WIDE.U32 R26, R101, UR6, RZ ;  /* 0x00000006651a7c25 */ /* 0x000fc8000f8e00ff */
[----:B------:R-:W-:Y:S02]  /*a140*/  IMAD.IADD R33, R33, 0x1, R25 ;  /* 0x0000000121217824 */ /* 0x000fe400078e0219 */
[----:B------:R-:W-:Y:S01]  /*a150*/  IMAD.IADD R29, R29, 0x1, R27 ;  /* 0x000000011d1d7824 */ /* 0x000fe200078e021b */
        /* <DEDUP_REMOVED lines=17> */
.L_x_1642:
[----:B------:R-:W-:Y:S05]  /*a270*/  BSYNC B6 ;  /* 0x0000000000067941 */ /* 0x000fea0003800000 */
.L_x_1641:
[----:B------:R-:W2:Y:S01]  /*a280*/  LDL R93, [R1+0x14] ;  /* 0x00001400015d7983 */ /* 0x000ea20000100800 */
[----:B------:R-:W-:-:S03]  /*a290*/  ULDC.U8 UR4, c[0x0][0x410] ;  /* 0x0001040000047ab9 */ /* 0x000fc60000000000 */
[----:B------:R-:W3:Y:S01]  /*a2a0*/  LDL R20, [R1+0x44] ;  /* 0x0000440001147983 */ /* 0x000ee20000100800 */
[----:B------:R-:W-:Y:S01]  /*a2b0*/  ISETP.NE.AND P0, PT, RZ, UR4, PT ;  /* 0x00000004ff007c0c */ /* 0x000fe2000bf05270 */
[----:B------:R-:W-:Y:S01]  /*a2c0*/  BSSY B0, `(.L_x_1643) ;  /* 0x00009af000007945 */ /* 0x000fe20003800000 */
[----:B--2---:R-:W-:-:S04]  /*a2d0*/  IMAD.IADD R0, R23, 0x1, R93 ;  /* 0x0000000117007824 */ /* 0x004fc800078e025d */
[----:B---3--:R-:W-:-:S07]  /*a2e0*/  IMAD R3, R20, 0x20, R0 ;  /* 0x0000002014037824 */ /* 0x008fce00078e0200 */
[----:B------:R-:W-:Y:S05]  /*a2f0*/  @!P0 BRA `(.L_x_1644) ;  /* 0x0000004c00248947 */ /* 0x000fea0003800000 */
[----:B------:R-:W0:Y:S01]  /*a300*/  LDC R10, c[0x0][0x448] ;  /* 0x00011200ff0a7b82 */ /* 0x000e220000000800 */
[----:B------:R-:W-:Y:S01]  /*a310*/  ULDC.64 UR4, c[0x0][0x3f8] ;  /* 0x0000fe0000047ab9 */ /* 0x000fe20000000a00 */
[----:B------:R-:W-:Y:S01]  /*a320*/  ULDC.64 UR6, c[0x0][0x408] ;  /* 0x0001020000067ab9 */ /* 0x000fe20000000a00 */
[----:B------:R-:W-:Y:S01]  /*a330*/  IMAD.MOV.U32 R32, RZ, RZ, R24 ;  /* 0x000000ffff207224 */ /* 0x000fe200078e0018 */
[----:B0-----:R-:W-:-:S13]  /*a340*/  ISETP.NE.AND P0, PT, R10, 0x1, PT ;  /* 0x000000010a00780c */ /* 0x001fda0003f05270 */
[----:B------:R-:W0:Y:S08]  /*a350*/  @P0 LDC R4, c[0x0][0x44c] ;  /* 0x00011300ff040b82 */ /* 0x000e300000000800 */
[----:B------:R-:W1:Y:S01]  /*a360*/  @P0 LDC R5, c[0x0][0x450] ;  /* 0x00011400ff050b82 */ /* 0x000e620000000800 */
[----:B0-----:R-:W-:-:S05]  /*a370*/  @P0 IMAD.HI.U32 R4, R3, R4, RZ ;  /* 0x0000000403040227 */ /* 0x001fca00078e00ff */
[----:B-1----:R-:W-:Y:S01]  /*a380*/  @P0 SHF.R.U32.HI R3, RZ, R5, R4 ;  /* 0x00000005ff030219 */ /* 0x002fe20000011604 */
[----:B------:R-:W-:Y:S02]  /*a390*/  IMAD.MOV.U32 R4, RZ, RZ, R26 ;  /* 0x000000ffff047224 */ /* 0x000fe400078e001a */
[----:B------:R-:W-:Y:S01]  /*a3a0*/  IMAD.MOV.U32 R5, RZ, RZ, R29 ;  /* 0x000000ffff057224 */ /* 0x000fe200078e001d */
[----:B------:R-:W-:Y:S01]  /*a3b0*/  SHF.R.S32.HI R6, RZ, 0x1f, R3 ;  /* 0x0000001fff067819 */ /* 0x000fe20000011403 */
[----:B------:R-:W-:-:S04]  /*a3c0*/  IMAD.WIDE.U32 R32, R3, UR4, R32 ;  /* 0x0000000403207c25 */ /* 0x000fc8000f8e0020 */
[C---:B------:R-:W-:Y:S02]  /*a3d0*/  IMAD R8, R6.reuse, UR4, RZ ;  /* 0x0000000406087c24 */ /* 0x040fe4000f8e02ff */
[----:B------:R-:W-:Y:S02]  /*a3e0*/  IMAD R6, R6, UR6, RZ ;  /* 0x0000000606067c24 */ /* 0x000fe4000f8e02ff */
[C---:B------:R-:W-:Y:S01]  /*a3f0*/  IMAD R7, R3.reuse, UR5, R8 ;  /* 0x0000000503077c24 */ /* 0x040fe2000f8e0208 */
[----:B------:R-:W-:Y:S01]  /*a400*/  ULDC.64 UR4, c[0x0][0x3e8] ;  /* 0x0000fa0000047ab9 */ /* 0x000fe20000000a00 */
[C---:B------:R-:W-:Y:S01]  /*a410*/  IMAD.WIDE.U32 R4, R3.reuse, UR6, R4 ;  /* 0x0000000603047c25 */ /* 0x040fe2000f8e0004 */
[----:B------:R-:W-:Y:S01]  /*a420*/  LEA R31, P0, R32, UR4, 0x1 ;  /* 0x00000004201f7c11 */ /* 0x000fe2000f8008ff */
[----:B------:R-:W-:Y:S02]  /*a430*/  UMOV UR4, 0xffffffff ;  /* 0xffffffff00047882 */ /* 0x000fe40000000000 */
[----:B------:R-:W-:Y:S01]  /*a440*/  IMAD R9, R3, UR7, R6 ;  /* 0x0000000703097c24 */ /* 0x000fe2000f8e0206 */
[----:B------:R-:W-:Y:S01]  /*a450*/  ULDC.64 UR6, c[0x0][0x400] ;  /* 0x0001000000067ab9 */ /* 0x000fe20000000a00 */
[----:B------:R-:W-:Y:S01]  /*a460*/  IMAD.IADD R3, R33, 0x1, R7 ;  /* 0x0000000121037824 */ /* 0x000fe200078e0207 */
[----:B------:R-:W-:Y:S01]  /*a470*/  LEA R30, P1, R4, UR6, 0x1 ;  /* 0x00000006041e7c11 */ /* 0x000fe2000f8208ff */
[----:B------:R-:W-:-:S03]  /*a480*/  IMAD.IADD R33, R5, 0x1, R9 ;  /* 0x0000000105217824 */ /* 0x000fc600078e0209 */
[----:B------:R-:W-:Y:S02]  /*a490*/  LEA.HI.X R32, R32, UR5, R3, 0x1, P0 ;  /* 0x0000000520207c11 */ /* 0x000fe400080f0c03 */
[----:B------:R-:W-:Y:S01]  /*a4a0*/  LEA.HI.X R33, R4, UR7, R33, 0x1, P1 ;  /* 0x0000000704217c11 */ /* 0x000fe200088f0c21 */
[----:B------:R-:W-:Y:S06]  /*a4b0*/  BRA.DIV UR4, `(.L_x_1645) ;  /* 0x0000025204407947 */ /* 0x000fec000b800000 */
[----:B------:R0:W1:Y:S04]  /*a4c0*/  SHFL.IDX PT, R9, R32, RZ, 0x181f ;  /* 0x00181fff20097589 */ /* 0x00006800000e0000 */
[----:B------:R0:W2:Y:S04]  /*a4d0*/  SHFL.IDX PT, R8, R31, RZ, 0x181f ;  /* 0x00181fff1f087589 */ /* 0x0000a800000e0000 */
[----:B------:R0:W3:Y:S04]  /*a4e0*/  SHFL.IDX PT, R26, R33, RZ, 0x181f ;  /* 0x00181fff211a7589 */ /* 0x0000e800000e0000 */
[----:B------:R0:W4:Y:S02]  /*a4f0*/  SHFL.IDX PT, R5, R30, RZ, 0x181f ;  /* 0x00181fff1e057589 */ /* 0x00012400000e0000 */
.L_x_2029:
[----:B------:R-:W-:Y:S01]  /*a500*/  IMAD R3, R219, R10, RZ ;  /* 0x0000000adb037224 */ /* 0x000fe200078e02ff */
        /* <DEDUP_REMOVED lines=8> */
[----:B------:R-:W-:Y:S02]  /*a590*/  CS2R R72, SRZ ;  /* 0x0000000000487805 */ /* 0x000fe4000001ff00 */
[----:B------:R-:W-:-:S03]  /*a5a0*/  CS2R R76, SRZ ;  /* 0x00000000004c7805 */ /* 0x000fc6000001ff00 */
[----:B------:R-:W-:Y:S05]  /*a5b0*/  @P0 BRA `(.L_x_1647) ;  /* 0x0000000000bc0947 */ /* 0x000fea0003800000 */
[----:B------:R-:W3:Y:S01]  /*a5c0*/  LDL R4, [R1+0x70] ;  /* 0x0000700001047983 */ /* 0x000ee20000100800 */
[----:B------:R-:W-:-:S03]  /*a5d0*/  ULDC UR4, c[0x0][0x3f4] ;  /* 0x0000fd0000047ab9 */ /* 0x000fc60000000800 */
[----:B------:R-:W3:Y:S04]  /*a5e0*/  LDL R6, [R1+0x74] ;  /* 0x0000740001067983 */ /* 0x000ee80000100800 */
[----:B------:R-:W3:Y:S01]  /*a5f0*/  LDL R29, [R1+0x6c] ;  /* 0x00006c00011d7983 */ /* 0x000ee20000100800 */
[----:B------:R-:W-:Y:S02]  /*a600*/  ISETP.GE.AND P2, PT, R234, UR4, PT ;  /* 0x00000004ea007c0c */ /* 0x000fe4000bf46270 */
[----:B------:R-:W-:Y:S02]  /*a610*/  ISETP.GE.AND P1, PT, R233, UR4, PT ;  /* 0x00000004e9007c0c */ /* 0x000fe4000bf26270 */
[----:B------:R-:W-:Y:S02]  /*a620*/  ISETP.GE.AND P0, PT, R235, UR4, PT ;  /* 0x00000004eb007c0c */ /* 0x000fe4000bf06270 */
[----:B------:R-:W-:-:S07]  /*a630*/  ISETP.GE.AND P3, PT, R200, UR4, PT ;  /* 0x00000004c8007c0c */ /* 0x000fce000bf66270 */
[----:B------:R-:W-:-:S05]  /*a640*/  @!P2 IMAD.SHL.U32 R12, R234, 0x2, RZ ;  /* 0x00000002ea0ca824 */ /* 0x000fca00078e00ff */
[-C--:B--2---:R-:W-:Y:S01]  /*a650*/  @!P2 IADD3 R14, P4, R8, R12.reuse, RZ ;  /* 0x0000000c080ea210 */ /* 0x084fe20007f9e0ff */
[----:B------:R-:W-:Y:S01]  /*a660*/  @!P0 IMAD.SHL.U32 R27, R235, 0x2, RZ ;  /* 0x00000002eb1b8824 */ /* 0x000fe200078e00ff */
[----:B----4-:R-:W-:Y:S01]  /*a670*/  @!P2 IADD3 R12, P6, R5, R12, RZ ;  /* 0x0000000c050ca210 */ /* 0x010fe20007fde0ff */
[----:B---3--:R-:W-:Y:S02]  /*a680*/  @!P3 IMAD.MOV.U32 R7, RZ, RZ, R26 ;  /* 0x000000ffff07b224 */ /* 0x008fe400078e001a */
[----:B-1----:R-:W-:Y:S01]  /*a690*/  @!P3 IMAD.WIDE R20, R200, 0x2, R8 ;  /* 0x00000002c814b825 */ /* 0x002fe200078e0208 */
        /* <DEDUP_REMOVED lines=8> */
[----:B------:R-:W-:Y:S02]  /*a720*/  ULDC.64 UR6, c[0x0][0x208] ;  /* 0x0000820000067ab9 */ /* 0x000fe40000000a00 */
[----:B------:R1:W5:Y:S01]  /*a730*/  @!P3 LD.E.64 R74, desc[UR6][R20.64] ;  /* 0x00000006144ab980 */ /* 0x000362000c101b00 */
[C---:B------:R-:W-:Y:S01]  /*a740*/  @!P1 SHF.L.U64.HI R28, R233.reuse, 0x1, R4 ;  /* 0x00000001e91c9819 */ /* 0x040fe20000010204 */
[----:B------:R-:W-:Y:S01]  /*a750*/  @!P1 IMAD.SHL.U32 R4, R233, 0x2, RZ ;  /* 0x00000002e9049824 */ /* 0x000fe200078e00ff */
[----:B------:R-:W-:Y:S01]  /*a760*/  @!P2 SHF.L.U64.HI R11, R234, 0x1, R6 ;  /* 0x00000001ea0ba819 */ /* 0x000fe20000010206 */
[----:B------:R-:W-:-:S03]  /*a770*/  @!P3 IMAD.MOV.U32 R6, RZ, RZ, R5 ;  /* 0x000000ffff06b224 */ /* 0x000fc600078e0005 */
[----:B------:R-:W-:Y:S01]  /*a780*/  @!P1 IADD3 R10, P5, R8, R4, RZ ;  /* 0x00000004080a9210 */ /* 0x000fe20007fbe0ff */
[----:B------:R-:W-:Y:S02]  /*a790*/  @!P2 IMAD.X R15, R9, 0x1, R11, P4 ;  /* 0x00000001090fa824 */ /* 0x000fe400020e060b */
[----:B------:R-:W-:-:S04]  /*a7a0*/  @!P3 IMAD.WIDE R24, R200, 0x2, R6 ;  /* 0x00000002c818b825 */ /* 0x000fc800078e0206 */
[----:B------:R-:W-:Y:S01]  /*a7b0*/  @!P2 IMAD.X R13, R26, 0x1, R11, P6 ;  /* 0x000000011a0da824 */ /* 0x000fe200030e060b */
[-C--:B------:R-:W-:Y:S01]  /*a7c0*/  @!P0 IADD3 R6, P6, R8, R27.reuse, RZ ;  /* 0x0000001b08068210 */ /* 0x080fe20007fde0ff */
[----:B------:R-:W-:Y:S01]  /*a7d0*/  @!P1 IMAD.X R11, R9, 0x1, R28, P5 ;  /* 0x00000001090b9824 */ /* 0x000fe200028e061c */
[----:B------:R-:W-:Y:S01]  /*a7e0*/  @!P0 IADD3 R8, P5, R5, R27, RZ ;  /* 0x0000001b05088210 */ /* 0x000fe20007fbe0ff */
[----:B------:R1:W5:Y:S01]  /*a7f0*/  @!P3 LD.E.64 R76, desc[UR6][R24.64] ;  /* 0x00000006184cb980 */ /* 0x000362000c101b00 */
[----:B------:R-:W-:Y:S02]  /*a800*/  @!P0 SHF.L.U64.HI R27, R235, 0x1, R29 ;  /* 0x00000001eb1b8819 */ /* 0x000fe4000001021d */
[----:B------:R-:W-:Y:S01]  /*a810*/  @!P1 IADD3 R4, P4, R5, R4, RZ ;  /* 0x0000000405049210 */ /* 0x000fe20007f9e0ff */
[----:B------:R1:W5:Y:S02]  /*a820*/  @!P2 LD.E.64 R70, desc[UR6][R14.64] ;  /* 0x000000060e46a980 */ /* 0x000364000c101b00 */
[----:B------:R-:W-:-:S02]  /*a830*/  @!P0 IMAD.X R7, R9, 0x1, R27, P6 ;  /* 0x0000000109078824 */ /* 0x000fc400030e061b */
[C---:B------:R-:W-:Y:S01]  /*a840*/  @!P1 IMAD.X R5, R26.reuse, 0x1, R28, P4 ;  /* 0x000000011a059824 */ /* 0x040fe200020e061c */
[----:B------:R1:W5:Y:S01]  /*a850*/  @!P2 LD.E.64 R72, desc[UR6][R12.64] ;  /* 0x000000060c48a980 */ /* 0x000362000c101b00 */
[----:B------:R-:W-:-:S03]  /*a860*/  @!P0 IMAD.X R9, R26, 0x1, R27, P5 ;  /* 0x000000011a098824 */ /* 0x000fc600028e061b */
[----:B------:R1:W5:Y:S04]  /*a870*/  @!P1 LD.E.64 R66, desc[UR6][R10.64] ;  /* 0x000000060a429980 */ /* 0x000368000c101b00 */
[----:B------:R1:W5:Y:S04]  /*a880*/  @!P1 LD.E.64 R68, desc[UR6][R4.64] ;  /* 0x0000000604449980 */ /* 0x000368000c101b00 */
[----:B------:R1:W5:Y:S04]  /*a890*/  @!P0 LD.E.64 R62, desc[UR6][R6.64] ;  /* 0x00000006063e8980 */ /* 0x000368000c101b00 */
[----:B------:R1:W5:Y:S02]  /*a8a0*/  @!P0 LD.E.64 R64, desc[UR6][R8.64] ;  /* 0x0000000608408980 */ /* 0x000364000c101b00 */
.L_x_1647:
[----:B------:R-:W-:Y:S05]  /*a8b0*/  BSYNC B1 ;  /* 0x0000000000017941 */ /* 0x000fea0003800000 */
.L_x_1646:
[----:B-1---5:R-:W-:Y:S01]  /*a8c0*/  IMAD.MOV.U32 R4, RZ, RZ, R62 ;  /* 0x000000ffff047224 */ /* 0x022fe200078e003e */
[----:B------:R-:W-:Y:S01]  /*a8d0*/  UMOV UR4, 0xffffffff ;  /* 0xffffffff00047882 */ /* 0x000fe20000000000 */
[----:B----4-:R-:W-:Y:S01]  /*a8e0*/  IMAD.MOV.U32 R5, RZ, RZ, R63 ;  /* 0x000000ffff057224 */ /* 0x010fe200078e003f */
[----:B------:R-:W-:Y:S01]  /*a8f0*/  CS2R R46, SRZ ;  /* 0x00000000002e7805 */ /* 0x000fe2000001ff00 */
[----:B------:R-:W-:Y:S01]  /*a900*/  IMAD.MOV.U32 R6, RZ, RZ, R66 ;  /* 0x000000ffff067224 */ /* 0x000fe200078e0042 */
[----:B------:R-:W-:Y:S01]  /*a910*/  PRMT R98, R98, 0x5410, R4 ;  /* 0x0000541062627816 */ /* 0x000fe20000000004 */
[----:B------:R-:W-:Y:S01]  /*a920*/  IMAD.MOV.U32 R7, RZ, RZ, R67 ;  /* 0x000000ffff077224 */ /* 0x000fe200078e0043 */
[----:B------:R-:W-:Y:S01]  /*a930*/  PRMT R99, R5, 0x7610, R99 ;  /* 0x0000761005637816 */ /* 0x000fe20000000063 */
[----:B------:R-:W-:Y:S02]  /*a940*/  IMAD.MOV.U32 R4, RZ, RZ, R70 ;  /* 0x000000ffff047224 */ /* 0x000fe400078e0046 */
[----:B------:R-:W-:Y:S01]  /*a950*/  IMAD.MOV.U32 R5, RZ, RZ, R71 ;  /* 0x000000ffff057224 */ /* 0x000fe200078e0047 */
[----:B------:R-:W-:Y:S01]  /*a960*/  PRMT R111, R6, 0x5410, R7 ;  /* 0x00005410066f7816 */ /* 0x000fe20000000007 */
[----:B------:R-:W-:-:S02]  /*a970*/  IMAD.MOV.U32 R6, RZ, RZ, R74 ;  /* 0x000000ffff067224 */ /* 0x000fc400078e004a */
        /* <DEDUP_REMOVED lines=10> */
[----:B------:R-:W-:-:S02]  /*aa20*/  IMAD.MOV.U32 R4, RZ, RZ, R72 ;  /* 0x000000ffff047224 */ /* 0x000fc400078e0048 */
[----:B------:R-:W-:Y:S01]  /*aa30*/  IMAD.MOV.U32 R5, RZ, RZ, R73 ;  /* 0x000000ffff057224 */ /* 0x000fe200078e0049 */
[----:B------:R-:W-:Y:S01]  /*aa40*/  PRMT R110, R6, 0x5410, R7 ;  /* 0x00005410066e7816 */ /* 0x000fe20000000007 */
[----:B------:R-:W-:Y:S02]  /*aa50*/  IMAD.MOV.U32 R6, RZ, RZ, R76 ;  /* 0x000000ffff067224 */ /* 0x000fe400078e004c */
[----:B------:R-:W-:Y:S01]  /*aa60*/  IMAD.MOV.U32 R7, RZ, RZ, R77 ;  /* 0x000000ffff077224 */ /* 0x000fe200078e004d */
[----:B------:R-:W-:Y:S02]  /*aa70*/  PRMT R114, R114, 0x5410, R5 ;  /* 0x0000541072727816 */ /* 0x000fe40000000005 */
[----:B------:R-:W-:Y:S02]  /*aa80*/  PRMT R113, R6, 0x5410, R4 ;  /* 0x0000541006717816 */ /* 0x000fe40000000004 */
[----:B------:R-:W-:Y:S01]  /*aa90*/  PRMT R92, R7, 0x7610, R92 ;  /* 0x00007610075c7816 */ /* 0x000fe2000000005c */
[----:B------:R-:W-:Y:S06]  /*aaa0*/  BRA.DIV UR4, `(.L_x_1648) ;  /* 0x0000024e04387947 */ /* 0x000fec000b800000 */
[----:B------:R1:W4:Y:S04]  /*aab0*/  SHFL.IDX PT, R9, R32, 0x1, 0x181f ;  /* 0x00381f0020097f89 */ /* 0x00032800000e0000 */
[----:B--2---:R1:W2:Y:S04]  /*aac0*/  SHFL.IDX PT, R8, R31, 0x1, 0x181f ;  /* 0x00381f001f087f89 */ /* 0x0042a800000e0000 */
[----:B---3--:R1:W3:Y:S04]  /*aad0*/  SHFL.IDX PT, R26, R33, 0x1, 0x181f ;  /* 0x00381f00211a7f89 */ /* 0x0082e800000e0000 */
[----:B------:R1:W0:Y:S02]  /*aae0*/  SHFL.IDX PT, R5, R30, 0x1, 0x181f ;  /* 0x00381f001e057f89 */ /* 0x00022400000e0000 */
.L_x_2035:
[----:B------:R-:W-:Y:S01]  /*aaf0*/  VIADD R4, R0, 0x20 ;  /* 0x0000002000047836 */ /* 0x000fe20000000000 */
        /* <DEDUP_REMOVED lines=10> */
[----:B------:R-:W3:Y:S01]  /*aba0*/  LDL R7, [R1+0x74] ;  /* 0x0000740001077983 */ /* 0x000ee20000100800 */
[----:B------:R-:W-:-:S03]  /*abb0*/  ULDC UR4, c[0x0][0x3f4] ;  /* 0x0000fd0000047ab9 */ /* 0x000fc60000000800 */
[----:B------:R-:W3:Y:S04]  /*abc0*/  LDL R6, [R1+0x70] ;  /* 0x0000700001067983 */ /* 0x000ee80000100800 */
[----:B------:R-:W3:Y:S01]  /*abd0*/  LDL R29, [R1+0x6c] ;  /* 0x00006c00011d7983 */ /* 0x000ee20000100800 */
[----:B------:R-:W-:Y:S02]  /*abe0*/  ISETP.GE.AND P2, PT, R234, UR4, PT ;  /* 0x00000004ea007c0c */ /* 0x000fe4000bf46270 */
[----:B------:R-:W-:Y:S02]  /*abf0*/  CS2R R58, SRZ ;  /* 0x00000000003a7805 */ /* 0x000fe4000001ff00 */
[----:B------:R-:W-:Y:S02]  /*ac00*/  ISETP.GE.AND P1, PT, R233, UR4, PT ;  /* 0x00000004e9007c0c */ /* 0x000fe4000bf26270 */
[----:B------:R-:W-:-:S02]  /*ac10*/  CS2R R60, SRZ ;  /* 0x00000000003c7805 */ /* 0x000fc4000001ff00 */
[----:B------:R-:W-:Y:S01]  /*ac20*/  ISETP.GE.AND P0, PT, R235, UR4, PT ;  /* 0x00000004eb007c0c */ /* 0x000fe2000bf06270 */
[----:B------:R-:W-:Y:S01]  /*ac30*/  ULDC.64 UR6, c[0x0][0x208] ;  /* 0x0000820000067ab9 */ /* 0x000fe20000000a00 */
[----:B------:R-:W-:-:S03]  /*ac40*/  ISETP.GE.AND P3, PT, R200, UR4, PT ;  /* 0x00000004c8007c0c */ /* 0x000fc6000bf66270 */
[----:B------:R-:W-:-:S04]  /*ac50*/  @!P2 IMAD.SHL.U32 R12, R234, 0x2, RZ ;  /* 0x00000002ea0ca824 */ /* 0x000fc800078e00ff */
[----:B------:R-:W-:-:S04]  /*ac60*/  @!P1 IMAD.SHL.U32 R4, R233, 0x2, RZ ;  /* 0x00000002e9049824 */ /* 0x000fc800078e00ff */
[----:B------:R-:W-:Y:S01]  /*ac70*/  @!P0 IMAD.SHL.U32 R28, R235, 0x2, RZ ;  /* 0x00000002eb1c8824 */ /* 0x000fe200078e00ff */
[-C--:B--2---:R-:W-:Y:S01]  /*ac80*/  @!P2 IADD3 R14, P4, R8, R12.reuse, RZ ;  /* 0x0000000c080ea210 */ /* 0x084fe20007f9e0ff */
[----:B----4-:R-:W-:Y:S01]  /*ac90*/  @!P3 IMAD.WIDE R20, R200, 0x2, R8 ;  /* 0x00000002c814b825 */ /* 0x010fe200078e0208 */
[----:B0-----:R-:W-:Y:S02]  /*aca0*/  @!P2 IADD3 R12, P6, R5, R12, RZ ;  /* 0x0000000c050ca210 */ /* 0x001fe40007fde0ff */
[----:B------:R-:W-:Y:S02]  /*acb0*/  @!P1 IADD3 R10, P5, R8, R4, RZ ;  /* 0x00000004080a9210 */ /* 0x000fe40007fbe0ff */
[----:B------:R-:W-:Y:S02]  /*acc0*/  CS2R R54, SRZ ;  /* 0x0000000000367805 */ /* 0x000fe4000001ff00 */
[----:B------:R-:W-:Y:S02]  /*acd0*/  CS2R R56, SRZ ;  /* 0x0000000000387805 */ /* 0x000fe4000001ff00 */
[----:B------:R-:W-:-:S02]  /*ace0*/  CS2R R50, SRZ ;  /* 0x0000000000327805 */ /* 0x000fc4000001ff00 */
[----:B------:R-:W-:Y:S02]  /*acf0*/  CS2R R52, SRZ ;  /* 0x0000000000347805 */ /* 0x000fe4000001ff00 */
[----:B------:R-:W-:Y:S02]  /*ad00*/  CS2R R46, SRZ ;  /* 0x00000000002e7805 */ /* 0x000fe4000001ff00 */
[----:B------:R-:W-:Y:S01]  /*ad10*/  CS2R R48, SRZ ;  /* 0x0000000000307805 */ /* 0x000fe2000001ff00 */
[----:B------:R0:W5:Y:S01]  /*ad20*/  @!P3 LD.E.64 R58, desc[UR6][R20.64] ;  /* 0x00000006143ab980 */ /* 0x000162000c101b00 */
[----:B---3--:R-:W-:Y:S01]  /*ad30*/  @!P2 SHF.L.U64.HI R11, R234, 0x1, R7 ;  /* 0x00000001ea0ba819 */ /* 0x008fe20000010207 */
[----:B------:R-:W-:Y:S01]  /*ad40*/  @!P3 IMAD.MOV.U32 R7, RZ, RZ, R26 ;  /* 0x000000ffff07b224 */ /* 0x000fe200078e001a */
[----:B------:R-:W-:Y:S01]  /*ad50*/  @!P1 SHF.L.U64.HI R27, R233, 0x1, R6 ;  /* 0x00000001e91b9819 */ /* 0x000fe20000010206 */
[----:B------:R-:W-:Y:S02]  /*ad60*/  @!P3 IMAD.MOV.U32 R6, RZ, RZ, R5 ;  /* 0x000000ffff06b224 */ /* 0x000fe400078e0005 */
[----:B------:R-:W-:Y:S01]  /*ad70*/  @!P2 IMAD.X R15, R9, 0x1, R11, P4 ;  /* 0x00000001090fa824 */ /* 0x000fe200020e060b */
[----:B------:R-:W-:Y:S01]  /*ad80*/  @!P1 IADD3 R4, P4, R5, R4, RZ ;  /* 0x0000000405049210 */ /* 0x000fe20007f9e0ff */
[----:B------:R-:W-:-:S03]  /*ad90*/  @!P3 IMAD.WIDE R24, R200, 0x2, R6 ;  /* 0x00000002c818b825 */ /* 0x000fc600078e0206 */
[----:B------:R0:W5:Y:S01]  /*ada0*/  @!P2 LD.E.64 R54, desc[UR6][R14.64] ;  /* 0x000000060e36a980 */ /* 0x000162000c101b00 */
[----:B------:R-:W-:Y:S01]  /*adb0*/  @!P2 IMAD.X R13, R26, 0x1, R11, P6 ;  /* 0x000000011a0da824 */ /* 0x000fe200030e060b */
[-C--:B------:R-:W-:Y:S01]  /*adc0*/  @!P0 IADD3 R6, P6, R8, R28.reuse, RZ ;  /* 0x0000001c08068210 */ /* 0x080fe20007fde0ff */
[----:B------:R-:W-:Y:S01]  /*add0*/  @!P1 IMAD.X R11, R9, 0x1, R27, P5 ;  /* 0x00000001090b9824 */ /* 0x000fe200028e061b */
[----:B------:R-:W-:Y:S01]  /*ade0*/  @!P0 IADD3 R8, P5, R5, R28, RZ ;  /* 0x0000001c05088210 */ /* 0x000fe20007fbe0ff */
[----:B------:R0:W5:Y:S01]  /*adf0*/  @!P3 LD.E.64 R60, desc[UR6][R24.64] ;  /* 0x00000006183cb980 */ /* 0x000162000c101b00 */
[----:B------:R-:W-:Y:S01]  /*ae00*/  @!P0 SHF.L.U64.HI R28, R235, 0x1, R29 ;  /* 0x00000001eb1c8819 */ /* 0x000fe2000001021d */
[----:B------:R-:W-:Y:S02]  /*ae10*/  @!P1 IMAD.X R5, R26, 0x1, R27, P4 ;  /* 0x000000011a059824 */ /* 0x000fe400020e061b */
[----:B------:R0:W5:Y:S02]  /*ae20*/  @!P2 LD.E.64 R56, desc[UR6][R12.64] ;  /* 0x000000060c38a980 */ /* 0x000164000c101b00 */
[----:B------:R-:W-:-:S02]  /*ae30*/  @!P0 IMAD.X R7, R9, 0x1, R28, P6 ;  /* 0x0000000109078824 */ /* 0x000fc400030e061c */
[----:B------:R-:W-:Y:S01]  /*ae40*/  @!P0 IMAD.X R9, R26, 0x1, R28, P5 ;  /* 0x000000011a098824 */ /* 0x000fe200028e061c */
[----:B------:R0:W5:Y:S04]  /*ae50*/  @!P1 LD.E.64 R50, desc[UR6][R10.64] ;  /* 0x000000060a329980 */ /* 0x000168000c101b00 */
[----:B------:R0:W5:Y:S04]  /*ae60*/  @!P1 LD.E.64 R52, desc[UR6][R4.64] ;  /* 0x0000000604349980 */ /* 0x000168000c101b00 */
[----:B------:R0:W5:Y:S04]  /*ae70*/  @!P0 LD.E.64 R46, desc[UR6][R6.64] ;  /* 0x00000006062e8980 */ /* 0x000168000c101b00 */
[----:B------:R0:W5:Y:S02]  /*ae80*/  @!P0 LD.E.64 R48, desc[UR6][R8.64] ;  /* 0x0000000608308980 */ /* 0x000164000c101b00 */
.L_x_1650:
[----:B------:R-:W-:Y:S05]  /*ae90*/  BSYNC B1 ;  /* 0x0000000000017941 */ /* 0x000fea0003800000 */
.L_x_1649:
[----:B0----5:R-:W-:Y:S01]  /*aea0*/  IMAD.MOV.U32 R4, RZ, RZ, R46 ;  /* 0x000000ffff047224 */ /* 0x021fe200078e002e */
[----:B------:R-:W-:Y:S01]  /*aeb0*/  UMOV UR4, 0xffffffff ;  /* 0xffffffff00047882 */ /* 0x000fe20000000000 */
[----:B------:R-:W-:Y:S02]  /*aec0*/  IMAD.MOV.U32 R5, RZ, RZ, R47 ;  /* 0x000000ffff057224 */ /* 0x000fe400078e002f */
[----:B------:R-:W-:Y:S02]  /*aed0*/  IMAD.MOV.U32 R6, RZ, RZ, R50 ;  /* 0x000000ffff067224 */ /* 0x000fe400078e0032 */
        /* <DEDUP_REMOVED lines=11> */
[----:B------:R-:W-:Y:S01]  /*af90*/  PRMT R107, R6, 0x5410, R7 ;  /* 0x00005410066b7816 */ /* 0x000fe20000000007 */
        /* <DEDUP_REMOVED lines=9> */
[----:B------:R-:W-:-:S04]  /*b030*/  PRMT R105, R4, 0x5410, R5 ;  /* 0x0000541004697816 */ /* 0x000fc80000000005 */
[----:B------:R-:W-:Y:S01]  /*b040*/  PRMT R108, R6, 0x5410, R7 ;  /* 0x00005410066c7816 */ /* 0x000fe20000000007 */
[----:B------:R-:W-:Y:S06]  /*b050*/  BRA.DIV UR4, `(.L_x_1651) ;  /* 0x0000024a04407947 */ /* 0x000fec000b800000 */
[----:B----4-:R0:W4:Y:S04]  /*b060*/  SHFL.IDX PT, R9, R32, 0x2, 0x181f ;  /* 0x00581f0020097f89 */ /* 0x01012800000e0000 */
[----:B--2---:R0:W2:Y:S04]  /*b070*/  SHFL.IDX PT, R8, R31, 0x2, 0x181f ;  /* 0x00581f001f087f89 */ /* 0x0040a800000e0000 */
[----:B------:R0:W0:Y:S04]  /*b080*/  SHFL.IDX PT, R78, R33, 0x2, 0x181f ;  /* 0x00581f00214e7f89 */ /* 0x00002800000e0000 */
[----:B------:R0:W0:Y:S02]  /*b090*/  SHFL.IDX PT, R5, R30, 0x2, 0x181f ;  /* 0x00581f001e057f89 */ /* 0x00002400000e0000 */
.L_x_2041:
[----:B------:R-:W-:Y:S01]  /*b0a0*/  VIADD R4, R0, 0x40 ;  /* 0x0000004000047836 */ /* 0x000fe20000000000 */
[----:B------:R-:W-:Y:S01]  /*b0b0*/  BSSY B1, `(.L_x_1652) ;  /* 0x000003a000017945 */ /* 0x000fe20003800000 */
[----:B------:R-:W-:Y:S02]  /*b0c0*/  CS2R R28, SRZ ;  /* 0x00000000001c7805 */ /* 0x000fe4000001ff00 */
[----:B------:R-:W-:Y:S02]  /*b0d0*/  CS2R R34, SRZ ;  /* 0x0000000000227805 */ /* 0x000fe4000001ff00 */
[----:B------:R-:W-:Y:S02]  /*b0e0*/  CS2R R38, SRZ ;  /* 0x0000000000267805 */ /* 0x000fe4000001ff00 */
[----:B------:R-:W-:Y:S02]  /*b0f0*/  ISETP.GE.AND P0, PT, R4, R3, PT ;  /* 0x000000030400720c */ /* 0x000fe40003f06270 */
[----:B------:R-:W-:-:S02]  /*b100*/  CS2R R42, SRZ ;  /* 0x00000000002a7805 */ /* 0x000fc4000001ff00 */
[----:B---3--:R-:W-:Y:S02]  /*b110*/  CS2R R26, SRZ ;  /* 0x00000000001a7805 */ /* 0x008fe4000001ff00 */
        /* <DEDUP_REMOVED lines=38> */
[--C-:B------:R-:W-:Y:S01]  /*b380*/  @!P1 IMAD.X R11, R9, 0x1, R26.reuse, P5 ;  /* 0x00000001090b9824 */ /* 0x100fe200028e061a */
[----:B------:R-:W-:Y:S01]  /*b390*/  @!P0 IADD3 R8, P5, R5, R27, RZ ;  /* 0x0000001b05088210 */ /* 0x000fe20007fbe0ff */
[----:B------:R0:W5:Y:S01]  /*b3a0*/  @!P3 LD.E.64 R44, desc[UR6][R24.64] ;  /* 0x00000006182cb980 */ /* 0x000162000c101b00 */
[----:B------:R-:W-:Y:S01]  /*b3b0*/  @!P0 SHF.L.U64.HI R27, R235, 0x1, R79 ;  /* 0x00000001eb1b8819 */ /* 0x000fe2000001024f */
[----:B------:R-:W-:Y:S02]  /*b3c0*/  @!P1 IMAD.X R5, R78, 0x1, R26, P4 ;  /* 0x000000014e059824 */ /* 0x000fe400020e061a */
[----:B------:R0:W5:Y:S02]  /*b3d0*/  @!P2 LD.E.64 R40, desc[UR6][R12.64] ;  /* 0x000000060c28a980 */ /* 0x000164000c101b00 */
[----:B------:R-:W-:-:S02]  /*b3e0*/  @!P0 IMAD.X R7, R9, 0x1, R27, P6 ;  /* 0x0000000109078824 */ /* 0x000fc400030e061b */
[----:B------:R-:W-:Y:S01]  /*b3f0*/  @!P0 IMAD.X R9, R78, 0x1, R27, P5 ;  /* 0x000000014e098824 */ /* 0x000fe200028e061b */
[----:B------:R-:W-:Y:S01]  /*b400*/  CS2R R26, SRZ ;  /* 0x00000000001a7805 */ /* 0x000fe2000001ff00 */
[----:B------:R0:W5:Y:S04]  /*b410*/  @!P1 LD.E.64 R34, desc[UR6][R10.64] ;  /* 0x000000060a229980 */ /* 0x000168000c101b00 */
[----:B------:R0:W5:Y:S04]  /*b420*/  @!P1 LD.E.64 R36, desc[UR6][R4.64] ;  /* 0x0000000604249980 */ /* 0x000168000c101b00 */
[----:B------:R0:W5:Y:S04]  /*b430*/  @!P0 LD.E.64 R28, desc[UR6][R6.64] ;  /* 0x00000006061c8980 */ /* 0x000168000c101b00 */
[----:B------:R0:W5:Y:S02]  /*b440*/  @!P0 LD.E.64 R26, desc[UR6][R8.64] ;  /* 0x00000006081a8980 */ /* 0x000164000c101b00 */
.L_x_1653:
[----:B------:R-:W-:Y:S05]  /*b450*/  BSYNC B1 ;  /* 0x0000000000017941 */ /* 0x000fea0003800000 */
.L_x_1652:
[----:B0----5:R-:W-:Y:S01]  /*b460*/  IMAD.MOV.U32 R4, RZ, RZ, R28 ;  /* 0x000000ffff047224 */ /* 0x021fe200078e001c */
[----:B------:R-:W-:Y:S01]  /*b470*/  UMOV UR4, 0xffffffff ;  /* 0xffffffff00047882 */ /* 0x000fe20000000000 */
[----:B------:R-:W-:Y:S02]  /*b480*/  IMAD.MOV.U32 R5, RZ, RZ, R29 ;  /* 0x000000ffff057224 */ /* 0x000fe400078e001d */
[----:B------:R-:W-:Y:S02]  /*b490*/  IMAD.MOV.U32 R6, RZ, RZ, R34 ;  /* 0x000000ffff067224 */ /* 0x000fe400078e0022 */
        /* <DEDUP_REMOVED lines=21> */
[----:B------:R-:W-:Y:S02]  /*b5f0*/  PRMT R103, R4, 0x7610, R103 ;  /* 0x0000761004677816 */ /* 0x000fe40000000067 */
[----:B------:R-:W-:Y:S02]  /*b600*/  CS2R R4, SRZ ;  /* 0x0000000000047805 */ /* 0x000fe4000001ff00 */
[----:B------:R-:W-:Y:S01]  /*b610*/  PRMT R90, R7, 0x5410, R6 ;  /* 0x00005410075a7816 */ /* 0x000fe20000000006 */
[----:B------:R-:W-:Y:S06]  /*b620*/  BRA.DIV UR4, `(.L_x_1654) ;  /* 0x0000024604407947 */ /* 0x000fec000b800000 */
[----:B------:R0:W3:Y:S04]  /*b630*/  SHFL.IDX PT, R79, R32, 0x3, 0x181f ;  /* 0x00781f00204f7f89 */ /* 0x0000e800000e0000 */
[----:B----4-:R0:W4:Y:S04]  /*b640*/  SHFL.IDX PT, R9, R31, 0x3, 0x181f ;  /* 0x00781f001f097f89 */ /* 0x01012800000e0000 */
[----:B------:R0:W0:Y:S04]  /*b650*/  SHFL.IDX PT, R80, R33, 0x3, 0x181f ;  /* 0x00781f0021507f89 */ /* 0x00002800000e0000 */
[----:B------:R0:W0:Y:S02]  /*b660*/  SHFL.IDX PT, R78, R30, 0x3, 0x181f ;  /* 0x00781f001e4e7f89 */ /* 0x00002400000e0000 */
.L_x_2047:
[----:B------:R-:W5:Y:S01]  /*b670*/  LDL R6, [R1+0x54] ;  /* 0x0000540001067983 */ /* 0x000f620000100800 */
[----:B------:R-:W-:Y:S01]  /*b680*/  VIADD R0, R0, 0x60 ;  /* 0x0000006000007836 */ /* 0x000fe20000000000 */
[----:B------:R-:W-:Y:S01]  /*b690*/  BSSY B1, `(.L_x_1655) ;  /* 0x000003f000017945 */ /* 0x000fe20003800000 */
[----:B------:R-:W-:Y:S02]  /*b6a0*/  CS2R R12, SRZ ;  /* 0x00000000000c7805 */ /* 0x000fe4000001ff00 */
[----:B------:R-:W-:Y:S02]  /*b6b0*/  CS2R R20, SRZ ;  /* 0x0000000000147805 */ /* 0x000fe4000001ff00 */
[----:B01----:R-:W-:Y:S02]  /*b6c0*/  CS2R R30, SRZ ;  /* 0x00000000001e7805 */ /* 0x003fe4000001ff00 */
[----:B------:R-:W-:Y:S02]  /*b6d0*/  ISETP.GE.AND P0, PT, R0, R3, PT ;  /* 0x000000030000720c */ /* 0x000fe40003f06270 */
[----:B------:R-:W-:-:S02]  /*b6e0*/  CS2R R14, SRZ ;  /* 0x00000000000e7805 */ /* 0x000fc4000001ff00 */
[----:B------:R-:W-:Y:S02]  /*b6f0*/  CS2R R24, SRZ ;  /* 0x0000000000187805 */ /* 0x000fe4000001ff00 */
[----:B------:R-:W-:Y:S02]  /*b700*/  CS2R R32, SRZ ;  /* 0x0000000000207805 */ /* 0x000fe4000001ff00 */
[----:B-----5:R-:W-:-:S04]  /*b710*/  LEA.HI R81, R6, R6, RZ, 0x1 ;  /* 0x0000000606517211 */ /* 0x020fc800078f08ff */
[----:B------:R-:W-:-:S05]  /*b720*/  LOP3.LUT R81, R81, 0xfffffffe, RZ, 0xc0, !PT ;  /* 0xfffffffe51517812 */ /* 0x000fca00078ec0ff */
[----:B------:R-:W-:Y:S01]  /*b730*/  IMAD.IADD R81, R6, 0x1, -R81 ;  /* 0x0000000106517824 */ /* 0x000fe200078e0a51 */
[----:B------:R-:W-:-:S04]  /*b740*/  CS2R R6, SRZ ;  /* 0x0000000000067805 */ /* 0x000fc8000001ff00 */
[----:B------:R-:W-:Y:S01]  /*b750*/  SHF.L.U32 R81, R81, 0x1f, RZ ;  /* 0x0000001f51517819 */ /* 0x000fe200000006ff */
[----:B------:R-:W-:Y:S06]  /*b760*/  @P0 BRA `(.L_x_1656) ;  /* 0x0000000000c40947 */ /* 0x000fec0003800000 */
[----:B------:R-:W3:Y:S01]  /*b770*/  LDL R10, [R1+0x74] ;  /* 0x00007400010a7983 */ /* 0x000ee20000100800 */
[----:B------:R-:W-:-:S03]  /*b780*/  ULDC UR4, c[0x0][0x3f4] ;  /* 0x0000fd0000047ab9 */ /* 0x000fc60000000800 */
[----:B--2---:R-:W2:Y:S04]  /*b790*/  LDL R8, [R1+0x70] ;  /* 0x0000700001087983 */ /* 0x004ea80000100800 */
[----:B------:R-:W2:Y:S01]  /*b7a0*/  LDL R86, [R1+0x6c] ;  /* 0x00006c0001567983 */ /* 0x000ea20000100800 */
[----:B------:R-:W-:Y:S02]  /*b7b0*/  ISETP.GE.AND P2, PT, R234, UR4, PT ;  /* 0x00000004ea007c0c */ /* 0x000fe4000bf46270 */
[----:B------:R-:W-:Y:S02]  /*b7c0*/  CS2R R32, SRZ ;  /* 0x0000000000207805 */ /* 0x000fe4000001ff00 */
[----:B------:R-:W-:Y:S01]  /*b7d0*/  ISETP.GE.AND P3, PT, R200, UR4, PT ;  /* 0x00000004c8007c0c */ /* 0x000fe2000bf66270 */
[----:B------:R-:W-:Y:S01]  /*b7e0*/  ULDC.64 UR6, c[0x0][0x208] ;  /* 0x0000820000067ab9 */ /* 0x000fe20000000a00 */
[----:B------:R-:W-:-:S02]  /*b7f0*/  ISETP.GE.AND P1, PT, R233, UR4, PT ;  /* 0x00000004e9007c0c */ /* 0x000fc4000bf26270 */
[----:B------:R-:W-:Y:S02]  /*b800*/  CS2R R30, SRZ ;  /* 0x00000000001e7805 */ /* 0x000fe4000001ff00 */
[----:B------:R-:W-:-:S03]  /*b810*/  ISETP.GE.AND P0, PT, R235, UR4, PT ;  /* 0x00000004eb007c0c */ /* 0x000fc6000bf06270 */
[----:B------:R-:W-:-:S04]  /*b820*/  @!P2 IMAD.SHL.U32 R6, R234, 0x2, RZ ;  /* 0x00000002ea06a824 */ /* 0x000fc800078e00ff */
[----:B------:R-:W-:Y:S02]  /*b830*/  @!P3 IMAD.MOV.U32 R11, RZ, RZ, R80 ;  /* 0x000000ffff0bb224 */ /* 0x000fe400078e0050 */
[----:B----4-:R-:W-:Y:S01]  /*b840*/  @!P3 IMAD.MOV.U32 R14, RZ, RZ, R9 ;  /* 0x000000ffff0eb224 */ /* 0x010fe200078e0009 */
[-C--:B------:R-:W-:Y:S01]  /*b850*/  @!P2 IADD3 R12, P4, R9, R6.reuse, RZ ;  /* 0x00000006090ca210 */ /* 0x080fe20007f9e0ff */
[----:B---3--:R-:W-:Y:S01]  /*b860*/  @!P3 IMAD.MOV.U32 R15, RZ, RZ, R79 ;  /* 0x000000ffff0fb224 */ /* 0x008fe200078e004f */
[----:B------:R-:W-:Y:S01]  /*b870*/  @!P2 IADD3 R6, P6, R78, R6, RZ ;  /* 0x000000064e06a210 */ /* 0x000fe20007fde0ff */
[----:B------:R-:W-:Y:S02]  /*b880*/  @!P0 IMAD.SHL.U32 R24, R235, 0x2, RZ ;  /* 0x00000002eb188824 */ /* 0x000fe400078e00ff */
[----:B------:R-:W-:-:S05]  /*b890*/  @!P3 IMAD.WIDE R14, R200, 0x2, R14 ;  /* 0x00000002c80eb825 */ /* 0x000fca00078e020e */
[----:B------:R-:W5:Y:S01]  /*b8a0*/  @!P3 LD.E.64 R30, desc[UR6][R14.64] ;  /* 0x000000060e1eb980 */ /* 0x000f62000c101b00 */
[----:B------:R-:W-:Y:S01]  /*b8b0*/  @!P2 SHF.L.U64.HI R5, R234, 0x1, R10 ;  /* 0x00000001ea05a819 */ /* 0x000fe2000001020a */
[----:B------:R-:W-:Y:S01]  /*b8c0*/  @!P3 IMAD.MOV.U32 R10, RZ, RZ, R78 ;  /* 0x000000ffff0ab224 */ /* 0x000fe200078e004e */
[----:B--2---:R-:W-:-:S03]  /*b8d0*/  @!P1 SHF.L.U64.HI R0, R233, 0x1, R8 ;  /* 0x00000001e9009819 */ /* 0x004fc60000010208 */
[----:B------:R-:W-:-:S04]  /*b8e0*/  @!P3 IMAD.WIDE R20, R200, 0x2, R10 ;  /* 0x00000002c814b825 */ /* 0x000fc800078e020a */
[----:B------:R-:W-:Y:S01]  /*b8f0*/  @!P1 IMAD.SHL.U32 R8, R233, 0x2, RZ ;  /* 0x00000002e9089824 */ /* 0x000fe200078e00ff */
[----:B------:R0:W5:Y:S01]  /*b900*/  @!P3 LD.E.64 R32, desc[UR6][R20.64] ;  /* 0x000000061420b980 */ /* 0x000162000c101b00 */
[--C-:B------:R-:W-:Y:S02]  /*b910*/  @!P2 IMAD.X R13, R79, 0x1, R5.reuse, P4 ;  /* 0x000000014f0da824 */ /* 0x100fe400020e0605 */
[----:B------:R-:W-:Y:S01]  /*b920*/  @!P2 IMAD.X R7, R80, 0x1, R5, P6 ;  /* 0x000000015007a824 */ /* 0x000fe200030e0605 */
[CC--:B------:R-:W-:Y:S02]  /*b930*/  @!P1 IADD3 R4, P5, R9.reuse, R8.reuse, RZ ;  /* 0x0000000809049210 */ /* 0x0c0fe40007fbe0ff */
[----:B------:R-:W-:Y:S02]  /*b940*/  @!P1 IADD3 R8, P4, R78, R8, RZ ;  /* 0x000000084e089210 */ /* 0x000fe40007f9e0ff */
[----:B------:R-:W-:Y:S01]  /*b950*/  @!P0 IADD3 R10, P6, R9, R24, RZ ;  /* 0x00000018090a8210 */ /* 0x000fe20007fde0ff */
[----:B------:R-:W-:Y:S01]  /*b960*/  @!P1 IMAD.X R5, R79, 0x1, R0, P5 ;  /* 0x000000014f059824 */ /* 0x000fe200028e0600 */
[----:B0-----:R-:W-:-:S02]  /*b970*/  CS2R R20, SRZ ;  /* 0x0000000000147805 */ /* 0x001fc4000001ff00 */
[----:B------:R-:W-:Y:S02]  /*b980*/  @!P0 IADD3 R78, P5, R78, R24, RZ ;  /* 0x000000184e4e8210 */ /* 0x000fe40007fbe0ff */
[----:B------:R-:W-:Y:S02]  /*b990*/  CS2R R24, SRZ ;  /* 0x0000000000187805 */ /* 0x000fe4000001ff00 */
[----:B------:R-:W-:Y:S01]  /*b9a0*/  @!P0 SHF.L.U64.HI R14, R235, 0x1, R86 ;  /* 0x00000001eb0e8819 */ /* 0x000fe20000010256 */
[----:B------:R0:W5:Y:S04]  /*b9b0*/  @!P2 LD.E.64 R20, desc[UR6][R12.64] ;  /* 0x000000060c14a980 */ /* 0x000168000c101b00 */
[--C-:B------:R-:W-:Y:S02]  /*b9c0*/  @!P0 IMAD.X R11, R79, 0x1, R14.reuse, P6 ;  /* 0x000000014f0b8824 */ /* 0x100fe400030e060e */
[----:B------:R-:W-:Y:S01]  /*b9d0*/  @!P0 IMAD.X R79, R80, 0x1, R14, P5 ;  /* 0x00000001504f8824 */ /* 0x000fe200028e060e */
[----:B------:R1:W5:Y:S01]  /*b9e0*/  @!P2 LD.E.64 R24, desc[UR6][R6.64] ;  /* 0x000000060618a980 */ /* 0x000362000c101b00 */
[----:B0-----:R-:W-:-:S02]  /*b9f0*/  CS2R R12, SRZ ;  /* 0x00000000000c7805 */ /* 0x001fc4000001ff00 */
[----:B------:R-:W-:Y:S01]  /*ba00*/  CS2R R14, SRZ ;  /* 0x00000000000e7805 */ /* 0x000fe2000001ff00 */
[----:B------:R-:W-:Y:S01]  /*ba10*/  @!P1 IMAD.X R9, R80, 0x1, R0, P4 ;  /* 0x0000000150099824 */ /* 0x000fe200020e0600 */
[----:B-1----:R-:W-:Y:S02]  /*ba20*/  CS2R R6, SRZ ;  /* 0x0000000000067805 */ /* 0x002fe4000001ff00 */
[----:B------:R0:W5:Y:S04]  /*ba30*/  @!P1 LD.E.64 R12, desc[UR6][R4.64] ;  /* 0x00000006040c9980 */ /* 0x000168000c101b00 */
[----:B------:R1:W5:Y:S04]  /*ba40*/  @!P1 LD.E.64 R14, desc[UR6][R8.64] ;  /* 0x00000006080e9980 */ /* 0x000368000c101b00 */
[----:B------:R1:W5:Y:S01]  /*ba50*/  @!P0 LD.E.64 R6, desc[UR6][R78.64] ;  /* 0x000000064e068980 */ /* 0x000362000c101b00 */
[----:B0-----:R-:W-:-:S06]  /*ba60*/  CS2R R4, SRZ ;  /* 0x0000000000047805 */ /* 0x001fcc000001ff00 */
[----:B------:R1:W5:Y:S02]  /*ba70*/  @!P0 LD.E.64 R4, desc[UR6][R10.64] ;  /* 0x000000060a048980 */ /* 0x000364000c101b00 */
.L_x_1656:
[----:B------:R-:W-:Y:S05]  /*ba80*/  BSYNC B1 ;  /* 0x0000000000017941 */ /* 0x000fea0003800000 */
.L_x_1655:
[----:B------:R-:W0:Y:S01]  /*ba90*/  SYNCS.PHASECHK.TRANS64.TRYWAIT P0, [R16+URZ+0x30800], R81 ;  /* 0x03080051100075a7 */ /* 0x000e22000800017f */
[----:B-12--5:R-:W-:Y:S01]  /*baa0*/  IMAD.MOV.U32 R8, RZ, RZ, R12 ;  /* 0x000000ffff087224 */ /* 0x026fe200078e000c */
[----:B------:R-:W-:Y:S01]  /*bab0*/  BSSY B1, `(.L_x_1657) ;  /* 0x0000018000017945 */ /* 0x000fe20003800000 */
[----:B------:R-:W-:Y:S02]  /*bac0*/  IMAD.MOV.U32 R0, RZ, RZ, R13 ;  /* 0x000000ffff007224 */ /* 0x000fe400078e000d */
[----:B------:R-:W-:Y:S02]  /*bad0*/  IMAD.MOV.U32 R10, RZ, RZ, R4 ;  /* 0x000000ffff0a7224 */ /* 0x000fe400078e0004 */
[----:B----4-:R-:W-:Y:S01]  /*bae0*/  IMAD.MOV.U32 R9, RZ, RZ, R5 ;  /* 0x000000ffff097224 */ /* 0x010fe200078e0005 */
[----:B------:R-:W-:Y:S01]  /*baf0*/  PRMT R80, R8, 0x5410, R0 ;  /* 0x0000541008507816 */ /* 0x000fe20000000000 */
[----:B------:R-:W-:Y:S02]  /*bb00*/  IMAD.MOV.U32 R8, RZ, RZ, R30 ;  /* 0x000000ffff087224 */ /* 0x000fe400078e001e */
        /* <DEDUP_REMOVED lines=13> */
[----:B---3--:R-:W-:Y:S02]  /*bbe0*/  PRMT R79, R10, 0x5410, R9 ;  /* 0x000054100a4f7816 */ /* 0x008fe40000000009 */
[----:B------:R-:W-:Y:S02]  /*bbf0*/  PRMT R103, R103, 0x5410, R0 ;  /* 0x0000541067677816 */ /* 0x000fe40000000000 */
[----:B------:R-:W-:Y:S02]  /*bc00*/  PRMT R96, R8, 0x7610, R96 ;  /* 0x0000761008607816 */ /* 0x000fe40000000060 */
[----:B------:R-:W-:Y:S01]  /*bc10*/  VIADDMNMX R0, R3, -R93, 0x80, PT ;  /* 0x0000008003007446 */ /* 0x000fe2000380095d */
[----:B0-----:R-:W-:Y:S06]  /*bc20*/  @!P0 BRA `(.L_x_1658) ;  /* 0x0000024000348947 */ /* 0x001fec0003800000 */
.L_x_2048:
[----:B------:R-:W-:Y:S05]  /*bc30*/  BSYNC B1 ;  /* 0x0000000000017941 */ /* 0x000fea0003800000 */
.L_x_1657:
[----:B------:R-:W-:Y:S01]  /*bc40*/  ISETP.GE.AND P0, PT, R23, R0, PT ;  /* 0x000000001700720c */ /* 0x000fe20003f06270 */
[----:B------:R-:W-:Y:S01]  /*bc50*/  IMAD.MOV.U32 R3, RZ, RZ, R32 ;  /* 0x000000ffff037224 */ /* 0x000fe200078e0020 */
[----:B------:R-:W-:Y:S01]  /*bc60*/  BSSY B1, `(.L_x_1659) ;  /* 0x00000cc000017945 */ /* 0x000fe20003800000 */
[----:B------:R-:W-:-:S05]  /*bc70*/  IMAD.MOV.U32 R8, RZ, RZ, R33 ;  /* 0x000000ffff087224 */ /* 0x000fca00078e0021 */
[----:B------:R-:W-:-:S05]  /*bc80*/  PRMT R109, R3, 0x5410, R8 ;  /* 0x00005410036d7816 */ /* 0x000fca0000000008 */
        /* <DEDUP_REMOVED lines=9> */
[----:B-----5:R-:W1:Y:S01]  /*bd20*/  LDS.128 R8, [R116] ;  /* 0x0000000074087984 */ /* 0x020e620000000c00 */
[----:B------:R-:W-:Y:S02]  /*bd30*/  SHF.R.U32.HI R3, RZ, 0x10, R75 ;  /* 0x00000010ff037819 */ /* 0x000fe4000001164b */
[----:B0-----:R-:W-:Y:S02]  /*bd40*/  SHF.R.U32.HI R81, RZ, 0x10, R77 ;  /* 0x00000010ff517819 */ /* 0x001fe4000001164d */
[----:B------:R-:W-:Y:S02]  /*bd50*/  PRMT R3, R91, 0x5410, R3 ;  /* 0x000054105b037816 */ /* 0x000fe40000000003 */
[----:B------:R-:W-:Y:S02]  /*bd60*/  PRMT R81, R92, 0x5410, R81 ;  /* 0x000054105c517816 */ /* 0x000fe40000000051 */
[----:B------:R-:W-:Y:S01]  /*bd70*/  SHF.R.U64 R74, R74, 0x10, R75 ;  /* 0x000000104a4a7819 */ /* 0x000fe2000000124b */
[----:B------:R-:W-:Y:S01]  /*bd80*/  IMAD.U32 R92, R3, 0x10000, RZ ;  /* 0x00010000035c7824 */ /* 0x000fe200078e00ff */
[----:B------:R-:W-:Y:S01]  /*bd90*/  SHF.R.U64 R75, R76, 0x10, R77 ;  /* 0x000000104c4b7819 */ /* 0x000fe2000000124d */
[----:B------:R-:W-:Y:S01]  /*bda0*/  IMAD.U32 R91, R81, 0x10000, RZ ;  /* 0x00010000515b7824 */ /* 0x000fe200078e00ff */
[----:B------:R-:W-:-:S02]  /*bdb0*/  LOP3.LUT R76, R3, 0xffff0000, RZ, 0xc0, !PT ;  /* 0xffff0000034c7812 */ /* 0x000fc400078ec0ff */
[----:B------:R-:W-:Y:S02]  /*bdc0*/  LOP3.LUT R3, R81, 0xffff0000, RZ, 0xc0, !PT ;  /* 0xffff000051037812 */ /* 0x000fe400078ec0ff */
[----:B------:R-:W-:Y:S02]  /*bdd0*/  PRMT R75, R113, 0x5410, R75 ;  /* 0x00005410714b7816 */ /* 0x000fe4000000004b */
[----:B------:R-:W-:Y:S02]  /*bde0*/  PRMT R74, R115, 0x5432, R74 ;  /* 0x00005432734a7816 */ /* 0x000fe4000000004a */
[C---:B-1----:R-:W-:Y:S01]  /*bdf0*/  LOP3.LUT R77, R11.reuse, 0xffff0000, RZ, 0xc0, !PT ;  /* 0xffff00000b4d7812 */ /* 0x042fe200078ec0ff */
[----:B------:R-:W-:Y:S01]  /*be00*/  IMAD.U32 R81, R11, 0x10000, RZ ;  /* 0x000100000b517824 */ /* 0x000fe200078e00ff */
[C---:B------:R-:W-:Y:S01]  /*be10*/  LOP3.LUT R94, R10.reuse, 0xffff0000, RZ, 0xc0, !PT ;  /* 0xffff00000a5e7812 */ /* 0x040fe200078ec0ff */
[----:B------:R-:W-:Y:S02]  /*be20*/  IMAD.U32 R10, R10, 0x10000, RZ ;  /* 0x000100000a0a7824 */ /* 0x000fe400078e00ff */
[C---:B------:R-:W-:Y:S01]  /*be30*/  FMUL.FTZ R11, R77.reuse, R3 ;  /* 0x000000034d0b7220 */ /* 0x040fe20000410000 */
[----:B------:R-:W-:Y:S01]  /*be40*/  FMUL.FTZ R77, R77, R76 ;  /* 0x0000004c4d4d7220 */ /* 0x000fe20000410000 */
[C---:B------:R-:W-:Y:S01]  /*be50*/  FMUL.FTZ R93, R94.reuse, R91 ;  /* 0x0000005b5e5d7220 */ /* 0x040fe20000410000 */
[----:B------:R-:W-:Y:S01]  /*be60*/  FMUL.FTZ R94, R94, R92 ;  /* 0x0000005c5e5e7220 */ /* 0x000fe20000410000 */
[C---:B------:R-:W-:Y:S01]  /*be70*/  FFMA.FTZ R11, R81.reuse, R76, -R11 ;  /* 0x0000004c510b7223 */ /* 0x040fe2000001080b */
[----:B------:R-:W-:Y:S01]  /*be80*/  FFMA.FTZ R3, R81, R3, R77 ;  /* 0x0000000351037223 */ /* 0x000fe2000001004d */
[----:B------:R-:W-:Y:S01]  /*be90*/  FFMA.FTZ R93, R10, R92, -R93 ;  /* 0x0000005c0a5d7223 */ /* 0x000fe2000001085d */
        /* <DEDUP_REMOVED lines=8> */
[----:B------:R-:W-:Y:S01]  /*bf20*/  FMUL.FTZ R81, R81, R91 ;  /* 0x0000005b51517220 */ /* 0x000fe20000410000 */
[----:B------:R-:W-:Y:S02]  /*bf30*/  F2FP.BF16.F32.PACK_AB R10, R10, R93 ;  /* 0x0000005d0a0a723e */ /* 0x000fe400000010ff */
[C---:B------:R-:W-:Y:S01]  /*bf40*/  FFMA.FTZ R8, R76.reuse, R91, -R8 ;  /* 0x0000005b4c087223 */ /* 0x040fe20000010808 */
[----:B------:R-:W-:Y:S01]  /*bf50*/  FFMA.FTZ R81, R76, R77, R81 ;  /* 0x0000004d4c517223 */ /* 0x000fe20000010051 */
[C---:B------:R-:W-:Y:S01]  /*bf60*/  LOP3.LUT R76, R9.reuse, 0xffff0000, RZ, 0xc0, !PT ;  /* 0xffff0000094c7812 */ /* 0x040fe200078ec0ff */
[----:B------:R-:W-:Y:S01]  /*bf70*/  IMAD.U32 R9, R9, 0x10000, RZ ;  /* 0x0001000009097824 */ /* 0x000fe200078e00ff */
[----:B------:R-:W-:Y:S02]  /*bf80*/  F2FP.BF16.F32.PACK_AB R11, R3, R11 ;  /* 0x0000000b030b723e */ /* 0x000fe400000010ff */
[----:B------:R-:W-:Y:S01]  /*bf90*/  F2FP.BF16.F32.PACK_AB R8, R81, R8 ;  /* 0x000000085108723e */ /* 0x000fe200000010ff */
[C---:B------:R-:W-:Y:S01]  /*bfa0*/  FMUL.FTZ R77, R76.reuse, R75 ;  /* 0x0000004b4c4d7220 */ /* 0x040fe20000410000 */
[----:B------:R-:W-:-:S03]  /*bfb0*/  FMUL.FTZ R76, R76, R74 ;  /* 0x0000004a4c4c7220 */ /* 0x000fc60000410000 */
[C---:B------:R-:W-:Y:S01]  /*bfc0*/  FFMA.FTZ R74, R9.reuse, R74, -R77 ;  /* 0x0000004a094a7223 */ /* 0x040fe2000001084d */
[----:B------:R-:W-:-:S05]  /*bfd0*/  FFMA.FTZ R9, R9, R75, R76 ;  /* 0x0000004b09097223 */ /* 0x000fca000001004c */
[----:B------:R-:W-:-:S05]  /*bfe0*/  F2FP.BF16.F32.PACK_AB R9, R9, R74 ;  /* 0x0000004a0909723e */ /* 0x000fca00000010ff */
[----:B------:R1:W-:Y:S02]  /*bff0*/  STS.128 [R116], R8 ;  /* 0x0000000874007388 */ /* 0x0003e40000000c00 */
.L_x_1662:
[----:B------:R-:W-:Y:S05]  /*c000*/  BSYNC B2 ;  /* 0x0000000000027941 */ /* 0x000fea0003800000 */
.L_x_1661:
[----:B------:R-:W-:Y:S04]  /*c010*/  BSSY B2, `(.L_x_1663) ;  /* 0x0000030000027945 */ /* 0x000fe80003800000 */
[----:B------:R-:W-:Y:S05]  /*c020*/  @P1 BRA `(.L_x_1664) ;  /* 0x0000000000b81947 */ /* 0x000fea0003800000 */
[----:B-1---5:R-:W0:Y:S01]  /*c030*/  LDS.128 R8, [R116+0x4000] ;  /* 0x0040000074087984 */ /* 0x022e220000000c00 */
[----:B------:R-:W-:Y:S02]  /*c040*/  SHF.R.U32.HI R74, RZ, 0x10, R73 ;  /* 0x00000010ff4a7819 */ /* 0x000fe40000011649 */
[----:B------:R-:W-:Y:S02]  /*c050*/  SHF.R.U32.HI R3, RZ, 0x10, R71 ;  /* 0x00000010ff037819 */ /* 0x000fe40000011647 */
[----:B------:R-:W-:Y:S02]  /*c060*/  PRMT R74, R114, 0x5432, R74 ;  /* 0x00005432724a7816 */ /* 0x000fe4000000004a */
[----:B------:R-:W-:Y:S02]  /*c070*/  PRMT R3, R112, 0x5410, R3 ;  /* 0x0000541070037816 */ /* 0x000fe40000000003 */
[----:B------:R-:W-:Y:S01]  /*c080*/  SHF.R.U64 R70, R70, 0x10, R71 ;  /* 0x0000001046467819 */ /* 0x000fe20000001247 */
[C---:B------:R-:W-:Y:S01]  /*c090*/  IMAD.U32 R75, R74.reuse, 0x10000, RZ ;  /* 0x000100004a4b7824 */ /* 0x040fe200078e00ff */
[----:B------:R-:W-:Y:S01]  /*c0a0*/  LOP3.LUT R74, R74, 0xffff0000, RZ, 0xc0, !PT ;  /* 0xffff00004a4a7812 */ /* 0x000fe200078ec0ff */
[C---:B------:R-:W-:Y:S01]  /*c0b0*/  IMAD.U32 R76, R3.reuse, 0x10000, RZ ;  /* 0x00010000034c7824 */ /* 0x040fe200078e00ff */
[----:B------:R-:W-:-:S02]  /*c0c0*/  LOP3.LUT R71, R3, 0xffff0000, RZ, 0xc0, !PT ;  /* 0xffff000003477812 */ /* 0x000fc400078ec0ff */
[----:B------:R-:W-:Y:S02]  /*c0d0*/  SHF.R.U64 R72, R72, 0x10, R73 ;  /* 0x0000001048487819 */ /* 0x000fe40000001249 */
[----:B------:R-:W-:Y:S02]  /*c0e0*/  PRMT R3, R112, 0x5432, R70 ;  /* 0x0000543270037816 */ /* 0x000fe40000000046 */
[----:B------:R-:W-:Y:S02]  /*c0f0*/  PRMT R70, R113, 0x5432, R72 ;  /* 0x0000543271467816 */ /* 0x000fe40000000048 */
[C---:B0-----:R-:W-:Y:S01]  /*c100*/  LOP3.LUT R81, R10.reuse, 0xffff0000, RZ, 0xc0, !PT ;  /* 0xffff00000a517812 */ /* 0x041fe200078ec0ff */
[----:B------:R-:W-:Y:S01]  /*c110*/  IMAD.U32 R10, R10, 0x10000, RZ ;  /* 0x000100000a0a7824 */ /* 0x000fe200078e00ff */
[----:B------:R-:W-:Y:S01]  /*c120*/  LOP3.LUT R72, R8, 0xffff0000, RZ, 0xc0, !PT ;  /* 0xffff000008487812 */ /* 0x000fe200078ec0ff */
[----:B------:R-:W-:Y:S02]  /*c130*/  IMAD.U32 R73, R11, 0x10000, RZ ;  /* 0x000100000b497824 */ /* 0x000fe400078e00ff */
[C---:B------:R-:W-:Y:S01]  /*c140*/  FMUL.FTZ R77, R81.reuse, R75 ;  /* 0x0000004b514d7220 */ /* 0x040fe20000410000 */
[----:B------:R-:W-:-:S03]  /*c150*/  FMUL.FTZ R81, R81, R76 ;  /* 0x0000004c51517220 */ /* 0x000fc60000410000 */
[C---:B------:R-:W-:Y:S01]  /*c160*/  FFMA.FTZ R77, R10.reuse, R76, -R77 ;  /* 0x0000004c0a4d7223 */ /* 0x040fe2000001084d */
[----:B------:R-:W-:Y:S01]  /*c170*/  FFMA.FTZ R10, R10, R75, R81 ;  /* 0x0000004b0a0a7223 */ /* 0x000fe20000010051 */
[----:B------:R-:W-:-:S04]  /*c180*/  LOP3.LUT R75, R11, 0xffff0000, RZ, 0xc0, !PT ;  /* 0xffff00000b4b7812 */ /* 0x000fc800078ec0ff */
[----:B------:R-:W-:Y:S01]  /*c190*/  F2FP.BF16.F32.PACK_AB R10, R10, R77 ;  /* 0x0000004d0a0a723e */ /* 0x000fe200000010ff */
[C---:B------:R-:W-:Y:S01]  /*c1a0*/  FMUL.FTZ R11, R75.reuse, R74 ;  /* 0x0000004a4b0b7220 */ /* 0x040fe20000410000 */
[----:B------:R-:W-:-:S03]  /*c1b0*/  FMUL.FTZ R75, R75, R71 ;  /* 0x000000474b4b7220 */ /* 0x000fc60000410000 */
[C---:B------:R-:W-:Y:S01]  /*c1c0*/  FFMA.FTZ R11, R73.reuse, R71, -R11 ;  /* 0x00000047490b7223 */ /* 0x040fe2000001080b */
[----:B------:R-:W-:Y:S01]  /*c1d0*/  FFMA.FTZ R74, R73, R74, R75 ;  /* 0x0000004a494a7223 */ /* 0x000fe2000001004b */
[----:B------:R-:W-:Y:S02]  /*c1e0*/  IMAD.U32 R73, R8, 0x10000, RZ ;  /* 0x0001000008497824 */ /* 0x000fe400078e00ff */
[C---:B------:R-:W-:Y:S01]  /*c1f0*/  IMAD.U32 R8, R70.reuse, 0x10000, RZ ;  /* 0x0001000046087824 */ /* 0x040fe200078e00ff */
[----:B------:R-:W-:Y:S01]  /*c200*/  LOP3.LUT R70, R70, 0xffff0000, RZ, 0xc0, !PT ;  /* 0xffff000046467812 */ /* 0x000fe200078ec0ff */
[C---:B------:R-:W-:Y:S01]  /*c210*/  IMAD.U32 R71, R9.reuse, 0x10000, RZ ;  /* 0x0001000009477824 */ /* 0x040fe200078e00ff */
[----:B------:R-:W-:Y:S01]  /*c220*/  LOP3.LUT R9, R9, 0xffff0000, RZ, 0xc0, !PT ;  /* 0xffff000009097812 */ /* 0x000fe200078ec0ff */
[C---:B------:R-:W-:Y:S02]  /*c230*/  IMAD.U32 R75, R3.reuse, 0x10000, RZ ;  /* 0x00010000034b7824 */ /* 0x040fe400078e00ff */
[C---:B------:R-:W-:Y:S01]  /*c240*/  FMUL.FTZ R76, R72.reuse, R8 ;  /* 0x00000008484c7220 */ /* 0x040fe20000410000 */
[----:B------:R-:W-:Y:S01]  /*c250*/  LOP3.LUT R3, R3, 0xffff0000, RZ, 0xc0, !PT ;  /* 0xffff000003037812 */ /* 0x000fe200078ec0ff */
[----:B------:R-:W-:-:S02]  /*c260*/  FMUL.FTZ R72, R72, R75 ;  /* 0x0000004b48487220 */ /* 0x000fc40000410000 */
[----:B------:R-:W-:Y:S01]  /*c270*/  FFMA.FTZ R76, R73, R75, -R76 ;  /* 0x0000004b494c7223 */ /* 0x000fe2000001084c */
[C---:B------:R-:W-:Y:S01]  /*c280*/  FMUL.FTZ R75, R9.reuse, R70 ;  /* 0x00000046094b7220 */ /* 0x040fe20000410000 */
[----:B------:R-:W-:Y:S01]  /*c290*/  FMUL.FTZ R9, R9, R3 ;  /* 0x0000000309097220 */ /* 0x000fe20000410000 */
[----:B------:R-:W-:Y:S01]  /*c2a0*/  FFMA.FTZ R8, R73, R8, R72 ;  /* 0x0000000849087223 */ /* 0x000fe20000010048 */
[----:B------:R-:W-:Y:S01]  /*c2b0*/  F2FP.BF16.F32.PACK_AB R11, R74, R11 ;  /* 0x0000000b4a0b723e */ /* 0x000fe200000010ff */
[C---:B------:R-:W-:Y:S01]  /*c2c0*/  FFMA.FTZ R75, R71.reuse, R3, -R75 ;  /* 0x00000003474b7223 */ /* 0x040fe2000001084b */
[----:B------:R-:W-:Y:S02]  /*c2d0*/  FFMA.FTZ R9, R71, R70, R9 ;  /* 0x0000004647097223 */ /* 0x000fe40000010009 */
[----:B------:R-:W-:-:S03]  /*c2e0*/  F2FP.BF16.F32.PACK_AB R8, R8, R76 ;  /* 0x0000004c0808723e */ /* 0x000fc600000010ff */
[----:B------:R-:W-:-:S05]  /*c2f0*/  F2FP.BF16.F32.PACK_AB R9, R9, R75 ;  /* 0x0000004b0909723e */ /* 0x000fca00000010ff */
[----:B------:R2:W-:Y:S02]  /*c300*/  STS.128 [R116+0x4000], R8 ;  /* 0x0040000874007388 */ /* 0x0005e40000000c00 */
.L_x_1664:
[----:B------:R-:W-:Y:S05]  /*c310*/  BSYNC B2 ;  /* 0x0000000000027941 */ /* 0x000fea0003800000 */
.L_x_1663:
[----:B------:R-:W-:Y:S04]  /*c320*/  BSSY B2, `(.L_x_1665) ;  /* 0x0000030000027945 */ /* 0x000fe80003800000 */
[----:B------:R-:W-:Y:S05]  /*c330*/  @P2 BRA `(.L_x_1666) ;  /* 0x0000000000b82947 */ /* 0x000fea0003800000 */
[----:B-12--5:R-:W1:Y:S01]  /*c340*/  LDS.128 R8, [R116+0x8000] ;  /* 0x0080000074087984 */ /* 0x026e620000000c00 */
[--C-:B------:R-:W-:Y:S02]  /*c350*/  SHF.R.U64 R3, R66, 0x10, R67.reuse ;  /* 0x0000001042037819 */ /* 0x100fe40000001243 */
[----:B------:R-:W-:Y:S02]  /*c360*/  SHF.R.U32.HI R66, RZ, 0x10, R67 ;  /* 0x00000010ff427819 */ /* 0x000fe40000011643 */
[--C-:B------:R-:W-:Y:S02]  /*c370*/  SHF.R.U64 R67, R68, 0x10, R69.reuse ;  /* 0x0000001044437819 */ /* 0x100fe40000001245 */
[----:B------:R-:W-:Y:S02]  /*c380*/  SHF.R.U32.HI R68, RZ, 0x10, R69 ;  /* 0x00000010ff447819 */ /* 0x000fe40000011645 */
[----:B------:R-:W-:Y:S02]  /*c390*/  PRMT R66, R111, 0x5432, R66 ;  /* 0x000054326f427816 */ /* 0x000fe40000000042 */
[----:B------:R-:W-:-:S02]  /*c3a0*/  PRMT R68, R110, 0x5432, R68 ;  /* 0x000054326e447816 */ /* 0x000fc40000000044 */
[----:B------:R-:W-:Y:S02]  /*c3b0*/  PRMT R69, R111, 0x5410, R3 ;  /* 0x000054106f457816 */ /* 0x000fe40000000003 */
[----:B------:R-:W-:Y:S01]  /*c3c0*/  LOP3.LUT R75, R66, 0xffff0000, RZ, 0xc0, !PT ;  /* 0xffff0000424b7812 */ /* 0x000fe200078ec0ff */
[----:B------:R-:W-:Y:S01]  /*c3d0*/  IMAD.U32 R74, R68, 0x10000, RZ ;  /* 0x00010000444a7824 */ /* 0x000fe200078e00ff */
[----:B------:R-:W-:Y:S02]  /*c3e0*/  PRMT R67, R110, 0x5410, R67 ;  /* 0x000054106e437816 */ /* 0x000fe40000000043 */
[----:B------:R-:W-:Y:S02]  /*c3f0*/  LOP3.LUT R68, R68, 0xffff0000, RZ, 0xc0, !PT ;  /* 0xffff000044447812 */ /* 0x000fe400078ec0ff */
[----:B-1----:R-:W-:Y:S01]  /*c400*/  LOP3.LUT R70, R10, 0xffff0000, RZ, 0xc0, !PT ;  /* 0xffff00000a467812 */ /* 0x002fe200078ec0ff */
[C---:B------:R-:W-:Y:S01]  /*c410*/  IMAD.U32 R73, R8.reuse, 0x10000, RZ ;  /* 0x0001000008497824 */ /* 0x040fe200078e00ff */
[----:B------:R-:W-:Y:S01]  /*c420*/  LOP3.LUT R71, R8, 0xffff0000, RZ, 0xc0, !PT ;  /* 0xffff000008477812 */ /* 0x000fe200078ec0ff */
[----:B------:R-:W-:-:S02]  /*c430*/  IMAD.U32 R8, R66, 0x10000, RZ ;  /* 0x0001000042087824 */ /* 0x000fc400078e00ff */
[----:B------:R-:W-:Y:S02]  /*c440*/  IMAD.U32 R3, R10, 0x10000, RZ ;  /* 0x000100000a037824 */ /* 0x000fe400078e00ff */
[C---:B------:R-:W-:Y:S01]  /*c450*/  FMUL.FTZ R66, R70.reuse, R74 ;  /* 0x0000004a46427220 */ /* 0x040fe20000410000 */
[C---:B------:R-:W-:Y:S01]  /*c460*/  IMAD.U32 R10, R11.reuse, 0x10000, RZ ;  /* 0x000100000b0a7824 */ /* 0x040fe200078e00ff */
[----:B------:R-:W-:Y:S01]  /*c470*/  LOP3.LUT R11, R11, 0xffff0000, RZ, 0xc0, !PT ;  /* 0xffff00000b0b7812 */ /* 0x000fe200078ec0ff */
[-C--:B------:R-:W-:Y:S01]  /*c480*/  FMUL.FTZ R70, R70, R8.reuse ;  /* 0x0000000846467220 */ /* 0x080fe20000410000 */
[----:B------:R-:W-:Y:S01]  /*c490*/  FFMA.FTZ R66, R3, R8, -R66 ;  /* 0x0000000803427223 */ /* 0x000fe20000010842 */
[C---:B------:R-:W-:Y:S01]  /*c4a0*/  IMAD.U32 R72, R9.reuse, 0x10000, RZ ;  /* 0x0001000009487824 */ /* 0x040fe200078e00ff */
[----:B------:R-:W-:Y:S01]  /*c4b0*/  LOP3.LUT R9, R9, 0xffff0000, RZ, 0xc0, !PT ;  /* 0xffff000009097812 */ /* 0x000fe200078ec0ff */
[----:B------:R-:W-:Y:S01]  /*c4c0*/  FFMA.FTZ R70, R3, R74, R70 ;  /* 0x0000004a03467223 */ /* 0x000fe20000010046 */
[----:B------:R-:W-:Y:S01]  /*c4d0*/  FMUL.FTZ R76, R11, R68 ;  /* 0x000000440b4c7220 */ /* 0x000fe20000410000 */
[----:B------:R-:W-:-:S02]  /*c4e0*/  IMAD.U32 R3, R67, 0x10000, RZ ;  /* 0x0001000043037824 */ /* 0x000fc400078e00ff */
[-C--:B------:R-:W-:Y:S01]  /*c4f0*/  FMUL.FTZ R11, R11, R75.reuse ;  /* 0x0000004b0b0b7220 */ /* 0x080fe20000410000 */
[----:B------:R-:W-:Y:S01]  /*c500*/  IMAD.U32 R8, R69, 0x10000, RZ ;  /* 0x0001000045087824 */ /* 0x000fe200078e00ff */
[----:B------:R-:W-:Y:S01]  /*c510*/  LOP3.LUT R67, R67, 0xffff0000, RZ, 0xc0, !PT ;  /* 0xffff000043437812 */ /* 0x000fe200078ec0ff */
[C---:B------:R-:W-:Y:S01]  /*c520*/  FFMA.FTZ R76, R10.reuse, R75, -R76 ;  /* 0x0000004b0a4c7223 */ /* 0x040fe2000001084c */
[----:B------:R-:W-:Y:S01]  /*c530*/  LOP3.LUT R69, R69, 0xffff0000, RZ, 0xc0, !PT ;  /* 0xffff000045457812 */ /* 0x000fe200078ec0ff */
[----:B------:R-:W-:Y:S01]  /*c540*/  FFMA.FTZ R11, R10, R68, R11 ;  /* 0x000000440a0b7223 */ /* 0x000fe2000001000b */
[----:B------:R-:W-:Y:S01]  /*c550*/  FMUL.FTZ R10, R71, R3 ;  /* 0x00000003470a7220 */ /* 0x000fe20000410000 */
[----:B------:R-:W-:Y:S01]  /*c560*/  FMUL.FTZ R68, R9, R67 ;  /* 0x0000004309447220 */ /* 0x000fe20000410000 */
        /* <DEDUP_REMOVED lines=8> */
[----:B------:R-:W-:Y:S02]  /*c5f0*/  F2FP.BF16.F32.PACK_AB R8, R71, R8 ;  /* 0x000000084708723e */ /* 0x000fe400000010ff */
[----:B------:R-:W-:-:S05]  /*c600*/  F2FP.BF16.F32.PACK_AB R9, R9, R68 ;  /* 0x000000440909723e */ /* 0x000fca00000010ff */
[----:B------:R3:W-:Y:S02]  /*c610*/  STS.128 [R116+0x8000], R8 ;  /* 0x0080000874007388 */ /* 0x0007e40000000c00 */
.L_x_1666:
[----:B------:R-:W-:Y:S05]  /*c620*/  BSYNC B2 ;  /* 0x0000000000027941 */ /* 0x000fea0003800000 */
.L_x_1665:
[----:B------:R-:W-:Y:S05]  /*c630*/  @P3 BRA `(.L_x_1660) ;  /* 0x0000000000b83947 */ /* 0x000fea0003800000 */
[----:B-123-5:R-:W1:Y:S01]  /*c640*/  LDS.128 R8, [R116+0xc000] ;  /* 0x00c0000074087984 */ /* 0x02ee620000000c00 */
        /* <DEDUP_REMOVED lines=8> */
[C---:B------:R-:W-:Y:S01]  /*c6d0*/  IMAD.U32 R69, R64.reuse, 0x10000, RZ ;  /* 0x0001000040457824 */ /* 0x040fe200078e00ff */
[----:B------:R-:W-:Y:S02]  /*c6e0*/  LOP3.LUT R64, R64, 0xffff0000, RZ, 0xc0, !PT ;  /* 0xffff000040407812 */ /* 0x000fe400078ec0ff */
[----:B------:R-:W-:Y:S02]  /*c6f0*/  PRMT R3, R98, 0x5432, R3 ;  /* 0x0000543262037816 */ /* 0x000fe40000000003 */
[----:B-1----:R-:W-:Y:S01]  /*c700*/  LOP3.LUT R65, R10, 0xffff0000, RZ, 0xc0, !PT ;  /* 0xffff00000a417812 */ /* 0x002fe200078ec0ff */
[C---:B------:R-:W-:Y:S01]  /*c710*/  IMAD.U32 R68, R8.reuse, 0x10000, RZ ;  /* 0x0001000008447824 */ /* 0x040fe200078e00ff */
[----:B------:R-:W-:Y:S01]  /*c720*/  LOP3.LUT R66, R8, 0xffff0000, RZ, 0xc0, !PT ;  /* 0xffff000008427812 */ /* 0x000fe200078ec0ff */
[----:B------:R-:W-:-:S02]  /*c730*/  IMAD.U32 R8, R62, 0x10000, RZ ;  /* 0x000100003e087824 */ /* 0x000fc400078e00ff */
[----:B------:R-:W-:Y:S02]  /*c740*/  IMAD.U32 R63, R10, 0x10000, RZ ;  /* 0x000100000a3f7824 */ /* 0x000fe400078e00ff */
[-C--:B------:R-:W-:Y:S01]  /*c750*/  FMUL.FTZ R62, R65, R69.reuse ;  /* 0x00000045413e7220 */ /* 0x080fe20000410000 */
[C---:B------:R-:W-:Y:S01]  /*c760*/  IMAD.U32 R10, R11.reuse, 0x10000, RZ ;  /* 0x000100000b0a7824 */ /* 0x040fe200078e00ff */
[----:B------:R-:W-:Y:S01]  /*c770*/  LOP3.LUT R11, R11, 0xffff0000, RZ, 0xc0, !PT ;  /* 0xffff00000b0b7812 */ /* 0x000fe200078ec0ff */
[-C--:B------:R-:W-:Y:S01]  /*c780*/  FMUL.FTZ R65, R65, R8.reuse ;  /* 0x0000000841417220 */ /* 0x080fe20000410000 */
[----:B------:R-:W-:Y:S01]  /*c790*/  FFMA.FTZ R62, R63, R8, -R62 ;  /* 0x000000083f3e7223 */ /* 0x000fe2000001083e */
[C---:B------:R-:W-:Y:S01]  /*c7a0*/  IMAD.U32 R67, R9.reuse, 0x10000, RZ ;  /* 0x0001000009437824 */ /* 0x040fe200078e00ff */
[----:B------:R-:W-:Y:S01]  /*c7b0*/  LOP3.LUT R9, R9, 0xffff0000, RZ, 0xc0, !PT ;  /* 0xffff000009097812 */ /* 0x000fe200078ec0ff */
[----:B------:R-:W-:Y:S01]  /*c7c0*/  FMUL.FTZ R71, R11, R64 ;  /* 0x000000400b477220 */ /* 0x000fe20000410000 */
[----:B------:R-:W-:Y:S01]  /*c7d0*/  FFMA.FTZ R65, R63, R69, R65 ;  /* 0x000000453f417223 */ /* 0x000fe20000010041 */
[----:B------:R-:W-:-:S02]  /*c7e0*/  IMAD.U32 R8, R99, 0x10000, RZ ;  /* 0x0001000063087824 */ /* 0x000fc400078e00ff */
[-C--:B------:R-:W-:Y:S01]  /*c7f0*/  FMUL.FTZ R11, R11, R70.reuse ;  /* 0x000000460b0b7220 */ /* 0x080fe20000410000 */
[----:B------:R-:W-:Y:S01]  /*c800*/  IMAD.U32 R63, R3, 0x10000, RZ ;  /* 0x00010000033f7824 */ /* 0x000fe200078e00ff */
[----:B------:R-:W-:Y:S01]  /*c810*/  LOP3.LUT R99, R99, 0xffff0000, RZ, 0xc0, !PT ;  /* 0xffff000063637812 */ /* 0x000fe200078ec0ff */
[C---:B------:R-:W-:Y:S01]  /*c820*/  FFMA.FTZ R71, R10.reuse, R70, -R71 ;  /* 0x000000460a477223 */ /* 0x040fe20000010847 */
[----:B------:R-:W-:Y:S01]  /*c830*/  LOP3.LUT R3, R3, 0xffff0000, RZ, 0xc0, !PT ;  /* 0xffff000003037812 */ /* 0x000fe200078ec0ff */
[----:B------:R-:W-:Y:S01]  /*c840*/  FFMA.FTZ R11, R10, R64, R11 ;  /* 0x000000400a0b7223 */ /* 0x000fe2000001000b */
[CC--:B------:R-:W-:Y:S01]  /*c850*/  FMUL.FTZ R10, R66.reuse, R8.reuse ;  /* 0x00000008420a7220 */ /* 0x0c0fe20000410000 */
[C---:B------:R-:W-:Y:S01]  /*c860*/  FMUL.FTZ R64, R9.reuse, R99 ;  /* 0x0000006309407220 */ /* 0x040fe20000410000 */
[----:B------:R-:W-:Y:S01]  /*c870*/  FMUL.FTZ R66, R66, R63 ;  /* 0x0000003f42427220 */ /* 0x000fe20000410000 */
[----:B------:R-:W-:Y:S01]  /*c880*/  FMUL.FTZ R9, R9, R3 ;  /* 0x0000000309097220 */ /* 0x000fe20000410000 */
        /* <DEDUP_REMOVED lines=9> */
.L_x_1660:
[----:B------:R-:W-:Y:S05]  /*c920*/  BSYNC B1 ;  /* 0x0000000000017941 */ /* 0x000fea0003800000 */
.L_x_1659:
[----:B------:R-:W-:Y:S01]  /*c930*/  VIADD R3, R23, 0x20 ;  /* 0x0000002017037836 */ /* 0x000fe20000000000 */
[----:B------:R-:W-:Y:S04]  /*c940*/  BSSY B1, `(.L_x_1667) ;  /* 0x00000cb000017945 */ /* 0x000fe80003800000 */
[----:B------:R-:W-:-:S13]  /*c950*/  ISETP.GE.AND P0, PT, R3, R0, PT ;  /* 0x000000000300720c */ /* 0x000fda0003f06270 */
[----:B------:R-:W-:Y:S05]  /*c960*/  @P0 BRA `(.L_x_1668) ;  /* 0x0000000c00200947 */ /* 0x000fea0003800000 */
[----:B------:R0:W5:Y:S01]  /*c970*/  LDL R70, [R1+0x30] ;  /* 0x0000300001467983 */ /* 0x0001620000100800 */
[----:B------:R-:W1:Y:S01]  /*c980*/  LDC R3, c[0x0][0x3f4] ;  /* 0x0000fd00ff037b82 */ /* 0x000e620000000800 */
[----:B------:R-:W-:Y:S01]  /*c990*/  BSSY B2, `(.L_x_1669) ;  /* 0x0000034000027945 */ /* 0x000fe20003800000 */
[-C--:B-1----:R-:W-:Y:S02]  /*c9a0*/  ISETP.GE.AND P0, PT, R200, R3.reuse, PT ;  /* 0x00000003c800720c */ /* 0x082fe40003f06270 */
[-C--:B------:R-:W-:Y:S02]  /*c9b0*/  ISETP.GE.AND P1, PT, R234, R3.reuse, PT ;  /* 0x00000003ea00720c */ /* 0x080fe40003f26270 */
[-C--:B------:R-:W-:Y:S02]  /*c9c0*/  ISETP.GE.AND P2, PT, R233, R3.reuse, PT ;  /* 0x00000003e900720c */ /* 0x080fe40003f46270 */
[----:B------:R-:W-:-:S07]  /*c9d0*/  ISETP.GE.AND P3, PT, R235, R3, PT ;  /* 0x00000003eb00720c */ /* 0x000fce0003f66270 */
[----:B0-----:R-:W-:Y:S06]  /*c9e0*/  @P0 BRA `(.L_x_1670) ;  /* 0x0000000000b80947 */ /* 0x001fec0003800000 */
[----:B--2345:R-:W0:Y:S01]  /*c9f0*/  LDS.128 R8, [R70+0x1000] ;  /* 0x0010000046087984 */ /* 0x03ce220000000c00 */
[--C-:B------:R-:W-:Y:S02]  /*ca00*/  SHF.R.U64 R62, R58, 0x10, R59.reuse ;  /* 0x000000103a3e7819 */ /* 0x100fe4000000123b */
[----:B------:R-:W-:Y:S02]  /*ca10*/  SHF.R.U32.HI R58, RZ, 0x10, R59 ;  /* 0x00000010ff3a7819 */ /* 0x000fe4000001163b */
[--C-:B------:R-:W-:Y:S02]  /*ca20*/  SHF.R.U64 R59, R60, 0x10, R61.reuse ;  /* 0x000000103c3b7819 */ /* 0x100fe4000000123d */
[----:B------:R-:W-:Y:S02]  /*ca30*/  SHF.R.U32.HI R61, RZ, 0x10, R61 ;  /* 0x00000010ff3d7819 */ /* 0x000fe4000001163d */
[C---:B------:R-:W-:Y:S02]  /*ca40*/  PRMT R3, R107.reuse, 0x5410, R62 ;  /* 0x000054106b037816 */ /* 0x040fe4000000003e */
[----:B------:R-:W-:-:S02]  /*ca50*/  PRMT R107, R107, 0x5432, R58 ;  /* 0x000054326b6b7816 */ /* 0x000fc4000000003a */
[C---:B------:R-:W-:Y:S02]  /*ca60*/  PRMT R58, R108.reuse, 0x5410, R59 ;  /* 0x000054106c3a7816 */ /* 0x040fe4000000003b */
[----:B------:R-:W-:Y:S01]  /*ca70*/  PRMT R108, R108, 0x5432, R61 ;  /* 0x000054326c6c7816 */ /* 0x000fe2000000003d */
[C---:B------:R-:W-:Y:S01]  /*ca80*/  IMAD.U32 R67, R107.reuse, 0x10000, RZ ;  /* 0x000100006b437824 */ /* 0x040fe200078e00ff */
[----:B------:R-:W-:Y:S02]  /*ca90*/  LOP3.LUT R65, R107, 0xffff0000, RZ, 0xc0, !PT ;  /* 0xffff00006b417812 */ /* 0x000fe400078ec0ff */
[C---:B------:R-:W-:Y:S01]  /*caa0*/  LOP3.LUT R61, R108.reuse, 0xffff0000, RZ, 0xc0, !PT ;  /* 0xffff00006c3d7812 */ /* 0x040fe200078ec0ff */
[----:B------:R-:W-:Y:S01]  /*cab0*/  IMAD.U32 R63, R108, 0x10000, RZ ;  /* 0x000100006c3f7824 */ /* 0x000fe200078e00ff */
[C---:B0-----:R-:W-:Y:S01]  /*cac0*/  LOP3.LUT R62, R10.reuse, 0xffff0000, RZ, 0xc0, !PT ;  /* 0xffff00000a3e7812 */ /* 0x041fe200078ec0ff */
[----:B------:R-:W-:Y:S01]  /*cad0*/  IMAD.U32 R60, R10, 0x10000, RZ ;  /* 0x000100000a3c7824 */ /* 0x000fe200078e00ff */
[C---:B------:R-:W-:Y:S01]  /*cae0*/  LOP3.LUT R64, R11.reuse, 0xffff0000, RZ, 0xc0, !PT ;  /* 0xffff00000b407812 */ /* 0x040fe200078ec0ff */
[----:B------:R-:W-:-:S02]  /*caf0*/  IMAD.U32 R10, R11, 0x10000, RZ ;  /* 0x000100000b0a7824 */ /* 0x000fc400078e00ff */
[C---:B------:R-:W-:Y:S01]  /*cb00*/  FMUL.FTZ R69, R62.reuse, R63 ;  /* 0x0000003f3e457220 */ /* 0x040fe20000410000 */
[----:B------:R-:W-:Y:S01]  /*cb10*/  FMUL.FTZ R66, R62, R67 ;  /* 0x000000433e427220 */ /* 0x000fe20000410000 */
[----:B------:R-:W-:Y:S01]  /*cb20*/  FMUL.FTZ R71, R64, R61 ;  /* 0x0000003d40477220 */ /* 0x000fe20000410000 */
[----:B------:R-:W-:Y:S02]  /*cb30*/  IMAD.U32 R11, R8, 0x10000, RZ ;  /* 0x00010000080b7824 */ /* 0x000fe400078e00ff */
[----:B------:R-:W-:Y:S01]  /*cb40*/  FFMA.FTZ R62, R60, R67, -R69 ;  /* 0x000000433c3e7223 */ /* 0x000fe20000010845 */
[----:B------:R-:W-:Y:S01]  /*cb50*/  FMUL.FTZ R67, R64, R65 ;  /* 0x0000004140437220 */ /* 0x000fe20000410000 */
[C---:B------:R-:W-:Y:S02]  /*cb60*/  IMAD.U32 R59, R9.reuse, 0x10000, RZ ;  /* 0x00010000093b7824 */ /* 0x040fe400078e00ff */
[----:B------:R-:W-:Y:S01]  /*cb70*/  FFMA.FTZ R63, R60, R63, R66 ;  /* 0x0000003f3c3f7223 */ /* 0x000fe20000010042 */
[----:B------:R-:W-:Y:S01]  /*cb80*/  IMAD.U32 R64, R58, 0x10000, RZ ;  /* 0x000100003a407824 */ /* 0x000fe200078e00ff */
[----:B------:R-:W-:Y:S01]  /*cb90*/  LOP3.LUT R8, R8, 0xffff0000, RZ, 0xc0, !PT ;  /* 0xffff000008087812 */ /* 0x000fe200078ec0ff */
[----:B------:R-:W-:Y:S01]  /*cba0*/  FFMA.FTZ R60, R10, R65, -R71 ;  /* 0x000000410a3c7223 */ /* 0x000fe20000010847 */
[----:B------:R-:W-:Y:S01]  /*cbb0*/  LOP3.LUT R9, R9, 0xffff0000, RZ, 0xc0, !PT ;  /* 0xffff000009097812 */ /* 0x000fe200078ec0ff */
[C---:B------:R-:W-:Y:S01]  /*cbc0*/  IMAD.U32 R65, R3.reuse, 0x10000, RZ ;  /* 0x0001000003417824 */ /* 0x040fe200078e00ff */
[----:B------:R-:W-:Y:S01]  /*cbd0*/  LOP3.LUT R58, R58, 0xffff0000, RZ, 0xc0, !PT ;  /* 0xffff00003a3a7812 */ /* 0x000fe200078ec0ff */
[----:B------:R-:W-:Y:S01]  /*cbe0*/  FFMA.FTZ R61, R10, R61, R67 ;  /* 0x0000003d0a3d7223 */ /* 0x000fe20000010043 */
[----:B------:R-:W-:Y:S01]  /*cbf0*/  LOP3.LUT R66, R3, 0xffff0000, RZ, 0xc0, !PT ;  /* 0xffff000003427812 */ /* 0x000fe200078ec0ff */
[C---:B------:R-:W-:Y:S01]  /*cc00*/  FMUL.FTZ R10, R8.reuse, R64 ;  /* 0x00000040080a7220 */ /* 0x040fe20000410000 */
[----:B------:R-:W-:Y:S01]  /*cc10*/  FMUL.FTZ R3, R8, R65 ;  /* 0x0000004108037220 */ /* 0x000fe20000410000 */
[----:B------:R-:W-:-:S02]  /*cc20*/  FMUL.FTZ R68, R9, R58 ;  /* 0x0000003a09447220 */ /* 0x000fc40000410000 */
[----:B------:R-:W-:Y:S01]  /*cc30*/  FMUL.FTZ R67, R9, R66 ;  /* 0x0000004209437220 */ /* 0x000fe20000410000 */
[C---:B------:R-:W-:Y:S01]  /*cc40*/  FFMA.FTZ R8, R11.reuse, R65, -R10 ;  /* 0x000000410b087223 */ /* 0x040fe2000001080a */
[----:B------:R-:W-:Y:S01]  /*cc50*/  FFMA.FTZ R3, R11, R64, R3 ;  /* 0x000000400b037223 */ /* 0x000fe20000010003 */
[C---:B------:R-:W-:Y:S01]  /*cc60*/  FFMA.FTZ R9, R59.reuse, R66, -R68 ;  /* 0x000000423b097223 */ /* 0x040fe20000010844 */
[----:B------:R-:W-:Y:S01]  /*cc70*/  FFMA.FTZ R58, R59, R58, R67 ;  /* 0x0000003a3b3a7223 */ /* 0x000fe20000010043 */
[----:B------:R-:W-:Y:S02]  /*cc80*/  F2FP.BF16.F32.PACK_AB R10, R63, R62 ;  /* 0x0000003e3f0a723e */ /* 0x000fe400000010ff */
[----:B------:R-:W-:Y:S02]  /*cc90*/  F2FP.BF16.F32.PACK_AB R11, R61, R60 ;  /* 0x0000003c3d0b723e */ /* 0x000fe400000010ff */
[----:B------:R-:W-:Y:S02]  /*cca0*/  F2FP.BF16.F32.PACK_AB R8, R3, R8 ;  /* 0x000000080308723e */ /* 0x000fe400000010ff */
[----:B------:R-:W-:-:S05]  /*ccb0*/  F2FP.BF16.F32.PACK_AB R9, R58, R9 ;  /* 0x000000093a09723e */ /* 0x000fca00000010ff */
[----:B------:R0:W-:Y:S02]  /*ccc0*/  STS.128 [R70+0x1000], R8 ;  /* 0x0010000846007388 */ /* 0x0001e40000000c00 */
.L_x_1670:
[----:B------:R-:W-:Y:S05]  /*ccd0*/  BSYNC B2 ;  /* 0x0000000000027941 */ /* 0x000fea0003800000 */
.L_x_1669:
[----:B------:R-:W-:Y:S04]  /*cce0*/  BSSY B2, `(.L_x_1671) ;  /* 0x0000030000027945 */ /* 0x000fe80003800000 */
[----:B------:R-:W-:Y:S05]  /*ccf0*/  @P1 BRA `(.L_x_1672) ;  /* 0x0000000000b81947 */ /* 0x000fea0003800000 */
[----:B0-2345:R-:W0:Y:S01]  /*cd00*/  LDS.128 R8, [R70+0x5000] ;  /* 0x0050000046087984 */ /* 0x03de220000000c00 */
[----:B------:R-:W-:Y:S02]  /*cd10*/  SHF.R.U64 R56, R56, 0x10, R57 ;  /* 0x0000001038387819 */ /* 0x000fe40000001239 */
[----:B------:R-:W-:Y:S02]  /*cd20*/  SHF.R.U64 R3, R54, 0x10, R55 ;  /* 0x0000001036037819 */ /* 0x000fe40000001237 */
[----:B------:R-:W-:Y:S02]  /*cd30*/  SHF.R.U32.HI R58, RZ, 0x10, R57 ;  /* 0x00000010ff3a7819 */ /* 0x000fe40000011639 */
[----:B------:R-:W-:Y:S02]  /*cd40*/  SHF.R.U32.HI R55, RZ, 0x10, R55 ;  /* 0x00000010ff377819 */ /* 0x000fe40000011637 */
[----:B------:R-:W-:Y:S02]  /*cd50*/  PRMT R56, R105, 0x5410, R56 ;  /* 0x0000541069387816 */ /* 0x000fe40000000038 */
[----:B------:R-:W-:-:S02]  /*cd60*/  PRMT R54, R104, 0x5410, R3 ;  /* 0x0000541068367816 */ /* 0x000fc40000000003 */
[----:B------:R-:W-:Y:S02]  /*cd70*/  PRMT R105, R105, 0x5432, R58 ;  /* 0x0000543269697816 */ /* 0x000fe4000000003a */
[----:B------:R-:W-:Y:S02]  /*cd80*/  PRMT R104, R104, 0x5432, R55 ;  /* 0x0000543268687816 */ /* 0x000fe40000000037 */
[C---:B------:R-:W-:Y:S01]  /*cd90*/  LOP3.LUT R62, R105.reuse, 0xffff0000, RZ, 0xc0, !PT ;  /* 0xffff0000693e7812 */ /* 0x040fe200078ec0ff */
[----:B------:R-:W-:Y:S02]  /*cda0*/  IMAD.U32 R61, R105, 0x10000, RZ ;  /* 0x00010000693d7824 */ /* 0x000fe400078e00ff */
[C---:B------:R-:W-:Y:S01]  /*cdb0*/  IMAD.U32 R60, R104.reuse, 0x10000, RZ ;  /* 0x00010000683c7824 */ /* 0x040fe200078e00ff */
[----:B------:R-:W-:Y:S02]  /*cdc0*/  LOP3.LUT R104, R104, 0xffff0000, RZ, 0xc0, !PT ;  /* 0xffff000068687812 */ /* 0x000fe400078ec0ff */
[C---:B0-----:R-:W-:Y:S01]  /*cdd0*/  LOP3.LUT R58, R10.reuse, 0xffff0000, RZ, 0xc0, !PT ;  /* 0xffff00000a3a7812 */ /* 0x041fe200078ec0ff */
[----:B------:R-:W-:Y:S01]  /*cde0*/  IMAD.U32 R57, R10, 0x10000, RZ ;  /* 0x000100000a397824 */ /* 0x000fe200078e00ff */
[C---:B------:R-:W-:Y:S01]  /*cdf0*/  LOP3.LUT R59, R11.reuse, 0xffff0000, RZ, 0xc0, !PT ;  /* 0xffff00000b3b7812 */ /* 0x040fe200078ec0ff */
[----:B------:R-:W-:Y:S01]  /*ce00*/  IMAD.U32 R55, R11, 0x10000, RZ ;  /* 0x000100000b377824 */ /* 0x000fe200078e00ff */
[C---:B------:R-:W-:Y:S01]  /*ce10*/  LOP3.LUT R11, R9.reuse, 0xffff0000, RZ, 0xc0, !PT ;  /* 0xffff0000090b7812 */ /* 0x040fe200078ec0ff */
[C---:B------:R-:W-:Y:S01]  /*ce20*/  FMUL.FTZ R64, R58.reuse, R61 ;  /* 0x0000003d3a407220 */ /* 0x040fe20000410000 */
[----:B------:R-:W-:Y:S01]  /*ce30*/  FMUL.FTZ R58, R58, R60 ;  /* 0x0000003c3a3a7220 */ /* 0x000fe20000410000 */
[----:B------:R-:W-:-:S02]  /*ce40*/  IMAD.U32 R3, R9, 0x10000, RZ ;  /* 0x0001000009037824 */ /* 0x000fc400078e00ff */
[----:B------:R-:W-:Y:S01]  /*ce50*/  FMUL.FTZ R66, R59, R62 ;  /* 0x0000003e3b427220 */ /* 0x000fe20000410000 */
[C---:B------:R-:W-:Y:S01]  /*ce60*/  FFMA.FTZ R9, R57.reuse, R60, -R64 ;  /* 0x0000003c39097223 */ /* 0x040fe20000010840 */
[----:B------:R-:W-:Y:S01]  /*ce70*/  FFMA.FTZ R64, R57, R61, R58 ;  /* 0x0000003d39407223 */ /* 0x000fe2000001003a */
[-C--:B------:R-:W-:Y:S01]  /*ce80*/  FMUL.FTZ R58, R59, R104.reuse ;  /* 0x000000683b3a7220 */ /* 0x080fe20000410000 */
[C---:B------:R-:W-:Y:S01]  /*ce90*/  IMAD.U32 R59, R56.reuse, 0x10000, RZ ;  /* 0x00010000383b7824 */ /* 0x040fe200078e00ff */
[----:B------:R-:W-:Y:S01]  /*cea0*/  LOP3.LUT R56, R56, 0xffff0000, RZ, 0xc0, !PT ;  /* 0xffff000038387812 */ /* 0x000fe200078ec0ff */
[C---:B------:R-:W-:Y:S01]  /*ceb0*/  IMAD.U32 R10, R8.reuse, 0x10000, RZ ;  /* 0x00010000080a7824 */ /* 0x040fe200078e00ff */
[----:B------:R-:W-:Y:S01]  /*cec0*/  LOP3.LUT R8, R8, 0xffff0000, RZ, 0xc0, !PT ;  /* 0xffff000008087812 */ /* 0x000fe200078ec0ff */
[C---:B------:R-:W-:Y:S01]  /*ced0*/  IMAD.U32 R57, R54.reuse, 0x10000, RZ ;  /* 0x0001000036397824 */ /* 0x040fe200078e00ff */
[----:B------:R-:W-:Y:S01]  /*cee0*/  LOP3.LUT R54, R54, 0xffff0000, RZ, 0xc0, !PT ;  /* 0xffff000036367812 */ /* 0x000fe200078ec0ff */
[C---:B------:R-:W-:Y:S01]  /*cef0*/  FFMA.FTZ R66, R55.reuse, R104, -R66 ;  /* 0x0000006837427223 */ /* 0x040fe20000010842 */
[----:B------:R-:W-:Y:S01]  /*cf00*/  FFMA.FTZ R61, R55, R62, R58 ;  /* 0x0000003e373d7223 */ /* 0x000fe2000001003a */
[C---:B------:R-:W-:Y:S01]  /*cf10*/  FMUL.FTZ R60, R11.reuse, R56 ;  /* 0x000000380b3c7220 */ /* 0x040fe20000410000 */
        /* <DEDUP_REMOVED lines=12> */
.L_x_1672:
[----:B------:R-:W-:Y:S05]  /*cfe0*/  BSYNC B2 ;  /* 0x0000000000027941 */ /* 0x000fea0003800000 */
.L_x_1671:
[----:B------:R-:W-:Y:S04]  /*cff0*/  BSSY B2, `(.L_x_1673) ;  /* 0x0000030000027945 */ /* 0x000fe80003800000 */
[----:B------:R-:W-:Y:S05]  /*d000*/  @P2 BRA `(.L_x_1674) ;  /* 0x0000000000b82947 */ /* 0x000fea0003800000 */
[----:B012345:R-:W0:Y:S01]  /*d010*/  LDS.128 R8, [R70+0x9000] ;  /* 0x0090000046087984 */ /* 0x03fe220000000c00 */
[----:B------:R-:W-:Y:S02]  /*d020*/  SHF.R.U32.HI R3, RZ, 0x10, R53 ;  /* 0x00000010ff037819 */ /* 0x000fe40000011635 */
[----:B------:R-:W-:Y:S02]  /*d030*/  SHF.R.U32.HI R54, RZ, 0x10, R51 ;  /* 0x00000010ff367819 */ /* 0x000fe40000011633 */
[----:B------:R-:W-:Y:S02]  /*d040*/  PRMT R98, R98, 0x5410, R3 ;  /* 0x0000541062627816 */ /* 0x000fe40000000003 */
[----:B------:R-:W-:Y:S02]  /*d050*/  SHF.R.U64 R55, R50, 0x10, R51 ;  /* 0x0000001032377819 */ /* 0x000fe40000001233 */
[----:B------:R-:W-:Y:S01]  /*d060*/  PRMT R54, R97, 0x5410, R54 ;  /* 0x0000541061367816 */ /* 0x000fe20000000036 */
[----:B------:R-:W-:Y:S01]  /*d070*/  IMAD.U32 R56, R98, 0x10000, RZ ;  /* 0x0001000062387824 */ /* 0x000fe200078e00ff */
[----:B------:R-:W-:-:S02]  /*d080*/  SHF.R.U64 R50, R52, 0x10, R53 ;  /* 0x0000001034327819 */ /* 0x000fc40000001235 */
[----:B------:R-:W-:Y:S01]  /*d090*/  PRMT R53, R96, 0x5432, R55 ;  /* 0x0000543260357816 */ /* 0x000fe20000000037 */
[----:B------:R-:W-:Y:S01]  /*d0a0*/  IMAD.U32 R55, R54, 0x10000, RZ ;  /* 0x0001000036377824 */ /* 0x000fe200078e00ff */
[----:B------:R-:W-:Y:S02]  /*d0b0*/  LOP3.LUT R98, R98, 0xffff0000, RZ, 0xc0, !PT ;  /* 0xffff000062627812 */ /* 0x000fe400078ec0ff */
[----:B------:R-:W-:Y:S02]  /*d0c0*/  PRMT R97, R97, 0x5432, R50 ;  /* 0x0000543261617816 */ /* 0x000fe40000000032 */
[----:B------:R-:W-:Y:S02]  /*d0d0*/  LOP3.LUT R54, R54, 0xffff0000, RZ, 0xc0, !PT ;  /* 0xffff000036367812 */ /* 0x000fe400078ec0ff */
[C---:B0-----:R-:W-:Y:S01]  /*d0e0*/  LOP3.LUT R51, R10.reuse, 0xffff0000, RZ, 0xc0, !PT ;  /* 0xffff00000a337812 */ /* 0x041fe200078ec0ff */
[C---:B------:R-:W-:Y:S01]  /*d0f0*/  IMAD.U32 R52, R11.reuse, 0x10000, RZ ;  /* 0x000100000b347824 */ /* 0x040fe200078e00ff */
[----:B------:R-:W-:Y:S01]  /*d100*/  LOP3.LUT R11, R11, 0xffff0000, RZ, 0xc0, !PT ;  /* 0xffff00000b0b7812 */ /* 0x000fe200078ec0ff */
[----:B------:R-:W-:-:S02]  /*d110*/  IMAD.U32 R50, R10, 0x10000, RZ ;  /* 0x000100000a327824 */ /* 0x000fc400078e00ff */
[C---:B------:R-:W-:Y:S01]  /*d120*/  FMUL.FTZ R57, R51.reuse, R56 ;  /* 0x0000003833397220 */ /* 0x040fe20000410000 */
[-C--:B------:R-:W-:Y:S01]  /*d130*/  FMUL.FTZ R51, R51, R55.reuse ;  /* 0x0000003733337220 */ /* 0x080fe20000410000 */
[----:B------:R-:W-:Y:S01]  /*d140*/  FMUL.FTZ R59, R11, R98 ;  /* 0x000000620b3b7220 */ /* 0x000fe20000410000 */
[----:B------:R-:W-:Y:S02]  /*d150*/  IMAD.U32 R10, R8, 0x10000, RZ ;  /* 0x00010000080a7824 */ /* 0x000fe400078e00ff */
[C---:B------:R-:W-:Y:S01]  /*d160*/  FFMA.FTZ R57, R50.reuse, R55, -R57 ;  /* 0x0000003732397223 */ /* 0x040fe20000010839 */
[----:B------:R-:W-:Y:S02]  /*d170*/  IMAD.U32 R3, R9, 0x10000, RZ ;  /* 0x0001000009037824 */ /* 0x000fe400078e00ff */
[----:B------:R-:W-:Y:S01]  /*d180*/  FFMA.FTZ R58, R50, R56, R51 ;  /* 0x00000038323a7223 */ /* 0x000fe20000010033 */
[-C--:B------:R-:W-:Y:S01]  /*d190*/  FMUL.FTZ R55, R11, R54.reuse ;  /* 0x000000360b377220 */ /* 0x080fe20000410000 */
[----:B------:R-:W-:Y:S01]  /*d1a0*/  FFMA.FTZ R59, R52, R54, -R59 ;  /* 0x00000036343b7223 */ /* 0x000fe2000001083b */
[----:B------:R-:W-:Y:S01]  /*d1b0*/  LOP3.LUT R8, R8, 0xffff0000, RZ, 0xc0, !PT ;  /* 0xffff000008087812 */ /* 0x000fe200078ec0ff */
[----:B------:R-:W-:Y:S01]  /*d1c0*/  IMAD.U32 R51, R97, 0x10000, RZ ;  /* 0x0001000061337824 */ /* 0x000fe200078e00ff */
[----:B------:R-:W-:Y:S01]  /*d1d0*/  LOP3.LUT R9, R9, 0xffff0000, RZ, 0xc0, !PT ;  /* 0xffff000009097812 */ /* 0x000fe200078ec0ff */
[----:B------:R-:W-:Y:S01]  /*d1e0*/  IMAD.U32 R11, R53, 0x10000, RZ ;  /* 0x00010000350b7824 */ /* 0x000fe200078e00ff */
[----:B------:R-:W-:Y:S01]  /*d1f0*/  LOP3.LUT R54, R97, 0xffff0000, RZ, 0xc0, !PT ;  /* 0xffff000061367812 */ /* 0x000fe200078ec0ff */
[----:B------:R-:W-:Y:S01]  /*d200*/  FFMA.FTZ R98, R52, R98, R55 ;  /* 0x0000006234627223 */ /* 0x000fe20000010037 */
[----:B------:R-:W-:Y:S01]  /*d210*/  LOP3.LUT R50, R53, 0xffff0000, RZ, 0xc0, !PT ;  /* 0xffff000035327812 */ /* 0x000fe200078ec0ff */
[C---:B------:R-:W-:Y:S01]  /*d220*/  FMUL.FTZ R53, R8.reuse, R51 ;  /* 0x0000003308357220 */ /* 0x040fe20000410000 */
[----:B------:R-:W-:Y:S01]  /*d230*/  FMUL.FTZ R52, R8, R11 ;  /* 0x0000000b08347220 */ /* 0x000fe20000410000 */
[----:B------:R-:W-:-:S02]  /*d240*/  FMUL.FTZ R56, R9, R54 ;  /* 0x0000003609387220 */ /* 0x000fc40000410000 */
[-C--:B------:R-:W-:Y:S01]  /*d250*/  FMUL.FTZ R55, R9, R50.reuse ;  /* 0x0000003209377220 */ /* 0x080fe20000410000 */
        /* <DEDUP_REMOVED lines=9> */
.L_x_1674:
[----:B------:R-:W-:Y:S05]  /*d2f0*/  BSYNC B2 ;  /* 0x0000000000027941 */ /* 0x000fea0003800000 */
.L_x_1673:
[----:B------:R-:W-:Y:S05]  /*d300*/  @P3 BRA `(.L_x_1668) ;  /* 0x0000000000b83947 */ /* 0x000fea0003800000 */
[----:B012345:R-:W0:Y:S01]  /*d310*/  LDS.128 R8, [R70+0xd000] ;  /* 0x00d0000046087984 */ /* 0x03fe220000000c00 */
[----:B------:R-:W-:Y:S02]  /*d320*/  SHF.R.U64 R51, R48, 0x10, R49 ;  /* 0x0000001030337819 */ /* 0x000fe40000001231 */
[----:B------:R-:W-:Y:S02]  /*d330*/  SHF.R.U64 R50, R46, 0x10, R47 ;  /* 0x000000102e327819 */ /* 0x000fe4000000122f */
[----:B------:R-:W-:Y:S02]  /*d340*/  SHF.R.U32.HI R3, RZ, 0x10, R49 ;  /* 0x00000010ff037819 */ /* 0x000fe40000011631 */
[----:B------:R-:W-:Y:S02]  /*d350*/  SHF.R.U32.HI R46, RZ, 0x10, R47 ;  /* 0x00000010ff2e7819 */ /* 0x000fe4000001162f */
[----:B------:R-:W-:Y:S02]  /*d360*/  PRMT R51, R88, 0x5410, R51 ;  /* 0x0000541058337816 */ /* 0x000fe40000000033 */
[----:B------:R-:W-:-:S02]  /*d370*/  PRMT R49, R87, 0x5410, R50 ;  /* 0x0000541057317816 */ /* 0x000fc40000000032 */
[----:B------:R-:W-:Y:S02]  /*d380*/  PRMT R88, R88, 0x5432, R3 ;  /* 0x0000543258587816 */ /* 0x000fe40000000003 */
[----:B------:R-:W-:-:S03]  /*d390*/  PRMT R87, R87, 0x5432, R46 ;  /* 0x0000543257577816 */ /* 0x000fc6000000002e */
[C---:B------:R-:W-:Y:S01]  /*d3a0*/  IMAD.U32 R52, R88.reuse, 0x10000, RZ ;  /* 0x0001000058347824 */ /* 0x040fe200078e00ff */
[----:B------:R-:W-:Y:S01]  /*d3b0*/  LOP3.LUT R88, R88, 0xffff0000, RZ, 0xc0, !PT ;  /* 0xffff000058587812 */ /* 0x000fe200078ec0ff */
[C---:B------:R-:W-:Y:S01]  /*d3c0*/  IMAD.U32 R50, R87.reuse, 0x10000, RZ ;  /* 0x0001000057327824 */ /* 0x040fe200078e00ff */
[----:B------:R-:W-:Y:S02]  /*d3d0*/  LOP3.LUT R87, R87, 0xffff0000, RZ, 0xc0, !PT ;  /* 0xffff000057577812 */ /* 0x000fe400078ec0ff */
[C---:B0-----:R-:W-:Y:S01]  /*d3e0*/  LOP3.LUT R47, R10.reuse, 0xffff0000, RZ, 0xc0, !PT ;  /* 0xffff00000a2f7812 */ /* 0x041fe200078ec0ff */
[C---:B------:R-:W-:Y:S01]  /*d3f0*/  IMAD.U32 R48, R11.reuse, 0x10000, RZ ;  /* 0x000100000b307824 */ /* 0x040fe200078e00ff */
[----:B------:R-:W-:Y:S01]  /*d400*/  LOP3.LUT R11, R11, 0xffff0000, RZ, 0xc0, !PT ;  /* 0xffff00000b0b7812 */ /* 0x000fe200078ec0ff */
[----:B------:R-:W-:Y:S02]  /*d410*/  IMAD.U32 R46, R10, 0x10000, RZ ;  /* 0x000100000a2e7824 */ /* 0x000fe400078e00ff */
[C---:B------:R-:W-:Y:S01]  /*d420*/  FMUL.FTZ R53, R47.reuse, R52 ;  /* 0x000000342f357220 */ /* 0x040fe20000410000 */
[----:B------:R-:W-:Y:S01]  /*d430*/  FMUL.FTZ R47, R47, R50 ;  /* 0x000000322f2f7220 */ /* 0x000fe20000410000 */
[----:B------:R-:W-:Y:S01]  /*d440*/  FMUL.FTZ R57, R11, R88 ;  /* 0x000000580b397220 */ /* 0x000fe20000410000 */
[----:B------:R-:W-:-:S02]  /*d450*/  IMAD.U32 R3, R8, 0x10000, RZ ;  /* 0x0001000008037824 */ /* 0x000fc400078e00ff */
[C---:B------:R-:W-:Y:S01]  /*d460*/  FFMA.FTZ R54, R46.reuse, R50, -R53 ;  /* 0x000000322e367223 */ /* 0x040fe20000010835 */
[----:B------:R-:W-:Y:S01]  /*d470*/  FFMA.FTZ R55, R46, R52, R47 ;  /* 0x000000342e377223 */ /* 0x000fe2000001002f */
[-C--:B------:R-:W-:Y:S01]  /*d480*/  FMUL.FTZ R47, R11, R87.reuse ;  /* 0x000000570b2f7220 */ /* 0x080fe20000410000 */
[----:B------:R-:W-:Y:S01]  /*d490*/  IMAD.U32 R10, R9, 0x10000, RZ ;  /* 0x00010000090a7824 */ /* 0x000fe200078e00ff */
[----:B------:R-:W-:Y:S01]  /*d4a0*/  LOP3.LUT R8, R8, 0xffff0000, RZ, 0xc0, !PT ;  /* 0xffff000008087812 */ /* 0x000fe200078ec0ff */
[----:B------:R-:W-:Y:S01]  /*d4b0*/  IMAD.U32 R46, R51, 0x10000, RZ ;  /* 0x00010000332e7824 */ /* 0x000fe200078e00ff */
[----:B------:R-:W-:Y:S01]  /*d4c0*/  LOP3.LUT R9, R9, 0xffff0000, RZ, 0xc0, !PT ;  /* 0xffff000009097812 */ /* 0x000fe200078ec0ff */
[----:B------:R-:W-:Y:S01]  /*d4d0*/  IMAD.U32 R11, R49, 0x10000, RZ ;  /* 0x00010000310b7824 */ /* 0x000fe200078e00ff */
[----:B------:R-:W-:Y:S01]  /*d4e0*/  LOP3.LUT R51, R51, 0xffff0000, RZ, 0xc0, !PT ;  /* 0xffff000033337812 */ /* 0x000fe200078ec0ff */
[C---:B------:R-:W-:Y:S01]  /*d4f0*/  FFMA.FTZ R57, R48.reuse, R87, -R57 ;  /* 0x0000005730397223 */ /* 0x040fe20000010839 */
[----:B------:R-:W-:Y:S01]  /*d500*/  LOP3.LUT R49, R49, 0xffff0000, RZ, 0xc0, !PT ;  /* 0xffff000031317812 */ /* 0x000fe200078ec0ff */
[----:B------:R-:W-:Y:S01]  /*d510*/  FFMA.FTZ R88, R48, R88, R47 ;  /* 0x0000005830587223 */ /* 0x000fe2000001002f */
[CC--:B------:R-:W-:Y:S01]  /*d520*/  FMUL.FTZ R48, R8.reuse, R46.reuse ;  /* 0x0000002e08307220 */ /* 0x0c0fe20000410000 */
[----:B------:R-:W-:Y:S01]  /*d530*/  FMUL.FTZ R47, R8, R11 ;  /* 0x0000000b082f7220 */ /* 0x000fe20000410000 */
        /* <DEDUP_REMOVED lines=11> */
.L_x_1668:
[----:B------:R-:W-:Y:S05]  /*d5f0*/  BSYNC B1 ;  /* 0x0000000000017941 */ /* 0x000fea0003800000 */
.L_x_1667:
        /* <DEDUP_REMOVED lines=13> */
[----:B------:R-:W-:Y:S02]  /*d6d0*/  SHF.R.U64 R3, R44, 0x10, R45 ;  /* 0x000000102c037819 */ /* 0x000fe4000000122d */
[----:B------:R-:W-:Y:S02]  /*d6e0*/  SHF.R.U64 R42, R42, 0x10, R43 ;  /* 0x000000102a2a7819 */ /* 0x000fe4000000122b */
[----:B------:R-:W-:Y:S02]  /*d6f0*/  SHF.R.U32.HI R44, RZ, 0x10, R45 ;  /* 0x00000010ff2c7819 */ /* 0x000fe4000001162d */
[----:B------:R-:W-:Y:S02]  /*d700*/  SHF.R.U32.HI R43, RZ, 0x10, R43 ;  /* 0x00000010ff2b7819 */ /* 0x000fe4000001162b */
[----:B------:R-:W-:Y:S02]  /*d710*/  PRMT R47, R103, 0x5410, R44 ;  /* 0x00005410672f7816 */ /* 0x000fe4000000002c */
[----:B------:R-:W-:-:S02]  /*d720*/  PRMT R45, R102, 0x5410, R43 ;  /* 0x00005410662d7816 */ /* 0x000fc4000000002b */
[----:B------:R-:W-:Y:S01]  /*d730*/  PRMT R101, R101, 0x5432, R42 ;  /* 0x0000543265657816 */ /* 0x000fe2000000002a */
[C---:B------:R-:W-:Y:S01]  /*d740*/  IMAD.U32 R48, R47.reuse, 0x10000, RZ ;  /* 0x000100002f307824 */ /* 0x040fe200078e00ff */
[----:B------:R-:W-:Y:S01]  /*d750*/  LOP3.LUT R47, R47, 0xffff0000, RZ, 0xc0, !PT ;  /* 0xffff00002f2f7812 */ /* 0x000fe200078ec0ff */
[C---:B------:R-:W-:Y:S01]  /*d760*/  IMAD.U32 R46, R45.reuse, 0x10000, RZ ;  /* 0x000100002d2e7824 */ /* 0x040fe200078e00ff */
[----:B------:R-:W-:Y:S02]  /*d770*/  LOP3.LUT R45, R45, 0xffff0000, RZ, 0xc0, !PT ;  /* 0xffff00002d2d7812 */ /* 0x000fe400078ec0ff */
[----:B------:R-:W-:Y:S02]  /*d780*/  PRMT R102, R102, 0x5432, R3 ;  /* 0x0000543266667816 */ /* 0x000fe40000000003 */
[C---:B0-----:R-:W-:Y:S01]  /*d790*/  LOP3.LUT R43, R10.reuse, 0xffff0000, RZ, 0xc0, !PT ;  /* 0xffff00000a2b7812 */ /* 0x041fe200078ec0ff */
[C---:B------:R-:W-:Y:S01]  /*d7a0*/  IMAD.U32 R44, R11.reuse, 0x10000, RZ ;  /* 0x000100000b2c7824 */ /* 0x040fe200078e00ff */
[----:B------:R-:W-:Y:S01]  /*d7b0*/  LOP3.LUT R11, R11, 0xffff0000, RZ, 0xc0, !PT ;  /* 0xffff00000b0b7812 */ /* 0x000fe200078ec0ff */
[----:B------:R-:W-:-:S02]  /*d7c0*/  IMAD.U32 R42, R10, 0x10000, RZ ;  /* 0x000100000a2a7824 */ /* 0x000fc400078e00ff */
[C---:B------:R-:W-:Y:S01]  /*d7d0*/  FMUL.FTZ R49, R43.reuse, R48 ;  /* 0x000000302b317220 */ /* 0x040fe20000410000 */
[-C--:B------:R-:W-:Y:S01]  /*d7e0*/  FMUL.FTZ R43, R43, R46.reuse ;  /* 0x0000002e2b2b7220 */ /* 0x080fe20000410000 */
[C---:B------:R-:W-:Y:S01]  /*d7f0*/  FMUL.FTZ R51, R11.reuse, R47 ;  /* 0x0000002f0b337220 */ /* 0x040fe20000410000 */
[----:B------:R-:W-:Y:S02]  /*d800*/  IMAD.U32 R3, R8, 0x10000, RZ ;  /* 0x0001000008037824 */ /* 0x000fe400078e00ff */
        /* <DEDUP_REMOVED lines=10> */
[----:B------:R-:W-:Y:S01]  /*d8b0*/  LOP3.LUT R101, R101, 0xffff0000, RZ, 0xc0, !PT ;  /* 0xffff000065657812 */ /* 0x000fe200078ec0ff */
[----:B------:R-:W-:Y:S01]  /*d8c0*/  FFMA.FTZ R46, R44, R47, R43 ;  /* 0x0000002f2c2e7223 */ /* 0x000fe2000001002b */
[C---:B------:R-:W-:Y:S01]  /*d8d0*/  FMUL.FTZ R44, R8.reuse, R42 ;  /* 0x0000002a082c7220 */ /* 0x040fe20000410000 */
        /* <DEDUP_REMOVED lines=12> */
.L_x_1678:
[----:B------:R-:W-:Y:S05]  /*d9a0*/  BSYNC B2 ;  /* 0x0000000000027941 */ /* 0x000fea0003800000 */
.L_x_1677:
        /* <DEDUP_REMOVED lines=48> */
.L_x_1680:
[----:B------:R-:W-:Y:S05]  /*dcb0*/  BSYNC B2 ;  /* 0x0000000000027941 */ /* 0x000fea0003800000 */
.L_x_1679:
[----:B------:R-:W-:Y:S04]  /*dcc0*/  BSSY B2, `(.L_x_1681) ;  /* 0x0000030000027945 */ /* 0x000fe80003800000 */
[----:B------:R-:W-:Y:S05]  /*dcd0*/  @P2 BRA `(.L_x_1682) ;  /* 0x0000000000b82947 */ /* 0x000fea0003800000 */
[----:B012345:R-:W0:Y:S01]  /*dce0*/  LDS.128 R8, [R50+0xa000] ;  /* 0x00a0000032087984 */ /* 0x03fe220000000c00 */
[----:B------:R-:W-:Y:S02]  /*dcf0*/  SHF.R.U64 R3, R34, 0x10, R35 ;  /* 0x0000001022037819 */ /* 0x000fe40000001223 */
[--C-:B------:R-:W-:Y:S02]  /*dd00*/  SHF.R.U64 R34, R36, 0x10, R37.reuse ;  /* 0x0000001024227819 */ /* 0x100fe40000001225 */
        /* <DEDUP_REMOVED lines=43> */
.L_x_1682:
[----:B------:R-:W-:Y:S05]  /*dfc0*/  BSYNC B2 ;  /* 0x0000000000027941 */ /* 0x000fea0003800000 */
.L_x_1681:
        /* <DEDUP_REMOVED lines=47> */
.L_x_1676:
[----:B------:R-:W-:Y:S05]  /*e2c0*/  BSYNC B1 ;  /* 0x0000000000017941 */ /* 0x000fea0003800000 */
.L_x_1675:
[----:B------:R-:W-:-:S05]  /*e2d0*/  VIADD R3, R23, 0x60 ;  /* 0x0000006017037836 */ /* 0x000fca0000000000 */
        /* <DEDUP_REMOVED lines=12> */
[--C-:B------:R-:W-:Y:S02]  /*e3a0*/  SHF.R.U64 R30, R32, 0x10, R33.reuse ;  /* 0x00000010201e7819 */ /* 0x100fe40000001221 */
        /* <DEDUP_REMOVED lines=9> */
[----:B------:R-:W-:Y:S01]  /*e440*/  LOP3.LUT R106, R106, 0xffff0000, RZ, 0xc0, !PT ;  /* 0xffff00006a6a7812 */ /* 0x000fe200078ec0ff */
        /* <DEDUP_REMOVED lines=33> */
.L_x_1685:
[----:B------:R-:W-:Y:S05]  /*e660*/  BSYNC B1 ;  /* 0x0000000000017941 */ /* 0x000fea0003800000 */
.L_x_1684:
[----:B------:R-:W-:Y:S04]  /*e670*/  BSSY B1, `(.L_x_1686) ;  /* 0x0000030000017945 */ /* 0x000fe80003800000 */
[----:B------:R-:W-:Y:S05]  /*e680*/  @P1 BRA `(.L_x_1687) ;  /* 0x0000000000b81947 */ /* 0x000fea0003800000 */
[----:B0-2345:R-:W0:Y:S01]  /*e690*/  LDS.128 R8, [R35+0x7000] ;  /* 0x0070000023087984 */ /* 0x03de220000000c00 */
[----:B------:R-:W-:Y:S02]  /*e6a0*/  SHF.R.U64 R26, R20, 0x10, R21 ;  /* 0x00000010141a7819 */ /* 0x000fe40000001215 */
[----:B------:R-:W-:Y:S02]  /*e6b0*/  SHF.R.U32.HI R0, RZ, 0x10, R25 ;  /* 0x00000010ff007819 */ /* 0x000fe40000011619 */
[----:B------:R-:W-:Y:S02]  /*e6c0*/  SHF.R.U32.HI R20, RZ, 0x10, R21 ;  /* 0x00000010ff147819 */ /* 0x000fe40000011615 */
[----:B------:R-:W-:Y:S02]  /*e6d0*/  SHF.R.U64 R3, R24, 0x10, R25 ;  /* 0x0000001018037819 */ /* 0x000fe40000001219 */
[----:B------:R-:W-:Y:S02]  /*e6e0*/  PRMT R24, R95, 0x5410, R26 ;  /* 0x000054105f187816 */ /* 0x000fe4000000001a */
[----:B------:R-:W-:-:S02]  /*e6f0*/  PRMT R103, R103, 0x5432, R0 ;  /* 0x0000543267677816 */ /* 0x000fc40000000000 */
[----:B------:R-:W-:Y:S02]  /*e700*/  PRMT R95, R95, 0x5432, R20 ;  /* 0x000054325f5f7816 */ /* 0x000fe40000000014 */
[C---:B------:R-:W-:Y:S01]  /*e710*/  LOP3.LUT R28, R103.reuse, 0xffff0000, RZ, 0xc0, !PT ;  /* 0xffff0000671c7812 */ /* 0x040fe200078ec0ff */
[----:B------:R-:W-:Y:S01]  /*e720*/  IMAD.U32 R27, R103, 0x10000, RZ ;  /* 0x00010000671b7824 */ /* 0x000fe200078e00ff */
[C---:B------:R-:W-:Y:S01]  /*e730*/  LOP3.LUT R26, R95.reuse, 0xffff0000, RZ, 0xc0, !PT ;  /* 0xffff00005f1a7812 */ /* 0x040fe200078ec0ff */
[----:B------:R-:W-:Y:S01]  /*e740*/  IMAD.U32 R25, R95, 0x10000, RZ ;  /* 0x000100005f197824 */ /* 0x000fe200078e00ff */
[----:B------:R-:W-:Y:S01]  /*e750*/  PRMT R96, R96, 0x5410, R3 ;  /* 0x0000541060607816 */ /* 0x000fe20000000003 */
        /* <DEDUP_REMOVED lines=33> */
.L_x_1687:
[----:B------:R-:W-:Y:S05]  /*e970*/  BSYNC B1 ;  /* 0x0000000000017941 */ /* 0x000fea0003800000 */
.L_x_1686:
[----:B------:R-:W-:Y:S04]  /*e980*/  BSSY B1, `(.L_x_1688) ;  /* 0x0000030000017945 */ /* 0x000fe80003800000 */
        /* <DEDUP_REMOVED lines=47> */
.L_x_1689:
[----:B------:R-:W-:Y:S05]  /*ec80*/  BSYNC B1 ;  /* 0x0000000000017941 */ /* 0x000fea0003800000 */
.L_x_1688:
        /* <DEDUP_REMOVED lines=18> */
[----:B------:R-:W-:Y:S01]  /*edb0*/  FMUL.FTZ R20, R6, R14 ;  /* 0x0000000e06147220 */ /* 0x000fe20000410000 */
[----:B------:R-:W-:Y:S02]  /*edc0*/  IMAD.U32 R0, R8, 0x10000, RZ ;  /* 0x0001000008007824 */ /* 0x000fe400078e00ff */
[----:B------:R-:W-:Y:S01]  /*edd0*/  FMUL.FTZ R15, R6, R11 ;  /* 0x0000000b060f7220 */ /* 0x000fe20000410000 */
[C---:B------:R-:W-:Y:S01]  /*ede0*/  FMUL.FTZ R6, R10.reuse, R79 ;  /* 0x0000004f0a067220 */ /* 0x040fe20000410000 */
[----:B------:R-:W-:Y:S01]  /*edf0*/  FMUL.FTZ R10, R10, R78 ;  /* 0x0000004e0a0a7220 */ /* 0x000fe20000410000 */
[----:B------:R-:W-:Y:S01]  /*ee00*/  LOP3.LUT R3, R8, 0xffff0000, RZ, 0xc0, !PT ;  /* 0xffff000008037812 */ /* 0x000fe200078ec0ff */
[----:B------:R-:W-:-:S02]  /*ee10*/  IMAD.U32 R4, R9, 0x10000, RZ ;  /* 0x0001000009047824 */ /* 0x000fc400078e00ff */
[----:B------:R-:W-:Y:S01]  /*ee20*/  FFMA.FTZ R78, R7, R78, -R6 ;  /* 0x0000004e074e7223 */ /* 0x000fe20000010806 */
[----:B------:R-:W-:Y:S01]  /*ee30*/  IMAD.U32 R6, R13, 0x10000, RZ ;  /* 0x000100000d067824 */ /* 0x000fe200078e00ff */
[----:B------:R-:W-:Y:S01]  /*ee40*/  LOP3.LUT R8, R9, 0xffff0000, RZ, 0xc0, !PT ;  /* 0xffff000009087812 */ /* 0x000fe200078ec0ff */
[C---:B------:R-:W-:Y:S01]  /*ee50*/  FFMA.FTZ R20, R5.reuse, R11, -R20 ;  /* 0x0000000b05147223 */ /* 0x040fe20000010814 */
[----:B------:R-:W-:Y:S01]  /*ee60*/  FFMA.FTZ R15, R5, R14, R15 ;  /* 0x0000000e050f7223 */ /* 0x000fe2000001000f */
[----:B------:R-:W-:Y:S01]  /*ee70*/  LOP3.LUT R13, R13, 0xffff0000, RZ, 0xc0, !PT ;  /* 0xffff00000d0d7812 */ /* 0x000fe200078ec0ff */
[C---:B------:R-:W-:Y:S01]  /*ee80*/  IMAD.U32 R5, R12.reuse, 0x10000, RZ ;  /* 0x000100000c057824 */ /* 0x040fe200078e00ff */
        /* <DEDUP_REMOVED lines=14> */
[----:B------:R0:W-:Y:S01]  /*ef70*/  STS.128 [R35+0xf000], R4 ;  /* 0x00f0000423007388 */ /* 0x0001e20000000c00 */
[----:B------:R-:W-:Y:S05]  /*ef80*/  BRA `(.L_x_1683) ;  /* 0x0000004c00887947 */ /* 0x000fea0003800000 */
.L_x_1644:
[----:B------:R-:W0:Y:S01]  /*ef90*/  LDC R4, c[0x0][0x448] ;  /* 0x00011200ff047b82 */ /* 0x000e220000000800 */
[----:B------:R-:W-:Y:S01]  /*efa0*/  ULDC.64 UR4, c[0x0][0x3f8] ;  /* 0x0000fe0000047ab9 */ /* 0x000fe20000000a00 */
[----:B------:R-:W-:Y:S01]  /*efb0*/  ULDC.64 UR6, c[0x0][0x408] ;  /* 0x0001020000067ab9 */ /* 0x000fe20000000a00 */
[----:B------:R-:W-:Y:S02]  /*efc0*/  IMAD.MOV.U32 R25, RZ, RZ, R33 ;  /* 0x000000ffff197224 */ /* 0x000fe400078e0021 */
[----:B------:R-:W-:Y:S01]  /*efd0*/  IMAD.MOV.U32 R27, RZ, RZ, R29 ;  /* 0x000000ffff1b7224 */ /* 0x000fe200078e001d */
[----:B0-----:R-:W-:-:S13]  /*efe0*/  ISETP.NE.AND P0, PT, R4, 0x1, PT ;  /* 0x000000010400780c */ /* 0x001fda0003f05270 */
[----:B------:R-:W0:Y:S08]  /*eff0*/  @P0 LDC R6, c[0x0][0x44c] ;  /* 0x00011300ff060b82 */ /* 0x000e300000000800 */
[----:B------:R-:W1:Y:S01]  /*f000*/  @P0 LDC R5, c[0x0][0x450] ;  /* 0x00011400ff050b82 */ /* 0x000e620000000800 */
[----:B0-----:R-:W-:-:S05]  /*f010*/  @P0 IMAD.HI.U32 R6, R3, R6, RZ ;  /* 0x0000000603060227 */ /* 0x001fca00078e00ff */
[----:B-1----:R-:W-:-:S04]  /*f020*/  @P0 SHF.R.U32.HI R3, RZ, R5, R6 ;  /* 0x00000005ff030219 */ /* 0x002fc80000011606 */
        /* <DEDUP_REMOVED lines=21> */
.L_x_2054:
        /* <DEDUP_REMOVED lines=13> */
[----:B------:R-:W-:Y:S01]  /*f250*/  ULDC UR4, c[0x0][0x3f4] ;  /* 0x0000fd0000047ab9 */ /* 0x000fe20000000800 */
[----:B-1----:R-:W-:Y:S01]  /*f260*/  IMAD.MOV.U32 R9, RZ, RZ, R5 ;  /* 0x000000ffff097224 */ /* 0x002fe200078e0005 */
[----:B------:R-:W-:Y:S02]  /*f270*/  ISETP.GE.AND P2, PT, R18, UR4, PT ;  /* 0x0000000412007c0c */ /* 0x000fe4000bf46270 */
[----:B------:R-:W-:Y:S02]  /*f280*/  CS2R R56, SRZ ;  /* 0x0000000000387805 */ /* 0x000fe4000001ff00 */
[----:B------:R-:W-:Y:S02]  /*f290*/  ISETP.GE.AND P3, PT, R221, UR4, PT ;  /* 0x00000004dd007c0c */ /* 0x000fe4000bf66270 */
[----:B------:R-:W-:Y:S01]  /*f2a0*/  CS2R R58, SRZ ;  /* 0x00000000003a7805 */ /* 0x000fe2000001ff00 */
[----:B------:R-:W-:-:S06]  /*f2b0*/  ULDC.64 UR6, c[0x0][0x208] ;  /* 0x0000820000067ab9 */ /* 0x000fcc0000000a00 */
[C---:B------:R-:W-:Y:S01]  /*f2c0*/  @!P2 IMAD.SHL.U32 R11, R18.reuse, 0x2, RZ ;  /* 0x00000002120ba824 */ /* 0x040fe200078e00ff */
[----:B------:R-:W-:-:S04]  /*f2d0*/  @!P2 SHF.L.U64.HI R12, R18, 0x1, R19 ;  /* 0x00000001120ca819 */ /* 0x000fc80000010213 */
[----:B--2---:R-:W-:Y:S02]  /*f2e0*/  @!P2 IADD3 R4, P0, R8, R11, RZ ;  /* 0x0000000b0804a210 */ /* 0x004fe40007f1e0ff */
[----:B------:R-:W-:Y:S02]  /*f2f0*/  CS2R R64, SRZ ;  /* 0x0000000000407805 */ /* 0x000fe4000001ff00 */
[----:B------:R-:W-:Y:S02]  /*f300*/  CS2R R66, SRZ ;  /* 0x0000000000427805 */ /* 0x000fe4000001ff00 */
[----:B------:R-:W-:Y:S02]  /*f310*/  CS2R R60, SRZ ;  /* 0x00000000003c7805 */ /* 0x000fe4000001ff00 */
[----:B------:R-:W-:Y:S02]  /*f320*/  CS2R R62, SRZ ;  /* 0x00000000003e7805 */ /* 0x000fe4000001ff00 */
[----:B------:R-:W-:-:S02]  /*f330*/  CS2R R68, SRZ ;  /* 0x0000000000447805 */ /* 0x000fc4000001ff00 */
[----:B------:R-:W-:Y:S01]  /*f340*/  CS2R R70, SRZ ;  /* 0x0000000000467805 */ /* 0x000fe2000001ff00 */
[----:B------:R-:W-:-:S05]  /*f350*/  @!P2 IMAD.X R5, R5, 0x1, R12, P0 ;  /* 0x000000010505a824 */ /* 0x000fca00000e060c */
[----:B------:R1:W5:Y:S01]  /*f360*/  @!P2 LD.E.128 R60, desc[UR6][R4.64] ;  /* 0x00000006043ca980 */ /* 0x000362000c101d00 */
[----:B---3--:R-:W-:Y:S01]  /*f370*/  @!P3 IMAD.SHL.U32 R13, R6, 0x8, RZ ;  /* 0x00000008060db824 */ /* 0x008fe200078e00ff */
[----:B----4-:R-:W-:-:S03]  /*f380*/  @!P2 IADD3 R6, P1, R14, R11, RZ ;  /* 0x0000000b0e06a210 */ /* 0x010fc60007f3e0ff */
[----:B------:R-:W-:-:S04]  /*f390*/  @!P3 IMAD.WIDE R10, R13, 0x2, R8 ;  /* 0x000000020d0ab825 */ /* 0x000fc800078e0208 */
[----:B------:R-:W-:Y:S01]  /*f3a0*/  IMAD.MOV.U32 R8, RZ, RZ, R14 ;  /* 0x000000ffff087224 */ /* 0x000fe200078e000e */
[----:B------:R1:W5:Y:S01]  /*f3b0*/  @!P3 LD.E.128 R56, desc[UR6][R10.64] ;  /* 0x000000060a38b980 */ /* 0x000362000c101d00 */
[----:B------:R-:W-:Y:S02]  /*f3c0*/  IMAD.MOV.U32 R9, RZ, RZ, R7 ;  /* 0x000000ffff097224 */ /* 0x000fe400078e0007 */
[----:B------:R-:W-:Y:S02]  /*f3d0*/  @!P2 IMAD.X R7, R7, 0x1, R12, P1 ;  /* 0x000000010707a824 */ /* 0x000fe400008e060c */
[----:B------:R-:W-:-:S03]  /*f3e0*/  @!P3 IMAD.WIDE R8, R13, 0x2, R8 ;  /* 0x000000020d08b825 */ /* 0x000fc600078e0208 */
[----:B------:R1:W5:Y:S04]  /*f3f0*/  @!P2 LD.E.128 R68, desc[UR6][R6.64] ;  /* 0x000000060644a980 */ /* 0x000368000c101d00 */
[----:B------:R1:W5:Y:S02]  /*f400*/  @!P3 LD.E.128 R64, desc[UR6][R8.64] ;  /* 0x000000060840b980 */ /* 0x000364000c101d00 */
.L_x_1692:
[----:B------:R-:W-:Y:S05]  /*f410*/  BSYNC B1 ;  /* 0x0000000000017941 */ /* 0x000fea0003800000 */
.L_x_1691:
[----:B-1---5:R-:W-:Y:S01]  /*f420*/  IMAD.MOV.U32 R4, RZ, RZ, R68 ;  /* 0x000000ffff047224 */ /* 0x022fe200078e0044 */
[----:B------:R-:W-:Y:S01]  /*f430*/  UMOV UR4, 0xffffffff ;  /* 0xffffffff00047882 */ /* 0x000fe20000000000 */
[----:B------:R-:W-:Y:S01]  /*f440*/  IMAD.MOV.U32 R5, RZ, RZ, R69 ;  /* 0x000000ffff057224 */ /* 0x000fe200078e0045 */
[----:B------:R-:W-:Y:S01]  /*f450*/  CS2R R52, SRZ ;  /* 0x0000000000347805 */ /* 0x000fe2000001ff00 */
[----:B------:R-:W-:Y:S01]  /*f460*/  IMAD.MOV.U32 R6, RZ, RZ, R70 ;  /* 0x000000ffff067224 */ /* 0x000fe200078e0046 */
[----:B------:R-:W-:Y:S01]  /*f470*/  PRMT R93, R4, 0x7610, R93 ;  /* 0x00007610045d7816 */ /* 0x000fe2000000005d */
[----:B---3--:R-:W-:Y:S01]  /*f480*/  IMAD.MOV.U32 R7, RZ, RZ, R71 ;  /* 0x000000ffff077224 */ /* 0x008fe200078e0047 */
        /* <DEDUP_REMOVED lines=21> */
[----:B------:R-:W-:-:S02]  /*f5e0*/  PRMT R121, R121, 0x5410, R5 ;  /* 0x0000541079797816 */ /* 0x000fc40000000005 */
[----:B------:R-:W-:Y:S02]  /*f5f0*/  PRMT R118, R118, 0x5410, R6 ;  /* 0x0000541076767816 */ /* 0x000fe40000000006 */
[----:B------:R-:W-:Y:S01]  /*f600*/  PRMT R119, R119, 0x5410, R7 ;  /* 0x0000541077777816 */ /* 0x000fe20000000007 */
[----:B------:R-:W-:Y:S06]  /*f610*/  BRA.DIV UR4, `(.L_x_1693) ;  /* 0x0000020a043c7947 */ /* 0x000fec000b800000 */
[----:B------:R1:W3:Y:S04]  /*f620*/  SHFL.IDX PT, R5, R72, 0x1, 0x181f ;  /* 0x00381f0048057f89 */ /* 0x0002e800000e0000 */
[----:B--2---:R1:W2:Y:S04]  /*f630*/  SHFL.IDX PT, R8, R21, 0x1, 0x181f ;  /* 0x00381f0015087f89 */ /* 0x0042a800000e0000 */
[----:B------:R1:W0:Y:S04]  /*f640*/  SHFL.IDX PT, R7, R73, 0x1, 0x181f ;  /* 0x00381f0049077f89 */ /* 0x00022800000e0000 */
[----:B----4-:R1:W4:Y:S02]  /*f650*/  SHFL.IDX PT, R14, R20, 0x1, 0x181f ;  /* 0x00381f00140e7f89 */ /* 0x01032400000e0000 */
.L_x_2060:
        /* <DEDUP_REMOVED lines=11> */
[----:B------:R-:W4:Y:S01]  /*f710*/  LDL R6, [R1+0x48] ;  /* 0x0000480001067983 */ /* 0x000f220000100800 */
[----:B------:R-:W-:Y:S01]  /*f720*/  ULDC UR4, c[0x0][0x3f4] ;  /* 0x0000fd0000047ab9 */ /* 0x000fe20000000800 */
[----:B---3--:R-:W-:Y:S01]  /*f730*/  IMAD.MOV.U32 R9, RZ, RZ, R5 ;  /* 0x000000ffff097224 */ /* 0x008fe200078e0005 */
        /* <DEDUP_REMOVED lines=16> */
[----:B----4-:R-:W-:Y:S01]  /*f840*/  @!P3 IMAD.SHL.U32 R13, R6, 0x8, RZ ;  /* 0x00000008060db824 */ /* 0x010fe200078e00ff */
[----:B------:R-:W-:-:S03]  /*f850*/  @!P2 IADD3 R6, P1, R14, R11, RZ ;  /* 0x0000000b0e06a210 */ /* 0x000fc60007f3e0ff */
[----:B------:R-:W-:-:S04]  /*f860*/  @!P3 IMAD.WIDE R10, R13, 0x2, R8 ;  /* 0x000000020d0ab825 */ /* 0x000fc800078e0208 */
[----:B------:R-:W-:Y:S01]  /*f870*/  IMAD.MOV.U32 R8, RZ, RZ, R14 ;  /* 0x000000ffff087224 */ /* 0x000fe200078e000e */
[----:B------:R2:W5:Y:S01]  /*f880*/  @!P3 LD.E.128 R40, desc[UR6][R10.64] ;  /* 0x000000060a28b980 */ /* 0x000562000c101d00 */
[----:B0-----:R-:W-:Y:S02]  /*f890*/  IMAD.MOV.U32 R9, RZ, RZ, R7 ;  /* 0x000000ffff097224 */ /* 0x001fe400078e0007 */
[----:B------:R-:W-:Y:S02]  /*f8a0*/  @!P2 IMAD.X R7, R7, 0x1, R12, P1 ;  /* 0x000000010707a824 */ /* 0x000fe400008e060c */
[----:B------:R-:W-:-:S03]  /*f8b0*/  @!P3 IMAD.WIDE R8, R13, 0x2, R8 ;  /* 0x000000020d08b825 */ /* 0x000fc600078e0208 */
[----:B------:R2:W5:Y:S04]  /*f8c0*/  @!P2 LD.E.128 R52, desc[UR6][R6.64] ;  /* 0x000000060634a980 */ /* 0x000568000c101d00 */
[----:B------:R2:W5:Y:S02]  /*f8d0*/  @!P3 LD.E.128 R48, desc[UR6][R8.64] ;  /* 0x000000060830b980 */ /* 0x000564000c101d00 */
.L_x_1695:
[----:B------:R-:W-:Y:S05]  /*f8e0*/  BSYNC B1 ;  /* 0x0000000000017941 */ /* 0x000fea0003800000 */
.L_x_1694:
[----:B--2--5:R-:W-:Y:S01]  /*f8f0*/  IMAD.MOV.U32 R4, RZ, RZ, R52 ;  /* 0x000000ffff047224 */ /* 0x024fe200078e0034 */
[----:B------:R-:W-:Y:S01]  /*f900*/  UMOV UR4, 0xffffffff ;  /* 0xffffffff00047882 */ /* 0x000fe20000000000 */
[----:B---3--:R-:W-:Y:S02]  /*f910*/  IMAD.MOV.U32 R5, RZ, RZ, R53 ;  /* 0x000000ffff057224 */ /* 0x008fe400078e0035 */
[----:B------:R-:W-:Y:S02]  /*f920*/  IMAD.MOV.U32 R6, RZ, RZ, R54 ;  /* 0x000000ffff067224 */ /* 0x000fe400078e0036 */
[----:B0-----:R-:W-:Y:S01]  /*f930*/  IMAD.MOV.U32 R7, RZ, RZ, R55 ;  /* 0x000000ffff077224 */ /* 0x001fe200078e0037 */
        /* <DEDUP_REMOVED lines=18> */
[----:B------:R-:W-:-:S04]  /*fa60*/  PRMT R111, R4, 0x5410, R5 ;  /* 0x00005410046f7816 */ /* 0x000fc80000000005 */
[----:B------:R-:W-:Y:S01]  /*fa70*/  PRMT R112, R6, 0x5410, R7 ;  /* 0x0000541006707816 */ /* 0x000fe20000000007 */
[----:B------:R-:W-:Y:S06]  /*fa80*/  BRA.DIV UR4, `(.L_x_1696) ;  /* 0x0000020604907947 */ /* 0x000fec000b800000 */
[----:B------:R0:W2:Y:S04]  /*fa90*/  SHFL.IDX PT, R5, R72, 0x2, 0x181f ;  /* 0x00581f0048057f89 */ /* 0x0000a800000e0000 */
[----:B------:R0:W3:Y:S04]  /*faa0*/  SHFL.IDX PT, R8, R21, 0x2, 0x181f ;  /* 0x00581f0015087f89 */ /* 0x0000e800000e0000 */
[----:B------:R0:W0:Y:S04]  /*fab0*/  SHFL.IDX PT, R7, R73, 0x2, 0x181f ;  /* 0x00581f0049077f89 */ /* 0x00002800000e0000 */
[----:B----4-:R4:W0:Y:S02]  /*fac0*/  SHFL.IDX PT, R14, R20, 0x2, 0x181f ;  /* 0x00581f00140e7f89 */ /* 0x01082400000e0000 */
.L_x_2066:
        /* <DEDUP_REMOVED lines=12> */
[----:B------:R-:W4:Y:S01]  /*fb90*/  LDL R6, [R1+0x48] ;  /* 0x0000480001067983 */ /* 0x000f220000100800 */
[----:B------:R-:W-:Y:S01]  /*fba0*/  ULDC UR4, c[0x0][0x3f4] ;  /* 0x0000fd0000047ab9 */ /* 0x000fe20000000800 */
[----:B--2---:R-:W-:Y:S01]  /*fbb0*/  IMAD.MOV.U32 R9, RZ, RZ, R5 ;  /* 0x000000ffff097224 */ /* 0x004fe200078e0005 */
[----:B------:R-:W-:Y:S02]  /*fbc0*/  ISETP.GE.AND P2, PT, R18, UR4, PT ;  /* 0x0000000412007c0c */ /* 0x000fe4000bf46270 */
[----:B------:R-:W-:Y:S02]  /*fbd0*/  CS2R R24, SRZ ;  /* 0x0000000000187805 */ /* 0x000fe4000001ff00 */
[----:B------:R-:W-:Y:S02]  /*fbe0*/  ISETP.GE.AND P3, PT, R221, UR4, PT ;  /* 0x00000004dd007c0c */ /* 0x000fe4000bf66270 */
[----:B------:R-:W-:Y:S01]  /*fbf0*/  CS2R R26, SRZ ;  /* 0x00000000001a7805 */ /* 0x000fe2000001ff00 */
[----:B------:R-:W-:-:S06]  /*fc00*/  ULDC.64 UR6, c[0x0][0x208] ;  /* 0x0000820000067ab9 */ /* 0x000fcc0000000a00 */
[C---:B------:R-:W-:Y:S01]  /*fc10*/  @!P2 IMAD.SHL.U32 R11, R18.reuse, 0x2, RZ ;  /* 0x00000002120ba824 */ /* 0x040fe200078e00ff */
[----:B------:R-:W-:-:S04]  /*fc20*/  @!P2 SHF.L.U64.HI R12, R18, 0x1, R19 ;  /* 0x00000001120ca819 */ /* 0x000fc80000010213 */
[----:B---3--:R-:W-:Y:S02]  /*fc30*/  @!P2 IADD3 R4, P0, R8, R11, RZ ;  /* 0x0000000b0804a210 */ /* 0x008fe40007f1e0ff */
        /* <DEDUP_REMOVED lines=9> */
[----:B0-----:R-:W-:-:S03]  /*fcd0*/  @!P2 IADD3 R6, P1, R14, R11, RZ ;  /* 0x0000000b0e06a210 */ /* 0x001fc60007f3e0ff */
        /* <DEDUP_REMOVED lines=8> */
.L_x_1698:
[----:B------:R-:W-:Y:S05]  /*fd60*/  BSYNC B1 ;  /* 0x0000000000017941 */ /* 0x000fea0003800000 */
.L_x_1697:
[----:B--2--5:R-:W-:Y:S01]  /*fd70*/  IMAD.MOV.U32 R4, RZ, RZ, R36 ;  /* 0x000000ffff047224 */ /* 0x024fe200078e0024 */
[----:B------:R-:W-:Y:S01]  /*fd80*/  UMOV UR4, 0xffffffff ;  /* 0xffffffff00047882 */ /* 0x000fe20000000000 */
[----:B------:R-:W-:Y:S02]  /*fd90*/  IMAD.MOV.U32 R5, RZ, RZ, R37 ;  /* 0x000000ffff057224 */ /* 0x000fe400078e0025 */
        /* <DEDUP_REMOVED lines=21> */
[----:B------:R-:W-:Y:S02]  /*fef0*/  CS2R R4, SRZ ;  /* 0x0000000000047805 */ /* 0x000fe4000001ff00 */
[----:B------:R-:W-:Y:S01]  /*ff00*/  PRMT R89, R7, 0x5410, R6 ;  /* 0x0000541007597816 */ /* 0x000fe20000000006 */
[----:B------:R-:W-:Y:S06]  /*ff10*/  BRA.DIV UR4, `(.L_x_1699) ;  /* 0x0000020204dc7947 */ /* 0x000fec000b800000 */
[----:B------:R0:W2:Y:S04]  /*ff20*/  SHFL.IDX PT, R77, R72, 0x3, 0x181f ;  /* 0x00781f00484d7f89 */ /* 0x0000a800000e0000 */
[----:B-1----:R-:W1:Y:S04]  /*ff30*/  SHFL.IDX PT, R21, R21, 0x3, 0x181f ;  /* 0x00781f0015157f89 */ /* 0x002e6800000e0000 */
[----:B------:R0:W0:Y:S04]  /*ff40*/  SHFL.IDX PT, R81, R73, 0x3, 0x181f ;  /* 0x00781f0049517f89 */ /* 0x00002800000e0000 */
[----:B------:R0:W0:Y:S02]  /*ff50*/  SHFL.IDX PT, R78, R20, 0x3, 0x181f ;  /* 0x00781f00144e7f89 */ /* 0x00002400000e0000 */
.L_x_2072:
[----:B------:R-:W5:Y:S01]  /*ff60*/  LDL R12, [R1+0x54] ;  /* 0x00005400010c7983 */ /* 0x000f620000100800 */
[----:B------:R-:W-:Y:S01]  /*ff70*/  VIADD R0, R0, 0x60 ;  /* 0x0000006000007836 */ /* 0x000fe20000000000 */
[----:B------:R-:W-:Y:S01]  /*ff80*/  BSSY B1, `(.L_x_1700) ;  /* 0x000002c000017945 */ /* 0x000fe20003800000 */
[----:B------:R-:W-:Y:S02]  /*ff90*/  CS2R R6, SRZ ;  /* 0x0000000000067805 */ /* 0x000fe4000001ff00 */
[----:B---3--:R-:W-:Y:S02]  /*ffa0*/  CS2R R8, SRZ ;  /* 0x0000000000087805 */ /* 0x008fe4000001ff00 */
[----:B------:R-:W-:Y:S02]  /*ffb0*/  CS2R R10, SRZ ;  /* 0x00000000000a7805 */ /* 0x000fe4000001ff00 */
[----:B------:R-:W-:Y:S02]  /*ffc0*/  ISETP.GE.AND P0, PT, R0, R3, PT ;  /* 0x000000030000720c */ /* 0x000fe40003f06270 */
[----:B------:R-:W-:-:S02]  /*ffd0*/  CS2R R14, SRZ ;  /* 0x00000000000e7805 */ /* 0x000fc4000001ff00 */
[----:B0-----:R-:W-:Y:S02]  /*ffe0*/  CS2R R72, SRZ ;  /* 0x0000000000487805 */ /* 0x001fe4000001ff00 */
[----:B------:R-:W-:Y:S02]  /*fff0*/  CS2R R74, SRZ ;  /* 0x00000000004a7805 */ /* 0x000fe4000001ff00 */
[----:B-----5:R-:W-:-:S04]  /*10000*/  LEA.HI R80, R12, R12, RZ, 0x1 ;  /* 0x0000000c0c507211 */ /* 0x020fc800078f08ff */
[----:B------:R-:W-:-:S05]  /*10010*/  LOP3.LUT R80, R80, 0xfffffffe, RZ, 0xc0, !PT ;  /* 0xfffffffe50507812 */ /* 0x000fca00078ec0ff */
[----:B------:R-:W-:Y:S01]  /*10020*/  IMAD.IADD R80, R12, 0x1, -R80 ;  /* 0x000000010c507824 */ /* 0x000fe200078e0a50 */
[----:B------:R-:W-:-:S04]  /*10030*/  CS2R R12, SRZ ;  /* 0x00000000000c7805 */ /* 0x000fc8000001ff00 */
[----:B------:R-:W-:Y:S01]  /*10040*/  SHF.L.U32 R80, R80, 0x1f, RZ ;  /* 0x0000001f50507819 */ /* 0x000fe200000006ff */
[----:B------:R-:W-:Y:S06]  /*10050*/  @P0 BRA `(.L_x_1701) ;  /* 0x0000000000780947 */ /* 0x000fec0003800000 */
[----:B----4-:R-:W3:Y:S01]  /*10060*/  LDL R20, [R1+0x48] ;  /* 0x0000480001147983 */ /* 0x010ee20000100800 */
[----:B------:R-:W-:Y:S01]  /*10070*/  ULDC UR4, c[0x0][0x3f4] ;  /* 0x0000fd0000047ab9 */ /* 0x000fe20000000800 */
[----:B-1----:R-:W-:Y:S01]  /*10080*/  IMAD.MOV.U32 R4, RZ, RZ, R21 ;  /* 0x000000ffff047224 */ /* 0x002fe200078e0015 */
[----:B------:R-:W-:Y:S01]  /*10090*/  ISETP.GE.AND P2, PT, R18, UR4, PT ;  /* 0x0000000412007c0c */ /* 0x000fe2000bf46270 */
[----:B--2---:R-:W-:Y:S01]  /*100a0*/  IMAD.MOV.U32 R5, RZ, RZ, R77 ;  /* 0x000000ffff057224 */ /* 0x004fe200078e004d */
[----:B------:R-:W-:Y:S02]  /*100b0*/  ISETP.GE.AND P3, PT, R221, UR4, PT ;  /* 0x00000004dd007c0c */ /* 0x000fe4000bf66270 */
[----:B------:R-:W-:Y:S02]  /*100c0*/  CS2R R72, SRZ ;  /* 0x0000000000487805 */ /* 0x000fe4000001ff00 */
[----:B------:R-:W-:Y:S01]  /*100d0*/  CS2R R74, SRZ ;  /* 0x00000000004a7805 */ /* 0x000fe2000001ff00 */
[----:B------:R-:W-:Y:S01]  /*100e0*/  IMAD.MOV.U32 R6, RZ, RZ, R78 ;  /* 0x000000ffff067224 */ /* 0x000fe200078e004e */
[----:B------:R-:W-:Y:S01]  /*100f0*/  ULDC.64 UR6, c[0x0][0x208] ;  /* 0x0000820000067ab9 */ /* 0x000fe20000000a00 */
[----:B------:R-:W-:-:S04]  /*10100*/  IMAD.MOV.U32 R7, RZ, RZ, R81 ;  /* 0x000000ffff077224 */ /* 0x000fc800078e0051 */
[C---:B------:R-:W-:Y:S01]  /*10110*/  @!P2 IMAD.SHL.U32 R76, R18.reuse, 0x2, RZ ;  /* 0x00000002124ca824 */ /* 0x040fe200078e00ff */
[----:B------:R-:W-:Y:S02]  /*10120*/  @!P2 SHF.L.U64.HI R0, R18, 0x1, R19 ;  /* 0x000000011200a819 */ /* 0x000fe40000010213 */
[----:B------:R-:W-:Y:S02]  /*10130*/  CS2R R8, SRZ ;  /* 0x0000000000087805 */ /* 0x000fe4000001ff00 */
[----:B------:R-:W-:Y:S02]  /*10140*/  CS2R R10, SRZ ;  /* 0x00000000000a7805 */ /* 0x000fe4000001ff00 */
[----:B------:R-:W-:Y:S02]  /*10150*/  CS2R R12, SRZ ;  /* 0x00000000000c7805 */ /* 0x000fe4000001ff00 */
[----:B------:R-:W-:Y:S01]  /*10160*/  CS2R R14, SRZ ;  /* 0x00000000000e7805 */ /* 0x000fe2000001ff00 */
[----:B---3--:R-:W-:Y:S01]  /*10170*/  @!P3 IMAD.SHL.U32 R79, R20, 0x8, RZ ;  /* 0x00000008144fb824 */ /* 0x008fe200078e00ff */
[----:B------:R-:W-:-:S02]  /*10180*/  @!P2 IADD3 R20, P0, R21, R76, RZ ;  /* 0x0000004c1514a210 */ /* 0x000fc40007f1e0ff */
[----:B------:R-:W-:Y:S01]  /*10190*/  @!P2 IADD3 R76, P1, R78, R76, RZ ;  /* 0x0000004c4e4ca210 */ /* 0x000fe20007f3e0ff */
[----:B------:R-:W-:-:S04]  /*101a0*/  @!P3 IMAD.WIDE R4, R79, 0x2, R4 ;  /* 0x000000024f04b825 */ /* 0x000fc800078e0204 */
[----:B------:R-:W-:Y:S01]  /*101b0*/  @!P3 IMAD.WIDE R78, R79, 0x2, R6 ;  /* 0x000000024f4eb825 */ /* 0x000fe200078e0206 */
[----:B------:R0:W5:Y:S01]  /*101c0*/  @!P3 LD.E.128 R72, desc[UR6][R4.64] ;  /* 0x000000060448b980 */ /* 0x000162000c101d00 */
[----:B------:R-:W-:Y:S02]  /*101d0*/  CS2R R6, SRZ ;  /* 0x0000000000067805 */ /* 0x000fe4000001ff00 */
[--C-:B------:R-:W-:Y:S01]  /*101e0*/  @!P2 IMAD.X R21, R77, 0x1, R0.reuse, P0 ;  /* 0x000000014d15a824 */ /* 0x100fe200000e0600 */
[----:B------:R3:W5:Y:S01]  /*101f0*/  @!P3 LD.E.128 R8, desc[UR6][R78.64] ;  /* 0x000000064e08b980 */ /* 0x000762000c101d00 */
[----:B------:R-:W-:-:S03]  /*10200*/  @!P2 IMAD.X R77, R81, 0x1, R0, P1 ;  /* 0x00000001514da824 */ /* 0x000fc600008e0600 */
[----:B------:R3:W5:Y:S01]  /*10210*/  @!P2 LD.E.128 R12, desc[UR6][R20.64] ;  /* 0x00000006140ca980 */ /* 0x000762000c101d00 */
[----:B0-----:R-:W-:-:S06]  /*10220*/  CS2R R4, SRZ ;  /* 0x0000000000047805 */ /* 0x001fcc000001ff00 */
[----:B------:R3:W5:Y:S02]  /*10230*/  @!P2 LD.E.128 R4, desc[UR6][R76.64] ;  /* 0x000000064c04a980 */ /* 0x000764000c101d00 */
.L_x_1701:
[----:B------:R-:W-:Y:S05]  /*10240*/  BSYNC B1 ;  /* 0x0000000000017941 */ /* 0x000fea0003800000 */
.L_x_1700:
[----:B---3--:R-:W3:Y:S01]  /*10250*/  LDL R78, [R1+0x14] ;  /* 0x00001400014e7983 */ /* 0x008ee20000100800 */
[----:B------:R-:W0:Y:S01]  /*10260*/  SYNCS.PHASECHK.TRANS64.TRYWAIT P0, [R16+URZ+0x30800], R80 ;  /* 0x03080050100075a7 */ /* 0x000e22000800017f */
[----:B----45:R-:W-:Y:S01]  /*10270*/  IMAD.MOV.U32 R20, RZ, RZ, R6 ;  /* 0x000000ffff147224 */ /* 0x030fe200078e0006 */
[----:B------:R-:W-:Y:S01]  /*10280*/  BSSY B1, `(.L_x_1702) ;  /* 0x0000017000017945 */ /* 0x000fe20003800000 */
[----:B------:R-:W-:Y:S02]  /*10290*/  IMAD.MOV.U32 R0, RZ, RZ, R7 ;  /* 0x000000ffff007224 */ /* 0x000fe400078e0007 */
[----:B------:R-:W-:Y:S02]  /*102a0*/  IMAD.MOV.U32 R76, RZ, RZ, R4 ;  /* 0x000000ffff4c7224 */ /* 0x000fe400078e0004 */
[----:B-1----:R-:W-:Y:S01]  /*102b0*/  IMAD.MOV.U32 R21, RZ, RZ, R5 ;  /* 0x000000ffff157224 */ /* 0x002fe200078e0005 */
        /* <DEDUP_REMOVED lines=10> */
[----:B--2---:R-:W-:-:S02]  /*10360*/  IMAD.MOV.U32 R77, RZ, RZ, R12 ;  /* 0x000000ffff4d7224 */ /* 0x004fc400078e000c */
[----:B------:R-:W-:Y:S01]  /*10370*/  IMAD.MOV.U32 R76, RZ, RZ, R13 ;  /* 0x000000ffff4c7224 */ /* 0x000fe200078e000d */
[----:B------:R-:W-:Y:S01]  /*10380*/  PRMT R101, R20, 0x5410, R0 ;  /* 0x0000541014657816 */ /* 0x000fe20000000000 */
[----:B------:R-:W-:Y:S02]  /*10390*/  IMAD.MOV.U32 R20, RZ, RZ, R72 ;  /* 0x000000ffff147224 */ /* 0x000fe400078e0048 */
[----:B------:R-:W-:Y:S01]  /*103a0*/  IMAD.MOV.U32 R0, RZ, RZ, R73 ;  /* 0x000000ffff007224 */ /* 0x000fe200078e0049 */
[----:B------:R-:W-:-:S04]  /*103b0*/  PRMT R99, R77, 0x5410, R76 ;  /* 0x000054104d637816 */ /* 0x000fc8000000004c */
[----:B------:R-:W-:Y:S02]  /*103c0*/  PRMT R85, R20, 0x5410, R0 ;  /* 0x0000541014557816 */ /* 0x000fe40000000000 */
[----:B---3--:R-:W-:Y:S01]  /*103d0*/  VIADDMNMX R0, R3, -R78, 0x80, PT ;  /* 0x0000008003007446 */ /* 0x008fe2000380094e */
[----:B0-----:R-:W-:Y:S06]  /*103e0*/  @!P0 BRA `(.L_x_1703) ;  /* 0x00000200001c8947 */ /* 0x001fec0003800000 */
.L_x_2073:
[----:B------:R-:W-:Y:S05]  /*103f0*/  BSYNC B1 ;  /* 0x0000000000017941 */ /* 0x000fea0003800000 */
.L_x_1702:
        /* <DEDUP_REMOVED lines=8> */
[C---:B------:R-:W-:Y:S01]  /*10480*/  IMAD.SHL.U32 R125, R23.reuse, 0x40, RZ ;  /* 0x00000040177d7824 */ /* 0x040fe200078e00ff */
[----:B------:R-:W-:Y:S01]  /*10490*/  BSSY B2, `(.L_x_1706) ;  /* 0x0000070000027945 */ /* 0x000fe20003800000 */
[----:B------:R-:W-:-:S03]  /*104a0*/  IMAD.SHL.U32 R126, R23, 0x40, RZ ;  /* 0x00000040177e7824 */ /* 0x000fc600078e00ff */
[----:B------:R-:W-:-:S04]  /*104b0*/  LOP3.LUT R125, R125, 0x1c0, RZ, 0xc0, !PT ;  /* 0x000001c07d7d7812 */ /* 0x000fc800078ec0ff */
[----:B------:R-:W-:Y:S02]  /*104c0*/  SHF.R.U32.HI R125, RZ, 0x3, R125 ;  /* 0x00000003ff7d7819 */ /* 0x000fe4000001167d */
[-C--:B--2---:R-:W-:Y:S02]  /*104d0*/  ISETP.GE.AND P0, PT, R18, R3.reuse, PT ;  /* 0x000000031200720c */ /* 0x084fe40003f06270 */
[----:B------:R-:W-:-:S11]  /*104e0*/  ISETP.GE.AND P1, PT, R221, R3, PT ;  /* 0x00000003dd00720c */ /* 0x000fd60003f26270 */
[----:B-1----:R-:W-:Y:S05]  /*104f0*/  @P0 BRA `(.L_x_1707) ;  /* 0x0000000400a40947 */ /* 0x002fea0003800000 */
[----:B------:R-:W2:Y:S04]  /*10500*/  LDL R76, [R1+0x44] ;  /* 0x00004400014c7983 */ /* 0x000ea80000100800 */
[----:B------:R-:W0:Y:S01]  /*10510*/  LDL R127, [R1+0x30] ;  /* 0x00003000017f7983 */ /* 0x000e220000100800 */
[--C-:B------:R-:W-:Y:S02]  /*10520*/  SHF.R.U64 R91, R60, 0x10, R61.reuse ;  /* 0x000000103c5b7819 */ /* 0x100fe4000000123d */
[----:B------:R-:W-:Y:S02]  /*10530*/  SHF.R.U32.HI R92, RZ, 0x10, R61 ;  /* 0x00000010ff5c7819 */ /* 0x000fe4000001163d */
[----:B------:R-:W-:Y:S02]  /*10540*/  SHF.R.U64 R61, R68, 0x10, R69 ;  /* 0x00000010443d7819 */ /* 0x000fe40000001245 */
[----:B------:R-:W-:-:S02]  /*10550*/  PRMT R91, R94, 0x5410, R91 ;  /* 0x000054105e5b7816 */ /* 0x000fc4000000005b */
[----:B------:R-:W-:Y:S02]  /*10560*/  PRMT R61, R93, 0x5410, R61 ;  /* 0x000054105d3d7816 */ /* 0x000fe4000000003d */
[----:B------:R-:W-:Y:S01]  /*10570*/  SHF.R.U32.HI R69, RZ, 0x10, R69 ;  /* 0x00000010ff457819 */ /* 0x000fe20000011645 */
[----:B------:R-:W-:Y:S01]  /*10580*/  IMAD.U32 R60, R91, 0x10000, RZ ;  /* 0x000100005b3c7824 */ /* 0x000fe200078e00ff */
[----:B------:R-:W-:Y:S01]  /*10590*/  SHF.R.U32.HI R96, RZ, 0x10, R71 ;  /* 0x00000010ff607819 */ /* 0x000fe20000011647 */
[C---:B------:R-:W-:Y:S01]  /*105a0*/  IMAD.U32 R93, R61.reuse, 0x10000, RZ ;  /* 0x000100003d5d7824 */ /* 0x040fe200078e00ff */
[----:B------:R-:W-:Y:S02]  /*105b0*/  LOP3.LUT R61, R61, 0xffff0000, RZ, 0xc0, !PT ;  /* 0xffff00003d3d7812 */ /* 0x000fe400078ec0ff */
[----:B------:R-:W-:Y:S02]  /*105c0*/  PRMT R96, R107, 0x5432, R96 ;  /* 0x000054326b607816 */ /* 0x000fe40000000060 */
[----:B------:R-:W-:-:S02]  /*105d0*/  LOP3.LUT R91, R91, 0xffff0000, RZ, 0xc0, !PT ;  /* 0xffff00005b5b7812 */ /* 0x000fc400078ec0ff */
[----:B--2---:R-:W-:-:S04]  /*105e0*/  LEA.HI R20, R3, R76, RZ, 0x1d ;  /* 0x0000004c03147211 */ /* 0x004fc800078fe8ff */
[----:B------:R-:W-:Y:S01]  /*105f0*/  SHF.R.S32.HI R76, RZ, 0x1f, R20 ;  /* 0x0000001fff4c7819 */ /* 0x000fe20000011414 */
[----:B------:R-:W-:Y:S01]  /*10600*/  IMAD.SHL.U32 R77, R20, 0x8, RZ ;  /* 0x00000008144d7824 */ /* 0x000fe200078e00ff */
[----:B0-----:R-:W0:Y:S02]  /*10610*/  LDS.128 R80, [R127] ;  /* 0x000000007f507984 */ /* 0x001e240000000c00 */
[----:B------:R-:W-:Y:S02]  /*10620*/  LEA.HI R76, R76, R20, RZ, 0x3 ;  /* 0x000000144c4c7211 */ /* 0x000fe400078f18ff */
[----:B------:R-:W-:-:S03]  /*10630*/  LOP3.LUT R20, R77, 0x38, RZ, 0xc0, !PT ;  /* 0x000000384d147812 */ /* 0x000fc600078ec0ff */
[----:B------:R-:W-:Y:S01]  /*10640*/  IMAD.SHL.U32 R76, R76, 0x400, RZ ;  /* 0x000004004c4c7824 */ /* 0x000fe200078e00ff */
[----:B------:R-:W-:-:S04]  /*10650*/  LOP3.LUT R20, R20, 0x1c0, R126, 0xf8, !PT ;  /* 0x000001c014147812 */ /* 0x000fc800078ef87e */
[----:B------:R-:W-:Y:S02]  /*10660*/  LOP3.LUT R20, R20, R125, RZ, 0x3c, !PT ;  /* 0x0000007d14147212 */ /* 0x000fe400078e3cff */
[----:B------:R-:W-:-:S04]  /*10670*/  LOP3.LUT R76, R76, 0x7fffe000, RZ, 0xc0, !PT ;  /* 0x7fffe0004c4c7812 */ /* 0x000fc800078ec0ff */
[----:B-----5:R-:W-:-:S05]  /*10680*/  IADD3 R20, R20, R76, R124 ;  /* 0x0000004c14147210 */ /* 0x020fca0007ffe07c */
[----:B------:R-:W-:-:S05]  /*10690*/  IMAD R20, R20, 0x2, R16 ;  /* 0x0000000214147824 */ /* 0x000fca00078e0210 */
[----:B------:R-:W1:Y:S01]  /*106a0*/  LDS.128 R76, [R20+0x10400] ;  /* 0x01040000144c7984 */ /* 0x000e620000000c00 */
[----:B0-----:R-:W-:Y:S02]  /*106b0*/  IMAD.U32 R68, R80, 0x10000, RZ ;  /* 0x0001000050447824 */ /* 0x001fe400078e00ff */
[----:B-1----:R-:W-:-:S04]  /*106c0*/  IMAD.U32 R94, R76, 0x10000, RZ ;  /* 0x000100004c5e7824 */ /* 0x002fc800078e00ff */
[C---:B------:R-:W-:Y:S01]  /*106d0*/  FMUL.FTZ R95, R94.reuse, R93 ;  /* 0x0000005d5e5f7220 */ /* 0x040fe20000410000 */
[----:B------:R-:W-:-:S03]  /*106e0*/  FMUL.FTZ R94, R94, R60 ;  /* 0x0000003c5e5e7220 */ /* 0x000fc60000410000 */
[----:B------:R-:W-:Y:S01]  /*106f0*/  FFMA.FTZ R60, R68, R60, -R95 ;  /* 0x0000003c443c7223 */ /* 0x000fe2000001085f */
[----:B------:R-:W-:Y:S01]  /*10700*/  SHF.R.U64 R95, R70, 0x10, R71 ;  /* 0x00000010465f7819 */ /* 0x000fe20000001247 */
[----:B------:R-:W-:Y:S01]  /*10710*/  FFMA.FTZ R68, R68, R93, R94 ;  /* 0x0000005d44447223 */ /* 0x000fe2000001005e */
[C---:B------:R-:W-:Y:S01]  /*10720*/  PRMT R70, R102.reuse, 0x5432, R92 ;  /* 0x0000543266467816 */ /* 0x040fe2000000005c */
[----:B------:R-:W-:Y:S01]  /*10730*/  IMAD.U32 R71, R77, 0x10000, RZ ;  /* 0x000100004d477824 */ /* 0x000fe200078e00ff */
[----:B------:R-:W-:Y:S01]  /*10740*/  PRMT R92, R102, 0x5410, R69 ;  /* 0x00005410665c7816 */ /* 0x000fe20000000045 */
[----:B------:R-:W-:Y:S01]  /*10750*/  IMAD.U32 R69, R81, 0x10000, RZ ;  /* 0x0001000051457824 */ /* 0x000fe200078e00ff */
[--C-:B------:R-:W-:Y:S01]  /*10760*/  SHF.R.U64 R93, R62, 0x10, R63.reuse ;  /* 0x000000103e5d7819 */ /* 0x100fe2000000123f */
[----:B------:R-:W-:Y:S01]  /*10770*/  IMAD.U32 R62, R70, 0x10000, RZ ;  /* 0x00010000463e7824 */ /* 0x000fe200078e00ff */
[----:B------:R-:W-:Y:S01]  /*10780*/  SHF.R.U32.HI R94, RZ, 0x10, R63 ;  /* 0x00000010ff5e7819 */ /* 0x000fe2000001163f */
[----:B------:R-:W-:Y:S01]  /*10790*/  IMAD.U32 R63, R92, 0x10000, RZ ;  /* 0x000100005c3f7824 */ /* 0x000fe200078e00ff */
[----:B------:R-:W-:-:S02]  /*107a0*/  PRMT R93, R108, 0x5410, R93 ;  /* 0x000054106c5d7816 */ /* 0x000fc4000000005d */
[----:B------:R-:W-:Y:S01]  /*107b0*/  PRMT R94, R108, 0x5432, R94 ;  /* 0x000054326c5e7816 */ /* 0x000fe2000000005e */
[CC--:B------:R-:W-:Y:S01]  /*107c0*/  FMUL.FTZ R102, R71.reuse, R63.reuse ;  /* 0x0000003f47667220 */ /* 0x0c0fe20000410000 */
[-C--:B------:R-:W-:Y:S01]  /*107d0*/  FMUL.FTZ R71, R71, R62.reuse ;  /* 0x0000003e47477220 */ /* 0x080fe20000410000 */
[----:B------:R-:W-:Y:S01]  /*107e0*/  IMAD.U32 R108, R79, 0x10000, RZ ;  /* 0x000100004f6c7824 */ /* 0x000fe200078e00ff */
[----:B------:R-:W-:Y:S01]  /*107f0*/  PRMT R95, R107, 0x5410, R95 ;  /* 0x000054106b5f7816 */ /* 0x000fe2000000005f */
[C---:B------:R-:W-:Y:S01]  /*10800*/  FFMA.FTZ R62, R69.reuse, R62, -R102 ;  /* 0x0000003e453e7223 */ /* 0x040fe20000010866 */
[----:B------:R-:W-:Y:S01]  /*10810*/  FFMA.FTZ R69, R69, R63, R71 ;  /* 0x0000003f45457223 */ /* 0x000fe20000010047 */
[----:B------:R-:W-:Y:S01]  /*10820*/  IMAD.U32 R71, R96, 0x10000, RZ ;  /* 0x0001000060477824 */ /* 0x000fe200078e00ff */
[----:B------:R-:W-:Y:S01]  /*10830*/  LOP3.LUT R70, R70, 0xffff0000, RZ, 0xc0, !PT ;  /* 0xffff000046467812 */ /* 0x000fe200078ec0ff */
        /* <DEDUP_REMOVED lines=8> */
[----:B------:R-:W-:Y:S02]  /*108c0*/  LOP3.LUT R102, R76, 0xffff0000, RZ, 0xc0, !PT ;  /* 0xffff00004c667812 */ /* 0x000fe400078ec0ff */
[----:B------:R-:W-:Y:S02]  /*108d0*/  LOP3.LUT R76, R80, 0xffff0000, RZ, 0xc0, !PT ;  /* 0xffff0000504c7812 */ /* 0x000fe400078ec0ff */
[----:B------:R-:W-:Y:S01]  /*108e0*/  LOP3.LUT R96, R96, 0xffff0000, RZ, 0xc0, !PT ;  /* 0xffff000060607812 */ /* 0x000fe200078ec0ff */
[C---:B------:R-:W-:Y:S01]  /*108f0*/  FMUL.FTZ R80, R102.reuse, R61 ;  /* 0x0000003d66507220 */ /* 0x040fe20000410000 */
[----:B------:R-:W-:Y:S01]  /*10900*/  FMUL.FTZ R102, R102, R91 ;  /* 0x0000005b66667220 */ /* 0x000fe20000410000 */
[----:B------:R-:W-:-:S02]  /*10910*/  LOP3.LUT R83, R83, 0xffff0000, RZ, 0xc0, !PT ;  /* 0xffff000053537812 */ /* 0x000fc400078ec0ff */
[C---:B------:R-:W-:Y:S01]  /*10920*/  FFMA.FTZ R91, R76.reuse, R91, -R80 ;  /* 0x0000005b4c5b7223 */ /* 0x040fe20000010850 */
[----:B------:R-:W-:Y:S01]  /*10930*/  FFMA.FTZ R61, R76, R61, R102 ;  /* 0x0000003d4c3d7223 */ /* 0x000fe20000010066 */
[----:B------:R-:W-:Y:S02]  /*10940*/  LOP3.LUT R76, R77, 0xffff0000, RZ, 0xc0, !PT ;  /* 0xffff00004d4c7812 */ /* 0x000fe400078ec0ff */
[----:B------:R-:W-:Y:S01]  /*10950*/  LOP3.LUT R77, R92, 0xffff0000, RZ, 0xc0, !PT ;  /* 0xffff00005c4d7812 */ /* 0x000fe200078ec0ff */
[----:B------:R-:W-:Y:S01]  /*10960*/  IMAD.U32 R92, R78, 0x10000, RZ ;  /* 0x000100004e5c7824 */ /* 0x000fe200078e00ff */
[----:B------:R-:W-:Y:S02]  /*10970*/  F2FP.BF16.F32.PACK_AB R68, R61, R68 ;  /* 0x000000443d44723e */ /* 0x000fe400000010ff */
        /* <DEDUP_REMOVED lines=9> */
[----:B------:R-:W-:Y:S02]  /*10a10*/  IMAD.U32 R70, R82, 0x10000, RZ ;  /* 0x0001000052467824 */ /* 0x000fe400078e00ff */
[C---:B------:R-:W-:Y:S01]  /*10a20*/  FMUL.FTZ R102, R92.reuse, R81 ;  /* 0x000000515c667220 */ /* 0x040fe20000410000 */
[----:B------:R-:W-:Y:S01]  /*10a30*/  FMUL.FTZ R92, R92, R76 ;  /* 0x0000004c5c5c7220 */ /* 0x000fe20000410000 */
[----:B------:R-:W-:-:S02]  /*10a40*/  F2FP.BF16.F32.PACK_AB R69, R77, R69 ;  /* 0x000000454d45723e */ /* 0x000fc400000010ff */
[C---:B------:R-:W-:Y:S01]  /*10a50*/  FFMA.FTZ R76, R70.reuse, R76, -R102 ;  /* 0x0000004c464c7223 */ /* 0x040fe20000010866 */
[----:B------:R-:W-:Y:S01]  /*10a60*/  FFMA.FTZ R70, R70, R81, R92 ;  /* 0x0000005146467223 */ /* 0x000fe2000001005c */
[----:B------:R-:W-:Y:S02]  /*10a70*/  LOP3.LUT R81, R93, 0xffff0000, RZ, 0xc0, !PT ;  /* 0xffff00005d517812 */ /* 0x000fe400078ec0ff */
[----:B------:R-:W-:Y:S02]  /*10a80*/  LOP3.LUT R93, R78, 0xffff0000, RZ, 0xc0, !PT ;  /* 0xffff00004e5d7812 */ /* 0x000fe400078ec0ff */
[----:B------:R-:W-:-:S03]  /*10a90*/  LOP3.LUT R78, R82, 0xffff0000, RZ, 0xc0, !PT ;  /* 0xffff0000524e7812 */ /* 0x000fc600078ec0ff */
[C---:B------:R-:W-:Y:S01]  /*10aa0*/  FMUL.FTZ R92, R93.reuse, R95 ;  /* 0x0000005f5d5c7220 */ /* 0x040fe20000410000 */
[----:B------:R-:W-:-:S03]  /*10ab0*/  FMUL.FTZ R82, R93, R81 ;  /* 0x000000515d527220 */ /* 0x000fc60000410000 */
[C---:B------:R-:W-:Y:S01]  /*10ac0*/  FFMA.FTZ R81, R78.reuse, R81, -R92 ;  /* 0x000000514e517223 */ /* 0x040fe2000001085c */
[----:B------:R-:W-:Y:S01]  /*10ad0*/  FFMA.FTZ R78, R78, R95, R82 ;  /* 0x0000005f4e4e7223 */ /* 0x000fe20000010052 */
[----:B------:R-:W-:Y:S01]  /*10ae0*/  LOP3.LUT R82, R94, 0xffff0000, RZ, 0xc0, !PT ;  /* 0xffff00005e527812 */ /* 0x000fe200078ec0ff */
[----:B------:R-:W-:Y:S02]  /*10af0*/  FMUL.FTZ R92, R79, R96 ;  /* 0x000000604f5c7220 */ /* 0x000fe40000410000 */
[----:B------:R-:W-:Y:S02]  /*10b00*/  F2FP.BF16.F32.PACK_AB R62, R81, R76 ;  /* 0x0000004c513e723e */ /* 0x000fe400000010ff */
[-C--:B------:R-:W-:Y:S01]  /*10b10*/  FMUL.FTZ R79, R79, R82.reuse ;  /* 0x000000524f4f7220 */ /* 0x080fe20000410000 */
[C---:B------:R-:W-:Y:S01]  /*10b20*/  FFMA.FTZ R82, R83.reuse, R82, -R92 ;  /* 0x0000005253527223 */ /* 0x040fe2000001085c */
[----:B------:R-:W-:Y:S02]  /*10b30*/  F2FP.BF16.F32.PACK_AB R70, R78, R70 ;  /* 0x000000464e46723e */ /* 0x000fe400000010ff */
[----:B------:R-:W-:-:S02]  /*10b40*/  FFMA.FTZ R79, R83, R96, R79 ;  /* 0x00000060534f7223 */ /* 0x000fc4000001004f */
[----:B------:R-:W-:-:S03]  /*10b50*/  F2FP.BF16.F32.PACK_AB R63, R82, R63 ;  /* 0x0000003f523f723e */ /* 0x000fc600000010ff */
[----:B------:R-:W-:Y:S02]  /*10b60*/  F2FP.BF16.F32.PACK_AB R71, R79, R71 ;  /* 0x000000474f47723e */ /* 0x000fe400000010ff */
[----:B------:R1:W-:Y:S04]  /*10b70*/  STS.128 [R127], R60 ;  /* 0x0000003c7f007388 */ /* 0x0003e80000000c00 */
[----:B------:R1:W-:Y:S02]  /*10b80*/  STS.128 [R20+0x10400], R68 ;  /* 0x0104004414007388 */ /* 0x0003e40000000c00 */
.L_x_1707:
[----:B------:R-:W-:Y:S05]  /*10b90*/  BSYNC B2 ;  /* 0x0000000000027941 */ /* 0x000fea0003800000 */
.L_x_1706:
[----:B------:R-:W-:Y:S05]  /*10ba0*/  @P1 BRA `(.L_x_1705) ;  /* 0x0000000400a41947 */ /* 0x000fea0003800000 */
[----:B-1----:R-:W2:Y:S04]  /*10bb0*/  LDL R20, [R1+0x48] ;  /* 0x0000480001147983 */ /* 0x002ea80000100800 */
[----:B------:R-:W3:Y:S01]  /*10bc0*/  LDL R91, [R1+0x98] ;  /* 0x00009800015b7983 */ /* 0x000ee20000100800 */
[----:B------:R-:W-:Y:S02]  /*10bd0*/  SHF.R.U64 R76, R56, 0x10, R57 ;  /* 0x00000010384c7819 */ /* 0x000fe40000001239 */
[----:B------:R-:W-:Y:S02]  /*10be0*/  SHF.R.U64 R64, R64, 0x10, R65 ;  /* 0x0000001040407819 */ /* 0x000fe40000001241 */
[--C-:B------:R-:W-:Y:S02]  /*10bf0*/  SHF.R.U64 R56, R58, 0x10, R59.reuse ;  /* 0x000000103a387819 */ /* 0x100fe4000000123b */
[----:B------:R-:W-:-:S02]  /*10c00*/  SHF.R.U32.HI R78, RZ, 0x10, R59 ;  /* 0x00000010ff4e7819 */ /* 0x000fc4000001163b */
[----:B0-----:R-:W-:Y:S02]  /*10c10*/  SHF.R.U32.HI R80, RZ, 0x10, R65 ;  /* 0x00000010ff507819 */ /* 0x001fe40000011641 */
[----:B------:R-:W-:Y:S02]  /*10c20*/  SHF.R.U32.HI R77, RZ, 0x10, R67 ;  /* 0x00000010ff4d7819 */ /* 0x000fe40000011643 */
[----:B------:R-:W-:Y:S02]  /*10c30*/  PRMT R80, R120, 0x5432, R80 ;  /* 0x0000543278507816 */ /* 0x000fe40000000050 */
[----:B------:R-:W-:Y:S02]  /*10c40*/  PRMT R77, R117, 0x5410, R77 ;  /* 0x00005410754d7816 */ /* 0x000fe4000000004d */
[----:B------:R-:W-:Y:S02]  /*10c50*/  PRMT R78, R119, 0x5432, R78 ;  /* 0x00005432774e7816 */ /* 0x000fe4000000004e */
[----:B------:R-:W-:-:S02]  /*10c60*/  PRMT R56, R118, 0x5432, R56 ;  /* 0x0000543276387816 */ /* 0x000fc40000000038 */
[----:B--2---:R-:W-:-:S04]  /*10c70*/  LEA.HI R20, R3, R20, RZ, 0x1d ;  /* 0x0000001403147211 */ /* 0x004fc800078fe8ff */
[----:B------:R-:W-:Y:S01]  /*10c80*/  SHF.R.S32.HI R3, RZ, 0x1f, R20 ;  /* 0x0000001fff037819 */ /* 0x000fe20000011414 */
[----:B------:R-:W-:Y:S01]  /*10c90*/  IMAD.SHL.U32 R60, R20, 0x8, RZ ;  /* 0x00000008143c7824 */ /* 0x000fe200078e00ff */
[----:B---3--:R-:W0:Y:S02]  /*10ca0*/  LDS.128 R68, [R91] ;  /* 0x000000005b447984 */ /* 0x008e240000000c00 */
[----:B------:R-:W-:Y:S02]  /*10cb0*/  LEA.HI R3, R3, R20, RZ, 0x3 ;  /* 0x0000001403037211 */ /* 0x000fe400078f18ff */
[----:B------:R-:W-:Y:S02]  /*10cc0*/  LOP3.LUT R60, R60, 0x38, RZ, 0xc0, !PT ;  /* 0x000000383c3c7812 */ /* 0x000fe400078ec0ff */
[----:B------:R-:W-:Y:S01]  /*10cd0*/  SHF.R.U32.HI R20, RZ, 0x10, R57 ;  /* 0x00000010ff147819 */ /* 0x000fe20000011639 */
[----:B------:R-:W-:Y:S01]  /*10ce0*/  IMAD.SHL.U32 R3, R3, 0x400, RZ ;  /* 0x0000040003037824 */ /* 0x000fe200078e00ff */
[----:B------:R-:W-:-:S02]  /*10cf0*/  LOP3.LUT R60, R60, 0x1c0, R126, 0xf8, !PT ;  /* 0x000001c03c3c7812 */ /* 0x000fc400078ef87e */
[----:B------:R-:W-:Y:S02]  /*10d00*/  PRMT R57, R123, 0x5432, R76 ;  /* 0x000054327b397816 */ /* 0x000fe4000000004c */
[----:B------:R-:W-:Y:S02]  /*10d10*/  LOP3.LUT R60, R60, R125, RZ, 0x3c, !PT ;  /* 0x0000007d3c3c7212 */ /* 0x000fe400078e3cff */
[----:B------:R-:W-:Y:S01]  /*10d20*/  LOP3.LUT R3, R3, 0x7fffe000, RZ, 0xc0, !PT ;  /* 0x7fffe00003037812 */ /* 0x000fe200078ec0ff */
[----:B------:R-:W-:Y:S01]  /*10d30*/  IMAD.U32 R79, R57, 0x10000, RZ ;  /* 0x00010000394f7824 */ /* 0x000fe200078e00ff */
[----:B------:R-:W-:Y:S02]  /*10d40*/  PRMT R76, R122, 0x5432, R64 ;  /* 0x000054327a4c7816 */ /* 0x000fe40000000040 */
[----:B-----5:R-:W-:Y:S02]  /*10d50*/  IADD3 R3, R60, R3, R124 ;  /* 0x000000033c037210 */ /* 0x020fe40007ffe07c */
[----:B------:R-:W-:Y:S01]  /*10d60*/  SHF.R.U64 R64, R66, 0x10, R67 ;  /* 0x0000001042407819 */ /* 0x000fe20000001243 */
[C---:B------:R-:W-:Y:S01]  /*10d70*/  IMAD.U32 R58, R76.reuse, 0x10000, RZ ;  /* 0x000100004c3a7824 */ /* 0x040fe200078e00ff */
[----:B------:R-:W-:Y:S01]  /*10d80*/  PRMT R67, R121, 0x5432, R20 ;  /* 0x0000543279437816 */ /* 0x000fe20000000014 */
[----:B------:R-:W-:Y:S01]  /*10d90*/  IMAD R3, R3, 0x2, R16 ;  /* 0x0000000203037824 */ /* 0x000fe200078e0210 */
[----:B------:R-:W-:-:S02]  /*10da0*/  LOP3.LUT R76, R76, 0xffff0000, RZ, 0xc0, !PT ;  /* 0xffff00004c4c7812 */ /* 0x000fc400078ec0ff */
[----:B------:R-:W-:Y:S02]  /*10db0*/  LOP3.LUT R57, R57, 0xffff0000, RZ, 0xc0, !PT ;  /* 0xffff000039397812 */ /* 0x000fe400078ec0ff */
[----:B------:R-:W1:Y:S01]  /*10dc0*/  LDS.128 R60, [R3+0x10400] ;  /* 0x01040000033c7984 */ /* 0x000e620000000c00 */
[----:B------:R-:W-:Y:S01]  /*10dd0*/  PRMT R64, R117, 0x5432, R64 ;  /* 0x0000543275407816 */ /* 0x000fe20000000040 */
[C---:B0-----:R-:W-:Y:S01]  /*10de0*/  IMAD.U32 R66, R68.reuse, 0x10000, RZ ;  /* 0x0001000044427824 */ /* 0x041fe200078e00ff */
        /* <DEDUP_REMOVED lines=17> */
[C---:B------:R-:W-:Y:S02]  /*10f00*/  FMUL.FTZ R81, R59.reuse, R58 ;  /* 0x0000003a3b517220 */ /* 0x040fe40000410000 */
[----:B------:R-:W-:-:S02]  /*10f10*/  FMUL.FTZ R59, R59, R65 ;  /* 0x000000413b3b7220 */ /* 0x000fc40000410000 */
[C---:B------:R-:W-:Y:S01]  /*10f20*/  FFMA.FTZ R65, R20.reuse, R65, -R81 ;  /* 0x0000004114417223 */ /* 0x040fe20000010851 */
[C---:B------:R-:W-:Y:S02]  /*10f30*/  IMAD.U32 R81, R77.reuse, 0x10000, RZ ;  /* 0x000100004d517824 */ /* 0x040fe400078e00ff */
[----:B------:R-:W-:Y:S01]  /*10f40*/  FFMA.FTZ R58, R20, R58, R59 ;  /* 0x0000003a143a7223 */ /* 0x000fe2000001003b */
[----:B------:R-:W-:Y:S01]  /*10f50*/  IMAD.U32 R59, R78, 0x10000, RZ ;  /* 0x000100004e3b7824 */ /* 0x000fe200078e00ff */
[----:B------:R-:W-:Y:S01]  /*10f60*/  LOP3.LUT R77, R77, 0xffff0000, RZ, 0xc0, !PT ;  /* 0xffff00004d4d7812 */ /* 0x000fe200078ec0ff */
[----:B------:R-:W-:Y:S02]  /*10f70*/  IMAD.U32 R20, R71, 0x10000, RZ ;  /* 0x0001000047147824 */ /* 0x000fe400078e00ff */
[C---:B------:R-:W-:Y:S01]  /*10f80*/  FMUL.FTZ R83, R82.reuse, R81 ;  /* 0x0000005152537220 */ /* 0x040fe20000410000 */
[----:B------:R-:W-:Y:S01]  /*10f90*/  FMUL.FTZ R82, R82, R59 ;  /* 0x0000003b52527220 */ /* 0x000fe20000410000 */
[----:B------:R-:W-:-:S02]  /*10fa0*/  LOP3.LUT R78, R78, 0xffff0000, RZ, 0xc0, !PT ;  /* 0xffff00004e4e7812 */ /* 0x000fc400078ec0ff */
[C---:B------:R-:W-:Y:S01]  /*10fb0*/  FFMA.FTZ R59, R20.reuse, R59, -R83 ;  /* 0x0000003b143b7223 */ /* 0x040fe20000010853 */
[----:B------:R-:W-:Y:S01]  /*10fc0*/  FFMA.FTZ R20, R20, R81, R82 ;  /* 0x0000005114147223 */ /* 0x000fe20000010052 */
[C---:B------:R-:W-:Y:S01]  /*10fd0*/  FMUL.FTZ R81, R60.reuse, R76 ;  /* 0x0000004c3c517220 */ /* 0x040fe20000410000 */
[----:B------:R-:W-:-:S03]  /*10fe0*/  FMUL.FTZ R60, R60, R57 ;  /* 0x000000393c3c7220 */ /* 0x000fc60000410000 */
[C---:B------:R-:W-:Y:S01]  /*10ff0*/  FFMA.FTZ R81, R68.reuse, R57, -R81 ;  /* 0x0000003944517223 */ /* 0x040fe20000010851 */
[C---:B------:R-:W-:Y:S01]  /*11000*/  FMUL.FTZ R57, R61.reuse, R80 ;  /* 0x000000503d397220 */ /* 0x040fe20000410000 */
[-C--:B------:R-:W-:Y:S01]  /*11010*/  FMUL.FTZ R61, R61, R67.reuse ;  /* 0x000000433d3d7220 */ /* 0x080fe20000410000 */
[----:B------:R-:W-:Y:S01]  /*11020*/  FFMA.FTZ R60, R68, R76, R60 ;  /* 0x0000004c443c7223 */ /* 0x000fe2000001003c */
[----:B------:R-:W-:Y:S02]  /*11030*/  IMAD.U32 R68, R56, 0x10000, RZ ;  /* 0x0001000038447824 */ /* 0x000fe400078e00ff */
[C---:B------:R-:W-:Y:S01]  /*11040*/  FFMA.FTZ R57, R69.reuse, R67, -R57 ;  /* 0x0000004345397223 */ /* 0x040fe20000010839 */
[----:B------:R-:W-:Y:S01]  /*11050*/  FFMA.FTZ R61, R69, R80, R61 ;  /* 0x00000050453d7223 */ /* 0x000fe2000001003d */
[----:B------:R-:W-:Y:S01]  /*11060*/  IMAD.U32 R80, R64, 0x10000, RZ ;  /* 0x0001000040507824 */ /* 0x000fe200078e00ff */
[----:B------:R-:W-:Y:S01]  /*11070*/  LOP3.LUT R69, R70, 0xffff0000, RZ, 0xc0, !PT ;  /* 0xffff000046457812 */ /* 0x000fe200078ec0ff */
[C---:B------:R-:W-:Y:S01]  /*11080*/  IMAD.U32 R67, R62.reuse, 0x10000, RZ ;  /* 0x000100003e437824 */ /* 0x040fe200078e00ff */
[----:B------:R-:W-:Y:S01]  /*11090*/  LOP3.LUT R62, R62, 0xffff0000, RZ, 0xc0, !PT ;  /* 0xffff00003e3e7812 */ /* 0x000fe200078ec0ff */
[----:B------:R-:W-:Y:S01]  /*110a0*/  IMAD.U32 R76, R70, 0x10000, RZ ;  /* 0x00010000464c7824 */ /* 0x000fe200078e00ff */
[----:B------:R-:W-:Y:S01]  /*110b0*/  LOP3.LUT R70, R71, 0xffff0000, RZ, 0xc0, !PT ;  /* 0xffff000047467812 */ /* 0x000fe200078ec0ff */
[C---:B------:R-:W-:Y:S01]  /*110c0*/  FMUL.FTZ R71, R67.reuse, R80 ;  /* 0x0000005043477220 */ /* 0x040fe20000410000 */
[----:B------:R-:W-:Y:S01]  /*110d0*/  FMUL.FTZ R67, R67, R68 ;  /* 0x0000004443437220 */ /* 0x000fe20000410000 */
[----:B------:R-:W-:-:S02]  /*110e0*/  LOP3.LUT R64, R64, 0xffff0000, RZ, 0xc0, !PT ;  /* 0xffff000040407812 */ /* 0x000fc400078ec0ff */
[----:B------:R-:W-:Y:S01]  /*110f0*/  LOP3.LUT R56, R56, 0xffff0000, RZ, 0xc0, !PT ;  /* 0xffff000038387812 */ /* 0x000fe200078ec0ff */
[C---:B------:R-:W-:Y:S01]  /*11100*/  FFMA.FTZ R71, R76.reuse, R68, -R71 ;  /* 0x000000444c477223 */ /* 0x040fe20000010847 */
[----:B------:R-:W-:Y:S01]  /*11110*/  FFMA.FTZ R67, R76, R80, R67 ;  /* 0x000000504c437223 */ /* 0x000fe20000010043 */
[C---:B------:R-:W-:Y:S01]  /*11120*/  FMUL.FTZ R76, R62.reuse, R64 ;  /* 0x000000403e4c7220 */ /* 0x040fe20000410000 */
[CC--:B------:R-:W-:Y:S01]  /*11130*/  FMUL.FTZ R68, R63.reuse, R77.reuse ;  /* 0x0000004d3f447220 */ /* 0x0c0fe20000410000 */
        /* <DEDUP_REMOVED lines=9> */
[----:B------:R-:W-:Y:S02]  /*111d0*/  F2FP.BF16.F32.PACK_AB R58, R62, R71 ;  /* 0x000000473e3a723e */ /* 0x000fe400000010ff */
[----:B------:R-:W-:Y:S02]  /*111e0*/  F2FP.BF16.F32.PACK_AB R59, R68, R59 ;  /* 0x0000003b443b723e */ /* 0x000fe400000010ff */
[----:B------:R-:W-:Y:S02]  /*111f0*/  F2FP.BF16.F32.PACK_AB R60, R60, R66 ;  /* 0x000000423c3c723e */ /* 0x000fe400000010ff */
[----:B------:R-:W-:Y:S01]  /*11200*/  F2FP.BF16.F32.PACK_AB R62, R64, R67 ;  /* 0x00000043403e723e */ /* 0x000fe200000010ff */
[----:B------:R2:W-:Y:S01]  /*11210*/  STS.128 [R91], R56 ;  /* 0x000000385b007388 */ /* 0x0005e20000000c00 */
[----:B------:R-:W-:-:S05]  /*11220*/  F2FP.BF16.F32.PACK_AB R63, R63, R20 ;  /* 0x000000143f3f723e */ /* 0x000fca00000010ff */
[----:B------:R2:W-:Y:S02]  /*11230*/  STS.128 [R3+0x10400], R60 ;  /* 0x0104003c03007388 */ /* 0x0005e40000000c00 */
.L_x_1705:
[----:B------:R-:W-:Y:S05]  /*11240*/  BSYNC B1 ;  /* 0x0000000000017941 */ /* 0x000fea0003800000 */
.L_x_1704:
[----:B--2---:R-:W-:Y:S01]  /*11250*/  VIADD R3, R23, 0x20 ;  /* 0x0000002017037836 */ /* 0x004fe20000000000 */
[----:B------:R-:W-:Y:S04]  /*11260*/  BSSY B1, `(.L_x_1708) ;  /* 0x00000e2000017945 */ /* 0x000fe80003800000 */
[----:B------:R-:W-:-:S13]  /*11270*/  ISETP.GE.AND P0, PT, R3, R0, PT ;  /* 0x000000000300720c */ /* 0x000fda0003f06270 */
[----:B------:R-:W-:Y:S05]  /*11280*/  @P0 BRA `(.L_x_1709) ;  /* 0x0000000c007c0947 */ /* 0x000fea0003800000 */
[----:B------:R2:W5:Y:S01]  /*11290*/  LDL R82, [R1+0x24] ;  /* 0x0000240001527983 */ /* 0x0005620000100800 */
[----:B------:R-:W3:Y:S01]  /*112a0*/  LDC R3, c[0x0][0x3f4] ;  /* 0x0000fd00ff037b82 */ /* 0x000ee20000000800 */
[C---:B------:R-:W-:Y:S01]  /*112b0*/  VIADD R83, R23.reuse, 0x20 ;  /* 0x0000002017537836 */ /* 0x040fe20000000000 */
[----:B------:R-:W-:Y:S01]  /*112c0*/  BSSY B2, `(.L_x_1710) ;  /* 0x0000072000027945 */ /* 0x000fe20003800000 */
[----:B------:R-:W-:Y:S02]  /*112d0*/  VIADD R91, R23, 0x20 ;  /* 0x00000020175b7836 */ /* 0x000fe40000000000 */
[----:B------:R-:W-:Y:S02]  /*112e0*/  IMAD.SHL.U32 R83, R83, 0x40, RZ ;  /* 0x0000004053537824 */ /* 0x000fe400078e00ff */
[----:B------:R-:W-:-:S03]  /*112f0*/  IMAD.SHL.U32 R91, R91, 0x40, RZ ;  /* 0x000000405b5b7824 */ /* 0x000fc600078e00ff */
[----:B------:R-:W-:Y:S02]  /*11300*/  LOP3.LUT R83, R83, 0x1c0, RZ, 0xc0, !PT ;  /* 0x000001c053537812 */ /* 0x000fe400078ec0ff */
[----:B------:R-:W-:Y:S02]  /*11310*/  LOP3.LUT R91, R91, 0x1c0, RZ, 0xc0, !PT ;  /* 0x000001c05b5b7812 */ /* 0x000fe400078ec0ff */
[----:B------:R-:W-:Y:S02]  /*11320*/  SHF.R.U32.HI R83, RZ, 0x3, R83 ;  /* 0x00000003ff537819 */ /* 0x000fe40000011653 */
[-C--:B---3--:R-:W-:Y:S02]  /*11330*/  ISETP.GE.AND P0, PT, R18, R3.reuse, PT ;  /* 0x000000031200720c */ /* 0x088fe40003f06270 */
[----:B------:R-:W-:-:S11]  /*11340*/  ISETP.GE.AND P1, PT, R221, R3, PT ;  /* 0x00000003dd00720c */ /* 0x000fd60003f26270 */
[----:B--2---:R-:W-:Y:S05]  /*11350*/  @P0 BRA `(.L_x_1711) ;  /* 0x0000000400a00947 */ /* 0x004fea0003800000 */
[----:B-1----:R-:W2:Y:S04]  /*11360*/  LDL R20, [R1+0x44] ;  /* 0x0000440001147983 */ /* 0x002ea80000100800 */
[----:B------:R-:W3:Y:S01]  /*11370*/  LDL R92, [R1+0x94] ;  /* 0x00009400015c7983 */ /* 0x000ee20000100800 */
[--C-:B------:R-:W-:Y:S02]  /*11380*/  SHF.R.U64 R44, R44, 0x10, R45.reuse ;  /* 0x000000102c2c7819 */ /* 0x100fe4000000122d */
[----:B------:R-:W-:Y:S02]  /*11390*/  SHF.R.U32.HI R64, RZ, 0x10, R45 ;  /* 0x00000010ff407819 */ /* 0x000fe4000001162d */
[----:B------:R-:W-:Y:S02]  /*113a0*/  SHF.R.U64 R45, R46, 0x10, R47 ;  /* 0x000000102e2d7819 */ /* 0x000fe4000000122f */
[----:B------:R-:W-:-:S02]  /*113b0*/  SHF.R.U64 R46, R52, 0x10, R53 ;  /* 0x00000010342e7819 */ /* 0x000fc40000001235 */
[----:B------:R-:W-:Y:S02]  /*113c0*/  PRMT R44, R115, 0x5410, R44 ;  /* 0x00005410732c7816 */ /* 0x000fe4000000002c */
[----:B------:R-:W-:Y:S02]  /*113d0*/  PRMT R46, R113, 0x5410, R46 ;  /* 0x00005410712e7816 */ /* 0x000fe4000000002e */
[----:B------:R-:W-:Y:S01]  /*113e0*/  SHF.R.U32.HI R53, RZ, 0x10, R53 ;  /* 0x00000010ff357819 */ /* 0x000fe20000011635 */
[----:B------:R-:W-:Y:S01]  /*113f0*/  IMAD.U32 R78, R44, 0x10000, RZ ;  /* 0x000100002c4e7824 */ /* 0x000fe200078e00ff */
[--C-:B------:R-:W-:Y:S01]  /*11400*/  SHF.R.U64 R52, R54, 0x10, R55.reuse ;  /* 0x0000001036347819 */ /* 0x100fe20000001237 */
[----:B------:R-:W-:Y:S01]  /*11410*/  IMAD.U32 R77, R46, 0x10000, RZ ;  /* 0x000100002e4d7824 */ /* 0x000fe200078e00ff */
[----:B------:R-:W-:Y:S02]  /*11420*/  SHF.R.U32.HI R54, RZ, 0x10, R55 ;  /* 0x00000010ff367819 */ /* 0x000fe40000011637 */
[----:B------:R-:W-:-:S02]  /*11430*/  SHF.R.U32.HI R47, RZ, 0x10, R47 ;  /* 0x00000010ff2f7819 */ /* 0x000fc4000001162f */
[----:B------:R-:W-:Y:S02]  /*11440*/  PRMT R53, R113, 0x5432, R53 ;  /* 0x0000543271357816 */ /* 0x000fe40000000035 */
[----:B------:R-:W-:Y:S02]  /*11450*/  PRMT R64, R115, 0x5432, R64 ;  /* 0x0000543273407816 */ /* 0x000fe40000000040 */
[----:B------:R-:W-:Y:S01]  /*11460*/  PRMT R54, R114, 0x5432, R54 ;  /* 0x0000543272367816 */ /* 0x000fe20000000036 */
[----:B------:R-:W-:Y:S01]  /*11470*/  IMAD.U32 R79, R53, 0x10000, RZ ;  /* 0x00010000354f7824 */ /* 0x000fe200078e00ff */
[----:B------:R-:W-:Y:S01]  /*11480*/  PRMT R47, R116, 0x5432, R47 ;  /* 0x00005432742f7816 */ /* 0x000fe2000000002f */
[----:B------:R-:W-:Y:S01]  /*11490*/  IMAD.U32 R81, R64, 0x10000, RZ ;  /* 0x0001000040517824 */ /* 0x000fe200078e00ff */
[----:B------:R-:W-:Y:S01]  /*114a0*/  LOP3.LUT R46, R46, 0xffff0000, RZ, 0xc0, !PT ;  /* 0xffff00002e2e7812 */ /* 0x000fe200078ec0ff */
[----:B0-----:R-:W-:Y:S01]  /*114b0*/  IMAD.U32 R80, R54, 0x10000, RZ ;  /* 0x0001000036507824 */ /* 0x001fe200078e00ff */
[----:B------:R-:W-:-:S02]  /*114c0*/  LOP3.LUT R44, R44, 0xffff0000, RZ, 0xc0, !PT ;  /* 0xffff00002c2c7812 */ /* 0x000fc400078ec0ff */
[----:B------:R-:W-:Y:S02]  /*114d0*/  PRMT R52, R114, 0x5410, R52 ;  /* 0x0000541072347816 */ /* 0x000fe40000000034 */
[----:B------:R-:W-:Y:S02]  /*114e0*/  PRMT R45, R116, 0x5410, R45 ;  /* 0x00005410742d7816 */ /* 0x000fe4000000002d */
[----:B------:R-:W-:Y:S02]  /*114f0*/  LOP3.LUT R53, R53, 0xffff0000, RZ, 0xc0, !PT ;  /* 0xffff000035357812 */ /* 0x000fe400078ec0ff */
[----:B------:R-:W-:Y:S02]  /*11500*/  LOP3.LUT R64, R64, 0xffff0000, RZ, 0xc0, !PT ;  /* 0xffff000040407812 */ /* 0x000fe400078ec0ff */
[----:B--2---:R-:W-:-:S04]  /*11510*/  LEA.HI R20, R3, R20, RZ, 0x1d ;  /* 0x0000001403147211 */ /* 0x004fc800078fe8ff */
[----:B------:R-:W-:Y:S01]  /*11520*/  SHF.R.S32.HI R57, RZ, 0x1f, R20 ;  /* 0x0000001fff397819 */ /* 0x000fe20000011414 */
[----:B------:R-:W-:-:S03]  /*11530*/  IMAD.SHL.U32 R56, R20, 0x8, RZ ;  /* 0x0000000814387824 */ /* 0x000fc600078e00ff */
[----:B------:R-:W-:Y:S02]  /*11540*/  LEA.HI R57, R57, R20, RZ, 0x3 ;  /* 0x0000001439397211 */ /* 0x000fe400078f18ff */
[----:B------:R-:W-:-:S03]  /*11550*/  LOP3.LUT R20, R91, 0x38, R56, 0xf8, !PT ;  /* 0x000000385b147812 */ /* 0x000fc600078ef838 */
[----:B------:R-:W-:Y:S01]  /*11560*/  IMAD.SHL.U32 R57, R57, 0x400, RZ ;  /* 0x0000040039397824 */ /* 0x000fe200078e00ff */
[----:B------:R-:W-:-:S04]  /*11570*/  LOP3.LUT R20, R20, R83, RZ, 0x3c, !PT ;  /* 0x0000005314147212 */ /* 0x000fc800078e3cff */
[----:B------:R-:W-:-:S04]  /*11580*/  LOP3.LUT R57, R57, 0x7fffe000, RZ, 0xc0, !PT ;  /* 0x7fffe00039397812 */ /* 0x000fc800078ec0ff */
[----:B-----5:R-:W-:Y:S02]  /*11590*/  IADD3 R61, R20, R57, R82 ;  /* 0x00000039143d7210 */ /* 0x020fe40007ffe052 */
[----:B---3--:R-:W0:Y:S03]  /*115a0*/  LDS.128 R56, [R92] ;  /* 0x000000005c387984 */ /* 0x008e260000000c00 */
        /* <DEDUP_REMOVED lines=14> */
[C---:B------:R-:W-:Y:S01]  /*11690*/  IMAD.U32 R61, R62.reuse, 0x10000, RZ ;  /* 0x000100003e3d7824 */ /* 0x040fe200078e00ff */
[----:B------:R-:W-:Y:S01]  /*116a0*/  LOP3.LUT R60, R62, 0xffff0000, RZ, 0xc0, !PT ;  /* 0xffff00003e3c7812 */ /* 0x000fe200078ec0ff */
[CC--:B------:R-:W-:Y:S01]  /*116b0*/  FMUL.FTZ R62, R70.reuse, R77.reuse ;  /* 0x0000004d463e7220 */ /* 0x0c0fe20000410000 */
[-C--:B------:R-:W-:Y:S01]  /*116c0*/  FMUL.FTZ R70, R70, R78.reuse ;  /* 0x0000004e46467220 */ /* 0x080fe20000410000 */
[C---:B------:R-:W-:Y:S01]  /*116d0*/  IMAD.U32 R76, R63.reuse, 0x10000, RZ ;  /* 0x000100003f4c7824 */ /* 0x040fe200078e00ff */
[----:B------:R-:W-:Y:S01]  /*116e0*/  LOP3.LUT R63, R63, 0xffff0000, RZ, 0xc0, !PT ;  /* 0xffff00003f3f7812 */ /* 0x000fe200078ec0ff */
[C---:B------:R-:W-:Y:S01]  /*116f0*/  FFMA.FTZ R78, R55.reuse, R78, -R62 ;  /* 0x0000004e374e7223 */ /* 0x040fe2000001083e */
[----:B------:R-:W-:Y:S01]  /*11700*/  FFMA.FTZ R70, R55, R77, R70 ;  /* 0x0000004d37467223 */ /* 0x000fe20000010046 */
[----:B------:R-:W-:-:S02]  /*11710*/  IMAD.U32 R55, R47, 0x10000, RZ ;  /* 0x000100002f377824 */ /* 0x000fc400078e00ff */
[C---:B------:R-:W-:Y:S01]  /*11720*/  FMUL.FTZ R62, R69.reuse, R79 ;  /* 0x0000004f453e7220 */ /* 0x040fe20000410000 */
[----:B------:R-:W-:Y:S01]  /*11730*/  FMUL.FTZ R69, R69, R81 ;  /* 0x0000005145457220 */ /* 0x000fe20000410000 */
[C---:B------:R-:W-:Y:S01]  /*11740*/  FMUL.FTZ R77, R76.reuse, R80 ;  /* 0x000000504c4d7220 */ /* 0x040fe20000410000 */
[----:B------:R-:W-:Y:S01]  /*11750*/  FMUL.FTZ R76, R76, R55 ;  /* 0x000000374c4c7220 */ /* 0x000fe20000410000 */
[C---:B------:R-:W-:Y:S01]  /*11760*/  FFMA.FTZ R62, R65.reuse, R81, -R62 ;  /* 0x00000051413e7223 */ /* 0x040fe2000001083e */
[----:B------:R-:W-:Y:S01]  /*11770*/  FFMA.FTZ R69, R65, R79, R69 ;  /* 0x0000004f41457223 */ /* 0x000fe20000010045 */
[----:B------:R-:W-:Y:S01]  /*11780*/  FFMA.FTZ R77, R68, R55, -R77 ;  /* 0x00000037444d7223 */ /* 0x000fe2000001084d */
[----:B------:R-:W-:Y:S01]  /*11790*/  FMUL.FTZ R65, R58, R46 ;  /* 0x0000002e3a417220 */ /* 0x000fe20000410000 */
[----:B------:R-:W-:Y:S01]  /*117a0*/  FFMA.FTZ R55, R68, R80, R76 ;  /* 0x0000005044377223 */ /* 0x000fe2000001004c */
[----:B------:R-:W-:Y:S01]  /*117b0*/  FMUL.FTZ R58, R58, R44 ;  /* 0x0000002c3a3a7220 */ /* 0x000fe20000410000 */
[----:B------:R-:W-:-:S02]  /*117c0*/  IMAD.U32 R68, R52, 0x10000, RZ ;  /* 0x0001000034447824 */ /* 0x000fc400078e00ff */
[C---:B------:R-:W-:Y:S01]  /*117d0*/  FFMA.FTZ R44, R56.reuse, R44, -R65 ;  /* 0x0000002c382c7223 */ /* 0x040fe20000010841 */
[----:B------:R-:W-:Y:S02]  /*117e0*/  IMAD.U32 R76, R45, 0x10000, RZ ;  /* 0x000100002d4c7824 */ /* 0x000fe400078e00ff */
[-C--:B------:R-:W-:Y:S01]  /*117f0*/  FMUL.FTZ R65, R71, R53.reuse ;  /* 0x0000003547417220 */ /* 0x080fe20000410000 */
[----:B------:R-:W-:Y:S01]  /*11800*/  FFMA.FTZ R58, R56, R46, R58 ;  /* 0x0000002e383a7223 */ /* 0x000fe2000001003a */
[----:B------:R-:W-:Y:S01]  /*11810*/  FMUL.FTZ R46, R61, R68 ;  /* 0x000000443d2e7220 */ /* 0x000fe20000410000 */
[-C--:B------:R-:W-:Y:S01]  /*11820*/  FMUL.FTZ R71, R71, R64.reuse ;  /* 0x0000004047477220 */ /* 0x080fe20000410000 */
[----:B------:R-:W-:Y:S01]  /*11830*/  FFMA.FTZ R65, R67, R64, -R65 ;  /* 0x0000004043417223 */ /* 0x000fe20000010841 */
[-C--:B------:R-:W-:Y:S01]  /*11840*/  FMUL.FTZ R61, R61, R76.reuse ;  /* 0x0000004c3d3d7220 */ /* 0x080fe20000410000 */
[----:B------:R-:W-:Y:S01]  /*11850*/  LOP3.LUT R52, R52, 0xffff0000, RZ, 0xc0, !PT ;  /* 0xffff000034347812 */ /* 0x000fe200078ec0ff */
[----:B------:R-:W-:Y:S01]  /*11860*/  FFMA.FTZ R46, R66, R76, -R46 ;  /* 0x0000004c422e7223 */ /* 0x000fe2000001082e */
[----:B------:R-:W-:Y:S01]  /*11870*/  LOP3.LUT R45, R45, 0xffff0000, RZ, 0xc0, !PT ;  /* 0xffff00002d2d7812 */ /* 0x000fe200078ec0ff */
[----:B------:R-:W-:Y:S01]  /*11880*/  FFMA.FTZ R56, R67, R53, R71 ;  /* 0x0000003543387223 */ /* 0x000fe20000010047 */
[----:B------:R-:W-:Y:S01]  /*11890*/  LOP3.LUT R64, R54, 0xffff0000, RZ, 0xc0, !PT ;  /* 0xffff000036407812 */ /* 0x000fe200078ec0ff */
[----:B------:R-:W-:Y:S01]  /*118a0*/  FFMA.FTZ R54, R66, R68, R61 ;  /* 0x0000004442367223 */ /* 0x000fe2000001003d */
[----:B------:R-:W-:Y:S01]  /*118b0*/  LOP3.LUT R76, R47, 0xffff0000, RZ, 0xc0, !PT ;  /* 0xffff00002f4c7812 */ /* 0x000fe200078ec0ff */
[C---:B------:R-:W-:Y:S01]  /*118c0*/  FMUL.FTZ R66, R60.reuse, R52 ;  /* 0x000000343c427220 */ /* 0x040fe20000410000 */
[-C--:B------:R-:W-:Y:S01]  /*118d0*/  FMUL.FTZ R53, R60, R45.reuse ;  /* 0x0000002d3c357220 */ /* 0x080fe20000410000 */
[C---:B------:R-:W-:Y:S01]  /*118e0*/  FMUL.FTZ R60, R63.reuse, R64 ;  /* 0x000000403f3c7220 */ /* 0x040fe20000410000 */
[----:B------:R-:W-:Y:S01]  /*118f0*/  F2FP.BF16.F32.PACK_AB R44, R44, R78 ;  /* 0x0000004e2c2c723e */ /* 0x000fe200000010ff */
[-C--:B------:R-:W-:Y:S01]  /*11900*/  FMUL.FTZ R63, R63, R76.reuse ;  /* 0x0000004c3f3f7220 */ /* 0x080fe20000410000 */
        /* <DEDUP_REMOVED lines=13> */
.L_x_1711:
[----:B------:R-:W-:Y:S05]  /*119e0*/  BSYNC B2 ;  /* 0x0000000000027941 */ /* 0x000fea0003800000 */
.L_x_1710:
[----:B------:R-:W-:Y:S05]  /*119f0*/  @P1 BRA `(.L_x_1709) ;  /* 0x0000000400a01947 */ /* 0x000fea0003800000 */
[----:B-12---:R-:W2:Y:S04]  /*11a00*/  LDL R20, [R1+0x48] ;  /* 0x0000480001147983 */ /* 0x006ea80000100800 */
[----:B------:R-:W3:Y:S01]  /*11a10*/  LDL R67, [R1+0x90] ;  /* 0x0000900001437983 */ /* 0x000ee20000100800 */
[----:B------:R-:W-:Y:S02]  /*11a20*/  SHF.R.U64 R59, R42, 0x10, R43 ;  /* 0x000000102a3b7819 */ /* 0x000fe4000000122b */
[----:B------:R-:W-:Y:S02]  /*11a30*/  SHF.R.U64 R42, R48, 0x10, R49 ;  /* 0x00000010302a7819 */ /* 0x000fe40000001231 */
[----:B------:R-:W-:Y:S02]  /*11a40*/  SHF.R.U64 R40, R40, 0x10, R41 ;  /* 0x0000001028287819 */ /* 0x000fe40000001229 */
[----:B------:R-:W-:-:S02]  /*11a50*/  SHF.R.U32.HI R57, RZ, 0x10, R43 ;  /* 0x00000010ff397819 */ /* 0x000fc4000001162b */
[----:B------:R-:W-:Y:S02]  /*11a60*/  SHF.R.U32.HI R43, RZ, 0x10, R51 ;  /* 0x00000010ff2b7819 */ /* 0x000fe40000011633 */
[----:B------:R-:W-:Y:S02]  /*11a70*/  PRMT R40, R111, 0x5410, R40 ;  /* 0x000054106f287816 */ /* 0x000fe40000000028 */
[----:B------:R-:W-:Y:S02]  /*11a80*/  SHF.R.U32.HI R48, RZ, 0x10, R49 ;  /* 0x00000010ff307819 */ /* 0x000fe40000011631 */
[----:B--2---:R-:W-:-:S04]  /*11a90*/  LEA.HI R3, R3, R20, RZ, 0x1d ;  /* 0x0000001403037211 */ /* 0x004fc800078fe8ff */
[----:B------:R-:W-:Y:S01]  /*11aa0*/  SHF.R.S32.HI R44, RZ, 0x1f, R3 ;  /* 0x0000001fff2c7819 */ /* 0x000fe20000011403 */
[----:B------:R-:W-:-:S03]  /*11ab0*/  IMAD.SHL.U32 R20, R3, 0x8, RZ ;  /* 0x0000000803147824 */ /* 0x000fc600078e00ff */
[----:B------:R-:W-:Y:S02]  /*11ac0*/  LEA.HI R44, R44, R3, RZ, 0x3 ;  /* 0x000000032c2c7211 */ /* 0x000fe400078f18ff */
[----:B------:R-:W-:Y:S02]  /*11ad0*/  LOP3.LUT R3, R91, 0x38, R20, 0xf8, !PT ;  /* 0x000000385b037812 */ /* 0x000fe400078ef814 */
[----:B------:R-:W-:Y:S01]  /*11ae0*/  SHF.R.U32.HI R20, RZ, 0x10, R41 ;  /* 0x00000010ff147819 */ /* 0x000fe20000011629 */
[----:B------:R-:W-:Y:S01]  /*11af0*/  IMAD.SHL.U32 R44, R44, 0x400, RZ ;  /* 0x000004002c2c7824 */ /* 0x000fe200078e00ff */
[----:B------:R-:W-:Y:S02]  /*11b00*/  LOP3.LUT R3, R3, R83, RZ, 0x3c, !PT ;  /* 0x0000005303037212 */ /* 0x000fe400078e3cff */
[----:B------:R-:W-:Y:S02]  /*11b10*/  SHF.R.U64 R41, R50, 0x10, R51 ;  /* 0x0000001032297819 */ /* 0x000fe40000001233 */
[----:B------:R-:W-:-:S02]  /*11b20*/  LOP3.LUT R44, R44, 0x7fffe000, RZ, 0xc0, !PT ;  /* 0x7fffe0002c2c7812 */ /* 0x000fc400078ec0ff */
[----:B------:R-:W-:Y:S02]  /*11b30*/  PRMT R51, R109, 0x5432, R42 ;  /* 0x000054326d337816 */ /* 0x000fe4000000002a */
[----:B-----5:R-:W-:Y:S02]  /*11b40*/  IADD3 R3, R3, R44, R82 ;  /* 0x0000002c03037210 */ /* 0x020fe40007ffe052 */
[----:B---3--:R-:W1:Y:S01]  /*11b50*/  LDS.128 R44, [R67] ;  /* 0x00000000432c7984 */ /* 0x008e620000000c00 */
[----:B------:R-:W-:Y:S01]  /*11b60*/  PRMT R111, R111, 0x5432, R20 ;  /* 0x000054326f6f7816 */ /* 0x000fe20000000014 */
[----:B------:R-:W-:Y:S01]  /*11b70*/  IMAD.U32 R61, R51, 0x10000, RZ ;  /* 0x00010000333d7824 */ /* 0x000fe200078e00ff */
[----:B------:R-:W-:Y:S01]  /*11b80*/  PRMT R20, R112, 0x5410, R59 ;  /* 0x0000541070147816 */ /* 0x000fe2000000003b */
[----:B------:R-:W-:Y:S01]  /*11b90*/  IMAD R3, R3, 0x2, R16 ;  /* 0x0000000203037824 */ /* 0x000fe200078e0210 */
[C---:B------:R-:W-:Y:S01]  /*11ba0*/  PRMT R41, R110.reuse, 0x5410, R41 ;  /* 0x000054106e297816 */ /* 0x040fe20000000029 */
[----:B------:R-:W-:Y:S01]  /*11bb0*/  IMAD.U32 R62, R111, 0x10000, RZ ;  /* 0x000100006f3e7824 */ /* 0x000fe200078e00ff */
[----:B------:R-:W-:-:S02]  /*11bc0*/  PRMT R110, R110, 0x5432, R43 ;  /* 0x000054326e6e7816 */ /* 0x000fc4000000002b */
[----:B------:R-:W2:Y:S01]  /*11bd0*/  LDS.128 R52, [R3+0x10400] ;  /* 0x0104000003347984 */ /* 0x000ea20000000c00 */
[----:B------:R-:W-:Y:S02]  /*11be0*/  PRMT R109, R109, 0x5410, R48 ;  /* 0x000054106d6d7816 */ /* 0x000fe40000000030 */
[----:B------:R-:W-:Y:S01]  /*11bf0*/  PRMT R112, R112, 0x5432, R57 ;  /* 0x0000543270707816 */ /* 0x000fe20000000039 */
[----:B------:R-:W-:Y:S01]  /*11c00*/  IMAD.U32 R65, R110, 0x10000, RZ ;  /* 0x000100006e417824 */ /* 0x000fe200078e00ff */
        /* <DEDUP_REMOVED lines=9> */
[C---:B------:R-:W-:Y:S01]  /*11ca0*/  IMAD.U32 R57, R45.reuse, 0x10000, RZ ;  /* 0x000100002d397824 */ /* 0x040fe200078e00ff */
[----:B------:R-:W-:Y:S01]  /*11cb0*/  LOP3.LUT R45, R45, 0xffff0000, RZ, 0xc0, !PT ;  /* 0xffff00002d2d7812 */ /* 0x000fe200078ec0ff */
[C---:B--2---:R-:W-:Y:S01]  /*11cc0*/  IMAD.U32 R49, R52.reuse, 0x10000, RZ ;  /* 0x0001000034317824 */ /* 0x044fe200078e00ff */
[----:B------:R-:W-:Y:S01]  /*11cd0*/  LOP3.LUT R50, R52, 0xffff0000, RZ, 0xc0, !PT ;  /* 0xffff000034327812 */ /* 0x000fe200078ec0ff */
[C---:B------:R-:W-:Y:S01]  /*11ce0*/  IMAD.U32 R59, R53.reuse, 0x10000, RZ ;  /* 0x00010000353b7824 */ /* 0x040fe200078e00ff */
[----:B------:R-:W-:Y:S01]  /*11cf0*/  LOP3.LUT R52, R53, 0xffff0000, RZ, 0xc0, !PT ;  /* 0xffff000035347812 */ /* 0x000fe200078ec0ff */
[----:B------:R-:W-:Y:S01]  /*11d00*/  IMAD.U32 R53, R40, 0x10000, RZ ;  /* 0x0001000028357824 */ /* 0x000fe200078e00ff */
[C---:B------:R-:W-:Y:S01]  /*11d10*/  LOP3.LUT R47, R54.reuse, 0xffff0000, RZ, 0xc0, !PT ;  /* 0xffff0000362f7812 */ /* 0x040fe200078ec0ff */
[----:B------:R-:W-:-:S02]  /*11d20*/  IMAD.U32 R48, R54, 0x10000, RZ ;  /* 0x0001000036307824 */ /* 0x000fc400078e00ff */
[----:B------:R-:W-:Y:S01]  /*11d30*/  FMUL.FTZ R63, R49, R61 ;  /* 0x0000003d313f7220 */ /* 0x000fe20000410000 */
[C---:B------:R-:W-:Y:S01]  /*11d40*/  IMAD.U32 R60, R55.reuse, 0x10000, RZ ;  /* 0x00010000373c7824 */ /* 0x040fe200078e00ff */
[----:B------:R-:W-:Y:S01]  /*11d50*/  LOP3.LUT R54, R55, 0xffff0000, RZ, 0xc0, !PT ;  /* 0xffff000037367812 */ /* 0x000fe200078ec0ff */
[-C--:B------:R-:W-:Y:S01]  /*11d60*/  FMUL.FTZ R55, R49, R53.reuse ;  /* 0x0000003531377220 */ /* 0x080fe20000410000 */
[C---:B------:R-:W-:Y:S01]  /*11d70*/  FFMA.FTZ R49, R58.reuse, R53, -R63 ;  /* 0x000000353a317223 */ /* 0x040fe2000001083f */
[----:B------:R-:W-:Y:S01]  /*11d80*/  FMUL.FTZ R66, R59, R64 ;  /* 0x000000403b427220 */ /* 0x000fe20000410000 */
[----:B------:R-:W-:Y:S01]  /*11d90*/  LOP3.LUT R63, R51, 0xffff0000, RZ, 0xc0, !PT ;  /* 0xffff0000333f7812 */ /* 0x000fe200078ec0ff */
[----:B------:R-:W-:Y:S01]  /*11da0*/  FFMA.FTZ R53, R58, R61, R55 ;  /* 0x0000003d3a357223 */ /* 0x000fe20000010037 */
[-C--:B------:R-:W-:Y:S01]  /*11db0*/  FMUL.FTZ R58, R59, R62.reuse ;  /* 0x0000003e3b3a7220 */ /* 0x080fe20000410000 */
[----:B------:R-:W-:Y:S02]  /*11dc0*/  IMAD.U32 R61, R112, 0x10000, RZ ;  /* 0x00010000703d7824 */ /* 0x000fe400078e00ff */
[C---:B------:R-:W-:Y:S01]  /*11dd0*/  FMUL.FTZ R59, R60.reuse, R65 ;  /* 0x000000413c3b7220 */ /* 0x040fe20000410000 */
[C---:B------:R-:W-:Y:S01]  /*11de0*/  FFMA.FTZ R55, R57.reuse, R62, -R66 ;  /* 0x0000003e39377223 */ /* 0x040fe20000010842 */
[----:B------:R-:W-:Y:S01]  /*11df0*/  FFMA.FTZ R57, R57, R64, R58 ;  /* 0x0000004039397223 */ /* 0x000fe2000001003a */
[-C--:B------:R-:W-:Y:S01]  /*11e00*/  FMUL.FTZ R60, R60, R61.reuse ;  /* 0x0000003d3c3c7220 */ /* 0x080fe20000410000 */
[----:B------:R-:W-:Y:S01]  /*11e10*/  FFMA.FTZ R51, R56, R61, -R59 ;  /* 0x0000003d38337223 */ /* 0x000fe2000001083b */
[----:B------:R-:W-:Y:S01]  /*11e20*/  LOP3.LUT R59, R40, 0xffff0000, RZ, 0xc0, !PT ;  /* 0xffff0000283b7812 */ /* 0x000fe200078ec0ff */
[----:B------:R-:W-:Y:S01]  /*11e30*/  FMUL.FTZ R61, R50, R63 ;  /* 0x0000003f323d7220 */ /* 0x000fe20000410000 */
[----:B------:R-:W-:-:S03]  /*11e40*/  FFMA.FTZ R56, R56, R65, R60 ;  /* 0x0000004138387223 */ /* 0x000fc6000001003c */
[-C--:B------:R-:W-:Y:S01]  /*11e50*/  FMUL.FTZ R65, R50, R59.reuse ;  /* 0x0000003b32417220 */ /* 0x080fe20000410000 */
[----:B------:R-:W-:Y:S01]  /*11e60*/  FFMA.FTZ R40, R42, R59, -R61 ;  /* 0x0000003b2a287223 */ /* 0x000fe2000001083d */
[----:B------:R-:W-:Y:S02]  /*11e70*/  IMAD.U32 R61, R41, 0x10000, RZ ;  /* 0x00010000293d7824 */ /* 0x000fe400078e00ff */
[----:B------:R-:W-:Y:S01]  /*11e80*/  FMUL.FTZ R50, R52, R109 ;  /* 0x0000006d34327220 */ /* 0x000fe20000410000 */
[----:B------:R-:W-:Y:S02]  /*11e90*/  IMAD.U32 R59, R20, 0x10000, RZ ;  /* 0x00010000143b7824 */ /* 0x000fe400078e00ff */
[----:B------:R-:W-:Y:S01]  /*11ea0*/  FMUL.FTZ R52, R52, R111 ;  /* 0x0000006f34347220 */ /* 0x000fe20000410000 */
[----:B------:R-:W-:Y:S01]  /*11eb0*/  FFMA.FTZ R42, R42, R63, R65 ;  /* 0x0000003f2a2a7223 */ /* 0x000fe20000010041 */
[C---:B------:R-:W-:Y:S01]  /*11ec0*/  FMUL.FTZ R63, R48.reuse, R61 ;  /* 0x0000003d303f7220 */ /* 0x040fe20000410000 */
[----:B------:R-:W-:Y:S01]  /*11ed0*/  FMUL.FTZ R65, R48, R59 ;  /* 0x0000003b30417220 */ /* 0x000fe20000410000 */
[C---:B------:R-:W-:Y:S01]  /*11ee0*/  FFMA.FTZ R50, R45.reuse, R111, -R50 ;  /* 0x0000006f2d327223 */ /* 0x040fe20000010832 */
[----:B------:R-:W-:Y:S01]  /*11ef0*/  FFMA.FTZ R52, R45, R109, R52 ;  /* 0x0000006d2d347223 */ /* 0x000fe20000010034 */
[----:B------:R-:W-:Y:S01]  /*11f00*/  LOP3.LUT R48, R41, 0xffff0000, RZ, 0xc0, !PT ;  /* 0xffff000029307812 */ /* 0x000fe200078ec0ff */
[----:B------:R-:W-:Y:S01]  /*11f10*/  FFMA.FTZ R63, R44, R59, -R63 ;  /* 0x0000003b2c3f7223 */ /* 0x000fe2000001083f */
[----:B------:R-:W-:Y:S01]  /*11f20*/  LOP3.LUT R20, R20, 0xffff0000, RZ, 0xc0, !PT ;  /* 0xffff000014147812 */ /* 0x000fe200078ec0ff */
[----:B------:R-:W-:Y:S01]  /*11f30*/  FFMA.FTZ R65, R44, R61, R65 ;  /* 0x0000003d2c417223 */ /* 0x000fe20000010041 */
[----:B------:R-:W-:Y:S01]  /*11f40*/  LOP3.LUT R45, R110, 0xffff0000, RZ, 0xc0, !PT ;  /* 0xffff00006e2d7812 */ /* 0x000fe200078ec0ff */
[C---:B------:R-:W-:Y:S01]  /*11f50*/  FMUL.FTZ R44, R47.reuse, R48 ;  /* 0x000000302f2c7220 */ /* 0x040fe20000410000 */
[----:B------:R-:W-:Y:S01]  /*11f60*/  LOP3.LUT R41, R112, 0xffff0000, RZ, 0xc0, !PT ;  /* 0xffff000070297812 */ /* 0x000fe200078ec0ff */
[-C--:B------:R-:W-:Y:S01]  /*11f70*/  FMUL.FTZ R47, R47, R20.reuse ;  /* 0x000000142f2f7220 */ /* 0x080fe20000410000 */
[----:B------:R-:W-:Y:S01]  /*11f80*/  F2FP.BF16.F32.PACK_AB R40, R40, R49 ;  /* 0x000000312828723e */ /* 0x000fe200000010ff */
[C---:B------:R-:W-:Y:S01]  /*11f90*/  FMUL.FTZ R59, R54.reuse, R45 ;  /* 0x0000002d363b7220 */ /* 0x040fe20000410000 */
[C---:B------:R-:W-:Y:S01]  /*11fa0*/  FFMA.FTZ R20, R43.reuse, R20, -R44 ;  /* 0x000000142b147223 */ /* 0x040fe2000001082c */
[-C--:B------:R-:W-:Y:S01]  /*11fb0*/  FMUL.FTZ R58, R54, R41.reuse ;  /* 0x00000029363a7220 */ /* 0x080fe20000410000 */
[----:B------:R-:W-:Y:S01]  /*11fc0*/  FFMA.FTZ R48, R43, R48, R47 ;  /* 0x000000302b307223 */ /* 0x000fe2000001002f */
[----:B------:R-:W-:Y:S01]  /*11fd0*/  FFMA.FTZ R54, R46, R41, -R59 ;  /* 0x000000292e367223 */ /* 0x000fe2000001083b */
        /* <DEDUP_REMOVED lines=8> */
[----:B------:R-:W-:-:S05]  /*12060*/  F2FP.BF16.F32.PACK_AB R47, R47, R56 ;  /* 0x000000382f2f723e */ /* 0x000fca00000010ff */
[----:B------:R3:W-:Y:S02]  /*12070*/  STS.128 [R3+0x10400], R44 ;  /* 0x0104002c03007388 */ /* 0x0007e40000000c00 */
.L_x_1709:
[----:B------:R-:W-:Y:S05]  /*12080*/  BSYNC B1 ;  /* 0x0000000000017941 */ /* 0x000fea0003800000 */
.L_x_1708:
[----:B---3--:R-:W-:Y:S01]  /*12090*/  VIADD R3, R23, 0x40 ;  /* 0x0000004017037836 */ /* 0x008fe20000000000 */
[----:B------:R-:W-:Y:S04]  /*120a0*/  BSSY B1, `(.L_x_1712) ;  /* 0x00000e8000017945 */ /* 0x000fe80003800000 */
[----:B------:R-:W-:-:S13]  /*120b0*/  ISETP.GE.AND P0, PT, R3, R0, PT ;  /* 0x000000000300720c */ /* 0x000fda0003f06270 */
[----:B------:R-:W-:Y:S05]  /*120c0*/  @P0 BRA `(.L_x_1713) ;  /* 0x0000000c00940947 */ /* 0x000fea0003800000 */
[----:B-12---:R-:W1:Y:S01]  /*120d0*/  LDC R20, c[0x0][0x3f4] ;  /* 0x0000fd00ff147b82 */ /* 0x006e620000000800 */
[----:B------:R-:W-:Y:S01]  /*120e0*/  BSSY B2, `(.L_x_1714) ;  /* 0x0000073000027945 */ /* 0x000fe20003800000 */
[-C--:B-1----:R-:W-:Y:S02]  /*120f0*/  ISETP.GE.AND P0, PT, R18, R20.reuse, PT ;  /* 0x000000141200720c */ /* 0x082fe40003f06270 */
[----:B------:R-:W-:-:S11]  /*12100*/  ISETP.GE.AND P1, PT, R221, R20, PT ;  /* 0x00000014dd00720c */ /* 0x000fd60003f26270 */
[----:B------:R-:W-:Y:S05]  /*12110*/  @P0 BRA `(.L_x_1715) ;  /* 0x0000000400bc0947 */ /* 0x000fea0003800000 */
[----:B------:R-:W2:Y:S04]  /*12120*/  LDL R40, [R1+0x44] ;  /* 0x0000440001287983 */ /* 0x000ea80000100800 */
[----:B------:R-:W3:Y:S01]  /*12130*/  LDL R62, [R1+0x8c] ;  /* 0x00008c00013e7983 */ /* 0x000ee20000100800 */
[----:B------:R-:W-:Y:S01]  /*12140*/  IMAD.SHL.U32 R41, R3, 0x40, RZ ;  /* 0x0000004003297824 */ /* 0x000fe200078e00ff */
[----:B------:R-:W-:Y:S02]  /*12150*/  SHF.R.S32.HI R44, RZ, 0x1f, R3 ;  /* 0x0000001fff2c7819 */ /* 0x000fe40000011403 */
[----:B------:R-:W-:Y:S02]  /*12160*/  SHF.R.U64 R50, R28, 0x10, R29 ;  /* 0x000000101c327819 */ /* 0x000fe4000000121d */
[----:B------:R-:W-:-:S02]  /*12170*/  LOP3.LUT R42, R41, 0x1c0, RZ, 0xc0, !PT ;  /* 0x000001c0292a7812 */ /* 0x000fc400078ec0ff */
[----:B------:R-:W-:Y:S02]  /*12180*/  LEA.HI R44, R44, R3, RZ, 0x3 ;  /* 0x000000032c2c7211 */ /* 0x000fe400078f18ff */
[----:B------:R-:W-:Y:S02]  /*12190*/  SHF.R.U32.HI R28, RZ, 0x10, R29 ;  /* 0x00000010ff1c7819 */ /* 0x000fe4000001161d */
[--C-:B------:R-:W-:Y:S01]  /*121a0*/  SHF.R.U64 R51, R30, 0x10, R31.reuse ;  /* 0x000000101e337819 */ /* 0x100fe2000000121f */
[----:B------:R-:W-:Y:S01]  /*121b0*/  IMAD.SHL.U32 R44, R44, 0x40, RZ ;  /* 0x000000402c2c7824 */ /* 0x000fe200078e00ff */
[----:B------:R-:W-:Y:S02]  /*121c0*/  SHF.R.U32.HI R29, RZ, 0x10, R31 ;  /* 0x00000010ff1d7819 */ /* 0x000fe4000001161f */
[----:B------:R-:W-:Y:S02]  /*121d0*/  SHF.R.U64 R54, R36, 0x10, R37 ;  /* 0x0000001024367819 */ /* 0x000fe40000001225 */
[----:B------:R-:W-:-:S02]  /*121e0*/  LOP3.LUT R44, R44, 0xfffffe00, RZ, 0xc0, !PT ;  /* 0xfffffe002c2c7812 */ /* 0x000fc400078ec0ff */
[----:B------:R-:W-:Y:S02]  /*121f0*/  SHF.R.U64 R31, R38, 0x10, R39 ;  /* 0x00000010261f7819 */ /* 0x000fe40000001227 */
[----:B------:R-:W-:Y:S02]  /*12200*/  SHF.R.U32.HI R36, RZ, 0x10, R37 ;  /* 0x00000010ff247819 */ /* 0x000fe40000011625 */
[----:B------:R-:W-:Y:S02]  /*12210*/  SHF.R.U32.HI R39, RZ, 0x10, R39 ;  /* 0x00000010ff277819 */ /* 0x000fe40000011627 */
[----:B------:R-:W-:Y:S02]  /*12220*/  PRMT R54, R103, 0x5410, R54 ;  /* 0x0000541067367816 */ /* 0x000fe40000000036 */
[----:B------:R-:W-:Y:S02]  /*12230*/  PRMT R49, R105, 0x5410, R50 ;  /* 0x0000541069317816 */ /* 0x000fe40000000032 */
[----:B------:R-:W-:Y:S01]  /*12240*/  PRMT R31, R104, 0x5410, R31 ;  /* 0x00005410681f7816 */ /* 0x000fe2000000001f */
[----:B------:R-:W-:Y:S01]  /*12250*/  IMAD.U32 R55, R54, 0x10000, RZ ;  /* 0x0001000036377824 */ /* 0x000fe200078e00ff */
[----:B------:R-:W-:-:S02]  /*12260*/  PRMT R103, R103, 0x5432, R36 ;  /* 0x0000543267677816 */ /* 0x000fc40000000024 */
[----:B------:R-:W-:Y:S02]  /*12270*/  PRMT R104, R104, 0x5432, R39 ;  /* 0x0000543268687816 */ /* 0x000fe40000000027 */
[----:B------:R-:W-:Y:S01]  /*12280*/  PRMT R105, R105, 0x5432, R28 ;  /* 0x0000543269697816 */ /* 0x000fe2000000001c */
[C---:B------:R-:W-:Y:S01]  /*12290*/  IMAD.U32 R56, R103.reuse, 0x10000, RZ ;  /* 0x0001000067387824 */ /* 0x040fe200078e00ff */
[----:B------:R-:W-:Y:S01]  /*122a0*/  PRMT R28, R106, 0x5410, R51 ;  /* 0x000054106a1c7816 */ /* 0x000fe20000000033 */
[----:B------:R-:W-:Y:S01]  /*122b0*/  IMAD.U32 R57, R104, 0x10000, RZ ;  /* 0x0001000068397824 */ /* 0x000fe200078e00ff */
[----:B------:R-:W-:Y:S02]  /*122c0*/  PRMT R106, R106, 0x5432, R29 ;  /* 0x000054326a6a7816 */ /* 0x000fe4000000001d */
[----:B------:R-:W-:Y:S02]  /*122d0*/  LOP3.LUT R103, R103, 0xffff0000, RZ, 0xc0, !PT ;  /* 0xffff000067677812 */ /* 0x000fe400078ec0ff */
[----:B--2---:R-:W-:-:S04]  /*122e0*/  LEA.HI R40, R20, R40, RZ, 0x1d ;  /* 0x0000002814287211 */ /* 0x004fc800078fe8ff */
[----:B------:R-:W-:Y:S01]  /*122f0*/  SHF.R.S32.HI R43, RZ, 0x1f, R40 ;  /* 0x0000001fff2b7819 */ /* 0x000fe20000011428 */
[----:B------:R-:W-:-:S03]  /*12300*/  IMAD.SHL.U32 R41, R40, 0x8, RZ ;  /* 0x0000000828297824 */ /* 0x000fc600078e00ff */
[----:B------:R-:W-:Y:S02]  /*12310*/  LEA.HI R43, R43, R40, RZ, 0x3 ;  /* 0x000000282b2b7211 */ /* 0x000fe400078f18ff */
[----:B------:R-:W-:Y:S02]  /*12320*/  LOP3.LUT R40, R42, 0x38, R41, 0xf8, !PT ;  /* 0x000000382a287812 */ /* 0x000fe400078ef829 */
[----:B------:R-:W-:Y:S01]  /*12330*/  SHF.R.U32.HI R41, RZ, 0x3, R42 ;  /* 0x00000003ff297819 */ /* 0x000fe2000001162a */
[----:B------:R-:W-:-:S03]  /*12340*/  IMAD.SHL.U32 R43, R43, 0x400, RZ ;  /* 0x000004002b2b7824 */ /* 0x000fc600078e00ff */
[----:B------:R-:W-:Y:S02]  /*12350*/  LOP3.LUT R40, R40, R41, RZ, 0x3c, !PT ;  /* 0x0000002928287212 */ /* 0x000fe400078e3cff */
[----:B------:R-:W-:-:S04]  /*12360*/  LOP3.LUT R43, R43, 0x7fffe000, RZ, 0xc0, !PT ;  /* 0x7fffe0002b2b7812 */ /* 0x000fc800078ec0ff */
[----:B------:R-:W-:Y:S02]  /*12370*/  IADD3 R45, R40, R43, R44 ;  /* 0x0000002b282d7210 */ /* 0x000fe40007ffe02c */
[----:B---3--:R-:W1:Y:S03]  /*12380*/  LDS.128 R40, [R62] ;  /* 0x000000003e287984 */ /* 0x008e660000000c00 */
[----:B------:R-:W-:-:S05]  /*12390*/  IMAD R48, R45, 0x2, R16 ;  /* 0x000000022d307824 */ /* 0x000fca00078e0210 */
[----:B------:R-:W2:Y:S01]  /*123a0*/  LDS.128 R44, [R48+0x10400] ;  /* 0x01040000302c7984 */ /* 0x000ea20000000c00 */
        /* <DEDUP_REMOVED lines=9> */
[C---:B------:R-:W-:Y:S01]  /*12440*/  LOP3.LUT R53, R45.reuse, 0xffff0000, RZ, 0xc0, !PT ;  /* 0xffff00002d357812 */ /* 0x040fe200078ec0ff */
[----:B------:R-:W-:Y:S01]  /*12450*/  IMAD.U32 R41, R45, 0x10000, RZ ;  /* 0x000100002d297824 */ /* 0x000fe200078e00ff */
[----:B------:R-:W-:Y:S01]  /*12460*/  LOP3.LUT R52, R44, 0xffff0000, RZ, 0xc0, !PT ;  /* 0xffff00002c347812 */ /* 0x000fe200078ec0ff */
[----:B------:R-:W-:-:S02]  /*12470*/  IMAD.U32 R45, R49, 0x10000, RZ ;  /* 0x00010000312d7824 */ /* 0x000fc400078e00ff */
[----:B------:R-:W-:Y:S01]  /*12480*/  FMUL.FTZ R58, R38, R55 ;  /* 0x00000037263a7220 */ /* 0x000fe20000410000 */
[C---:B------:R-:W-:Y:S01]  /*12490*/  IMAD.U32 R43, R46.reuse, 0x10000, RZ ;  /* 0x000100002e2b7824 */ /* 0x040fe200078e00ff */
[----:B------:R-:W-:Y:S01]  /*124a0*/  LOP3.LUT R37, R46, 0xffff0000, RZ, 0xc0, !PT ;  /* 0xffff00002e257812 */ /* 0x000fe200078ec0ff */
[-C--:B------:R-:W-:Y:S01]  /*124b0*/  FMUL.FTZ R60, R38, R45.reuse ;  /* 0x0000002d263c7220 */ /* 0x080fe20000410000 */
[C---:B------:R-:W-:Y:S01]  /*124c0*/  IMAD.U32 R44, R47.reuse, 0x10000, RZ ;  /* 0x000100002f2c7824 */ /* 0x040fe200078e00ff */
[----:B------:R-:W-:Y:S01]  /*124d0*/  LOP3.LUT R46, R47, 0xffff0000, RZ, 0xc0, !PT ;  /* 0xffff00002f2e7812 */ /* 0x000fe200078ec0ff */
[----:B------:R-:W-:Y:S02]  /*124e0*/  IMAD.U32 R47, R106, 0x10000, RZ ;  /* 0x000100006a2f7824 */ /* 0x000fe400078e00ff */
[C---:B------:R-:W-:Y:S01]  /*124f0*/  FFMA.FTZ R38, R39.reuse, R45, -R58 ;  /* 0x0000002d27267223 */ /* 0x040fe2000001083a */
[----:B------:R-:W-:Y:S01]  /*12500*/  FFMA.FTZ R39, R39, R55, R60 ;  /* 0x0000003727277223 */ /* 0x000fe2000001003c */
[----:B------:R-:W-:Y:S01]  /*12510*/  FMUL.FTZ R58, R44, R57 ;  /* 0x000000392c3a7220 */ /* 0x000fe20000410000 */
[----:B------:R-:W-:Y:S01]  /*12520*/  LOP3.LUT R55, R54, 0xffff0000, RZ, 0xc0, !PT ;  /* 0xffff000036377812 */ /* 0x000fe200078ec0ff */
[----:B------:R-:W-:Y:S01]  /*12530*/  FMUL.FTZ R54, R44, R47 ;  /* 0x0000002f2c367220 */ /* 0x000fe20000410000 */
[----:B------:R-:W-:-:S02]  /*12540*/  IMAD.U32 R45, R105, 0x10000, RZ ;  /* 0x00010000692d7824 */ /* 0x000fc400078e00ff */
[----:B------:R-:W-:Y:S01]  /*12550*/  FFMA.FTZ R44, R51, R47, -R58 ;  /* 0x0000002f332c7223 */ /* 0x000fe2000001083a */
[-C--:B------:R-:W-:Y:S01]  /*12560*/  FMUL.FTZ R59, R41, R56.reuse ;  /* 0x00000038293b7220 */ /* 0x080fe20000410000 */
[----:B------:R-:W-:Y:S01]  /*12570*/  LOP3.LUT R49, R49, 0xffff0000, RZ, 0xc0, !PT ;  /* 0xffff000031317812 */ /* 0x000fe200078ec0ff */
[----:B------:R-:W-:Y:S01]  /*12580*/  FFMA.FTZ R47, R51, R57, R54 ;  /* 0x00000039332f7223 */ /* 0x000fe20000010036 */
[----:B------:R-:W-:Y:S01]  /*12590*/  FMUL.FTZ R61, R41, R45 ;  /* 0x0000002d293d7220 */ /* 0x000fe20000410000 */
[----:B------:R-:W-:Y:S01]  /*125a0*/  FMUL.FTZ R51, R52, R55 ;  /* 0x0000003734337220 */ /* 0x000fe20000410000 */
[C---:B------:R-:W-:Y:S01]  /*125b0*/  FFMA.FTZ R41, R50.reuse, R45, -R59 ;  /* 0x0000002d32297223 */ /* 0x040fe2000001083b */
[----:B------:R-:W-:Y:S01]  /*125c0*/  LOP3.LUT R105, R105, 0xffff0000, RZ, 0xc0, !PT ;  /* 0xffff000069697812 */ /* 0x000fe200078ec0ff */
[----:B------:R-:W-:Y:S01]  /*125d0*/  FFMA.FTZ R45, R50, R56, R61 ;  /* 0x00000038322d7223 */ /* 0x000fe2000001003d */
[-C--:B------:R-:W-:Y:S01]  /*125e0*/  FMUL.FTZ R57, R52, R49.reuse ;  /* 0x0000003134397220 */ /* 0x080fe20000410000 */
[----:B------:R-:W-:Y:S01]  /*125f0*/  FFMA.FTZ R51, R36, R49, -R51 ;  /* 0x0000003124337223 */ /* 0x000fe20000010833 */
[----:B------:R-:W-:-:S02]  /*12600*/  IMAD.U32 R50, R31, 0x10000, RZ ;  /* 0x000100001f327824 */ /* 0x000fc400078e00ff */
[C---:B------:R-:W-:Y:S01]  /*12610*/  FMUL.FTZ R59, R53.reuse, R103 ;  /* 0x00000067353b7220 */ /* 0x040fe20000410000 */
[----:B------:R-:W-:Y:S02]  /*12620*/  IMAD.U32 R49, R28, 0x10000, RZ ;  /* 0x000100001c317824 */ /* 0x000fe400078e00ff */
[----:B------:R-:W-:Y:S01]  /*12630*/  FMUL.FTZ R56, R53, R105 ;  /* 0x0000006935387220 */ /* 0x000fe20000410000 */
[----:B------:R-:W-:Y:S01]  /*12640*/  FFMA.FTZ R52, R36, R55, R57 ;  /* 0x0000003724347223 */ /* 0x000fe20000010039 */
[CC--:B------:R-:W-:Y:S01]  /*12650*/  FMUL.FTZ R53, R43.reuse, R50.reuse ;  /* 0x000000322b357220 */ /* 0x0c0fe20000410000 */
[----:B------:R-:W-:Y:S01]  /*12660*/  FMUL.FTZ R55, R43, R49 ;  /* 0x000000312b377220 */ /* 0x000fe20000410000 */
[----:B------:R-:W-:Y:S01]  /*12670*/  LOP3.LUT R36, R31, 0xffff0000, RZ, 0xc0, !PT ;  /* 0xffff00001f247812 */ /* 0x000fe200078ec0ff */
[----:B------:R-:W-:Y:S01]  /*12680*/  FFMA.FTZ R54, R40, R105, -R59 ;  /* 0x0000006928367223 */ /* 0x000fe2000001083b */
[----:B------:R-:W-:Y:S01]  /*12690*/  LOP3.LUT R43, R104, 0xffff0000, RZ, 0xc0, !PT ;  /* 0xffff0000682b7812 */ /* 0x000fe200078ec0ff */
[----:B------:R-:W-:Y:S01]  /*126a0*/  FFMA.FTZ R53, R30, R49, -R53 ;  /* 0x000000311e357223 */ /* 0x000fe20000010835 */
[----:B------:R-:W-:Y:S01]  /*126b0*/  LOP3.LUT R28, R28, 0xffff0000, RZ, 0xc0, !PT ;  /* 0xffff00001c1c7812 */ /* 0x000fe200078ec0ff */
[----:B------:R-:W-:Y:S01]  /*126c0*/  FFMA.FTZ R55, R30, R50, R55 ;  /* 0x000000321e377223 */ /* 0x000fe20000010037 */
[----:B------:R-:W-:Y:S01]  /*126d0*/  LOP3.LUT R31, R106, 0xffff0000, RZ, 0xc0, !PT ;  /* 0xffff00006a1f7812 */ /* 0x000fe200078ec0ff */
[C---:B------:R-:W-:Y:S01]  /*126e0*/  FMUL.FTZ R30, R37.reuse, R36 ;  /* 0x00000024251e7220 */ /* 0x040fe20000410000 */
[----:B------:R-:W-:Y:S01]  /*126f0*/  FMUL.FTZ R49, R46, R43 ;  /* 0x0000002b2e317220 */ /* 0x000fe20000410000 */
[-C--:B------:R-:W-:Y:S01]  /*12700*/  FMUL.FTZ R37, R37, R28.reuse ;  /* 0x0000001c25257220 */ /* 0x080fe20000410000 */
[----:B------:R-:W-:Y:S01]  /*12710*/  FFMA.FTZ R56, R40, R103, R56 ;  /* 0x0000006728387223 */ /* 0x000fe20000010038 */
        /* <DEDUP_REMOVED lines=15> */
.L_x_1715:
[----:B------:R-:W-:Y:S05]  /*12810*/  BSYNC B2 ;  /* 0x0000000000027941 */ /* 0x000fea0003800000 */
.L_x_1714:
[----:B------:R-:W-:Y:S05]  /*12820*/  @P1 BRA `(.L_x_1713) ;  /* 0x0000000400bc1947 */ /* 0x000fea0003800000 */
[----:B-1----:R-:W2:Y:S04]  /*12830*/  LDL R29, [R1+0x48] ;  /* 0x00004800011d7983 */ /* 0x002ea80000100800 */
[----:B------:R-:W3:Y:S01]  /*12840*/  LDL R50, [R1+0x88] ;  /* 0x0000880001327983 */ /* 0x000ee20000100800 */
[----:B------:R-:W-:Y:S01]  /*12850*/  IMAD.SHL.U32 R28, R3, 0x40, RZ ;  /* 0x00000040031c7824 */ /* 0x000fe200078e00ff */
[----:B------:R-:W-:Y:S02]  /*12860*/  SHF.R.S32.HI R30, RZ, 0x1f, R3 ;  /* 0x0000001fff1e7819 */ /* 0x000fe40000011403 */
[----:B------:R-:W-:Y:S02]  /*12870*/  SHF.R.U64 R40, R24, 0x10, R25 ;  /* 0x0000001018287819 */ /* 0x000fe40000001219 */
[----:B------:R-:W-:-:S02]  /*12880*/  LOP3.LUT R31, R28, 0x1c0, RZ, 0xc0, !PT ;  /* 0x000001c01c1f7812 */ /* 0x000fc400078ec0ff */
[----:B------:R-:W-:Y:S02]  /*12890*/  LEA.HI R30, R30, R3, RZ, 0x3 ;  /* 0x000000031e1e7211 */ /* 0x000fe400078f18ff */
[----:B------:R-:W-:Y:S02]  /*128a0*/  SHF.R.U64 R43, R26, 0x10, R27 ;  /* 0x000000101a2b7819 */ /* 0x000fe4000000121b */
[----:B------:R-:W-:Y:S01]  /*128b0*/  SHF.R.U64 R24, R32, 0x10, R33 ;  /* 0x0000001020187819 */ /* 0x000fe20000001221 */
[----:B------:R-:W-:Y:S01]  /*128c0*/  IMAD.SHL.U32 R30, R30, 0x40, RZ ;  /* 0x000000401e1e7824 */ /* 0x000fe200078e00ff */
[----:B------:R-:W-:Y:S02]  /*128d0*/  PRMT R41, R89, 0x5410, R40 ;  /* 0x0000541059297816 */ /* 0x000fe40000000028 */
[----:B------:R-:W-:Y:S02]  /*128e0*/  SHF.R.U32.HI R27, RZ, 0x10, R27 ;  /* 0x00000010ff1b7819 */ /* 0x000fe4000001161b */
[----:B------:R-:W-:Y:S01]  /*128f0*/  LOP3.LUT R30, R30, 0xfffffe00, RZ, 0xc0, !PT ;  /* 0xfffffe001e1e7812 */ /* 0x000fe200078ec0ff */
[----:B------:R-:W-:Y:S01]  /*12900*/  IMAD.U32 R42, R41, 0x10000, RZ ;  /* 0x00010000292a7824 */ /* 0x000fe200078e00ff */
[----:B------:R-:W-:-:S02]  /*12910*/  SHF.R.U32.HI R32, RZ, 0x10, R33 ;  /* 0x00000010ff207819 */ /* 0x000fc40000011621 */
        /* <DEDUP_REMOVED lines=10> */
[----:B---3--:R-:W1:Y:S01]  /*129c0*/  LDS.128 R28, [R50] ;  /* 0x00000000321c7984 */ /* 0x008e620000000c00 */
[----:B------:R-:W-:Y:S02]  /*129d0*/  SHF.R.U32.HI R20, RZ, 0x10, R25 ;  /* 0x00000010ff147819 */ /* 0x000fe40000011619 */
[----:B------:R-:W-:Y:S01]  /*129e0*/  IMAD R3, R3, 0x2, R16 ;  /* 0x0000000203037824 */ /* 0x000fe200078e0210 */
[----:B------:R-:W-:Y:S02]  /*129f0*/  SHF.R.U64 R25, R34, 0x10, R35 ;  /* 0x0000001022197819 */ /* 0x000fe40000001223 */
[----:B------:R-:W-:Y:S02]  /*12a00*/  PRMT R89, R89, 0x5432, R20 ;  /* 0x0000543259597816 */ /* 0x000fe40000000014 */
[----:B------:R-:W2:Y:S01]  /*12a10*/  LDS.128 R36, [R3+0x10400] ;  /* 0x0104000003247984 */ /* 0x000ea20000000c00 */
[----:B------:R-:W-:-:S02]  /*12a20*/  PRMT R20, R90, 0x5410, R43 ;  /* 0x000054105a147816 */ /* 0x000fc4000000002b */
[----:B------:R-:W-:Y:S02]  /*12a30*/  PRMT R43, R87, 0x5410, R24 ;  /* 0x00005410572b7816 */ /* 0x000fe40000000018 */
[----:B------:R-:W-:Y:S02]  /*12a40*/  PRMT R46, R88, 0x5410, R25 ;  /* 0x00005410582e7816 */ /* 0x000fe40000000019 */
[----:B------:R-:W-:Y:S01]  /*12a50*/  SHF.R.U32.HI R35, RZ, 0x10, R35 ;  /* 0x00000010ff237819 */ /* 0x000fe20000011623 */
[----:B------:R-:W-:Y:S01]  /*12a60*/  IMAD.U32 R44, R43, 0x10000, RZ ;  /* 0x000100002b2c7824 */ /* 0x000fe200078e00ff */
[----:B------:R-:W-:Y:S02]  /*12a70*/  PRMT R90, R90, 0x5432, R27 ;  /* 0x000054325a5a7816 */ /* 0x000fe4000000001b */
[----:B------:R-:W-:Y:S02]  /*12a80*/  PRMT R87, R87, 0x5432, R32 ;  /* 0x0000543257577816 */ /* 0x000fe40000000020 */
[----:B------:R-:W-:-:S03]  /*12a90*/  PRMT R88, R88, 0x5432, R35 ;  /* 0x0000543258587816 */ /* 0x000fc60000000023 */
        /* <DEDUP_REMOVED lines=22> */
[C---:B------:R-:W-:Y:S01]  /*12c00*/  FFMA.FTZ R42, R24.reuse, R42, -R47 ;  /* 0x0000002a182a7223 */ /* 0x040fe2000001082f */
[----:B------:R-:W-:Y:S01]  /*12c10*/  FFMA.FTZ R44, R24, R44, R39 ;  /* 0x0000002c182c7223 */ /* 0x000fe20000010027 */
[----:B------:R-:W-:Y:S02]  /*12c20*/  IMAD.U32 R47, R88, 0x10000, RZ ;  /* 0x00010000582f7824 */ /* 0x000fe400078e00ff */
[-C--:B------:R-:W-:Y:S01]  /*12c30*/  FMUL.FTZ R51, R34, R31.reuse ;  /* 0x0000001f22337220 */ /* 0x080fe20000410000 */
[----:B------:R-:W-:Y:S01]  /*12c40*/  IMAD.U32 R39, R90, 0x10000, RZ ;  /* 0x000100005a277824 */ /* 0x000fe200078e00ff */
[----:B------:R-:W-:Y:S01]  /*12c50*/  LOP3.LUT R34, R43, 0xffff0000, RZ, 0xc0, !PT ;  /* 0xffff00002b227812 */ /* 0x000fe200078ec0ff */
[----:B------:R-:W-:Y:S01]  /*12c60*/  FFMA.FTZ R49, R26, R31, -R49 ;  /* 0x0000001f1a317223 */ /* 0x000fe20000010831 */
[C---:B------:R-:W-:Y:S01]  /*12c70*/  FMUL.FTZ R31, R40.reuse, R47 ;  /* 0x0000002f281f7220 */ /* 0x040fe20000410000 */
[----:B------:R-:W-:Y:S01]  /*12c80*/  FMUL.FTZ R48, R40, R39 ;  /* 0x0000002728307220 */ /* 0x000fe20000410000 */
[----:B------:R-:W-:Y:S01]  /*12c90*/  LOP3.LUT R24, R41, 0xffff0000, RZ, 0xc0, !PT ;  /* 0xffff000029187812 */ /* 0x000fe200078ec0ff */
[----:B------:R-:W-:Y:S01]  /*12ca0*/  FFMA.FTZ R51, R26, R45, R51 ;  /* 0x0000002d1a337223 */ /* 0x000fe20000010033 */
[----:B------:R-:W-:Y:S01]  /*12cb0*/  FMUL.FTZ R26, R33, R34 ;  /* 0x00000022211a7220 */ /* 0x000fe20000410000 */
[C---:B------:R-:W-:Y:S01]  /*12cc0*/  FFMA.FTZ R40, R32.reuse, R39, -R31 ;  /* 0x0000002720287223 */ /* 0x040fe2000001081f */
[----:B------:R-:W-:Y:S01]  /*12cd0*/  FFMA.FTZ R48, R32, R47, R48 ;  /* 0x0000002f20307223 */ /* 0x000fe20000010030 */
[----:B------:R-:W-:Y:S01]  /*12ce0*/  LOP3.LUT R89, R89, 0xffff0000, RZ, 0xc0, !PT ;  /* 0xffff000059597812 */ /* 0x000fe200078ec0ff */
[-C--:B------:R-:W-:Y:S01]  /*12cf0*/  FMUL.FTZ R32, R33, R24.reuse ;  /* 0x0000001821207220 */ /* 0x080fe20000410000 */
[----:B------:R-:W-:Y:S01]  /*12d00*/  FFMA.FTZ R33, R25, R24, -R26 ;  /* 0x0000001819217223 */ /* 0x000fe2000001081a */
[----:B------:R-:W-:-:S02]  /*12d10*/  IMAD.U32 R26, R46, 0x10000, RZ ;  /* 0x000100002e1a7824 */ /* 0x000fc400078e00ff */
[C---:B------:R-:W-:Y:S01]  /*12d20*/  FMUL.FTZ R31, R36.reuse, R87 ;  /* 0x00000057241f7220 */ /* 0x040fe20000410000 */
[-C--:B------:R-:W-:Y:S01]  /*12d30*/  FMUL.FTZ R36, R36, R89.reuse ;  /* 0x0000005924247220 */ /* 0x080fe20000410000 */
[----:B------:R-:W-:Y:S01]  /*12d40*/  FFMA.FTZ R39, R25, R34, R32 ;  /* 0x0000002219277223 */ /* 0x000fe20000010020 */
[----:B------:R-:W-:Y:S02]  /*12d50*/  IMAD.U32 R24, R20, 0x10000, RZ ;  /* 0x0001000014187824 */ /* 0x000fe400078e00ff */
[C---:B------:R-:W-:Y:S01]  /*12d60*/  FMUL.FTZ R34, R35.reuse, R26 ;  /* 0x0000001a23227220 */ /* 0x040fe20000410000 */
[----:B------:R-:W-:Y:S01]  /*12d70*/  LOP3.LUT R46, R46, 0xffff0000, RZ, 0xc0, !PT ;  /* 0xffff00002e2e7812 */ /* 0x000fe200078ec0ff */
[----:B------:R-:W-:Y:S01]  /*12d80*/  FFMA.FTZ R32, R28, R89, -R31 ;  /* 0x000000591c207223 */ /* 0x000fe2000001081f */
[----:B------:R-:W-:Y:S01]  /*12d90*/  LOP3.LUT R20, R20, 0xffff0000, RZ, 0xc0, !PT ;  /* 0xffff000014147812 */ /* 0x000fe200078ec0ff */
[----:B------:R-:W-:Y:S01]  /*12da0*/  FFMA.FTZ R36, R28, R87, R36 ;  /* 0x000000571c247223 */ /* 0x000fe20000010024 */
[----:B------:R-:W-:Y:S01]  /*12db0*/  LOP3.LUT R31, R88, 0xffff0000, RZ, 0xc0, !PT ;  /* 0xffff0000581f7812 */ /* 0x000fe200078ec0ff */
[-C--:B------:R-:W-:Y:S01]  /*12dc0*/  FMUL.FTZ R28, R35, R24.reuse ;  /* 0x00000018231c7220 */ /* 0x080fe20000410000 */
[----:B------:R-:W-:Y:S01]  /*12dd0*/  LOP3.LUT R25, R90, 0xffff0000, RZ, 0xc0, !PT ;  /* 0xffff00005a197812 */ /* 0x000fe200078ec0ff */
[----:B------:R-:W-:Y:S01]  /*12de0*/  FFMA.FTZ R34, R27, R24, -R34 ;  /* 0x000000181b227223 */ /* 0x000fe20000010822 */
[C---:B------:R-:W-:Y:S01]  /*12df0*/  FMUL.FTZ R24, R37.reuse, R46 ;  /* 0x0000002e25187220 */ /* 0x040fe20000410000 */
[----:B------:R-:W-:Y:S01]  /*12e00*/  FMUL.FTZ R37, R37, R20 ;  /* 0x0000001425257220 */ /* 0x000fe20000410000 */
[C---:B------:R-:W-:Y:S01]  /*12e10*/  FMUL.FTZ R41, R38.reuse, R31 ;  /* 0x0000001f26297220 */ /* 0x040fe20000410000 */
[-C--:B------:R-:W-:Y:S01]  /*12e20*/  FMUL.FTZ R38, R38, R25.reuse ;  /* 0x0000001926267220 */ /* 0x080fe20000410000 */
[----:B------:R-:W-:Y:S01]  /*12e30*/  FFMA.FTZ R27, R27, R26, R28 ;  /* 0x0000001a1b1b7223 */ /* 0x000fe2000001001c */
[C---:B------:R-:W-:Y:S01]  /*12e40*/  FFMA.FTZ R46, R29.reuse, R46, R37 ;  /* 0x0000002e1d2e7223 */ /* 0x040fe20000010025 */
[----:B------:R-:W-:Y:S01]  /*12e50*/  FFMA.FTZ R35, R29, R20, -R24 ;  /* 0x000000141d237223 */ /* 0x000fe20000010818 */
[C---:B------:R-:W-:Y:S01]  /*12e60*/  FFMA.FTZ R41, R30.reuse, R25, -R41 ;  /* 0x000000191e297223 */ /* 0x040fe20000010829 */
        /* <DEDUP_REMOVED lines=11> */
.L_x_1713:
[----:B------:R-:W-:Y:S05]  /*12f20*/  BSYNC B1 ;  /* 0x0000000000017941 */ /* 0x000fea0003800000 */
.L_x_1712:
[----:B---3--:R-:W-:-:S05]  /*12f30*/  VIADD R3, R23, 0x60 ;  /* 0x0000006017037836 */ /* 0x008fca0000000000 */
[----:B------:R-:W-:-:S13]  /*12f40*/  ISETP.GE.AND P0, PT, R3, R0, PT ;  /* 0x000000000300720c */ /* 0x000fda0003f06270 */
[----:B------:R-:W-:Y:S05]  /*12f50*/  @P0 BRA `(.L_x_1683) ;  /* 0x0000000c00940947 */ /* 0x000fea0003800000 */
[----:B------:R-:W3:Y:S01]  /*12f60*/  LDC R0, c[0x0][0x3f4] ;  /* 0x0000fd00ff007b82 */ /* 0x000ee20000000800 */
[----:B------:R-:W-:Y:S01]  /*12f70*/  BSSY B1, `(.L_x_1716) ;  /* 0x0000073000017945 */ /* 0x000fe20003800000 */
[-C--:B---3--:R-:W-:Y:S02]  /*12f80*/  ISETP.GE.AND P0, PT, R18, R0.reuse, PT ;  /* 0x000000001200720c */ /* 0x088fe40003f06270 */
[----:B------:R-:W-:-:S11]  /*12f90*/  ISETP.GE.AND P1, PT, R221, R0, PT ;  /* 0x00000000dd00720c */ /* 0x000fd60003f26270 */
[----:B------:R-:W-:Y:S05]  /*12fa0*/  @P0 BRA `(.L_x_1717) ;  /* 0x0000000400bc0947 */ /* 0x000fea0003800000 */
[----:B-12---:R-:W2:Y:S04]  /*12fb0*/  LDL R20, [R1+0x44] ;  /* 0x0000440001147983 */ /* 0x006ea80000100800 */
[----:B------:R-:W3:Y:S01]  /*12fc0*/  LDL R42, [R1+0x84] ;  /* 0x00008400012a7983 */ /* 0x000ee20000100800 */
[----:B------:R-:W-:Y:S01]  /*12fd0*/  IMAD.SHL.U32 R24, R3, 0x40, RZ ;  /* 0x0000004003187824 */ /* 0x000fe200078e00ff */
[----:B------:R-:W-:Y:S02]  /*12fe0*/  SHF.R.S32.HI R26, RZ, 0x1f, R3 ;  /* 0x0000001fff1a7819 */ /* 0x000fe40000011403 */
[----:B------:R-:W-:Y:S02]  /*12ff0*/  SHF.R.U64 R36, R4, 0x10, R5 ;  /* 0x0000001004247819 */ /* 0x000fe40000001205 */
[----:B------:R-:W-:-:S02]  /*13000*/  LOP3.LUT R27, R24, 0x1c0, RZ, 0xc0, !PT ;  /* 0x000001c0181b7812 */ /* 0x000fc400078ec0ff */
[----:B------:R-:W-:Y:S02]  /*13010*/  LEA.HI R26, R26, R3, RZ, 0x3 ;  /* 0x000000031a1a7211 */ /* 0x000fe400078f18ff */
[----:B------:R-:W-:Y:S02]  /*13020*/  SHF.R.U32.HI R4, RZ, 0x10, R5 ;  /* 0x00000010ff047819 */ /* 0x000fe40000011605 */
[----:B------:R-:W-:Y:S01]  /*13030*/  SHF.R.U64 R32, R12, 0x10, R13 ;  /* 0x000000100c207819 */ /* 0x000fe2000000120d */
[----:B------:R-:W-:Y:S01]  /*13040*/  IMAD.SHL.U32 R26, R26, 0x40, RZ ;  /* 0x000000401a1a7824 */ /* 0x000fe200078e00ff */
[----:B------:R-:W-:Y:S02]  /*13050*/  SHF.R.U64 R34, R14, 0x10, R15 ;  /* 0x000000100e227819 */ /* 0x000fe4000000120f */
[----:B------:R-:W-:Y:S02]  /*13060*/  SHF.R.U64 R5, R6, 0x10, R7 ;  /* 0x0000001006057819 */ /* 0x000fe40000001207 */
[----:B------:R-:W-:-:S02]  /*13070*/  LOP3.LUT R26, R26, 0xfffffe00, RZ, 0xc0, !PT ;  /* 0xfffffe001a1a7812 */ /* 0x000fc400078ec0ff */
[----:B------:R-:W-:Y:S02]  /*13080*/  SHF.R.U32.HI R12, RZ, 0x10, R13 ;  /* 0x00000010ff0c7819 */ /* 0x000fe4000001160d */
[----:B------:R-:W-:Y:S02]  /*13090*/  SHF.R.U32.HI R14, RZ, 0x10, R15 ;  /* 0x00000010ff0e7819 */ /* 0x000fe4000001160f */
[----:B------:R-:W-:Y:S02]  /*130a0*/  SHF.R.U32.HI R7, RZ, 0x10, R7 ;  /* 0x00000010ff077819 */ /* 0x000fe40000011607 */
[----:B------:R-:W-:Y:S02]  /*130b0*/  PRMT R36, R97, 0x5410, R36 ;  /* 0x0000541061247816 */ /* 0x000fe40000000024 */
[----:B------:R-:W-:Y:S02]  /*130c0*/  PRMT R33, R99, 0x5410, R32 ;  /* 0x0000541063217816 */ /* 0x000fe40000000020 */
[----:B------:R-:W-:Y:S01]  /*130d0*/  PRMT R34, R101, 0x5410, R34 ;  /* 0x0000541065227816 */ /* 0x000fe20000000022 */
[----:B------:R-:W-:Y:S01]  /*130e0*/  IMAD.U32 R37, R36, 0x10000, RZ ;  /* 0x0001000024257824 */ /* 0x000fe200078e00ff */
[----:B------:R-:W-:Y:S01]  /*130f0*/  PRMT R97, R97, 0x5432, R4 ;  /* 0x0000543261617816 */ /* 0x000fe20000000004 */
[----:B------:R-:W-:Y:S01]  /*13100*/  IMAD.U32 R35, R33, 0x10000, RZ ;  /* 0x0001000021237824 */ /* 0x000fe200078e00ff */
[----:B------:R-:W-:-:S02]  /*13110*/  PRMT R38, R98, 0x5410, R5 ;  /* 0x0000541062267816 */ /* 0x000fc40000000005 */
[----:B------:R-:W-:Y:S02]  /*13120*/  PRMT R99, R99, 0x5432, R12 ;  /* 0x0000543263637816 */ /* 0x000fe4000000000c */
[----:B------:R-:W-:Y:S02]  /*13130*/  PRMT R101, R101, 0x5432, R14 ;  /* 0x0000543265657816 */ /* 0x000fe4000000000e */
        /* <DEDUP_REMOVED lines=31> */
[----:B------:R-:W-:Y:S01]  /*13330*/  FMUL.FTZ R39, R14, R37 ;  /* 0x000000250e277220 */ /* 0x000fe20000410000 */
[----:B------:R-:W-:-:S02]  /*13340*/  IMAD.U32 R31, R97, 0x10000, RZ ;  /* 0x00010000611f7824 */ /* 0x000fc400078e00ff */
[-C--:B------:R-:W-:Y:S01]  /*13350*/  FMUL.FTZ R41, R14, R35.reuse ;  /* 0x000000230e297220 */ /* 0x080fe20000410000 */
[----:B------:R-:W-:Y:S02]  /*13360*/  IMAD.U32 R14, R99, 0x10000, RZ ;  /* 0x00010000630e7824 */ /* 0x000fe400078e00ff */
[----:B------:R-:W-:Y:S01]  /*13370*/  FFMA.FTZ R39, R4, R35, -R39 ;  /* 0x0000002304277223 */ /* 0x000fe20000010827 */
[C---:B------:R-:W-:Y:S01]  /*13380*/  FMUL.FTZ R43, R25.reuse, R31 ;  /* 0x0000001f192b7220 */ /* 0x040fe20000410000 */
[----:B------:R-:W-:Y:S02]  /*13390*/  IMAD.U32 R35, R98, 0x10000, RZ ;  /* 0x0001000062237824 */ /* 0x000fe400078e00ff */
[----:B------:R-:W-:Y:S01]  /*133a0*/  FFMA.FTZ R41, R4, R37, R41 ;  /* 0x0000002504297223 */ /* 0x000fe20000010029 */
[-C--:B------:R-:W-:Y:S01]  /*133b0*/  FMUL.FTZ R25, R25, R14.reuse ;  /* 0x0000000e19197220 */ /* 0x080fe20000410000 */
[----:B------:R-:W-:Y:S01]  /*133c0*/  FFMA.FTZ R43, R6, R14, -R43 ;  /* 0x0000000e062b7223 */ /* 0x000fe2000001082b */
[----:B------:R-:W-:-:S02]  /*133d0*/  IMAD.U32 R4, R101, 0x10000, RZ ;  /* 0x0001000065047824 */ /* 0x000fc400078e00ff */
[----:B------:R-:W-:Y:S01]  /*133e0*/  FMUL.FTZ R14, R32, R35 ;  /* 0x00000023200e7220 */ /* 0x000fe20000410000 */
[----:B------:R-:W-:Y:S01]  /*133f0*/  FFMA.FTZ R25, R6, R31, R25 ;  /* 0x0000001f06197223 */ /* 0x000fe20000010019 */
[----:B------:R-:W-:Y:S01]  /*13400*/  LOP3.LUT R99, R99, 0xffff0000, RZ, 0xc0, !PT ;  /* 0xffff000063637812 */ /* 0x000fe200078ec0ff */
[-C--:B------:R-:W-:Y:S01]  /*13410*/  FMUL.FTZ R32, R32, R4.reuse ;  /* 0x0000000420207220 */ /* 0x080fe20000410000 */
[----:B------:R-:W-:Y:S01]  /*13420*/  FFMA.FTZ R31, R13, R4, -R14 ;  /* 0x000000040d1f7223 */ /* 0x000fe2000001080e */
[----:B------:R-:W-:Y:S01]  /*13430*/  LOP3.LUT R4, R33, 0xffff0000, RZ, 0xc0, !PT ;  /* 0xffff000021047812 */ /* 0x000fe200078ec0ff */
[----:B------:R-:W-:Y:S01]  /*13440*/  FMUL.FTZ R6, R15, R36 ;  /* 0x000000240f067220 */ /* 0x000fe20000410000 */
[----:B------:R-:W-:Y:S01]  /*13450*/  LOP3.LUT R97, R97, 0xffff0000, RZ, 0xc0, !PT ;  /* 0xffff000061617812 */ /* 0x000fe200078ec0ff */
[----:B------:R-:W-:Y:S01]  /*13460*/  FFMA.FTZ R35, R13, R35, R32 ;  /* 0x000000230d237223 */ /* 0x000fe20000010020 */
[C---:B------:R-:W-:Y:S01]  /*13470*/  FMUL.FTZ R40, R28.reuse, R99 ;  /* 0x000000631c287220 */ /* 0x040fe20000410000 */
[-C--:B------:R-:W-:Y:S01]  /*13480*/  FMUL.FTZ R32, R15, R4.reuse ;  /* 0x000000040f207220 */ /* 0x080fe20000410000 */
[----:B------:R-:W-:Y:S01]  /*13490*/  FFMA.FTZ R14, R5, R4, -R6 ;  /* 0x00000004050e7223 */ /* 0x000fe20000010806 */
[----:B------:R-:W-:Y:S01]  /*134a0*/  FMUL.FTZ R13, R28, R97 ;  /* 0x000000611c0d7220 */ /* 0x000fe20000410000 */
[----:B------:R-:W-:-:S02]  /*134b0*/  IMAD.U32 R6, R38, 0x10000, RZ ;  /* 0x0001000026067824 */ /* 0x000fc400078e00ff */
[----:B------:R-:W-:Y:S01]  /*134c0*/  FFMA.FTZ R32, R5, R36, R32 ;  /* 0x0000002405207223 */ /* 0x000fe20000010020 */
[----:B------:R-:W-:Y:S02]  /*134d0*/  IMAD.U32 R4, R34, 0x10000, RZ ;  /* 0x0001000022047824 */ /* 0x000fe400078e00ff */
[C---:B------:R-:W-:Y:S01]  /*134e0*/  FFMA.FTZ R28, R24.reuse, R99, -R13 ;  /* 0x00000063181c7223 */ /* 0x040fe2000001080d */
[----:B------:R-:W-:Y:S01]  /*134f0*/  FFMA.FTZ R40, R24, R97, R40 ;  /* 0x0000006118287223 */ /* 0x000fe20000010028 */
[C---:B------:R-:W-:Y:S01]  /*13500*/  FMUL.FTZ R36, R27.reuse, R6 ;  /* 0x000000061b247220 */ /* 0x040fe20000410000 */
[-C--:B------:R-:W-:Y:S01]  /*13510*/  FMUL.FTZ R24, R27, R4.reuse ;  /* 0x000000041b187220 */ /* 0x080fe20000410000 */
[----:B------:R-:W-:Y:S02]  /*13520*/  LOP3.LUT R38, R38, 0xffff0000, RZ, 0xc0, !PT ;  /* 0xffff000026267812 */ /* 0x000fe400078ec0ff */
[----:B------:R-:W-:Y:S01]  /*13530*/  LOP3.LUT R5, R98, 0xffff0000, RZ, 0xc0, !PT ;  /* 0xffff000062057812 */ /* 0x000fe200078ec0ff */
[C---:B------:R-:W-:Y:S01]  /*13540*/  FFMA.FTZ R36, R7.reuse, R4, -R36 ;  /* 0x0000000407247223 */ /* 0x040fe20000010824 */
[----:B------:R-:W-:Y:S01]  /*13550*/  LOP3.LUT R34, R34, 0xffff0000, RZ, 0xc0, !PT ;  /* 0xffff000022227812 */ /* 0x000fe200078ec0ff */
[----:B------:R-:W-:Y:S01]  /*13560*/  FFMA.FTZ R24, R7, R6, R24 ;  /* 0x0000000607187223 */ /* 0x000fe20000010018 */
[----:B------:R-:W-:Y:S01]  /*13570*/  LOP3.LUT R101, R101, 0xffff0000, RZ, 0xc0, !PT ;  /* 0xffff000065657812 */ /* 0x000fe200078ec0ff */
[C---:B------:R-:W-:Y:S01]  /*13580*/  FMUL.FTZ R7, R29.reuse, R38 ;  /* 0x000000261d077220 */ /* 0x040fe20000410000 */
[----:B------:R-:W-:Y:S01]  /*13590*/  FMUL.FTZ R13, R30, R5 ;  /* 0x000000051e0d7220 */ /* 0x000fe20000410000 */
[----:B------:R-:W-:-:S02]  /*135a0*/  FMUL.FTZ R29, R29, R34 ;  /* 0x000000221d1d7220 */ /* 0x000fc40000410000 */
[-C--:B------:R-:W-:Y:S01]  /*135b0*/  FMUL.FTZ R4, R30, R101.reuse ;  /* 0x000000651e047220 */ /* 0x080fe20000410000 */
        /* <DEDUP_REMOVED lines=14> */
.L_x_1717:
[----:B------:R-:W-:Y:S05]  /*136a0*/  BSYNC B1 ;  /* 0x0000000000017941 */ /* 0x000fea0003800000 */
.L_x_1716:
[----:B------:R-:W-:Y:S05]  /*136b0*/  @P1 BRA `(.L_x_1683) ;  /* 0x0000000400bc1947 */ /* 0x000fea0003800000 */
[----:B---3--:R-:W3:Y:S04]  /*136c0*/  LDL R5, [R1+0x48] ;  /* 0x0000480001057983 */ /* 0x008ee80000100800 */
[----:B-1----:R-:W4:Y:S01]  /*136d0*/  LDL R38, [R1+0x80] ;  /* 0x0000800001267983 */ /* 0x002f220000100800 */
[----:B------:R-:W-:Y:S01]  /*136e0*/  IMAD.SHL.U32 R4, R3, 0x40, RZ ;  /* 0x0000004003047824 */ /* 0x000fe200078e00ff */
[----:B------:R-:W-:Y:S02]  /*136f0*/  SHF.R.S32.HI R6, RZ, 0x1f, R3 ;  /* 0x0000001fff067819 */ /* 0x000fe40000011403 */
[----:B--2---:R-:W-:Y:S02]  /*13700*/  SHF.R.U64 R20, R72, 0x10, R73 ;  /* 0x0000001048147819 */ /* 0x004fe40000001249 */
[----:B------:R-:W-:-:S02]  /*13710*/  LOP3.LUT R7, R4, 0x1c0, RZ, 0xc0, !PT ;  /* 0x000001c004077812 */ /* 0x000fc400078ec0ff */
[----:B------:R-:W-:Y:S02]  /*13720*/  LEA.HI R6, R6, R3, RZ, 0x3 ;  /* 0x0000000306067211 */ /* 0x000fe400078f18ff */
[--C-:B------:R-:W-:Y:S02]  /*13730*/  SHF.R.U64 R28, R8, 0x10, R9.reuse ;  /* 0x00000010081c7819 */ /* 0x100fe40000001209 */
[----:B------:R-:W-:Y:S01]  /*13740*/  SHF.R.U32.HI R8, RZ, 0x10, R9 ;  /* 0x00000010ff087819 */ /* 0x000fe20000011609 */
[----:B------:R-:W-:Y:S01]  /*13750*/  IMAD.SHL.U32 R6, R6, 0x40, RZ ;  /* 0x0000004006067824 */ /* 0x000fe200078e00ff */
[----:B------:R-:W-:Y:S02]  /*13760*/  PRMT R25, R85, 0x5410, R20 ;  /* 0x0000541055197816 */ /* 0x000fe40000000014 */
[----:B------:R-:W-:Y:S02]  /*13770*/  PRMT R28, R21, 0x5410, R28 ;  /* 0x00005410151c7816 */ /* 0x000fe4000000001c */
[----:B------:R-:W-:Y:S01]  /*13780*/  LOP3.LUT R6, R6, 0xfffffe00, RZ, 0xc0, !PT ;  /* 0xfffffe0006067812 */ /* 0x000fe200078ec0ff */
[----:B------:R-:W-:Y:S01]  /*13790*/  IMAD.U32 R26, R25, 0x10000, RZ ;  /* 0x00010000191a7824 */ /* 0x000fe200078e00ff */
[----:B------:R-:W-:Y:S01]  /*137a0*/  SHF.R.U32.HI R72, RZ, 0x10, R73 ;  /* 0x00000010ff487819 */ /* 0x000fe20000011649 */
[----:B------:R-:W-:Y:S01]  /*137b0*/  IMAD.U32 R30, R28, 0x10000, RZ ;  /* 0x000100001c1e7824 */ /* 0x000fe200078e00ff */
[----:B------:R-:W-:-:S02]  /*137c0*/  PRMT R29, R21, 0x5432, R8 ;  /* 0x00005432151d7816 */ /* 0x000fc40000000008 */
[--C-:B------:R-:W-:Y:S02]  /*137d0*/  SHF.R.U64 R27, R74, 0x10, R75.reuse ;  /* 0x000000104a1b7819 */ /* 0x100fe4000000124b */
[----:B------:R-:W-:Y:S01]  /*137e0*/  SHF.R.U32.HI R75, RZ, 0x10, R75 ;  /* 0x00000010ff4b7819 */ /* 0x000fe2000001164b */
[----:B------:R-:W-:Y:S01]  /*137f0*/  IMAD.U32 R31, R29, 0x10000, RZ ;  /* 0x000100001d1f7824 */ /* 0x000fe200078e00ff */
[----:B------:R-:W-:Y:S02]  /*13800*/  PRMT R85, R85, 0x5432, R72 ;  /* 0x0000543255557816 */ /* 0x000fe40000000048 */
[C---:B------:R-:W-:Y:S02]  /*13810*/  PRMT R27, R86.reuse, 0x5410, R27 ;  /* 0x00005410561b7816 */ /* 0x040fe4000000001b */
[----:B------:R-:W-:Y:S02]  /*13820*/  PRMT R86, R86, 0x5432, R75 ;  /* 0x0000543256567816 */ /* 0x000fe4000000004b */
[----:B------:R-:W-:-:S02]  /*13830*/  LOP3.LUT R25, R25, 0xffff0000, RZ, 0xc0, !PT ;  /* 0xffff000019197812 */ /* 0x000fc400078ec0ff */
[----:B---3--:R-:W-:-:S04]  /*13840*/  LEA.HI R0, R0, R5, RZ, 0x1d ;  /* 0x0000000500007211 */ /* 0x008fc800078fe8ff */
        /* <DEDUP_REMOVED lines=9> */
[----:B----4-:R-:W1:Y:S03]  /*138e0*/  LDS.128 R4, [R38] ;  /* 0x0000000026047984 */ /* 0x010e660000000c00 */
[----:B------:R-:W-:Y:S01]  /*138f0*/  IMAD R0, R3, 0x2, R16 ;  /* 0x0000000203007824 */ /* 0x000fe200078e0210 */
[--C-:B------:R-:W-:Y:S02]  /*13900*/  SHF.R.U64 R3, R10, 0x10, R11.reuse ;  /* 0x000000100a037819 */ /* 0x100fe4000000120b */
[----:B------:R-:W-:Y:S02]  /*13910*/  SHF.R.U32.HI R11, RZ, 0x10, R11 ;  /* 0x00000010ff0b7819 */ /* 0x000fe4000001160b */
[----:B------:R-:W2:Y:S01]  /*13920*/  LDS.128 R12, [R0+0x10400] ;  /* 0x01040000000c7984 */ /* 0x000ea20000000c00 */
[----:B------:R-:W-:-:S02]  /*13930*/  PRMT R32, R84, 0x5410, R3 ;  /* 0x0000541054207816 */ /* 0x000fc40000000003 */
[----:B------:R-:W-:-:S05]  /*13940*/  PRMT R84, R84, 0x5432, R11 ;  /* 0x0000543254547816 */ /* 0x000fca000000000b */
        /* <DEDUP_REMOVED lines=14> */
[C---:B------:R-:W-:Y:S01]  /*13a30*/  FMUL.FTZ R34, R11.reuse, R30 ;  /* 0x0000001e0b227220 */ /* 0x040fe20000410000 */
[----:B------:R-:W-:Y:S01]  /*13a40*/  FMUL.FTZ R36, R11, R26 ;  /* 0x0000001a0b247220 */ /* 0x000fe20000410000 */
[----:B------:R-:W-:-:S02]  /*13a50*/  IMAD.U32 R11, R85, 0x10000, RZ ;  /* 0x00010000550b7824 */ /* 0x000fc400078e00ff */
[----:B------:R-:W-:Y:S01]  /*13a60*/  FMUL.FTZ R35, R20, R31 ;  /* 0x0000001f14237220 */ /* 0x000fe20000410000 */
[----:B------:R-:W-:Y:S02]  /*13a70*/  IMAD.U32 R24, R15, 0x10000, RZ ;  /* 0x000100000f187824 */ /* 0x000fe400078e00ff */
[C---:B------:R-:W-:Y:S01]  /*13a80*/  FFMA.FTZ R34, R3.reuse, R26, -R34 ;  /* 0x0000001a03227223 */ /* 0x040fe20000010822 */
[----:B------:R-:W-:Y:S01]  /*13a90*/  FFMA.FTZ R36, R3, R30, R36 ;  /* 0x0000001e03247223 */ /* 0x000fe20000010024 */
[----:B------:R-:W-:Y:S02]  /*13aa0*/  IMAD.U32 R3, R86, 0x10000, RZ ;  /* 0x0001000056037824 */ /* 0x000fe400078e00ff */
[-C--:B------:R-:W-:Y:S01]  /*13ab0*/  FMUL.FTZ R37, R20, R11.reuse ;  /* 0x0000000b14257220 */ /* 0x080fe20000410000 */
[----:B------:R-:W-:Y:S01]  /*13ac0*/  FFMA.FTZ R35, R8, R11, -R35 ;  /* 0x0000000b08237223 */ /* 0x000fe20000010823 */
[----:B------:R-:W-:Y:S01]  /*13ad0*/  FMUL.FTZ R39, R24, R33 ;  /* 0x0000002118277220 */ /* 0x000fe20000410000 */
[----:B------:R-:W-:Y:S01]  /*13ae0*/  LOP3.LUT R11, R28, 0xffff0000, RZ, 0xc0, !PT ;  /* 0xffff00001c0b7812 */ /* 0x000fe200078ec0ff */
[----:B------:R-:W-:Y:S01]  /*13af0*/  FMUL.FTZ R24, R24, R3 ;  /* 0x0000000318187220 */ /* 0x000fe20000410000 */
[----:B------:R-:W-:Y:S01]  /*13b00*/  LOP3.LUT R20, R29, 0xffff0000, RZ, 0xc0, !PT ;  /* 0xffff00001d147812 */ /* 0x000fe200078ec0ff */
[----:B------:R-:W-:Y:S01]  /*13b10*/  FFMA.FTZ R37, R8, R31, R37 ;  /* 0x0000001f08257223 */ /* 0x000fe20000010025 */
[----:B------:R-:W-:Y:S01]  /*13b20*/  FFMA.FTZ R39, R10, R3, -R39 ;  /* 0x000000030a277223 */ /* 0x000fe20000010827 */
[C---:B------:R-:W-:Y:S01]  /*13b30*/  FMUL.FTZ R3, R12.reuse, R11 ;  /* 0x0000000b0c037220 */ /* 0x040fe20000410000 */
[----:B------:R-:W-:Y:S01]  /*13b40*/  LOP3.LUT R8, R85, 0xffff0000, RZ, 0xc0, !PT ;  /* 0xffff000055087812 */ /* 0x000fe200078ec0ff */
[----:B------:R-:W-:Y:S01]  /*13b50*/  FMUL.FTZ R29, R12, R25 ;  /* 0x000000190c1d7220 */ /* 0x000fe20000410000 */
[----:B------:R-:W-:-:S02]  /*13b60*/  IMAD.U32 R21, R14, 0x10000, RZ ;  /* 0x000100000e157824 */ /* 0x000fc400078e00ff */
[----:B------:R-:W-:Y:S01]  /*13b70*/  FFMA.FTZ R33, R10, R33, R24 ;  /* 0x000000210a217223 */ /* 0x000fe20000010018 */
[----:B------:R-:W-:Y:S02]  /*13b80*/  IMAD.U32 R12, R32, 0x10000, RZ ;  /* 0x00010000200c7824 */ /* 0x000fe400078e00ff */
[----:B------:R-:W-:Y:S01]  /*13b90*/  FMUL.FTZ R24, R13, R20 ;  /* 0x000000140d187220 */ /* 0x000fe20000410000 */
[C---:B------:R-:W-:Y:S01]  /*13ba0*/  FFMA.FTZ R25, R4.reuse, R25, -R3 ;  /* 0x0000001904197223 */ /* 0x040fe20000010803 */
[----:B------:R-:W-:Y:S02]  /*13bb0*/  IMAD.U32 R10, R27, 0x10000, RZ ;  /* 0x000100001b0a7824 */ /* 0x000fe400078e00ff */
[----:B------:R-:W-:Y:S01]  /*13bc0*/  FFMA.FTZ R29, R4, R11, R29 ;  /* 0x0000000b041d7223 */ /* 0x000fe2000001001d */
[----:B------:R-:W-:Y:S01]  /*13bd0*/  LOP3.LUT R14, R14, 0xffff0000, RZ, 0xc0, !PT ;  /* 0xffff00000e0e7812 */ /* 0x000fe200078ec0ff */
[----:B------:R-:W-:Y:S01]  /*13be0*/  FMUL.FTZ R13, R13, R8 ;  /* 0x000000080d0d7220 */ /* 0x000fe20000410000 */
[----:B------:R-:W-:Y:S01]  /*13bf0*/  LOP3.LUT R15, R15, 0xffff0000, RZ, 0xc0, !PT ;  /* 0xffff00000f0f7812 */ /* 0x000fe200078ec0ff */
[----:B------:R-:W-:Y:S01]  /*13c00*/  FMUL.FTZ R4, R21, R12 ;  /* 0x0000000c15047220 */ /* 0x000fe20000410000 */
[----:B------:R-:W-:Y:S01]  /*13c10*/  LOP3.LUT R3, R32, 0xffff0000, RZ, 0xc0, !PT ;  /* 0xffff000020037812 */ /* 0x000fe200078ec0ff */
[----:B------:R-:W-:Y:S01]  /*13c20*/  FFMA.FTZ R24, R5, R8, -R24 ;  /* 0x0000000805187223 */ /* 0x000fe20000010818 */
[----:B------:R-:W-:Y:S01]  /*13c30*/  LOP3.LUT R27, R27, 0xffff0000, RZ, 0xc0, !PT ;  /* 0xffff00001b1b7812 */ /* 0x000fe200078ec0ff */
[----:B------:R-:W-:Y:S01]  /*13c40*/  FMUL.FTZ R8, R21, R10 ;  /* 0x0000000a15087220 */ /* 0x000fe20000410000 */
[----:B------:R-:W-:Y:S01]  /*13c50*/  LOP3.LUT R86, R86, 0xffff0000, RZ, 0xc0, !PT ;  /* 0xffff000056567812 */ /* 0x000fe200078ec0ff */
[----:B------:R-:W-:Y:S01]  /*13c60*/  FFMA.FTZ R20, R5, R20, R13 ;  /* 0x0000001405147223 */ /* 0x000fe2000001000d */
[----:B------:R-:W-:Y:S01]  /*13c70*/  FFMA.FTZ R10, R9, R10, -R4 ;  /* 0x0000000a090a7223 */ /* 0x000fe20000010804 */
[C---:B------:R-:W-:Y:S01]  /*13c80*/  FMUL.FTZ R5, R14.reuse, R3 ;  /* 0x000000030e057220 */ /* 0x040fe20000410000 */
[C---:B------:R-:W-:Y:S01]  /*13c90*/  FMUL.FTZ R4, R15.reuse, R84 ;  /* 0x000000540f047220 */ /* 0x040fe20000410000 */
[-C--:B------:R-:W-:Y:S01]  /*13ca0*/  FMUL.FTZ R14, R14, R27.reuse ;  /* 0x0000001b0e0e7220 */ /* 0x080fe20000410000 */
[-C--:B------:R-:W-:Y:S01]  /*13cb0*/  FMUL.FTZ R15, R15, R86.reuse ;  /* 0x000000560f0f7220 */ /* 0x080fe20000410000 */
[C---:B------:R-:W-:Y:S01]  /*13cc0*/  FFMA.FTZ R27, R6.reuse, R27, -R5 ;  /* 0x0000001b061b7223 */ /* 0x040fe20000010805 */
[----:B------:R-:W-:Y:S01]  /*13cd0*/  FFMA.FTZ R86, R7, R86, -R4 ;  /* 0x0000005607567223 */ /* 0x000fe20000010804 */
[----:B------:R-:W-:Y:S01]  /*13ce0*/  FFMA.FTZ R12, R9, R12, R8 ;  /* 0x0000000c090c7223 */ /* 0x000fe20000010008 */
        /* <DEDUP_REMOVED lines=12> */
.L_x_1683:
[----:B------:R-:W-:Y:S05]  /*13db0*/  BSYNC B0 ;  /* 0x0000000000007941 */ /* 0x000fea0003800000 */
.L_x_1643:
[----:B------:R-:W-:Y:S01]  /*13dc0*/  @!PT LDS RZ, [RZ] ;  /* 0x00000000fffff984 */ /* 0x000fe20000000800 */
[----:B------:R-:W-:Y:S01]  /*13dd0*/  @!PT LDS RZ, [RZ] ;  /* 0x00000000fffff984 */ /* 0x000fe20000000800 */
[----:B------:R-:W-:Y:S01]  /*13de0*/  @!PT LDS RZ, [RZ] ;  /* 0x00000000fffff984 */ /* 0x000fe20000000800 */
[----:B------:R-:W-:Y:S01]  /*13df0*/  @!PT LDS RZ, [RZ] ;  /* 0x00000000fffff984 */ /* 0x000fe20000000800 */
[----:B------:R1:W-:Y:S06]  /*13e00*/  MEMBAR.ALL.CTA ;  /* 0x0000000000007992 */ /* 0x0003ec0000008000 */
[----:B-1----:R-:W1:Y:S01]  /*13e10*/  FENCE.VIEW.ASYNC.S ;  /* 0x00000000000073c6 */ /* 0x002e620000000000 */
[----:B------:R-:W-:Y:S05]  /*13e20*/  WARPSYNC.ALL ;  /* 0x0000000000007948 */ /* 0x000fea0003800000 */
[----:B-1----:R-:W-:Y:S06]  /*13e30*/  BAR.SYNC.DEFER_BLOCKING 0xd, 0x100 ;  /* 0x0344000000007b1d */ /* 0x002fec0000010000 */
.L_x_1640:
[----:B----4-:R-:W4:Y:S02]  /*13e40*/  LDL R0, [R1+0x20] ;  /* 0x0000200001007983 */ /* 0x010f240000100800 */
[----:B----4-:R-:W-:-:S13]  /*13e50*/  R2UR UR4, R0 ;  /* 0x00000000000472ca */ /* 0x010fda00000e0000 */
[----:B------:R-:W-:-:S05]  /*13e60*/  IMAD.U32 R0, RZ, RZ, UR4 ;  /* 0x00000004ff007e24 */ /* 0x000fca000f8e00ff */
[----:B------:R-:W-:-:S13]  /*13e70*/  ISETP.NE.AND P0, PT, R0, 0x3, PT ;  /* 0x000000030000780c */ /* 0x000fda0003f05270 */
[----:B------:R-:W-:Y:S05]  /*13e80*/  @!P0 BRA `(.L_x_1718) ;  /* 0x0000000000048947 */ /* 0x000fea0003800000 */
[----:B------:R-:W-:Y:S01]  /*13e90*/  BPT.TRAP 0x1 ;  /* 0x000000040000795c */ /* 0x000fe20000300000 */
.L_x_1718:
[----:B------:R-:W-:Y:S01]  /*13ea0*/  IMAD R0, R22, 0x8, R16 ;  /* 0x0000000816007824 */ /* 0x000fe200078e0210 */
[----:B01----:R-:W-:-:S04]  /*13eb0*/  SHF.L.U32 R3, R218, 0x1f, RZ ;  /* 0x0000001fda037819 */ /* 0x003fc800000006ff */
[----:B------:R0:W1:Y:S01]  /*13ec0*/  SYNCS.PHASECHK.TRANS64.TRYWAIT P2, [R0+URZ+0x30830], R3 ;  /* 0x03083003000075a7 */ /* 0x000062000804017f */
[----:B------:R-:W-:Y:S05]  /*13ed0*/  @!P0 BRA `(.L_x_1719) ;  /* 0x0000000000048947 */ /* 0x000fea0003800000 */
[----:B------:R-:W-:Y:S01]  /*13ee0*/  BPT.TRAP 0x1 ;  /* 0x000000040000795c */ /* 0x000fe20000300000 */
.L_x_1719:
[----:B---3--:R-:W3:Y:S02]  /*13ef0*/  S2R R4, SR_TID.X ;  /* 0x0000000000047919 */ /* 0x008ee40000002100 */
[----:B---3--:R-:W-:-:S04]  /*13f00*/  LOP3.LUT R4, R4, 0x7f, RZ, 0xc0, !PT ;  /* 0x0000007f04047812 */ /* 0x008fc800078ec0ff */
[----:B------:R-:W-:Y:S01]  /*13f10*/  ISETP.NE.AND P1, PT, R4, RZ, PT ;  /* 0x000000ff0400720c */ /* 0x000fe20003f25270 */
[----:B-1----:R-:W-:-:S12]  /*13f20*/  @P2 BRA `(.L_x_1720) ;  /* 0x0000000000082947 */ /* 0x002fd80003800000 */
[----:B------:R-:W1:Y:S02]  /*13f30*/  SYNCS.PHASECHK.TRANS64.TRYWAIT P2, [R0+URZ+0x30830], R3 ;  /* 0x03083003000075a7 */ /* 0x000e64000804017f */
[----:B-1----:R-:W-:Y:S05]  /*13f40*/  @!P2 BRA `(.L_x_1721) ;  /* 0x000001c40058a947 */ /* 0x002fea0003800000 */
.L_x_1720:
[----:B------:R-:W-:Y:S05]  /*13f50*/  WARPSYNC.ALL ;  /* 0x0000000000007948 */ /* 0x000fea0003800000 */
[----:B01----:R-:W-:Y:S01]  /*13f60*/  VIADD R3, R16, 0x20400 ;  /* 0x0002040010037836 */ /* 0x003fe20000000000 */
[----:B------:R-:W3:Y:S04]  /*13f70*/  LDL R66, [R1+0x34] ;  /* 0x0000340001427983 */ /* 0x000ee80000100800 */
[----:B------:R-:W-:Y:S01]  /*13f80*/  SHF.R.U32.HI R3, RZ, 0x4, R3 ;  /* 0x00000004ff037819 */ /* 0x000fe20000011603 */
[----:B------:R-:W3:Y:S01]  /*13f90*/  LDL R78, [R1+0x14] ;  /* 0x00001400014e7983 */ /* 0x000ee20000100800 */
[----:B------:R-:W-:Y:S01]  /*13fa0*/  LOP3.LUT R6, R2, 0x10000, RZ, 0xfc, !PT ;  /* 0x0001000002067812 */ /* 0x000fe200078efcff */
[----:B------:R-:W-:Y:S01]  /*13fb0*/  IMAD.MOV.U32 R7, RZ, RZ, 0x40000040 ;  /* 0x40000040ff077424 */ /* 0x000fe200078e00ff */
[----:B------:R-:W-:Y:S01]  /*13fc0*/  LOP3.LUT R3, R3, 0x3fff, RZ, 0xc0, !PT ;  /* 0x00003fff03037812 */ /* 0x000fe200078ec0ff */
[----:B--2--5:R-:W-:Y:S01]  /*13fd0*/  WARPGROUP.ARRIVE ;  /* 0x00000000000079c5 */ /* 0x024fe20000000000 */
[C---:B------:R-:W-:Y:S01]  /*13fe0*/  R2UR UR4, R6.reuse ;  /* 0x00000000060472ca */ /* 0x040fe200000e0000 */
[----:B------:R-:W-:Y:S01]  /*13ff0*/  VIADD R224, R6, 0x2 ;  /* 0x0000000206e07836 */ /* 0x000fe20000000000 */
[----:B------:R-:W-:Y:S01]  /*14000*/  LOP3.LUT R237, R3, 0x10000, RZ, 0xfc, !PT ;  /* 0x0001000003ed7812 */ /* 0x000fe200078efcff */
[----:B------:R-:W-:Y:S01]  /*14010*/  IMAD.MOV.U32 R3, RZ, RZ, 0x40000040 ;  /* 0x40000040ff037424 */ /* 0x000fe200078e00ff */
[----:B------:R-:W-:Y:S01]  /*14020*/  R2UR UR5, R7 ;  /* 0x00000000070572ca */ /* 0x000fe200000e0000 */
[----:B------:R-:W-:-:S02]  /*14030*/  IMAD.MOV.U32 R225, RZ, RZ, 0x40000040 ;  /* 0x40000040ffe17424 */ /* 0x000fc400078e00ff */
[----:B------:R-:W-:Y:S01]  /*14040*/  IMAD R2, R22, 0x800, R237 ;  /* 0x0000080016027824 */ /* 0x000fe200078e02ed */
[----:B------:R-:W-:Y:S01]  /*14050*/  R2UR UR7, R3 ;  /* 0x00000000030772ca */ /* 0x000fe200000e0000 */
[----:B------:R-:W-:Y:S02]  /*14060*/  IMAD.MOV.U32 R5, RZ, RZ, 0x40000040 ;  /* 0x40000040ff057424 */ /* 0x000fe400078e00ff */
[C---:B------:R-:W-:Y:S01]  /*14070*/  VIADD R4, R2.reuse, 0x2 ;  /* 0x0000000202047836 */ /* 0x040fe20000000000 */
[----:B------:R-:W-:Y:S01]  /*14080*/  R2UR UR6, R2 ;  /* 0x00000000020672ca */ /* 0x000fe200000e0000 */
[C---:B------:R-:W-:Y:S02]  /*14090*/  VIADD R222, R6.reuse, 0x4 ;  /* 0x0000000406de7836 */ /* 0x040fe40000000000 */
[----:B------:R-:W-:Y:S02]  /*140a0*/  IMAD.MOV.U32 R223, RZ, RZ, 0x40000040 ;  /* 0x40000040ffdf7424 */ /* 0x000fe400078e00ff */
[----:B------:R-:W-:-:S02]  /*140b0*/  VIADD R216, R6, 0x6 ;  /* 0x0000000606d87836 */ /* 0x000fc40000000000 */
[----:B------:R-:W-:Y:S02]  /*140c0*/  IMAD.MOV.U32 R217, RZ, RZ, 0x40000040 ;  /* 0x40000040ffd97424 */ /* 0x000fe400078e00ff */
[----:B------:R-:W-:Y:S02]  /*140d0*/  VIADD R214, R6, 0x400 ;  /* 0x0000040006d67836 */ /* 0x000fe40000000000 */
[----:B------:R-:W-:Y:S02]  /*140e0*/  IMAD.MOV.U32 R215, RZ, RZ, 0x40000040 ;  /* 0x40000040ffd77424 */ /* 0x000fe400078e00ff */
[----:B------:R-:W-:Y:S01]  /*140f0*/  HGMMA.64x64x16.F32.BF16 R24, gdesc[UR4], RZ, !UPT, gsb0 ;  /* 0x00e00000041879f0 */ /* 0x000fe2000c0018ff */
[----:B------:R-:W-:Y:S01]  /*14100*/  R2UR UR4, R224 ;  /* 0x00000000e00472ca */ /* 0x000fe200000e0000 */
[----:B------:R-:W-:Y:S01]  /*14110*/  VIADD R212, R6, 0x402 ;  /* 0x0000040206d47836 */ /* 0x000fe20000000000 */
[----:B------:R-:W-:Y:S01]  /*14120*/  R2UR UR5, R225 ;  /* 0x00000000e10572ca */ /* 0x000fe200000e0000 */
[----:B------:R-:W-:Y:S01]  /*14130*/  IMAD.MOV.U32 R213, RZ, RZ, 0x40000040 ;  /* 0x40000040ffd57424 */ /* 0x000fe200078e00ff */
[----:B------:R-:W-:Y:S01]  /*14140*/  R2UR UR6, R4 ;  /* 0x00000000040672ca */ /* 0x000fe200000e0000 */
[----:B------:R-:W-:Y:S01]  /*14150*/  VIADD R4, R2, 0x4 ;  /* 0x0000000402047836 */ /* 0x000fe20000000000 */
[----:B------:R-:W-:Y:S01]  /*14160*/  R2UR UR7, R5 ;  /* 0x00000000050772ca */ /* 0x000fe200000e0000 */
[----:B------:R-:W-:-:S02]  /*14170*/  IMAD.MOV.U32 R5, RZ, RZ, 0x40000040 ;  /* 0x40000040ff057424 */ /* 0x000fc400078e00ff */
[C---:B------:R-:W-:Y:S02]  /*14180*/  VIADD R210, R6.reuse, 0x404 ;  /* 0x0000040406d27836 */ /* 0x040fe40000000000 */
[----:B------:R-:W-:Y:S02]  /*14190*/  IMAD.MOV.U32 R211, RZ, RZ, 0x40000040 ;  /* 0x40000040ffd37424 */ /* 0x000fe400078e00ff */
[C---:B------:R-:W-:Y:S02]  /*141a0*/  VIADD R208, R6.reuse, 0x406 ;  /* 0x0000040606d07836 */ /* 0x040fe40000000000 */
[----:B------:R-:W-:Y:S02]  /*141b0*/  IMAD.MOV.U32 R209, RZ, RZ, 0x40000040 ;  /* 0x40000040ffd17424 */ /* 0x000fe400078e00ff */
[----:B------:R-:W-:Y:S02]  /*141c0*/  VIADD R206, R6, 0x800 ;  /* 0x0000080006ce7836 */ /* 0x000fe40000000000 */
        /* <DEDUP_REMOVED lines=13> */
[----:B------:R-:W-:Y:S02]  /*142a0*/  VIADD R8, R6, 0xc06 ;  /* 0x00000c0606087836 */ /* 0x000fe40000000000 */
[----:B------:R-:W-:Y:S02]  /*142b0*/  IMAD.MOV.U32 R9, RZ, RZ, 0x40000040 ;  /* 0x40000040ff097424 */ /* 0x000fe400078e00ff */
[----:B------:R-:W-:Y:S02]  /*142c0*/  IMAD.MOV.U32 R3, RZ, RZ, 0x40000040 ;  /* 0x40000040ff037424 */ /* 0x000fe400078e00ff */
[----:B------:R-:W-:Y:S02]  /*142d0*/  @!P1 VIADD R0, R0, 0x30840 ;  /* 0x0003084000009836 */ /* 0x000fe40000000000 */
[----:B------:R-:W-:-:S04]  /*142e0*/  IMAD.MOV.U32 R69, RZ, RZ, -0x40 ;  /* 0xffffffc0ff457424 */ /* 0x000fc800078e00ff */
[----:B------:R-:W-:Y:S01]  /*142f0*/  IMAD R69, R100, R69, 0x40 ;  /* 0x0000004064457424 */ /* 0x000fe200078e0245 */
[----:B------:R-:W-:Y:S02]  /*14300*/  WARPGROUP.DEPBAR.LE gsb0, 0x0 ;  /* 0x00008000000079c5 */ /* 0x000fe40000010000 */
[----:B------:R-:W-:-:S06]  /*14310*/  WARPGROUP.ARRIVE ;  /* 0x00000000000079c5 */ /* 0x000fcc0000000000 */
[----:B------:R-:W-:Y:S01]  /*14320*/  HGMMA.64x64x16.F32.BF16 R24, gdesc[UR4], R24, gsb0 ;  /* 0x00e00000041879f0 */ /* 0x000fe20008001818 */
[----:B------:R-:W-:Y:S02]  /*14330*/  R2UR UR4, R222 ;  /* 0x00000000de0472ca */ /* 0x000fe400000e0000 */
[----:B------:R-:W-:Y:S02]  /*14340*/  R2UR UR5, R223 ;  /* 0x00000000df0572ca */ /* 0x000fe400000e0000 */
[----:B------:R-:W-:Y:S01]  /*14350*/  R2UR UR6, R4 ;  /* 0x00000000040672ca */ /* 0x000fe200000e0000 */
[----:B------:R-:W-:Y:S01]  /*14360*/  VIADD R4, R2, 0x6 ;  /* 0x0000000602047836 */ /* 0x000fe20000000000 */
[----:B------:R-:W-:Y:S01]  /*14370*/  R2UR UR7, R5 ;  /* 0x00000000050772ca */ /* 0x000fe200000e0000 */
[----:B------:R-:W-:Y:S01]  /*14380*/  IMAD.MOV.U32 R5, RZ, RZ, 0x40000040 ;  /* 0x40000040ff057424 */ /* 0x000fe200078e00ff */
[----:B------:R-:W-:Y:S02]  /*14390*/  WARPGROUP.DEPBAR.LE gsb0, 0x0 ;  /* 0x00008000000079c5 */ /* 0x000fe40000010000 */
[----:B------:R-:W-:-:S09]  /*143a0*/  WARPGROUP.ARRIVE ;  /* 0x00000000000079c5 */ /* 0x000fd20000000000 */
        /* <DEDUP_REMOVED lines=94> */
[C---:B------:R-:W-:Y:S01]  /*14990*/  VIADD R4, R2.reuse, 0x604 ;  /* 0x0000060402047836 */ /* 0x040fe20000000000 */
[----:B------:R-:W-:Y:S01]  /*149a0*/  R2UR UR7, R5 ;  /* 0x00000000050772ca */ /* 0x000fe200000e0000 */
[----:B------:R-:W-:Y:S02]  /*149b0*/  IMAD.MOV.U32 R5, RZ, RZ, 0x40000040 ;  /* 0x40000040ff057424 */ /* 0x000fe400078e00ff */
[----:B------:R-:W-:Y:S01]  /*149c0*/  VIADD R2, R2, 0x606 ;  /* 0x0000060602027836 */ /* 0x000fe20000000000 */
[----:B------:R-:W-:-:S02]  /*149d0*/  WARPGROUP.DEPBAR.LE gsb0, 0x0 ;  /* 0x00008000000079c5 */ /* 0x000fc40000010000 */
[----:B------:R-:W-:-:S07]  /*149e0*/  WARPGROUP.ARRIVE ;  /* 0x00000000000079c5 */ /* 0x000fce0000000000 */
[----:B------:R-:W-:Y:S01]  /*149f0*/  HGMMA.64x64x16.F32.BF16 R24, gdesc[UR4], R24, gsb0 ;  /* 0x00e00000041879f0 */ /* 0x000fe20008001818 */
[----:B------:R-:W-:Y:S02]  /*14a00*/  R2UR UR4, R10 ;  /* 0x000000000a0472ca */ /* 0x000fe400000e0000 */
[----:B------:R-:W-:Y:S02]  /*14a10*/  R2UR UR5, R11 ;  /* 0x000000000b0572ca */ /* 0x000fe400000e0000 */
[----:B------:R-:W-:Y:S02]  /*14a20*/  R2UR UR6, R4 ;  /* 0x00000000040672ca */ /* 0x000fe400000e0000 */
[----:B------:R-:W-:Y:S01]  /*14a30*/  R2UR UR7, R5 ;  /* 0x00000000050772ca */ /* 0x000fe200000e0000 */
[----:B------:R-:W-:Y:S02]  /*14a40*/  WARPGROUP.DEPBAR.LE gsb0, 0x0 ;  /* 0x00008000000079c5 */ /* 0x000fe40000010000 */
[----:B------:R-:W-:-:S10]  /*14a50*/  WARPGROUP.ARRIVE ;  /* 0x00000000000079c5 */ /* 0x000fd40000000000 */
[----:B------:R-:W-:Y:S01]  /*14a60*/  HGMMA.64x64x16.F32.BF16 R24, gdesc[UR4], R24, gsb0 ;  /* 0x00e00000041879f0 */ /* 0x000fe20008001818 */
[----:B------:R-:W-:Y:S02]  /*14a70*/  R2UR UR4, R8 ;  /* 0x00000000080472ca */ /* 0x000fe400000e0000 */
[----:B------:R-:W-:Y:S02]  /*14a80*/  R2UR UR5, R9 ;  /* 0x00000000090572ca */ /* 0x000fe400000e0000 */
[----:B------:R-:W-:Y:S02]  /*14a90*/  R2UR UR6, R2 ;  /* 0x00000000020672ca */ /* 0x000fe400000e0000 */
[----:B------:R-:W-:Y:S01]  /*14aa0*/  R2UR UR7, R3 ;  /* 0x00000000030772ca */ /* 0x000fe200000e0000 */
[----:B------:R-:W0:Y:S02]  /*14ab0*/  LDC R2, c[0x0][0x448] ;  /* 0x00011200ff027b82 */ /* 0x000e240000000800 */
[----:B0-----:R-:W-:-:S13]  /*14ac0*/  ISETP.NE.AND P2, PT, R2, 0x1, PT ;  /* 0x000000010200780c */ /* 0x001fda0003f45270 */
[----:B------:R-:W0:Y:S01]  /*14ad0*/  @P2 LDC R3, c[0x0][0x44c] ;  /* 0x00011300ff032b82 */ /* 0x000e220000000800 */
[----:B------:R-:W-:Y:S02]  /*14ae0*/  WARPGROUP.DEPBAR.LE gsb0, 0x0 ;  /* 0x00008000000079c5 */ /* 0x000fe40000010000 */
[----:B------:R-:W-:-:S06]  /*14af0*/  WARPGROUP.ARRIVE ;  /* 0x00000000000079c5 */ /* 0x000fcc0000000000 */
[----:B------:R-:W-:Y:S01]  /*14b00*/  HGMMA.64x64x16.F32.BF16 R24, gdesc[UR4], R24, gsb0 ;  /* 0x00e00000041879f0 */ /* 0x000fe20008001818 */
[----:B------:R-:W-:Y:S02]  /*14b10*/  ULDC UR4, c[0x0][0x9d8] ;  /* 0x0002760000047ab9 */ /* 0x000fe40000000800 */
[----:B------:R-:W-:Y:S02]  /*14b20*/  WARPGROUP.DEPBAR.LE gsb0, 0x0 ;  /* 0x00008000000079c5 */ /* 0x000fe40000010000 */
[----:B------:R-:W-:Y:S01]  /*14b30*/  FMUL.FTZ R57, R25, UR4 ;  /* 0x0000000419397c20 */ /* 0x000fe20008410000 */
[----:B------:R-:W-:Y:S01]  /*14b40*/  FMUL.FTZ R58, R28, UR4 ;  /* 0x000000041c3a7c20 */ /* 0x000fe20008410000 */
[----:B------:R-:W1:Y:S01]  /*14b50*/  @P2 LDC R25, c[0x0][0x450] ;  /* 0x00011400ff192b82 */ /* 0x000e620000000800 */
[----:B------:R-:W-:Y:S01]  /*14b60*/  FMUL.FTZ R28, R34, UR4 ;  /* 0x00000004221c7c20 */ /* 0x000fe20008410000 */
[----:B------:R-:W-:Y:S01]  /*14b70*/  FMUL.FTZ R34, R46, UR4 ;  /* 0x000000042e227c20 */ /* 0x000fe20008410000 */
[----:B------:R-:W-:Y:S01]  /*14b80*/  FMUL.FTZ R46, R48, UR4 ;  /* 0x00000004302e7c20 */ /* 0x000fe20008410000 */
[----:B---3--:R-:W-:-:S02]  /*14b90*/  IMAD.IADD R48, R66, 0x1, R78 ;  /* 0x0000000142307824 */ /* 0x008fc400078e024e */
[----:B------:R-:W-:Y:S01]  /*14ba0*/  FMUL.FTZ R56, R24, UR4 ;  /* 0x0000000418387c20 */ /* 0x000fe20008410000 */
[----:B------:R-:W-:Y:S01]  /*14bb0*/  FMUL.FTZ R4, R26, UR4 ;  /* 0x000000041a047c20 */ /* 0x000fe20008410000 */
[----:B------:R-:W-:Y:S01]  /*14bc0*/  FMUL.FTZ R60, R32, UR4 ;  /* 0x00000004203c7c20 */ /* 0x000fe20008410000 */
[----:B0-----:R-:W-:-:S04]  /*14bd0*/  @P2 IMAD.HI.U32 R2, R48, R3, RZ ;  /* 0x0000000330022227 */ /* 0x001fc800078e00ff */
        /* <DEDUP_REMOVED lines=15> */
[----:B-1----:R-:W-:Y:S01]  /*14cd0*/  @P2 SHF.R.U32.HI R48, RZ, R25, R2 ;  /* 0x00000019ff302219 */ /* 0x002fe20000011602 */
[----:B------:R-:W-:Y:S01]  /*14ce0*/  FMUL.FTZ R33, R43, UR4 ;  /* 0x000000042b217c20 */ /* 0x000fe20008410000 */
[----:B------:R-:W0:Y:S01]  /*14cf0*/  LDC.64 R24, c[0x0][0x9e0] ;  /* 0x00027800ff187b82 */ /* 0x000e220000000a00 */
[----:B------:R-:W-:Y:S01]  /*14d00*/  @!P1 PRMT R2, RZ, 0x654, R0 ;  /* 0x00000654ff029816 */ /* 0x000fe20000000000 */
        /* <DEDUP_REMOVED lines=8> */
[----:B------:R-:W-:Y:S01]  /*14d90*/  ULDC UR4, c[0x0][0x9dc] ;  /* 0x0002770000047ab9 */ /* 0x000fe20000000800 */
[----:B------:R1:W-:Y:S01]  /*14da0*/  @!P1 SYNCS.ARRIVE.TRANS64.RED.A1T0 RZ, [R2+URZ], RZ ;  /* 0x000000ff02ff99a7 */ /* 0x0003e2000810043f */
[----:B------:R-:W-:Y:S01]  /*14db0*/  ULOP3.LUT UR8, URZ, UR4, URZ, 0x33, !UPT ;  /* 0x000000043f087292 */ /* 0x000fe2000f8e333f */
[----:B------:R-:W2:Y:S01]  /*14dc0*/  SHFL.IDX PT, R39, R48, RZ, 0x1c1f ;  /* 0x001c1fff30277589 */ /* 0x000ea200000e0000 */
[----:B------:R-:W3:Y:S01]  /*14dd0*/  MUFU.TANH R56, R56 ;  /* 0x0000003800387308 */ /* 0x000ee20000002400 */
[----:B------:R-:W-:-:S02]  /*14de0*/  IADD3 R66, -R230, R220, R69 ;  /* 0x000000dce6427210 */ /* 0x000fc40007ffe145 */
[----:B------:R-:W-:Y:S02]  /*14df0*/  LEA R52, R100, 0xffffffc0, 0x6 ;  /* 0xffffffc064347811 */ /* 0x000fe400078e30ff */
[----:B-1----:R-:W-:-:S03]  /*14e00*/  IADD3 R2, -R230, 0x1, R69 ;  /* 0x00000001e6027810 */ /* 0x002fc60007ffe145 */
[----:B------:R-:W1:Y:S01]  /*14e10*/  MUFU.TANH R57, R57 ;  /* 0x0000003900397308 */ /* 0x000e620000002400 */
[----:B------:R-:W-:Y:S01]  /*14e20*/  IADD3 R71, -R219, R2, R220 ;  /* 0x00000002db477210 */ /* 0x000fe20007ffe1dc */
[----:B------:R-:W-:Y:S01]  /*14e30*/  IMAD.U32 R2, RZ, RZ, UR8 ;  /* 0x00000008ff027e24 */ /* 0x000fe2000f8e00ff */
[----:B0-----:R-:W-:-:S03]  /*14e40*/  ISETP.GE.AND P3, PT, R25, 0x1, PT ;  /* 0x000000011900780c */ /* 0x001fc60003f66270 */
[C---:B------:R-:W-:Y:S01]  /*14e50*/  VIADD R54, R71.reuse, UR8 ;  /* 0x0000000847367c36 */ /* 0x040fe20008000000 */
[----:B------:R0:W-:Y:S01]  /*14e60*/  STL [R1+0x8], R2 ;  /* 0x0000080201007387 */ /* 0x0001e20000100800 */
[----:B------:R-:W4:Y:S01]  /*14e70*/  MUFU.TANH R4, R4 ;  /* 0x0000000400047308 */ /* 0x000f220000002400 */
[----:B------:R-:W-:Y:S02]  /*14e80*/  IMAD.IADD R71, R71, 0x1, R24 ;  /* 0x0000000147477824 */ /* 0x000fe400078e0218 */
[----:B--2---:R-:W-:-:S05]  /*14e90*/  IMAD.IADD R70, R54, 0x1, R39 ;  /* 0x0000000136467824 */ /* 0x004fca00078e0227 */
[----:B------:R-:W2:Y:S01]  /*14ea0*/  MUFU.TANH R5, R5 ;  /* 0x0000000500057308 */ /* 0x000ea20000002400 */
[----:B------:R-:W-:-:S07]  /*14eb0*/  VIADDMNMX R68, R39, R71, R66, PT ;  /* 0x0000004727447246 */ /* 0x000fce0003800142 */
        /* <DEDUP_REMOVED lines=27> */
[----:B------:R-:W0:Y:S01]  /*15070*/  MUFU.TANH R38, R38 ;  /* 0x0000002600267308 */ /* 0x000e220000002400 */
[----:B-1234-:R-:W-:Y:S05]  /*15080*/  @!P3 BRA `(.L_x_1722) ;  /* 0x000000000050b947 */ /* 0x01efea0003800000 */
[----:B------:R-:W-:Y:S01]  /*15090*/  IADD3 R39, -R219, R220, R39 ;  /* 0x000000dcdb277210 */ /* 0x000fe20007ffe127 */
[----:B------:R-:W-:Y:S03]  /*150a0*/  BSSY B0, `(.L_x_1723) ;  /* 0x000000e000007945 */ /* 0x000fe60003800000 */
[----:B------:R-:W-:-:S13]  /*150b0*/  ISETP.GT.AND P4, PT, R39, -0x1, PT ;  /* 0xffffffff2700780c */ /* 0x000fda0003f84270 */
[----:B------:R-:W-:Y:S05]  /*150c0*/  @P4 BRA `(.L_x_1724) ;  /* 0x00000000001c4947 */ /* 0x000fea0003800000 */
[----:B------:R-:W-:Y:S02]  /*150d0*/  ISETP.NE.AND P4, PT, R25, 0x1, PT ;  /* 0x000000011900780c */ /* 0x000fe40003f85270 */
[----:B------:R-:W-:-:S11]  /*150e0*/  LOP3.LUT R39, RZ, R39, RZ, 0x33, !PT ;  /* 0x00000027ff277212 */ /* 0x000fd600078e33ff */
[----:B0-----:R-:W0:Y:S02]  /*150f0*/  @P4 LDC.64 R2, c[0x0][0x9e8] ;  /* 0x00027a00ff024b82 */ /* 0x001e240000000a00 */
[----:B0-----:R-:W-:-:S05]  /*15100*/  @P4 IMAD.HI.U32 R2, R39, R2, RZ ;  /* 0x0000000227024227 */ /* 0x001fca00078e00ff */
[----:B------:R-:W-:-:S04]  /*15110*/  @P4 SHF.R.U32.HI R39, RZ, R3, R2 ;  /* 0x00000003ff274219 */ /* 0x000fc80000011602 */
[----:B------:R-:W-:Y:S01]  /*15120*/  LOP3.LUT R39, RZ, R39, RZ, 0x33, !PT ;  /* 0x00000027ff277212 */ /* 0x000fe200078e33ff */
[----:B------:R-:W-:Y:S06]  /*15130*/  BRA `(.L_x_1725) ;  /* 0x0000000000107947 */ /* 0x000fec0003800000 */
.L_x_1724:
[----:B------:R-:W-:-:S13]  /*15140*/  ISETP.NE.AND P4, PT, R25, 0x1, PT ;  /* 0x000000011900780c */ /* 0x000fda0003f85270 */
[----:B0-----:R-:W0:Y:S02]  /*15150*/  @P4 LDC.64 R2, c[0x0][0x9e8] ;  /* 0x00027a00ff024b82 */ /* 0x001e240000000a00 */
[----:B0-----:R-:W-:-:S05]  /*15160*/  @P4 IMAD.HI.U32 R2, R39, R2, RZ ;  /* 0x0000000227024227 */ /* 0x001fca00078e00ff */
[----:B------:R-:W-:-:S07]  /*15170*/  @P4 SHF.R.U32.HI R39, RZ, R3, R2 ;  /* 0x00000003ff274219 */ /* 0x000fce0000011602 */
.L_x_1725:
[----:B------:R-:W-:Y:S05]  /*15180*/  BSYNC B0 ;  /* 0x0000000000007941 */ /* 0x000fea0003800000 */
.L_x_1723:
[----:B------:R-:W-:-:S04]  /*15190*/  IMAD R39, R39, R25, -R52 ;  /* 0x0000001927277224 */ /* 0x000fc800078e0a34 */
[----:B------:R-:W-:-:S05]  /*151a0*/  IMAD.IADD R39, R39, 0x1, -R230 ;  /* 0x0000000127277824 */ /* 0x000fca00078e0ae6 */
[----:B------:R-:W-:Y:S02]  /*151b0*/  VIMNMX R70, R70, R39, !PT ;  /* 0x0000002746467248 */ /* 0x000fe40007fe0100 */
[----:B------:R-:W-:-:S07]  /*151c0*/  VIADDMNMX R68, R39, R25, R68, PT ;  /* 0x0000001927447246 */ /* 0x000fce0003800144 */
.L_x_1722:
[C---:B------:R-:W-:Y:S02]  /*151d0*/  ISETP.GE.AND P4, PT, R69.reuse, 0x2, PT ;  /* 0x000000024500780c */ /* 0x040fe40003f86270 */
[----:B------:R-:W-:Y:S02]  /*151e0*/  ISETP.GE.AND P6, PT, R69, 0x9, PT ;  /* 0x000000094500780c */ /* 0x000fe40003fc6270 */
[----:B------:R-:W-:Y:S02]  /*151f0*/  ISETP.GT.AND P5, PT, R70, 0x1, !P4 ;  /* 0x000000014600780c */ /* 0x000fe400067a4270 */
[----:B------:R-:W-:Y:S02]  /*15200*/  P2R R75, PR, RZ, 0x40 ;  /* 0x00000040ff4b7803 */ /* 0x000fe40000000000 */
[----:B------:R-:W-:-:S04]  /*15210*/  ISETP.LT.OR P5, PT, R68, 0x2, P5 ;  /* 0x000000024400780c */ /* 0x000fc80002fa1670 */
[----:B------:R-:W-:Y:S02]  /*15220*/  FSEL R39, R57, -INF , !P5 ;  /* 0xff80000039277808 */ /* 0x000fe40006800000 */
[----:B------:R-:W-:Y:S02]  /*15230*/  ISETP.GT.AND P5, PT, R70, 0x8, !P6 ;  /* 0x000000084600780c */ /* 0x000fe400077a4270 */
[----:B------:R-:W-:Y:S02]  /*15240*/  ISETP.GE.AND P6, PT, R69, 0xa, PT ;  /* 0x0000000a4500780c */ /* 0x000fe40003fc6270 */
[----:B------:R-:W-:-:S04]  /*15250*/  ISETP.LT.OR P5, PT, R68, 0x9, P5 ;  /* 0x000000094400780c */ /* 0x000fc80002fa1670 */
[----:B0-----:R-:W-:Y:S02]  /*15260*/  FSEL R41, R58, -INF , !P5 ;  /* 0xff8000003a297808 */ /* 0x001fe40006800000 */
        /* <DEDUP_REMOVED lines=23> */
[----:B------:R-:W-:Y:S02]  /*153e0*/  ISETP.GE.AND P6, PT, R69, 0x21, PT ;  /* 0x000000214500780c */ /* 0x000fe40003fc6270 */
        /* <DEDUP_REMOVED lines=39> */
[----:B------:R-:W-:Y:S02]  /*15660*/  ISETP.GE.AND P6, PT, R69, 0x3a, PT ;  /* 0x0000003a4500780c */ /* 0x000fe40003fc6270 */
[----:B------:R-:W0:Y:S02]  /*15670*/  SHFL.IDX PT, R69, R48, 0x1, 0x1c1f ;  /* 0x003c1f0030457f89 */ /* 0x000e2400000e0000 */
[----:B------:R-:W-:Y:S02]  /*15680*/  P2R R46, PR, RZ, 0x40 ;  /* 0x00000040ff2e7803 */ /* 0x000fe40000000000 */
[----:B------:R-:W-:-:S04]  /*15690*/  ISETP.GT.AND P6, PT, R70, 0x39, !P6 ;  /* 0x000000394600780c */ /* 0x000fc800077c4270 */
[----:B------:R-:W-:-:S04]  /*156a0*/  ISETP.LT.OR P6, PT, R68, 0x3a, P6 ;  /* 0x0000003a4400780c */ /* 0x000fc800037c1670 */
[----:B------:R-:W-:Y:S02]  /*156b0*/  FSEL R67, R67, -INF , !P6 ;  /* 0xff80000043437808 */ /* 0x000fe40007000000 */
[----:B0-----:R-:W-:Y:S01]  /*156c0*/  VIADDMNMX R66, R69, R71, R66, PT ;  /* 0x0000004745427246 */ /* 0x001fe20003800142 */
[----:B------:R-:W-:Y:S01]  /*156d0*/  IMAD.IADD R54, R54, 0x1, R69 ;  /* 0x0000000136367824 */ /* 0x000fe200078e0245 */
[----:B------:R-:W-:Y:S06]  /*156e0*/  @!P3 BRA `(.L_x_1726) ;  /* 0x000000000050b947 */ /* 0x000fec0003800000 */
[----:B------:R-:W-:Y:S01]  /*156f0*/  IADD3 R69, -R219, R220, R69 ;  /* 0x000000dcdb457210 */ /* 0x000fe20007ffe145 */
[----:B------:R-:W-:Y:S03]  /*15700*/  BSSY B0, `(.L_x_1727) ;  /* 0x000000e000007945 */ /* 0x000fe60003800000 */
        /* <DEDUP_REMOVED lines=9> */
.L_x_1728:
[----:B------:R-:W-:-:S13]  /*157a0*/  ISETP.NE.AND P6, PT, R25, 0x1, PT ;  /* 0x000000011900780c */ /* 0x000fda0003fc5270 */
[----:B------:R-:W0:Y:S02]  /*157b0*/  @P6 LDC.64 R2, c[0x0][0x9e8] ;  /* 0x00027a00ff026b82 */ /* 0x000e240000000a00 */
[----:B0-----:R-:W-:-:S05]  /*157c0*/  @P6 IMAD.HI.U32 R2, R69, R2, RZ ;  /* 0x0000000245026227 */ /* 0x001fca00078e00ff */
[----:B------:R-:W-:-:S07]  /*157d0*/  @P6 SHF.R.U32.HI R69, RZ, R3, R2 ;  /* 0x00000003ff456219 */ /* 0x000fce0000011602 */
.L_x_1729:
[----:B------:R-:W-:Y:S05]  /*157e0*/  BSYNC B0 ;  /* 0x0000000000007941 */ /* 0x000fea0003800000 */
.L_x_1727:
[----:B------:R-:W-:-:S04]  /*157f0*/  IMAD R69, R69, R25, -R52 ;  /* 0x0000001945457224 */ /* 0x000fc800078e0a34 */
[----:B------:R-:W-:-:S05]  /*15800*/  IMAD.IADD R69, R69, 0x1, -R230 ;  /* 0x0000000145457824 */ /* 0x000fca00078e0ae6 */
[----:B------:R-:W-:Y:S02]  /*15810*/  VIMNMX R54, R54, R69, !PT ;  /* 0x0000004536367248 */ /* 0x000fe40007fe0100 */
[----:B------:R-:W-:-:S07]  /*15820*/  VIADDMNMX R66, R69, R25, R66, PT ;  /* 0x0000001945427246 */ /* 0x000fce0003800142 */
.L_x_1726:
[----:B------:R-:W-:Y:S01]  /*15830*/  ISETP.GT.AND P4, PT, R54, 0x1, !P4 ;  /* 0x000000013600780c */ /* 0x000fe20006784270 */
[----:B------:R-:W-:Y:S01]  /*15840*/  ULDC UR4, c[0x0][0x988] ;  /* 0x0002620000047ab9 */ /* 0x000fe20000000800 */
[----:B------:R-:W-:Y:S02]  /*15850*/  ISETP.NE.AND P6, PT, R75, RZ, PT ;  /* 0x000000ff4b00720c */ /* 0x000fe40003fc5270 */
[----:B------:R-:W-:Y:S02]  /*15860*/  ISETP.LT.OR P4, PT, R66, 0x2, P4 ;  /* 0x000000024200780c */ /* 0x000fe40002781670 */
[----:B------:R-:W-:Y:S02]  /*15870*/  FMNMX.FTZ R2, R56, R39, !PT ;  /* 0x0000002738027209 */ /* 0x000fe40007810000 */
[----:B------:R-:W-:Y:S02]  /*15880*/  FSEL R5, R5, -INF , !P4 ;  /* 0xff80000005057808 */ /* 0x000fe40006000000 */
[----:B------:R-:W-:-:S02]  /*15890*/  ISETP.GT.AND P4, PT, R54, 0x8, !P6 ;  /* 0x000000083600780c */ /* 0x000fc40007784270 */
[----:B------:R-:W-:Y:S02]  /*158a0*/  FMNMX.FTZ R2, R41, R2, !PT ;  /* 0x0000000229027209 */ /* 0x000fe40007810000 */
[----:B------:R-:W-:Y:S02]  /*158b0*/  ISETP.LT.OR P4, PT, R66, 0x9, P4 ;  /* 0x000000094200780c */ /* 0x000fe40002781670 */
[----:B------:R-:W-:Y:S02]  /*158c0*/  FMNMX.FTZ R2, R43, R2, !PT ;  /* 0x000000022b027209 */ /* 0x000fe40007810000 */
[----:B------:R-:W-:Y:S02]  /*158d0*/  FSEL R69, R26, -INF , !P4 ;  /* 0xff8000001a457808 */ /* 0x000fe40006000000 */
[----:B------:R-:W-:Y:S02]  /*158e0*/  ISETP.NE.AND P4, PT, R58, RZ, PT ;  /* 0x000000ff3a00720c */ /* 0x000fe40003f85270 */
[----:B------:R-:W-:-:S02]  /*158f0*/  FMNMX.FTZ R2, R45, R2, !PT ;  /* 0x000000022d027209 */ /* 0x000fc40007810000 */
[----:B------:R-:W-:Y:S02]  /*15900*/  ISETP.GT.AND P4, PT, R54, 0x9, !P4 ;  /* 0x000000093600780c */ /* 0x000fe40006784270 */
[----:B------:R-:W-:Y:S02]  /*15910*/  FMNMX.FTZ R2, R47, R2, !PT ;  /* 0x000000022f027209 */ /* 0x000fe40007810000 */
[----:B------:R-:W-:Y:S02]  /*15920*/  ISETP.LT.OR P4, PT, R66, 0xa, P4 ;  /* 0x0000000a4200780c */ /* 0x000fe40002781670 */
        /* <DEDUP_REMOVED lines=21> */
[----:B------:R-:W-:Y:S02]  /*15a80*/  ISETP.NE.AND P6, PT, R50, RZ, PT ;  /* 0x000000ff3200720c */ /* 0x000fe40003fc5270 */
[----:B------:R-:W-:Y:S02]  /*15a90*/  FSEL R73, R30, -INF , !P4 ;  /* 0xff8000001e497808 */ /* 0x000fe40006000000 */
[----:B------:R-:W-:Y:S02]  /*15aa0*/  ISETP.NE.AND P4, PT, R62, RZ, PT ;  /* 0x000000ff3e00720c */ /* 0x000fe40003f85270 */
[----:B------:R-:W-:Y:S01]  /*15ab0*/  FMNMX.FTZ R30, R67, R2, !PT ;  /* 0x00000002431e7209 */ /* 0x000fe20007810000 */
[----:B------:R-:W-:Y:S01]  /*15ac0*/  IMAD.U32 R2, RZ, RZ, UR4 ;  /* 0x00000004ff027e24 */ /* 0x000fe2000f8e00ff */
[C---:B------:R-:W-:Y:S02]  /*15ad0*/  ISETP.GT.AND P4, PT, R54.reuse, 0x19, !P4 ;  /* 0x000000193600780c */ /* 0x040fe40006784270 */
[----:B------:R-:W-:Y:S01]  /*15ae0*/  ISETP.GT.AND P5, PT, R54, 0x38, !P5 ;  /* 0x000000383600780c */ /* 0x000fe20006fa4270 */
[----:B------:R-:W0:Y:S01]  /*15af0*/  SHFL.BFLY PT, R3, R30, 0x2, 0x1f ;  /* 0x0c401f001e037f89 */ /* 0x000e2200000e0000 */
[----:B------:R-:W-:-:S02]  /*15b00*/  ISETP.LT.OR P4, PT, R66, 0x1a, P4 ;  /* 0x0000001a4200780c */ /* 0x000fc40002781670 */
[----:B------:R-:W-:Y:S02]  /*15b10*/  ISETP.LT.OR P5, PT, R66, 0x39, P5 ;  /* 0x000000394200780c */ /* 0x000fe40002fa1670 */
[----:B------:R-:W-:Y:S02]  /*15b20*/  FSEL R31, R31, -INF , !P4 ;  /* 0xff8000001f1f7808 */ /* 0x000fe40006000000 */
[----:B------:R-:W-:-:S04]  /*15b30*/  ISETP.NE.AND P4, PT, R74, RZ, PT ;  /* 0x000000ff4a00720c */ /* 0x000fc80003f85270 */
[----:B------:R-:W-:-:S04]  /*15b40*/  ISETP.GT.AND P4, PT, R54, 0x20, !P4 ;  /* 0x000000203600780c */ /* 0x000fc80006784270 */
[----:B------:R-:W-:-:S04]  /*15b50*/  ISETP.LT.OR P4, PT, R66, 0x21, P4 ;  /* 0x000000214200780c */ /* 0x000fc80002781670 */
[----:B------:R-:W-:Y:S02]  /*15b60*/  FSEL R75, R32, -INF , !P4 ;  /* 0xff800000204b7808 */ /* 0x000fe40006000000 */
[----:B------:R-:W-:Y:S02]  /*15b70*/  ISETP.NE.AND P4, PT, R76, RZ, PT ;  /* 0x000000ff4c00720c */ /* 0x000fe40003f85270 */
[----:B0-----:R-:W-:Y:S02]  /*15b80*/  FMNMX.FTZ R32, R30, R3, !PT ;  /* 0x000000031e207209 */ /* 0x001fe40007810000 */
[----:B------:R-:W-:-:S03]  /*15b90*/  ISETP.GT.AND P4, PT, R54, 0x21, !P4 ;  /* 0x000000213600780c */ /* 0x000fc60006784270 */
[----:B------:R-:W0:Y:S01]  /*15ba0*/  SHFL.BFLY PT, R3, R32, 0x1, 0x1f ;  /* 0x0c201f0020037f89 */ /* 0x000e2200000e0000 */
[----:B------:R-:W-:-:S04]  /*15bb0*/  ISETP.LT.OR P4, PT, R66, 0x22, P4 ;  /* 0x000000224200780c */ /* 0x000fc80002781670 */
[----:B------:R-:W-:Y:S02]  /*15bc0*/  FSEL R33, R33, -INF , !P4 ;  /* 0xff80000021217808 */ /* 0x000fe40006000000 */
[----:B------:R-:W-:-:S04]  /*15bd0*/  ISETP.NE.AND P4, PT, R64, RZ, PT ;  /* 0x000000ff4000720c */ /* 0x000fc80003f85270 */
[----:B------:R-:W-:-:S04]  /*15be0*/  ISETP.GT.AND P4, PT, R54, 0x28, !P4 ;  /* 0x000000283600780c */ /* 0x000fc80006784270 */
[----:B------:R-:W-:-:S04]  /*15bf0*/  ISETP.LT.OR P4, PT, R66, 0x29, P4 ;  /* 0x000000294200780c */ /* 0x000fc80002781670 */
[----:B------:R-:W-:Y:S02]  /*15c00*/  FSEL R77, R34, -INF , !P4 ;  /* 0xff800000224d7808 */ /* 0x000fe40006000000 */
[----:B------:R-:W-:Y:S02]  /*15c10*/  ISETP.NE.AND P4, PT, R42, RZ, PT ;  /* 0x000000ff2a00720c */ /* 0x000fe40003f85270 */
[----:B------:R-:W1:Y:S01]  /*15c20*/  @P2 LDC R42, c[0x0][0x450] ;  /* 0x00011400ff2a2b82 */ /* 0x000e620000000800 */
[----:B0-----:R-:W-:Y:S02]  /*15c30*/  FMNMX.FTZ R3, R32, R3, !PT ;  /* 0x0000000320037209 */ /* 0x001fe40007810000 */
[----:B------:R-:W-:-:S03]  /*15c40*/  ISETP.GT.AND P4, PT, R54, 0x29, !P4 ;  /* 0x000000293600780c */ /* 0x000fc60006784270 */
[----:B------:R-:W-:Y:S01]  /*15c50*/  FMUL.FTZ R28, R3, R2 ;  /* 0x00000002031c7220 */ /* 0x000fe20000410000 */
[----:B------:R-:W-:-:S04]  /*15c60*/  ISETP.LT.OR P4, PT, R66, 0x2a, P4 ;  /* 0x0000002a4200780c */ /* 0x000fc80002781670 */
[----:B------:R-:W-:Y:S02]  /*15c70*/  FSEL R35, R35, -INF , !P4 ;  /* 0xff80000023237808 */ /* 0x000fe40006000000 */
[----:B------:R-:W-:-:S04]  /*15c80*/  ISETP.NE.AND P4, PT, R44, RZ, PT ;  /* 0x000000ff2c00720c */ /* 0x000fc80003f85270 */
[----:B------:R-:W-:-:S04]  /*15c90*/  ISETP.GT.AND P4, PT, R54, 0x30, !P4 ;  /* 0x000000303600780c */ /* 0x000fc80006784270 */
[----:B------:R-:W-:-:S04]  /*15ca0*/  ISETP.LT.OR P4, PT, R66, 0x31, P4 ;  /* 0x000000314200780c */ /* 0x000fc80002781670 */
[----:B------:R-:W-:Y:S02]  /*15cb0*/  FSEL R37, R37, -INF , !P4 ;  /* 0xff80000025257808 */ /* 0x000fe40006000000 */
[----:B------:R-:W-:Y:S02]  /*15cc0*/  ISETP.GT.AND P4, PT, R54, RZ, !P6 ;  /* 0x000000ff3600720c */ /* 0x000fe40007784270 */
[----:B------:R-:W-:Y:S02]  /*15cd0*/  ISETP.NE.AND P6, PT, R46, RZ, PT ;  /* 0x000000ff2e00720c */ /* 0x000fe40003fc5270 */
[----:B------:R-:W-:Y:S02]  /*15ce0*/  ISETP.LT.OR P4, PT, R66, 0x1, P4 ;  /* 0x000000014200780c */ /* 0x000fe40002781670 */
[----:B------:R-:W-:Y:S02]  /*15cf0*/  ISETP.GT.AND P6, PT, R54, 0x39, !P6 ;  /* 0x000000393600780c */ /* 0x000fe400077c4270 */
[----:B------:R-:W-:-:S02]  /*15d00*/  FSEL R26, R4, -INF , !P4 ;  /* 0xff800000041a7808 */ /* 0x000fc40006000000 */
[----:B------:R-:W-:Y:S02]  /*15d10*/  FSETP.NEU.FTZ.AND P4, PT, R3, -INF , PT ;  /* 0xff8000000300780b */ /* 0x000fe40003f9d000 */
[----:B------:R-:W-:Y:S02]  /*15d20*/  FMNMX.FTZ R4, R26, R5, !PT ;  /* 0x000000051a047209 */ /* 0x000fe40007810000 */
[----:B------:R-:W-:Y:S02]  /*15d30*/  FSEL R28, R28, RZ, P4 ;  /* 0x000000ff1c1c7208 */ /* 0x000fe40002000000 */
[----:B------:R-:W-:Y:S02]  /*15d40*/  FMNMX.FTZ R4, R69, R4, !PT ;  /* 0x0000000445047209 */ /* 0x000fe40007810000 */
[----:B------:R-:W-:Y:S01]  /*15d50*/  ISETP.NE.AND P4, PT, R40, RZ, PT ;  /* 0x000000ff2800720c */ /* 0x000fe20003f85270 */
[--C-:B------:R-:W-:Y:S01]  /*15d60*/  FFMA.FTZ R81, R39, R2, -R28.reuse ;  /* 0x0000000227517223 */ /* 0x100fe2000001081c */
[----:B------:R-:W-:Y:S01]  /*15d70*/  FMNMX.FTZ R4, R27, R4, !PT ;  /* 0x000000041b047209 */ /* 0x000fe20007810000 */
[-CC-:B------:R-:W-:Y:S01]  /*15d80*/  FFMA.FTZ R196, R56, R2.reuse, -R28.reuse ;  /* 0x0000000238c47223 */ /* 0x180fe2000001081c */
[----:B------:R-:W-:Y:S01]  /*15d90*/  ISETP.GT.AND P4, PT, R54, 0x31, !P4 ;  /* 0x000000313600780c */ /* 0x000fe20006784270 */
[--C-:B------:R-:W-:Y:S01]  /*15da0*/  FFMA.FTZ R198, R41, R2, -R28.reuse ;  /* 0x0000000229c67223 */ /* 0x100fe2000001081c */
[----:B------:R-:W-:Y:S01]  /*15db0*/  FMNMX.FTZ R4, R71, R4, !PT ;  /* 0x0000000447047209 */ /* 0x000fe20007810000 */
[----:B------:R-:W-:Y:S01]  /*15dc0*/  MUFU.EX2 R81, R81 ;  /* 0x0000005100517308 */ /* 0x000fe20000000800 */
[----:B------:R-:W-:Y:S01]  /*15dd0*/  ISETP.LT.OR P4, PT, R66, 0x32, P4 ;  /* 0x000000324200780c */ /* 0x000fe20002781670 */
[--C-:B------:R-:W-:Y:S01]  /*15de0*/  FFMA.FTZ R41, R43, R2, -R28.reuse ;  /* 0x000000022b297223 */ /* 0x100fe2000001081c */
[----:B------:R-:W-:Y:S01]  /*15df0*/  FMNMX.FTZ R4, R29, R4, !PT ;  /* 0x000000041d047209 */ /* 0x000fe20007810000 */
[-CC-:B------:R-:W-:Y:S01]  /*15e00*/  FFMA.FTZ R192, R45, R2.reuse, -R28.reuse ;  /* 0x000000022dc07223 */ /* 0x180fe2000001081c */
[----:B------:R-:W-:Y:S01]  /*15e10*/  FSEL R79, R36, -INF , !P4 ;  /* 0xff800000244f7808 */ /* 0x000fe20006000000 */
[--C-:B------:R-:W-:Y:S01]  /*15e20*/  FFMA.FTZ R43, R47, R2, -R28.reuse ;  /* 0x000000022f2b7223 */ /* 0x100fe2000001081c */
[----:B------:R-:W-:Y:S01]  /*15e30*/  FMNMX.FTZ R4, R73, R4, !PT ;  /* 0x0000000449047209 */ /* 0x000fe20007810000 */
[----:B------:R-:W0:Y:S01]  /*15e40*/  MUFU.EX2 R196, R196 ;  /* 0x000000c400c47308 */ /* 0x000e220000000800 */
[----:B------:R-:W-:Y:S01]  /*15e50*/  ISETP.LT.OR P6, PT, R66, 0x3a, P6 ;  /* 0x0000003a4200780c */ /* 0x000fe200037c1670 */
[--C-:B------:R-:W-:Y:S01]  /*15e60*/  FFMA.FTZ R194, R49, R2, -R28.reuse ;  /* 0x0000000231c27223 */ /* 0x100fe2000001081c */
[----:B------:R-:W-:Y:S01]  /*15e70*/  FMNMX.FTZ R4, R31, R4, !PT ;  /* 0x000000041f047209 */ /* 0x000fe20007810000 */
[-CC-:B------:R-:W-:Y:S01]  /*15e80*/  FFMA.FTZ R45, R51, R2.reuse, -R28.reuse ;  /* 0x00000002332d7223 */ /* 0x180fe2000001081c */
[----:B------:R-:W-:Y:S01]  /*15e90*/  FSEL R39, R0, -INF , !P5 ;  /* 0xff80000000277808 */ /* 0x000fe20006800000 */
[--C-:B------:R-:W-:Y:S01]  /*15ea0*/  FFMA.FTZ R188, R53, R2, -R28.reuse ;  /* 0x0000000235bc7223 */ /* 0x100fe2000001081c */
[----:B------:R-:W-:Y:S01]  /*15eb0*/  FMNMX.FTZ R4, R75, R4, !PT ;  /* 0x000000044b047209 */ /* 0x000fe20007810000 */
[----:B------:R-:W2:Y:S01]  /*15ec0*/  MUFU.EX2 R198, R198 ;  /* 0x000000c600c67308 */ /* 0x000ea20000000800 */
[----:B------:R-:W-:Y:S01]  /*15ed0*/  FSEL R83, R38, -INF , !P6 ;  /* 0xff80000026537808 */ /* 0x000fe20007000000 */
[--C-:B------:R-:W-:Y:S01]  /*15ee0*/  FFMA.FTZ R47, R55, R2, -R28.reuse ;  /* 0x00000002372f7223 */ /* 0x100fe2000001081c */
[----:B------:R-:W-:Y:S01]  /*15ef0*/  FMNMX.FTZ R4, R33, R4, !PT ;  /* 0x0000000421047209 */ /* 0x000fe20007810000 */
[-CC-:B------:R-:W-:Y:S01]  /*15f00*/  FFMA.FTZ R190, R57, R2.reuse, -R28.reuse ;  /* 0x0000000239be7223 */ /* 0x180fe2000001081c */
[-CC-:B------:R-:W-:Y:S01]  /*15f10*/  FFMA.FTZ R49, R59, R2.reuse, -R28.reuse ;  /* 0x000000023b317223 */ /* 0x180fe2000001081c */
[--C-:B------:R-:W-:Y:S01]  /*15f20*/  FFMA.FTZ R184, R61, R2, -R28.reuse ;  /* 0x000000023db87223 */ /* 0x100fe2000001081c */
[----:B------:R-:W-:Y:S01]  /*15f30*/  FMNMX.FTZ R4, R77, R4, !PT ;  /* 0x000000044d047209 */ /* 0x000fe20007810000 */
[----:B------:R-:W3:Y:S01]  /*15f40*/  MUFU.EX2 R41, R41 ;  /* 0x0000002900297308 */ /* 0x000ee20000000800 */
[-CC-:B------:R-:W-:Y:S01]  /*15f50*/  FFMA.FTZ R51, R65, R2.reuse, -R28.reuse ;  /* 0x0000000241337223 */ /* 0x180fe2000001081c */
[--C-:B------:R-:W-:Y:S01]  /*15f60*/  FFMA.FTZ R186, R63, R2, -R28.reuse ;  /* 0x000000023fba7223 */ /* 0x100fe2000001081c */
[----:B------:R-:W-:Y:S01]  /*15f70*/  FMNMX.FTZ R4, R35, R4, !PT ;  /* 0x0000000423047209 */ /* 0x000fe20007810000 */
[----:B------:R-:W-:-:S03]  /*15f80*/  FFMA.FTZ R53, R67, R2, -R28 ;  /* 0x0000000243357223 */ /* 0x000fc6000001081c */
[----:B------:R-:W-:Y:S01]  /*15f90*/  FMNMX.FTZ R4, R37, R4, !PT ;  /* 0x0000000425047209 */ /* 0x000fe20007810000 */
[----:B------:R-:W4:Y:S03]  /*15fa0*/  MUFU.EX2 R192, R192 ;  /* 0x000000c000c07308 */ /* 0x000f260000000800 */
[----:B------:R-:W-:-:S04]  /*15fb0*/  FMNMX.FTZ R4, R79, R4, !PT ;  /* 0x000000044f047209 */ /* 0x000fc80007810000 */
[----:B------:R-:W-:Y:S01]  /*15fc0*/  FMNMX.FTZ R4, R39, R4, !PT ;  /* 0x0000000427047209 */ /* 0x000fe20007810000 */
[----:B------:R-:W5:Y:S03]  /*15fd0*/  MUFU.EX2 R43, R43 ;  /* 0x0000002b002b7308 */ /* 0x000f660000000800 */
[----:B------:R-:W-:-:S05]  /*15fe0*/  FMNMX.FTZ R4, R83, R4, !PT ;  /* 0x0000000453047209 */ /* 0x000fca0007810000 */
[----:B------:R-:W1:Y:S01]  /*15ff0*/  SHFL.BFLY PT, R85, R4, 0x2, 0x1f ;  /* 0x0c401f0004557f89 */ /* 0x000e6200000e0000 */
[----:B------:R-:W5:Y:S08]  /*16000*/  MUFU.EX2 R194, R194 ;  /* 0x000000c200c27308 */ /* 0x000f700000000800 */
[----:B------:R-:W5:Y:S08]  /*16010*/  MUFU.EX2 R45, R45 ;  /* 0x0000002d002d7308 */ /* 0x000f700000000800 */
[----:B------:R-:W-:Y:S01]  /*16020*/  MUFU.EX2 R188, R188 ;  /* 0x000000bc00bc7308 */ /* 0x000fe20000000800 */
[----:B-1----:R-:W-:-:S07]  /*16030*/  FMNMX.FTZ R85, R4, R85, !PT ;  /* 0x0000005504557209 */ /* 0x002fce0007810000 */
[----:B------:R-:W-:Y:S01]  /*16040*/  MUFU.EX2 R47, R47 ;  /* 0x0000002f002f7308 */ /* 0x000fe20000000800 */
[----:B------:R-:W1:Y:S07]  /*16050*/  SHFL.BFLY PT, R4, R85, 0x1, 0x1f ;  /* 0x0c201f0055047f89 */ /* 0x000e6e00000e0000 */
[----:B------:R-:W-:Y:S08]  /*16060*/  MUFU.EX2 R190, R190 ;  /* 0x000000be00be7308 */ /* 0x000ff00000000800 */
[----:B------:R-:W-:Y:S08]  /*16070*/  MUFU.EX2 R49, R49 ;  /* 0x0000003100317308 */ /* 0x000ff00000000800 */
[----:B------:R-:W-:Y:S01]  /*16080*/  MUFU.EX2 R184, R184 ;  /* 0x000000b800b87308 */ /* 0x000fe20000000800 */
[----:B-1----:R-:W-:-:S04]  /*16090*/  FMNMX.FTZ R4, R85, R4, !PT ;  /* 0x0000000455047209 */ /* 0x002fc80007810000 */
[C---:B------:R-:W-:Y:S01]  /*160a0*/  FSETP.NEU.FTZ.AND P4, PT, R4.reuse, -INF , PT ;  /* 0xff8000000400780b */ /* 0x040fe20003f9d000 */
[----:B------:R-:W-:Y:S02]  /*160b0*/  FMUL.FTZ R30, R4, R2 ;  /* 0x00000002041e7220 */ /* 0x000fe40000410000 */
[----:B------:R-:W-:Y:S03]  /*160c0*/  MUFU.EX2 R51, R51 ;  /* 0x0000003300337308 */ /* 0x000fe60000000800 */
[----:B------:R-:W-:-:S05]  /*160d0*/  FSEL R30, R30, RZ, P4 ;  /* 0x000000ff1e1e7208 */ /* 0x000fca0002000000 */
[----:B------:R-:W-:Y:S01]  /*160e0*/  MUFU.EX2 R186, R186 ;  /* 0x000000ba00ba7308 */ /* 0x000fe20000000800 */
[-CC-:B------:R-:W-:Y:S01]  /*160f0*/  FFMA.FTZ R197, R26, R2.reuse, -R30.reuse ;  /* 0x000000021ac57223 */ /* 0x180fe2000001081e */
[-CC-:B------:R-:W-:Y:S01]  /*16100*/  FFMA.FTZ R0, R5, R2.reuse, -R30.reuse ;  /* 0x0000000205007223 */ /* 0x180fe2000001081e */
[-CC-:B------:R-:W-:Y:S01]  /*16110*/  FFMA.FTZ R199, R69, R2.reuse, -R30.reuse ;  /* 0x0000000245c77223 */ /* 0x180fe2000001081e */
[-CC-:B------:R-:W-:Y:S01]  /*16120*/  FFMA.FTZ R26, R27, R2.reuse, -R30.reuse ;  /* 0x000000021b1a7223 */ /* 0x180fe2000001081e */
[-CC-:B------:R-:W-:Y:S01]  /*16130*/  FFMA.FTZ R193, R71, R2.reuse, -R30.reuse ;  /* 0x0000000247c17223 */ /* 0x180fe2000001081e */
[----:B0-----:R-:W-:Y:S01]  /*16140*/  FADD.FTZ R5, R196, R81 ;  /* 0x00000051c4057221 */ /* 0x001fe20000010000 */
[-CC-:B------:R-:W-:Y:S01]  /*16150*/  FFMA.FTZ R28, R29, R2.reuse, -R30.reuse ;  /* 0x000000021d1c7223 */ /* 0x180fe2000001081e */
[----:B------:R-:W-:Y:S01]  /*16160*/  MUFU.EX2 R197, R197 ;  /* 0x000000c500c57308 */ /* 0x000fe20000000800 */
[-CC-:B------:R-:W-:Y:S01]  /*16170*/  FFMA.FTZ R195, R73, R2.reuse, -R30.reuse ;  /* 0x0000000249c37223 */ /* 0x180fe2000001081e */
[----:B--2---:R-:W-:Y:S01]  /*16180*/  FADD.FTZ R36, R198, R5 ;  /* 0x00000005c6247221 */ /* 0x004fe20000010000 */
[-CC-:B------:R-:W-:Y:S01]  /*16190*/  FFMA.FTZ R32, R31, R2.reuse, -R30.reuse ;  /* 0x000000021f207223 */ /* 0x180fe2000001081e */
[-CC-:B------:R-:W-:Y:S01]  /*161a0*/  FFMA.FTZ R189, R75, R2.reuse, -R30.reuse ;  /* 0x000000024bbd7223 */ /* 0x180fe2000001081e */
[-C--:B------:R-:W-:Y:S01]  /*161b0*/  FFMA.FTZ R34, R33, R2.reuse, -R30 ;  /* 0x0000000221227223 */ /* 0x080fe2000001081e */
[----:B---3--:R-:W-:Y:S01]  /*161c0*/  FADD.FTZ R5, R41, R36 ;  /* 0x0000002429057221 */ /* 0x008fe20000010000 */
[-CC-:B------:R-:W-:Y:S01]  /*161d0*/  FFMA.FTZ R191, R77, R2.reuse, -R30.reuse ;  /* 0x000000024dbf7223 */ /* 0x180fe2000001081e */
[----:B------:R-:W0:Y:S01]  /*161e0*/  MUFU.EX2 R0, R0 ;  /* 0x0000000000007308 */ /* 0x000e220000000800 */
[-CC-:B------:R-:W-:Y:S01]  /*161f0*/  FFMA.FTZ R36, R35, R2.reuse, -R30.reuse ;  /* 0x0000000223247223 */ /* 0x180fe2000001081e */
[----:B----4-:R-:W-:Y:S01]  /*16200*/  FADD.FTZ R40, R192, R5 ;  /* 0x00000005c0287221 */ /* 0x010fe20000010000 */
[----:B------:R-:W1:Y:S01]  /*16210*/  @P2 LDC R31, c[0x0][0x44c] ;  /* 0x00011300ff1f2b82 */ /* 0x000e620000000800 */
[-CC-:B------:R-:W-:Y:S01]  /*16220*/  FFMA.FTZ R185, R37, R2.reuse, -R30.reuse ;  /* 0x0000000225b97223 */ /* 0x180fe2000001081e */
[-C--:B------:R-:W-:Y:S01]  /*16230*/  FFMA.FTZ R79, R79, R2.reuse, -R30 ;  /* 0x000000024f4f7223 */ /* 0x080fe2000001081e */
[----:B-----5:R-:W-:Y:S01]  /*16240*/  FADD.FTZ R27, R43, R40 ;  /* 0x000000282b1b7221 */ /* 0x020fe20000010000 */
[-CC-:B------:R-:W-:Y:S01]  /*16250*/  FFMA.FTZ R39, R39, R2.reuse, -R30.reuse ;  /* 0x0000000227277223 */ /* 0x180fe2000001081e */
[----:B------:R-:W2:Y:S01]  /*16260*/  MUFU.EX2 R199, R199 ;  /* 0x000000c700c77308 */ /* 0x000ea20000000800 */
[----:B------:R-:W-:Y:S01]  /*16270*/  FFMA.FTZ R83, R83, R2, -R30 ;  /* 0x0000000253537223 */ /* 0x000fe2000001081e */
[----:B------:R-:W-:Y:S01]  /*16280*/  FADD.FTZ R40, R194, R27 ;  /* 0x0000001bc2287221 */ /* 0x000fe20000010000 */
[----:B------:R-:W-:Y:S01]  /*16290*/  IMAD.MOV.U32 R29, RZ, RZ, R78 ;  /* 0x000000ffff1d7224 */ /* 0x000fe200078e004e */
[----:B------:R-:W-:-:S02]  /*162a0*/  F2FP.BF16.F32.PACK_AB R196, R81, R196 ;  /* 0x000000c451c4723e */ /* 0x000fc400000010ff */
[----:B------:R-:W-:Y:S01]  /*162b0*/  FADD.FTZ R27, R45, R40 ;  /* 0x000000282d1b7221 */ /* 0x000fe20000010000 */
[----:B------:R-:W-:Y:S01]  /*162c0*/  F2FP.BF16.F32.PACK_AB R198, R41, R198 ;  /* 0x000000c629c6723e */ /* 0x000fe200000010ff */
[----:B------:R-:W3:Y:S01]  /*162d0*/  MUFU.EX2 R26, R26 ;  /* 0x0000001a001a7308 */ /* 0x000ee20000000800 */
[----:B0-----:R-:W-:Y:S01]  /*162e0*/  FADD.FTZ R38, R197, R0 ;  /* 0x00000000c5267221 */ /* 0x001fe20000010000 */
[----:B------:R-:W-:Y:S01]  /*162f0*/  FADD.FTZ R40, R188, R27 ;  /* 0x0000001bbc287221 */ /* 0x000fe20000010000 */
[----:B------:R-:W-:Y:S02]  /*16300*/  F2FP.BF16.F32.PACK_AB R197, R0, R197 ;  /* 0x000000c500c5723e */ /* 0x000fe400000010ff */
[----:B------:R-:W-:Y:S01]  /*16310*/  F2FP.BF16.F32.PACK_AB R192, R43, R192 ;  /* 0x000000c02bc0723e */ /* 0x000fe200000010ff */
[----:B------:R-:W-:Y:S01]  /*16320*/  FADD.FTZ R27, R47, R40 ;  /* 0x000000282f1b7221 */ /* 0x000fe20000010000 */
[----:B------:R-:W-:Y:S01]  /*16330*/  F2FP.BF16.F32.PACK_AB R194, R45, R194 ;  /* 0x000000c22dc2723e */ /* 0x000fe200000010ff */
[----:B------:R-:W0:Y:S01]  /*16340*/  MUFU.EX2 R193, R193 ;  /* 0x000000c100c17308 */ /* 0x000e220000000800 */
[----:B--2---:R-:W-:Y:S01]  /*16350*/  FADD.FTZ R5, R199, R38 ;  /* 0x00000026c7057221 */ /* 0x004fe20000010000 */
[----:B------:R-:W-:Y:S01]  /*16360*/  FADD.FTZ R40, R190, R27 ;  /* 0x0000001bbe287221 */ /* 0x000fe20000010000 */
[----:B-1----:R-:W-:Y:S01]  /*16370*/  @P2 IMAD.HI.U32 R31, R78, R31, RZ ;  /* 0x0000001f4e1f2227 */ /* 0x002fe200078e00ff */
[----:B------:R-:W-:-:S03]  /*16380*/  F2FP.BF16.F32.PACK_AB R188, R47, R188 ;  /* 0x000000bc2fbc723e */ /* 0x000fc600000010ff */
[C---:B------:R-:W-:Y:S01]  /*16390*/  FADD.FTZ R27, R49.reuse, R40 ;  /* 0x00000028311b7221 */ /* 0x040fe20000010000 */
[----:B------:R-:W-:Y:S01]  /*163a0*/  F2FP.BF16.F32.PACK_AB R190, R49, R190 ;  /* 0x000000be31be723e */ /* 0x000fe200000010ff */
[----:B------:R-:W1:Y:S01]  /*163b0*/  MUFU.EX2 R28, R28 ;  /* 0x0000001c001c7308 */ /* 0x000e620000000800 */
[----:B---3--:R-:W-:Y:S01]  /*163c0*/  FADD.FTZ R38, R26, R5 ;  /* 0x000000051a267221 */ /* 0x008fe20000010000 */
[----:B------:R-:W-:Y:S01]  /*163d0*/  FADD.FTZ R40, R184, R27 ;  /* 0x0000001bb8287221 */ /* 0x000fe20000010000 */
[----:B------:R-:W-:Y:S02]  /*163e0*/  @P2 SHF.R.U32.HI R29, RZ, R42, R31 ;  /* 0x0000002aff1d2219 */ /* 0x000fe4000001161f */
[C---:B------:R-:W-:Y:S01]  /*163f0*/  F2FP.BF16.F32.PACK_AB R184, R51.reuse, R184 ;  /* 0x000000b833b8723e */ /* 0x040fe200000010ff */
[----:B------:R-:W-:Y:S01]  /*16400*/  FADD.FTZ R27, R51, R40 ;  /* 0x00000028331b7221 */ /* 0x000fe20000010000 */
[----:B------:R-:W-:Y:S01]  /*16410*/  F2FP.BF16.F32.PACK_AB R199, R26, R199 ;  /* 0x000000c71ac7723e */ /* 0x000fe200000010ff */
[----:B------:R-:W2:Y:S01]  /*16420*/  MUFU.EX2 R195, R195 ;  /* 0x000000c300c37308 */ /* 0x000ea20000000800 */
[----:B0-----:R-:W-:Y:S01]  /*16430*/  FADD.FTZ R5, R193, R38 ;  /* 0x00000026c1057221 */ /* 0x001fe20000010000 */
[----:B------:R-:W-:-:S02]  /*16440*/  IMAD.IADD R29, R154, 0x1, R29 ;  /* 0x000000019a1d7824 */ /* 0x000fc400078e021d */
[----:B------:R-:W-:Y:S02]  /*16450*/  FADD.FTZ R42, R186, R27 ;  /* 0x0000001bba2a7221 */ /* 0x000fe40000010000 */
[----:B------:R-:W-:Y:S02]  /*16460*/  IMAD.IADD R24, R29, 0x1, R24 ;  /* 0x000000011d187824 */ /* 0x000fe400078e0218 */
[----:B------:R-:W0:Y:S01]  /*16470*/  MUFU.EX2 R32, R32 ;  /* 0x0000002000207308 */ /* 0x000e220000000800 */
[C---:B-1----:R-:W-:Y:S01]  /*16480*/  FADD.FTZ R38, R28.reuse, R5 ;  /* 0x000000051c267221 */ /* 0x042fe20000010000 */
[----:B------:R-:W-:-:S06]  /*16490*/  F2FP.BF16.F32.PACK_AB R193, R28, R193 ;  /* 0x000000c11cc1723e */ /* 0x000fcc00000010ff */
        /* <DEDUP_REMOVED lines=21> */
[----:B-1----:R-:W-:-:S04]  /*165f0*/  FADD.FTZ R5, R39, R0 ;  /* 0x0000000027057221 */ /* 0x002fc80000010000 */
[C---:B--2---:R-:W-:Y:S01]  /*16600*/  FADD.FTZ R226, R38.reuse, R5 ;  /* 0x0000000526e27221 */ /* 0x044fe20000010000 */
[----:B------:R-:W-:Y:S01]  /*16610*/  F2FP.BF16.F32.PACK_AB R187, R38, R39 ;  /* 0x0000002726bb723e */ /* 0x000fe200000010ff */
[----:B------:R-:W-:Y:S02]  /*16620*/  VIADD R5, R100, 0xfffffffe ;  /* 0xfffffffe64057836 */ /* 0x000fe40000000000 */
[C---:B0-----:R-:W-:Y:S01]  /*16630*/  FADD.FTZ R227, R53.reuse, R42 ;  /* 0x0000002a35e37221 */ /* 0x041fe20000010000 */
[----:B------:R-:W-:Y:S01]  /*16640*/  F2FP.BF16.F32.PACK_AB R186, R53, R186 ;  /* 0x000000ba35ba723e */ /* 0x000fe200000010ff */
        /* <DEDUP_REMOVED lines=12> */
.L_x_1732:
[----:B------:R-:W-:-:S13]  /*16710*/  ISETP.NE.AND P4, PT, R25, 0x1, PT ;  /* 0x000000011900780c */ /* 0x000fda0003f85270 */
[----:B------:R-:W0:Y:S02]  /*16720*/  @P4 LDC.64 R26, c[0x0][0x9e8] ;  /* 0x00027a00ff1a4b82 */ /* 0x000e240000000a00 */
[----:B0-----:R-:W-:-:S05]  /*16730*/  @P4 IMAD.HI.U32 R26, R0, R26, RZ ;  /* 0x0000001a001a4227 */ /* 0x001fca00078e00ff */
[----:B------:R-:W-:-:S07]  /*16740*/  @P4 SHF.R.U32.HI R0, RZ, R27, R26 ;  /* 0x0000001bff004219 */ /* 0x000fce000001161a */
.L_x_1733:
[----:B------:R-:W-:Y:S05]  /*16750*/  BSYNC B0 ;  /* 0x0000000000007941 */ /* 0x000fea0003800000 */
.L_x_1731:
[----:B------:R-:W-:-:S05]  /*16760*/  IMAD R25, R0, R25, R25 ;  /* 0x0000001900197224 */ /* 0x000fca00078e0219 */
[----:B------:R-:W-:-:S07]  /*16770*/  VIMNMX R24, R24, R25, PT ;  /* 0x0000001918187248 */ /* 0x000fce0003fe0100 */
.L_x_1730:
[----:B------:R-:W2:Y:S01]  /*16780*/  LDL R26, [R1+0x38] ;  /* 0x00003800011a7983 */ /* 0x000ea20000100800 */
[----:B------:R-:W-:Y:S01]  /*16790*/  SHF.R.S32.HI R25, RZ, 0x1f, R24 ;  /* 0x0000001fff197819 */ /* 0x000fe20000011418 */
[----:B------:R-:W-:Y:S01]  /*167a0*/  BSSY B0, `(.L_x_1734) ;  /* 0x000033d000007945 */ /* 0x000fe20003800000 */
[----:B------:R-:W-:Y:S01]  /*167b0*/  IMAD.MOV.U32 R0, RZ, RZ, 0x3f800000 ;  /* 0x3f800000ff007424 */ /* 0x000fe200078e00ff */
[----:B------:R-:W-:Y:S02]  /*167c0*/  CS2R R150, SRZ ;  /* 0x0000000000967805 */ /* 0x000fe4000001ff00 */
        /* <DEDUP_REMOVED lines=64> */
[----:B--2---:R-:W-:Y:S02]  /*16bd0*/  VIMNMX R26, R26, R24, !PT ;  /* 0x000000181a1a7248 */ /* 0x004fe40007fe0100 */
[----:B------:R-:W-:Y:S02]  /*16be0*/  CS2R R24, SRZ ;  /* 0x0000000000187805 */ /* 0x000fe4000001ff00 */
[----:B------:R-:W-:Y:S01]  /*16bf0*/  ISETP.GE.AND P4, PT, R5, R26, PT ;  /* 0x0000001a0500720c */ /* 0x000fe20003f86270 */
[----:B------:R0:W-:Y:S02]  /*16c00*/  STL [R1+0x18], R26 ;  /* 0x0000181a01007387 */ /* 0x0001e40000100800 */
[----:B0-----:R-:W-:-:S10]  /*16c10*/  CS2R R26, SRZ ;  /* 0x00000000001a7805 */ /* 0x001fd4000001ff00 */
[----:B------:R-:W-:Y:S05]  /*16c20*/  @!P4 BRA `(.L_x_1735) ;  /* 0x0000002c00d0c947 */ /* 0x000fea0003800000 */
[----:B------:R-:W-:Y:S01]  /*16c30*/  BSSY B1, `(.L_x_1736) ;  /* 0x00002ef000017945 */ /* 0x000fe20003800000 */
[----:B------:R-:W-:Y:S02]  /*16c40*/  IMAD.MOV.U32 R0, RZ, RZ, 0x3f800000 ;  /* 0x3f800000ff007424 */ /* 0x000fe400078e00ff */
[----:B------:R-:W-:-:S07]  /*16c50*/  IMAD.MOV.U32 R151, RZ, RZ, RZ ;  /* 0x000000ffff977224 */ /* 0x000fce00078e00ff */
.L_x_1755:
[----:B------:R-:W-:-:S05]  /*16c60*/  VIADD R232, R22, 0x1 ;  /* 0x0000000116e87836 */ /* 0x000fca0000000000 */
[----:B------:R-:W-:-:S04]  /*16c70*/  ISETP.NE.AND P4, PT, R232, 0x2, PT ;  /* 0x00000002e800780c */ /* 0x000fc80003f85270 */
[----:B------:R-:W-:Y:S02]  /*16c80*/  SEL R231, RZ, 0x1, P4 ;  /* 0x00000001ffe77807 */ /* 0x000fe40002000000 */
[----:B------:R-:W-:Y:S02]  /*16c90*/  SEL R232, R232, RZ, P4 ;  /* 0x000000ffe8e87207 */ /* 0x000fe40002000000 */
[----:B------:R-:W-:Y:S01]  /*16ca0*/  LOP3.LUT R231, R218, R231, RZ, 0x3c, !PT ;  /* 0x000000e7dae77212 */ /* 0x000fe200078e3cff */
[----:B------:R-:W-:Y:S06]  /*16cb0*/  @!P0 BRA `(.L_x_1737) ;  /* 0x0000000000048947 */ /* 0x000fec0003800000 */
[----:B------:R-:W-:Y:S01]  /*16cc0*/  BPT.TRAP 0x1 ;  /* 0x000000040000795c */ /* 0x000fe20000300000 */
.L_x_1737:
[----:B------:R-:W-:Y:S01]  /*16cd0*/  IMAD R2, R232, 0x8, R16 ;  /* 0x00000008e8027824 */ /* 0x000fe200078e0210 */
[----:B------:R-:W-:-:S04]  /*16ce0*/  SHF.L.U32 R154, R231, 0x1f, RZ ;  /* 0x0000001fe79a7819 */ /* 0x000fc800000006ff */
[----:B------:R0:W1:Y:S01]  /*16cf0*/  SYNCS.PHASECHK.TRANS64.TRYWAIT P4, [R2+URZ+0x30830], R154 ;  /* 0x0308309a020075a7 */ /* 0x000062000808017f */
[----:B------:R-:W-:Y:S05]  /*16d00*/  @!P0 BRA `(.L_x_1738) ;  /* 0x0000000000048947 */ /* 0x000fea0003800000 */
[----:B------:R-:W-:Y:S01]  /*16d10*/  BPT.TRAP 0x1 ;  /* 0x000000040000795c */ /* 0x000fe20000300000 */
.L_x_1738:
[----:B------:R-:W-:Y:S01]  /*16d20*/  IMAD R153, R232, 0x800, R237 ;  /* 0x00000800e8997824 */ /* 0x000fe200078e02ed */
[----:B------:R-:W-:Y:S03]  /*16d30*/  BSSY B2, `(.L_x_1739) ;  /* 0x0000006000027945 */ /* 0x000fe60003800000 */
[C---:B------:R-:W-:Y:S02]  /*16d40*/  VIADD R158, R153.reuse, 0x2 ;  /* 0x00000002999e7836 */ /* 0x040fe40000000000 */
[----:B------:R-:W-:Y:S01]  /*16d50*/  VIADD R157, R153, 0x4 ;  /* 0x00000004999d7836 */ /* 0x000fe20000000000 */
[----:B-1----:R-:W-:Y:S06]  /*16d60*/  @P4 BRA `(.L_x_1740) ;  /* 0x0000000000084947 */ /* 0x002fec0003800000 */
[----:B------:R-:W1:Y:S02]  /*16d70*/  SYNCS.PHASECHK.TRANS64.TRYWAIT P4, [R2+URZ+0x30830], R154 ;  /* 0x0308309a020075a7 */ /* 0x000e64000808017f */
[----:B-1----:R-:W-:Y:S05]  /*16d80*/  @!P4 BRA `(.L_x_1741) ;  /* 0x0000019400dcc947 */ /* 0x002fea0003800000 */
.L_x_1740:
[----:B------:R-:W-:Y:S05]  /*16d90*/  BSYNC B2 ;  /* 0x0000000000027941 */ /* 0x000fea0003800000 */
.L_x_1739:
[----:B01----:R-:W-:Y:S02]  /*16da0*/  IMAD.MOV.U32 R154, RZ, RZ, R153 ;  /* 0x000000ffff9a7224 */ /* 0x003fe400078e0099 */
[-C--:B------:R-:W-:Y:S01]  /*16db0*/  FMUL.FTZ R24, R24, R152.reuse ;  /* 0x0000009818187220 */ /* 0x080fe20000410000 */
[----:B------:R-:W-:Y:S02]  /*16dc0*/  VIADD R156, R153, 0x6 ;  /* 0x00000006999c7836 */ /* 0x000fe40000000000 */
[-C--:B------:R-:W-:Y:S01]  /*16dd0*/  FMUL.FTZ R25, R25, R152.reuse ;  /* 0x0000009819197220 */ /* 0x080fe20000410000 */
[----:B------:R-:W-:Y:S01]  /*16de0*/  IMAD.MOV.U32 R155, RZ, RZ, 0x40000040 ;  /* 0x40000040ff9b7424 */ /* 0x000fe200078e00ff */
[----:B------:R-:W-:Y:S01]  /*16df0*/  R2UR UR6, R154 ;  /* 0x000000009a0672ca */ /* 0x000fe200000e0000 */
[----:B------:R-:W-:Y:S01]  /*16e00*/  IMAD.MOV.U32 R154, RZ, RZ, R158 ;  /* 0x000000ffff9a7224 */ /* 0x000fe200078e009e */
[----:B------:R-:W-:Y:S01]  /*16e10*/  R2UR UR10, R156 ;  /* 0x000000009c0a72ca */ /* 0x000fe200000e0000 */
[----:B------:R-:W-:Y:S01]  /*16e20*/  VIADD R158, R153, 0x204 ;  /* 0x00000204999e7836 */ /* 0x000fe20000000000 */
[----:B------:R-:W-:Y:S01]  /*16e30*/  R2UR UR5, R155 ;  /* 0x000000009b0572ca */ /* 0x000fe200000e0000 */
[C---:B------:R-:W-:Y:S01]  /*16e40*/  VIADD R156, R153.reuse, 0x202 ;  /* 0x00000202999c7836 */ /* 0x040fe20000000000 */
[----:B------:R-:W-:Y:S01]  /*16e50*/  R2UR UR4, R154 ;  /* 0x000000009a0472ca */ /* 0x000fe200000e0000 */
[----:B------:R-:W-:Y:S01]  /*16e60*/  IMAD.MOV.U32 R154, RZ, RZ, R157 ;  /* 0x000000ffff9a7224 */ /* 0x000fe200078e009d */
[----:B------:R-:W-:Y:S01]  /*16e70*/  R2UR UR22, R158 ;  /* 0x000000009e1672ca */ /* 0x000fe200000e0000 */
[----:B------:R-:W-:Y:S01]  /*16e80*/  IMAD.MOV.U32 R157, RZ, RZ, 0x40000040 ;  /* 0x40000040ff9d7424 */ /* 0x000fe200078e00ff */
[----:B------:R-:W-:Y:S01]  /*16e90*/  R2UR UR18, R156 ;  /* 0x000000009c1272ca */ /* 0x000fe200000e0000 */
[C---:B------:R-:W-:Y:S01]  /*16ea0*/  VIADD R158, R153.reuse, 0x400 ;  /* 0x00000400999e7836 */ /* 0x040fe20000000000 */
[----:B------:R-:W-:Y:S01]  /*16eb0*/  R2UR UR8, R154 ;  /* 0x000000009a0872ca */ /* 0x000fe200000e0000 */
[----:B------:R-:W-:Y:S01]  /*16ec0*/  VIADD R154, R153, 0x200 ;  /* 0x00000200999a7836 */ /* 0x000fe20000000000 */
[----:B------:R-:W-:Y:S01]  /*16ed0*/  R2UR UR11, R157 ;  /* 0x000000009d0b72ca */ /* 0x000fe200000e0000 */
[C---:B------:R-:W-:Y:S01]  /*16ee0*/  VIADD R156, R153.reuse, 0x402 ;  /* 0x00000402999c7836 */ /* 0x040fe20000000000 */
[----:B------:R-:W-:Y:S01]  /*16ef0*/  R2UR UR30, R158 ;  /* 0x000000009e1e72ca */ /* 0x000fe200000e0000 */
[C---:B------:R-:W-:Y:S01]  /*16f00*/  VIADD R158, R153.reuse, 0x406 ;  /* 0x00000406999e7836 */ /* 0x040fe20000000000 */
[----:B------:R-:W-:Y:S01]  /*16f10*/  R2UR UR14, R154 ;  /* 0x000000009a0e72ca */ /* 0x000fe200000e0000 */
[----:B------:R-:W-:Y:S01]  /*16f20*/  VIADD R154, R153, 0x206 ;  /* 0x00000206999a7836 */ /* 0x000fe20000000000 */
[----:B------:R-:W-:Y:S01]  /*16f30*/  MOV R228, UR10 ;  /* 0x0000000a00e47c02 */ /* 0x000fe20008000f00 */
[----:B------:R-:W-:Y:S01]  /*16f40*/  UMOV UR10, UR4 ;  /* 0x00000004000a7c82 */ /* 0x000fe20008000000 */
[----:B------:R-:W-:Y:S01]  /*16f50*/  R2UR UR7, R155 ;  /* 0x000000009b0772ca */ /* 0x000fe200000e0000 */
[----:B------:R-:W-:Y:S01]  /*16f60*/  IMAD.MOV.U32 R159, RZ, RZ, 0x40000040 ;  /* 0x40000040ff9f7424 */ /* 0x000fe200078e00ff */
[----:B------:R-:W-:Y:S01]  /*16f70*/  R2UR UR26, R154 ;  /* 0x000000009a1a72ca */ /* 0x000fe200000e0000 */
[C---:B------:R-:W-:Y:S01]  /*16f80*/  VIADD R154, R153.reuse, 0x404 ;  /* 0x00000404999a7836 */ /* 0x040fe20000000000 */
[----:B------:R-:W-:Y:S01]  /*16f90*/  R2UR UR34, R156 ;  /* 0x000000009c2272ca */ /* 0x000fe200000e0000 */
[C---:B------:R-:W-:Y:S01]  /*16fa0*/  VIADD R156, R153.reuse, 0x604 ;  /* 0x00000604999c7836 */ /* 0x040fe20000000000 */
[----:B------:R-:W-:Y:S01]  /*16fb0*/  MOV R229, UR11 ;  /* 0x0000000b00e57c02 */ /* 0x000fe20008000f00 */
[----:B------:R-:W-:Y:S01]  /*16fc0*/  UMOV UR11, UR5 ;  /* 0x00000005000b7c82 */ /* 0x000fe20008000000 */
[----:B------:R-:W-:Y:S01]  /*16fd0*/  R2UR UR38, R154 ;  /* 0x000000009a2672ca */ /* 0x000fe200000e0000 */
[C---:B------:R-:W-:Y:S01]  /*16fe0*/  VIADD R154, R153.reuse, 0x600 ;  /* 0x00000600999a7836 */ /* 0x040fe20000000000 */
[----:B------:R-:W-:Y:S01]  /*16ff0*/  R2UR UR42, R158 ;  /* 0x000000009e2a72ca */ /* 0x000fe200000e0000 */
[C---:B------:R-:W-:Y:S01]  /*17000*/  VIADD R158, R153.reuse, 0x602 ;  /* 0x00000602999e7836 */ /* 0x040fe20000000000 */
[----:B------:R-:W-:Y:S01]  /*17010*/  R2UR UR4, R6 ;  /* 0x00000000060472ca */ /* 0x000fe200000e0000 */
[-C--:B------:R-:W-:Y:S01]  /*17020*/  FMUL.FTZ R28, R28, R152.reuse ;  /* 0x000000981c1c7220 */ /* 0x080fe20000410000 */
[----:B------:R-:W-:Y:S01]  /*17030*/  R2UR UR46, R154 ;  /* 0x000000009a2e72ca */ /* 0x000fe200000e0000 */
[----:B------:R-:W-:Y:S01]  /*17040*/  VIADD R154, R153, 0x606 ;  /* 0x00000606999a7836 */ /* 0x000fe20000000000 */
[----:B------:R-:W-:Y:S01]  /*17050*/  R2UR UR5, R7 ;  /* 0x00000000070572ca */ /* 0x000fe200000e0000 */
[-C--:B------:R-:W-:Y:S01]  /*17060*/  FMUL.FTZ R29, R29, R152.reuse ;  /* 0x000000981d1d7220 */ /* 0x080fe20000410000 */
[C---:B------:R-:W-:Y:S01]  /*17070*/  R2UR UR9, R155.reuse ;  /* 0x000000009b0972ca */ /* 0x040fe200000e0000 */
[-C--:B------:R-:W-:Y:S01]  /*17080*/  FMUL.FTZ R32, R32, R152.reuse ;  /* 0x0000009820207220 */ /* 0x080fe20000410000 */
[----:B------:R-:W-:Y:S01]  /*17090*/  R2UR UR15, R155 ;  /* 0x000000009b0f72ca */ /* 0x000fe200000e0000 */
        /* <DEDUP_REMOVED lines=73> */
[----:B------:R-:W-:Y:S01]  /*17530*/  R2UR UR12, R214 ;  /* 0x00000000d60c72ca */ /* 0x000fe200000e0000 */
[----:B------:R-:W-:Y:S01]  /*17540*/  WARPGROUP.ARRIVE ;  /* 0x00000000000079c5 */ /* 0x000fe20000000000 */
[----:B------:R-:W-:Y:S01]  /*17550*/  R2UR UR13, R215 ;  /* 0x00000000d70d72ca */ /* 0x000fe200000e0000 */
[-C--:B------:R-:W-:Y:S01]  /*17560*/  FMUL.FTZ R26, R26, R0.reuse ;  /* 0x000000001a1a7220 */ /* 0x080fe20000410000 */
[----:B------:R-:W-:Y:S01]  /*17570*/  R2UR UR16, R212 ;  /* 0x00000000d41072ca */ /* 0x000fe200000e0000 */
[-C--:B------:R-:W-:Y:S01]  /*17580*/  FMUL.FTZ R27, R27, R0.reuse ;  /* 0x000000001b1b7220 */ /* 0x080fe20000410000 */
[----:B------:R-:W-:Y:S01]  /*17590*/  R2UR UR17, R213 ;  /* 0x00000000d51172ca */ /* 0x000fe200000e0000 */
[----:B------:R-:W-:Y:S01]  /*175a0*/  HGMMA.64x64x16.F32.BF16 R152, gdesc[UR4], RZ, !UPT, gsb0 ;  /* 0x00e00000049879f0 */ /* 0x000fe2000c0018ff */
[----:B------:R-:W-:Y:S01]  /*175b0*/  UMOV UR6, UR8 ;  /* 0x0000000800067c82 */ /* 0x000fe20008000000 */
[----:B------:R-:W-:Y:S01]  /*175c0*/  UMOV UR7, UR9 ;  /* 0x0000000900077c82 */ /* 0x000fe20008000000 */
        /* <DEDUP_REMOVED lines=92> */
[----:B------:R-:W-:Y:S01]  /*17b90*/  FMUL.FTZ R151, R151, R0 ;  /* 0x0000000097977220 */ /* 0x000fe20000410000 */
[----:B------:R-:W-:-:S02]  /*17ba0*/  WARPGROUP.DEPBAR.LE gsb0, 0x0 ;  /* 0x00008000000079c5 */ /* 0x000fc40000010000 */
        /* <DEDUP_REMOVED lines=44> */
.L_x_1742:
[----:B------:R-:W-:Y:S01]  /*17e70*/  SHF.L.U32 R218, R218, 0x1f, RZ ;  /* 0x0000001fdada7819 */ /* 0x000fe200000006ff */
[----:B------:R-:W-:-:S04]  /*17e80*/  IMAD R0, R22, 0x8, R16 ;  /* 0x0000000816007824 */ /* 0x000fc800078e0210 */
[----:B------:R0:W1:Y:S01]  /*17e90*/  SYNCS.PHASECHK.TRANS64.TRYWAIT P4, [R0+URZ+0x30850], R218 ;  /* 0x030850da000075a7 */ /* 0x000062000808017f */
[----:B------:R-:W-:Y:S05]  /*17ea0*/  @!P0 BRA `(.L_x_1743) ;  /* 0x0000000000048947 */ /* 0x000fea0003800000 */
[----:B------:R-:W-:Y:S01]  /*17eb0*/  BPT.TRAP 0x1 ;  /* 0x000000040000795c */ /* 0x000fe20000300000 */
.L_x_1743:
[----:B------:R-:W-:Y:S04]  /*17ec0*/  BSSY B2, `(.L_x_1744) ;  /* 0x0000004000027945 */ /* 0x000fe80003800000 */
[----:B-1----:R-:W-:Y:S05]  /*17ed0*/  @P4 BRA `(.L_x_1745) ;  /* 0x0000000000084947 */ /* 0x002fea0003800000 */
[----:B------:R-:W1:Y:S02]  /*17ee0*/  SYNCS.PHASECHK.TRANS64.TRYWAIT P4, [R0+URZ+0x30850], R218 ;  /* 0x030850da000075a7 */ /* 0x000e64000808017f */
[----:B-1----:R-:W-:Y:S05]  /*17ef0*/  @!P4 BRA `(.L_x_1746) ;  /* 0x000001840094c947 */ /* 0x002fea0003800000 */
.L_x_1745:
[----:B------:R-:W-:Y:S05]  /*17f00*/  BSYNC B2 ;  /* 0x0000000000027941 */ /* 0x000fea0003800000 */
.L_x_1744:
[----:B------:R-:W2:Y:S01]  /*17f10*/  LDL R228, [R1+0x8] ;  /* 0x0000080001e47983 */ /* 0x000ea20000100800 */
[----:B01----:R-:W-:Y:S02]  /*17f20*/  VIADD R218, R16, 0x400 ;  /* 0x0000040010da7836 */ /* 0x003fe40000000000 */
[----:B------:R-:W-:Y:S01]  /*17f30*/  IMAD.MOV.U32 R229, RZ, RZ, 0x40000040 ;  /* 0x40000040ffe57424 */ /* 0x000fe200078e00ff */
[----:B------:R-:W-:Y:S01]  /*17f40*/  WARPGROUP.ARRIVE ;  /* 0x00000000000079c5 */ /* 0x000fe20000000000 */
[----:B------:R-:W-:Y:S01]  /*17f50*/  ULDC UR5, c[0x0][0x9d8] ;  /* 0x0002760000057ab9 */ /* 0x000fe20000000800 */
[----:B------:R-:W-:-:S04]  /*17f60*/  SHF.R.U32.HI R218, RZ, 0x4, R218 ;  /* 0x00000004ffda7819 */ /* 0x000fc800000116da */
[----:B------:R-:W-:-:S04]  /*17f70*/  LOP3.LUT R218, R218, 0x3fff, RZ, 0xc0, !PT ;  /* 0x00003fffdada7812 */ /* 0x000fc800078ec0ff */
[----:B------:R-:W-:Y:S02]  /*17f80*/  LOP3.LUT R218, R218, 0x2000000, RZ, 0xfc, !PT ;  /* 0x02000000dada7812 */ /* 0x000fe400078efcff */
[----:B------:R-:W-:Y:S02]  /*17f90*/  R2UR UR7, R229 ;  /* 0x00000000e50772ca */ /* 0x000fe400000e0000 */
[----:B--2---:R-:W-:Y:S01]  /*17fa0*/  R2UR UR4, R228 ;  /* 0x00000000e40472ca */ /* 0x004fe200000e0000 */
[----:B------:R-:W-:Y:S02]  /*17fb0*/  IMAD R228, R22, 0x800, R218 ;  /* 0x0000080016e47824 */ /* 0x000fe400078e02da */
[----:B------:R-:W2:Y:S01]  /*17fc0*/  LDL R218, [R1+0x34] ;  /* 0x0000340001da7983 */ /* 0x000ea20000100800 */
[----:B------:R-:W-:Y:S01]  /*17fd0*/  IMAD.MOV.U32 R229, RZ, RZ, 0x40000040 ;  /* 0x40000040ffe57424 */ /* 0x000fe200078e00ff */
[----:B------:R-:W0:Y:S01]  /*17fe0*/  @P2 LDC R22, c[0x0][0x44c] ;  /* 0x00011300ff162b82 */ /* 0x000e220000000800 */
[----:B------:R-:W-:-:S13]  /*17ff0*/  R2UR UR6, R228 ;  /* 0x00000000e40672ca */ /* 0x000fda00000e0000 */
[----:B------:R-:W-:Y:S03]  /*18000*/  HGMMA.64x256x16.F32.BF16 R24, R196, gdesc[UR4].tnspB, R24, gsb0 ;  /* 0x43e00004c4187df0 */ /* 0x000fe60008001818 */
[----:B------:R-:W-:Y:S02]  /*18010*/  WARPGROUP.DEPBAR.LE gsb0, 0x0 ;  /* 0x00008000000079c5 */ /* 0x000fe40000010000 */
[----:B------:R-:W-:Y:S01]  /*18020*/  VIADD R196, R228, 0x80 ;  /* 0x00000080e4c47836 */ /* 0x000fe20000000000 */
[----:B------:R-:W2:Y:S01]  /*18030*/  LDL R199, [R1+0x14] ;  /* 0x0000140001c77983 */ /* 0x000ea20000100800 */
[----:B------:R-:W-:Y:S01]  /*18040*/  IMAD.MOV.U32 R197, RZ, RZ, 0x40000040 ;  /* 0x40000040ffc57424 */ /* 0x000fe200078e00ff */
[----:B------:R-:W-:Y:S01]  /*18050*/  WARPGROUP.ARRIVE ;  /* 0x00000000000079c5 */ /* 0x000fe20000000000 */
[----:B------:R-:W-:Y:S01]  /*18060*/  @!P1 VIADD R2, R2, 0x30840 ;  /* 0x0003084002029836 */ /* 0x000fe20000000000 */
[----:B------:R-:W-:Y:S01]  /*18070*/  R2UR UR6, R196 ;  /* 0x00000000c40672ca */ /* 0x000fe200000e0000 */
[----:B------:R-:W-:Y:S01]  /*18080*/  FMUL.FTZ R152, R152, UR5 ;  /* 0x0000000598987c20 */ /* 0x000fe20008410000 */
[----:B------:R-:W-:Y:S01]  /*18090*/  R2UR UR7, R197 ;  /* 0x00000000c50772ca */ /* 0x000fe200000e0000 */
[----:B------:R-:W-:Y:S01]  /*180a0*/  FMUL.FTZ R157, R157, UR5 ;  /* 0x000000059d9d7c20 */ /* 0x000fe20008410000 */
[----:B------:R-:W-:Y:S01]  /*180b0*/  @!P1 PRMT R2, RZ, 0x654, R2 ;  /* 0x00000654ff029816 */ /* 0x000fe20000000002 */
[----:B------:R-:W-:Y:S01]  /*180c0*/  FMUL.FTZ R160, R160, UR5 ;  /* 0x00000005a0a07c20 */ /* 0x000fe20008410000 */
[----:B------:R-:W-:Y:S01]  /*180d0*/  FMUL.FTZ R169, R169, UR5 ;  /* 0x00000005a9a97c20 */ /* 0x000fe20008410000 */
[----:B------:R-:W-:Y:S01]  /*180e0*/  FMUL.FTZ R173, R173, UR5 ;  /* 0x00000005adad7c20 */ /* 0x000fe20008410000 */
[----:B------:R-:W1:Y:S10]  /*180f0*/  MUFU.TANH R152, R152 ;  /* 0x0000009800987308 */ /* 0x000e740000002400 */
[----:B------:R-:W-:Y:S01]  /*18100*/  HGMMA.64x256x16.F32.BF16 R24, R192, gdesc[UR4].tnspB, R24, gsb0 ;  /* 0x43e00004c0187df0 */ /* 0x000fe20008001818 */
[----:B------:R-:W3:Y:S08]  /*18110*/  MUFU.TANH R157, R157 ;  /* 0x0000009d009d7308 */ /* 0x000ef00000002400 */
[----:B------:R-:W4:Y:S08]  /*18120*/  MUFU.TANH R160, R160 ;  /* 0x000000a000a07308 */ /* 0x000f300000002400 */
[----:B------:R-:W0:Y:S08]  /*18130*/  MUFU.TANH R169, R169 ;  /* 0x000000a900a97308 */ /* 0x000e300000002400 */
[----:B------:R-:W0:Y:S01]  /*18140*/  MUFU.TANH R173, R173 ;  /* 0x000000ad00ad7308 */ /* 0x000e220000002400 */
[----:B------:R-:W-:-:S02]  /*18150*/  WARPGROUP.DEPBAR.LE gsb0, 0x0 ;  /* 0x00008000000079c5 */ /* 0x000fc40000010000 */
[C---:B------:R-:W-:Y:S01]  /*18160*/  VIADD R192, R228.reuse, 0x100 ;  /* 0x00000100e4c07836 */ /* 0x040fe20000000000 */
[----:B------:R-:W-:Y:S01]  /*18170*/  WARPGROUP.ARRIVE ;  /* 0x00000000000079c5 */ /* 0x000fe20000000000 */
[----:B------:R-:W-:Y:S02]  /*18180*/  IMAD.MOV.U32 R193, RZ, RZ, 0x40000040 ;  /* 0x40000040ffc17424 */ /* 0x000fe400078e00ff */
[----:B------:R-:W-:Y:S01]  /*18190*/  VIADD R228, R228, 0x180 ;  /* 0x00000180e4e47836 */ /* 0x000fe20000000000 */
[----:B------:R-:W-:Y:S02]  /*181a0*/  R2UR UR6, R192 ;  /* 0x00000000c00672ca */ /* 0x000fe400000e0000 */
[----:B------:R-:W-:-:S13]  /*181b0*/  R2UR UR7, R193 ;  /* 0x00000000c10772ca */ /* 0x000fda00000e0000 */
[----:B------:R-:W-:Y:S01]  /*181c0*/  HGMMA.64x256x16.F32.BF16 R24, R188, gdesc[UR4].tnspB, R24, gsb0 ;  /* 0x43e00004bc187df0 */ /* 0x000fe20008001818 */
[----:B------:R-:W-:Y:S02]  /*181d0*/  R2UR UR6, R228 ;  /* 0x00000000e40672ca */ /* 0x000fe400000e0000 */
[----:B------:R-:W-:Y:S01]  /*181e0*/  R2UR UR7, R229 ;  /* 0x00000000e50772ca */ /* 0x000fe200000e0000 */
[----:B------:R-:W-:Y:S02]  /*181f0*/  WARPGROUP.DEPBAR.LE gsb0, 0x0 ;  /* 0x00008000000079c5 */ /* 0x000fe40000010000 */
[----:B------:R-:W-:Y:S01]  /*18200*/  WARPGROUP.ARRIVE ;  /* 0x00000000000079c5 */ /* 0x000fe20000000000 */
[----:B------:R-:W5:-:S15]  /*18210*/  @P2 LDC R188, c[0x0][0x450] ;  /* 0x00011400ffbc2b82 */ /* 0x000f5e0000000800 */
[----:B------:R-:W-:-:S06]  /*18220*/  NOP ;  /* 0x0000000000007918 */ /* 0x000fcc0000000000 */
[----:B------:R-:W-:Y:S03]  /*18230*/  HGMMA.64x256x16.F32.BF16 R24, R184, gdesc[UR4].tnspB, R24, gsb0 ;  /* 0x43e00004b8187df0 */ /* 0x000fe60008001818 */
[----:B------:R-:W-:Y:S02]  /*18240*/  WARPGROUP.DEPBAR.LE gsb0, 0x0 ;  /* 0x00008000000079c5 */ /* 0x000fe40000010000 */
[----:B--2---:R-:W-:Y:S02]  /*18250*/  IMAD.IADD R184, R218, 0x1, R199 ;  /* 0x00000001dab87824 */ /* 0x004fe400078e02c7 */
[----:B------:R-:W-:Y:S01]  /*18260*/  FMUL.FTZ R186, R161, UR5 ;  /* 0x00000005a1ba7c20 */ /* 0x000fe20008410000 */
[----:B------:R-:W-:Y:S01]  /*18270*/  FMUL.FTZ R161, R162, UR5 ;  /* 0x00000005a2a17c20 */ /* 0x000fe20008410000 */
[----:B------:R-:W-:Y:S01]  /*18280*/  FMUL.FTZ R187, R164, UR5 ;  /* 0x00000005a4bb7c20 */ /* 0x000fe20008410000 */
[----:B0-----:R-:W-:-:S04]  /*18290*/  @P2 IMAD.HI.U32 R185, R184, R22, RZ ;  /* 0x00000016b8b92227 */ /* 0x001fc800078e00ff */
[----:B------:R-:W-:Y:S01]  /*182a0*/  FMUL.FTZ R162, R163, UR5 ;  /* 0x00000005a3a27c20 */ /* 0x000fe20008410000 */
[----:B------:R-:W-:Y:S01]  /*182b0*/  FMUL.FTZ R164, R167, UR5 ;  /* 0x00000005a7a47c20 */ /* 0x000fe20008410000 */
[----:B------:R-:W-:Y:S01]  /*182c0*/  FMUL.FTZ R163, R166, UR5 ;  /* 0x00000005a6a37c20 */ /* 0x000fe20008410000 */
[----:B------:R-:W-:Y:S01]  /*182d0*/  IMAD.MOV.U32 R22, RZ, RZ, R184 ;  /* 0x000000ffff167224 */ /* 0x000fe200078e00b8 */
[----:B-----5:R-:W-:Y:S01]  /*182e0*/  @P2 SHF.R.U32.HI R22, RZ, R188, R185 ;  /* 0x000000bcff162219 */ /* 0x020fe200000116b9 */
[----:B------:R-:W-:Y:S01]  /*182f0*/  FMUL.FTZ R188, R165, UR5 ;  /* 0x00000005a5bc7c20 */ /* 0x000fe20008410000 */
[----:B------:R-:W-:Y:S01]  /*18300*/  FMUL.FTZ R184, R153, UR5 ;  /* 0x0000000599b87c20 */ /* 0x000fe20008410000 */
[----:B------:R-:W-:Y:S01]  /*18310*/  FMUL.FTZ R167, R168, UR5 ;  /* 0x00000005a8a77c20 */ /* 0x000fe20008410000 */
[----:B------:R-:W-:Y:S01]  /*18320*/  FMUL.FTZ R165, R170, UR5 ;  /* 0x00000005aaa57c20 */ /* 0x000fe20008410000 */
[----:B------:R-:W0:Y:S01]  /*18330*/  SHFL.IDX PT, R190, R22, RZ, 0x1c1f ;  /* 0x001c1fff16be7589 */ /* 0x000e2200000e0000 */
        /* <DEDUP_REMOVED lines=8> */
[----:B------:R2:W-:Y:S01]  /*183c0*/  @!P1 SYNCS.ARRIVE.TRANS64.RED.A1T0 RZ, [R2+URZ], RZ ;  /* 0x000000ff02ff99a7 */ /* 0x0005e2000810043f */
[----:B------:R-:W-:Y:S01]  /*183d0*/  FMUL.FTZ R155, R156, UR5 ;  /* 0x000000059c9b7c20 */ /* 0x000fe20008410000 */
[----:B------:R-:W-:Y:S01]  /*183e0*/  FMUL.FTZ R176, R177, UR5 ;  /* 0x00000005b1b07c20 */ /* 0x000fe20008410000 */
[----:B------:R-:W-:Y:S01]  /*183f0*/  FMUL.FTZ R172, R178, UR5 ;  /* 0x00000005b2ac7c20 */ /* 0x000fe20008410000 */
[----:B------:R-:W-:Y:S01]  /*18400*/  FMUL.FTZ R179, R180, UR5 ;  /* 0x00000005b4b37c20 */ /* 0x000fe20008410000 */
[----:B------:R-:W-:Y:S01]  /*18410*/  FMUL.FTZ R156, R158, UR5 ;  /* 0x000000059e9c7c20 */ /* 0x000fe20008410000 */
[----:B------:R-:W-:Y:S01]  /*18420*/  FMUL.FTZ R185, R159, UR5 ;  /* 0x000000059fb97c20 */ /* 0x000fe20008410000 */
[----:B------:R-:W-:Y:S01]  /*18430*/  FMUL.FTZ R180, R181, UR5 ;  /* 0x00000005b5b47c20 */ /* 0x000fe20008410000 */
[----:B--2---:R-:W-:-:S02]  /*18440*/  IMAD.SHL.U32 R2, R5, 0x40, RZ ;  /* 0x0000004005027824 */ /* 0x004fc400078e00ff */
[----:B------:R-:W-:Y:S01]  /*18450*/  FMUL.FTZ R177, R182, UR5 ;  /* 0x00000005b6b17c20 */ /* 0x000fe20008410000 */
[----:B------:R-:W-:Y:S01]  /*18460*/  FMUL.FTZ R178, R183, UR5 ;  /* 0x00000005b7b27c20 */ /* 0x000fe20008410000 */
[----:B------:R-:W2:Y:S01]  /*18470*/  MUFU.TANH R184, R184 ;  /* 0x000000b800b87308 */ /* 0x000ea20000002400 */
[----:B------:R-:W-:Y:S01]  /*18480*/  ULDC UR5, c[0x0][0x9e0] ;  /* 0x0002780000057ab9 */ /* 0x000fe20000000800 */
[----:B------:R-:W-:-:S04]  /*18490*/  IADD3 R183, -R230, 0x1, -R2 ;  /* 0x00000001e6b77810 */ /* 0x000fc80007ffe902 */
[----:B------:R-:W-:Y:S02]  /*184a0*/  IADD3 R183, -R219, R183, R220 ;  /* 0x000000b7dbb77210 */ /* 0x000fe40007ffe1dc */
[----:B------:R-:W1:Y:S03]  /*184b0*/  MUFU.TANH R153, R153 ;  /* 0x0000009900997308 */ /* 0x000e660000002400 */
[C---:B------:R-:W-:Y:S02]  /*184c0*/  VIADD R189, R183.reuse, UR5 ;  /* 0x00000005b7bd7c36 */ /* 0x040fe40008000000 */
[----:B------:R-:W-:Y:S02]  /*184d0*/  VIADD R183, R183, UR4 ;  /* 0x00000004b7b77c36 */ /* 0x000fe40008000000 */
[--C-:B0-----:R-:W-:Y:S01]  /*184e0*/  IMAD.IADD R182, R189, 0x1, R190.reuse ;  /* 0x00000001bdb67824 */ /* 0x101fe200078e02be */
[----:B------:R-:W0:Y:S01]  /*184f0*/  MUFU.TANH R154, R154 ;  /* 0x0000009a009a7308 */ /* 0x000e220000002400 */
[----:B------:R-:W-:-:S07]  /*18500*/  IMAD.IADD R181, R183, 0x1, R190 ;  /* 0x00000001b7b57824 */ /* 0x000fce00078e02be */
        /* <DEDUP_REMOVED lines=24> */
[----:B-1234-:R-:W-:Y:S05]  /*18690*/  @!P3 BRA `(.L_x_1747) ;  /* 0x000000000060b947 */ /* 0x01efea0003800000 */
[----:B------:R-:W-:Y:S01]  /*186a0*/  IADD3 R190, -R219, R220, R190 ;  /* 0x000000dcdbbe7210 */ /* 0x000fe20007ffe1be */
[----:B------:R-:W-:Y:S03]  /*186b0*/  BSSY B2, `(.L_x_1748) ;  /* 0x0000012000027945 */ /* 0x000fe60003800000 */
        /* <DEDUP_REMOVED lines=11> */
.L_x_1749:
[----:B------:R-:W-:Y:S02]  /*18770*/  ULDC UR4, c[0x0][0x9e4] ;  /* 0x0002790000047ab9 */ /* 0x000fe40000000800 */
[----:B------:R-:W-:-:S05]  /*18780*/  IMAD.U32 R191, RZ, RZ, UR4 ;  /* 0x00000004ffbf7e24 */ /* 0x000fca000f8e00ff */
[----:B------:R-:W-:-:S13]  /*18790*/  ISETP.NE.AND P4, PT, R191, 0x1, PT ;  /* 0x00000001bf00780c */ /* 0x000fda0003f85270 */
[----:B------:R-:W1:Y:S02]  /*187a0*/  @P4 LDC.64 R158, c[0x0][0x9e8] ;  /* 0x00027a00ff9e4b82 */ /* 0x000e640000000a00 */
[----:B-1----:R-:W-:-:S05]  /*187b0*/  @P4 IMAD.HI.U32 R158, R190, R158, RZ ;  /* 0x0000009ebe9e4227 */ /* 0x002fca00078e00ff */
[----:B------:R-:W-:-:S07]  /*187c0*/  @P4 SHF.R.U32.HI R190, RZ, R159, R158 ;  /* 0x0000009fffbe4219 */ /* 0x000fce000001169e */
.L_x_1750:
[----:B------:R-:W-:Y:S05]  /*187d0*/  BSYNC B2 ;  /* 0x0000000000027941 */ /* 0x000fea0003800000 */
.L_x_1748:
[----:B------:R-:W-:-:S04]  /*187e0*/  IMAD R190, R190, R191, -R2 ;  /* 0x000000bfbebe7224 */ /* 0x000fc800078e0a02 */
[----:B------:R-:W-:-:S05]  /*187f0*/  IMAD.IADD R190, R190, 0x1, -R230 ;  /* 0x00000001bebe7824 */ /* 0x000fca00078e0ae6 */
[----:B------:R-:W-:Y:S02]  /*18800*/  VIMNMX R181, R181, R190, !PT ;  /* 0x000000beb5b57248 */ /* 0x000fe40007fe0100 */
[----:B------:R-:W-:-:S07]  /*18810*/  VIADDMNMX R182, R190, R191, R182, PT ;  /* 0x000000bfbeb67246 */ /* 0x000fce00038001b6 */
.L_x_1747:
[----:B------:R-:W-:Y:S01]  /*18820*/  ISETP.GT.AND P4, PT, R5, -0x1, PT ;  /* 0xffffffff0500780c */ /* 0x000fe20003f84270 */
[----:B------:R-:W1:Y:S03]  /*18830*/  SHFL.IDX PT, R22, R22, 0x1, 0x1c1f ;  /* 0x003c1f0016167f89 */ /* 0x000e6600000e0000 */
[C---:B------:R-:W-:Y:S02]  /*18840*/  ISETP.GT.AND P6, PT, R181.reuse, RZ, P4 ;  /* 0x000000ffb500720c */ /* 0x040fe400027c4270 */
[----:B------:R-:W-:Y:S02]  /*18850*/  ISETP.GT.AND P5, PT, R181, 0x1, P4 ;  /* 0x00000001b500780c */ /* 0x000fe400027a4270 */
[C---:B------:R-:W-:Y:S02]  /*18860*/  ISETP.LT.OR P6, PT, R182.reuse, 0x1, P6 ;  /* 0x00000001b600780c */ /* 0x040fe400037c1670 */
[----:B------:R-:W-:-:S02]  /*18870*/  ISETP.LT.OR P5, PT, R182, 0x2, P5 ;  /* 0x00000002b600780c */ /* 0x000fc40002fa1670 */
[----:B------:R-:W-:Y:S02]  /*18880*/  FSEL R152, R152, -INF , !P6 ;  /* 0xff80000098987808 */ /* 0x000fe40007000000 */
[----:B------:R-:W-:Y:S02]  /*18890*/  FSEL R184, R184, -INF , !P5 ;  /* 0xff800000b8b87808 */ /* 0x000fe40006800000 */
[C---:B------:R-:W-:Y:S02]  /*188a0*/  ISETP.GT.AND P6, PT, R181.reuse, 0x8, P4 ;  /* 0x00000008b500780c */ /* 0x040fe400027c4270 */
[----:B------:R-:W-:Y:S02]  /*188b0*/  ISETP.GT.AND P5, PT, R181, 0x9, P4 ;  /* 0x00000009b500780c */ /* 0x000fe400027a4270 */
[C---:B------:R-:W-:Y:S02]  /*188c0*/  ISETP.LT.OR P6, PT, R182.reuse, 0x9, P6 ;  /* 0x00000009b600780c */ /* 0x040fe400037c1670 */
[----:B------:R-:W-:-:S02]  /*188d0*/  ISETP.LT.OR P5, PT, R182, 0xa, P5 ;  /* 0x0000000ab600780c */ /* 0x000fc40002fa1670 */
[----:B0-----:R-:W-:Y:S01]  /*188e0*/  FSEL R155, R155, -INF , !P6 ;  /* 0xff8000009b9b7808 */ /* 0x001fe20007000000 */
[--C-:B-1----:R-:W-:Y:S01]  /*188f0*/  IMAD.IADD R189, R189, 0x1, R22.reuse ;  /* 0x00000001bdbd7824 */ /* 0x102fe200078e0216 */
[----:B------:R-:W-:Y:S01]  /*18900*/  FSEL R157, R157, -INF , !P5 ;  /* 0xff8000009d9d7808 */ /* 0x000fe20006800000 */
[----:B------:R-:W-:Y:S01]  /*18910*/  IMAD.IADD R183, R183, 0x1, R22 ;  /* 0x00000001b7b77824 */ /* 0x000fe200078e0216 */
[C---:B------:R-:W-:Y:S02]  /*18920*/  ISETP.GT.AND P6, PT, R181.reuse, 0x10, P4 ;  /* 0x00000010b500780c */ /* 0x040fe400027c4270 */
        /* <DEDUP_REMOVED lines=34> */
[----:B------:R-:W-:Y:S01]  /*18b50*/  FSEL R180, R180, -INF , !P5 ;  /* 0xff800000b4b47808 */ /* 0x000fe20006800000 */
[----:B------:R-:W-:Y:S08]  /*18b60*/  @!P3 BRA `(.L_x_1751) ;  /* 0x000000000060b947 */ /* 0x000ff00003800000 */
        /* <DEDUP_REMOVED lines=13> */
.L_x_1753:
[----:B------:R-:W-:Y:S02]  /*18c40*/  ULDC UR4, c[0x0][0x9e4] ;  /* 0x0002790000047ab9 */ /* 0x000fe40000000800 */
[----:B------:R-:W-:-:S05]  /*18c50*/  IMAD.U32 R181, RZ, RZ, UR4 ;  /* 0x00000004ffb57e24 */ /* 0x000fca000f8e00ff */
[----:B------:R-:W-:-:S13]  /*18c60*/  ISETP.NE.AND P5, PT, R181, 0x1, PT ;  /* 0x00000001b500780c */ /* 0x000fda0003fa5270 */
[----:B------:R-:W0:Y:S02]  /*18c70*/  @P5 LDC.64 R158, c[0x0][0x9e8] ;  /* 0x00027a00ff9e5b82 */ /* 0x000e240000000a00 */
[----:B0-----:R-:W-:-:S05]  /*18c80*/  @P5 IMAD.HI.U32 R158, R22, R158, RZ ;  /* 0x0000009e169e5227 */ /* 0x001fca00078e00ff */
[----:B------:R-:W-:-:S07]  /*18c90*/  @P5 SHF.R.U32.HI R22, RZ, R159, R158 ;  /* 0x0000009fff165219 */ /* 0x000fce000001169e */
.L_x_1754:
[----:B------:R-:W-:Y:S05]  /*18ca0*/  BSYNC B2 ;  /* 0x0000000000027941 */ /* 0x000fea0003800000 */
.L_x_1752:
[----:B------:R-:W-:-:S04]  /*18cb0*/  IMAD R2, R22, R181, -R2 ;  /* 0x000000b516027224 */ /* 0x000fc800078e0a02 */
[----:B------:R-:W-:-:S05]  /*18cc0*/  IMAD.IADD R2, R2, 0x1, -R230 ;  /* 0x0000000102027824 */ /* 0x000fca00078e0ae6 */
[----:B------:R-:W-:Y:S02]  /*18cd0*/  VIMNMX R183, R183, R2, !PT ;  /* 0x00000002b7b77248 */ /* 0x000fe40007fe0100 */
[----:B------:R-:W-:-:S07]  /*18ce0*/  VIADDMNMX R189, R2, R181, R189, PT ;  /* 0x000000b502bd7246 */ /* 0x000fce00038001bd */
.L_x_1751:
[----:B------:R-:W-:Y:S01]  /*18cf0*/  @!P1 VIADD R0, R0, 0x30860 ;  /* 0x0003086000009836 */ /* 0x000fe20000000000 */
[----:B------:R-:W2:Y:S01]  /*18d00*/  LDL R181, [R1+0x18] ;  /* 0x0000180001b57983 */ /* 0x000ea20000100800 */
[----:B------:R-:W-:Y:S01]  /*18d10*/  ISETP.GT.AND P5, PT, R183, 0x1, P4 ;  /* 0x00000001b700780c */ /* 0x000fe200027a4270 */
[----:B------:R-:W-:Y:S01]  /*18d20*/  ULDC UR4, c[0x0][0x988] ;  /* 0x0002620000047ab9 */ /* 0x000fe20000000800 */
[----:B------:R-:W-:Y:S01]  /*18d30*/  IMAD.MOV.U32 R218, RZ, RZ, R231 ;  /* 0x000000ffffda7224 */ /* 0x000fe200078e00e7 */
[----:B------:R-:W-:Y:S02]  /*18d40*/  @!P1 PRMT R0, RZ, 0x654, R0 ;  /* 0x00000654ff009816 */ /* 0x000fe40000000000 */
[----:B------:R-:W-:Y:S02]  /*18d50*/  ISETP.LT.OR P5, PT, R189, 0x2, P5 ;  /* 0x00000002bd00780c */ /* 0x000fe40002fa1670 */
[----:B------:R0:W-:Y:S02]  /*18d60*/  @!P1 SYNCS.ARRIVE.TRANS64.RED.A1T0 RZ, [R0+URZ], RZ ;  /* 0x000000ff00ff99a7 */ /* 0x0001e4000810043f */
[----:B------:R-:W-:-:S02]  /*18d70*/  FSEL R154, R154, -INF , !P5 ;  /* 0xff8000009a9a7808 */ /* 0x000fc40006800000 */
[----:B------:R-:W-:Y:S02]  /*18d80*/  ISETP.GT.AND P5, PT, R183, 0x9, P4 ;  /* 0x00000009b700780c */ /* 0x000fe400027a4270 */
[----:B0-----:R-:W-:Y:S02]  /*18d90*/  FMNMX.FTZ R0, R152, R3, !PT ;  /* 0x0000000398007209 */ /* 0x001fe40007810000 */
[----:B------:R-:W-:Y:S02]  /*18da0*/  ISETP.LT.OR P5, PT, R189, 0xa, P5 ;  /* 0x0000000abd00780c */ /* 0x000fe40002fa1670 */
[----:B------:R-:W-:Y:S02]  /*18db0*/  FMNMX.FTZ R0, R184, R0, !PT ;  /* 0x00000000b8007209 */ /* 0x000fe40007810000 */
[----:B------:R-:W-:Y:S02]  /*18dc0*/  FSEL R185, R185, -INF , !P5 ;  /* 0xff800000b9b97808 */ /* 0x000fe40006800000 */
[----:B------:R-:W-:-:S02]  /*18dd0*/  FMNMX.FTZ R0, R155, R0, !PT ;  /* 0x000000009b007209 */ /* 0x000fc40007810000 */
[----:B------:R-:W-:Y:S02]  /*18de0*/  ISETP.GT.AND P5, PT, R183, 0x11, P4 ;  /* 0x00000011b700780c */ /* 0x000fe400027a4270 */
[----:B------:R-:W-:Y:S02]  /*18df0*/  FMNMX.FTZ R0, R157, R0, !PT ;  /* 0x000000009d007209 */ /* 0x000fe40007810000 */
        /* <DEDUP_REMOVED lines=22> */
[----:B------:R-:W-:Y:S02]  /*18f60*/  ISETP.GT.AND P5, PT, R183, RZ, P4 ;  /* 0x000000ffb700720c */ /* 0x000fe400027a4270 */
[----:B------:R-:W-:Y:S02]  /*18f70*/  FMNMX.FTZ R0, R180, R0, !PT ;  /* 0x00000000b4007209 */ /* 0x000fe40007810000 */
[----:B------:R-:W-:-:S03]  /*18f80*/  ISETP.LT.OR P5, PT, R189, 0x1, P5 ;  /* 0x00000001bd00780c */ /* 0x000fc60002fa1670 */
[----:B------:R-:W0:Y:S01]  /*18f90*/  SHFL.BFLY PT, R2, R0, 0x2, 0x1f ;  /* 0x0c401f0000027f89 */ /* 0x000e2200000e0000 */
[----:B------:R-:W-:Y:S02]  /*18fa0*/  FSEL R153, R153, -INF , !P5 ;  /* 0xff80000099997808 */ /* 0x000fe40006800000 */
[----:B------:R-:W-:Y:S02]  /*18fb0*/  ISETP.GT.AND P5, PT, R183, 0x38, P4 ;  /* 0x00000038b700780c */ /* 0x000fe400027a4270 */
[----:B------:R-:W-:Y:S02]  /*18fc0*/  FMNMX.FTZ R22, R153, R4, !PT ;  /* 0x0000000499167209 */ /* 0x000fe40007810000 */
[----:B------:R-:W-:Y:S02]  /*18fd0*/  ISETP.LT.OR P5, PT, R189, 0x39, P5 ;  /* 0x00000039bd00780c */ /* 0x000fe40002fa1670 */
[----:B------:R-:W-:Y:S02]  /*18fe0*/  FMNMX.FTZ R22, R154, R22, !PT ;  /* 0x000000169a167209 */ /* 0x000fe40007810000 */
[----:B------:R-:W-:-:S02]  /*18ff0*/  FSEL R177, R177, -INF , !P5 ;  /* 0xff800000b1b17808 */ /* 0x000fc40006800000 */
[----:B0-----:R-:W-:-:S05]  /*19000*/  FMNMX.FTZ R2, R0, R2, !PT ;  /* 0x0000000200027209 */ /* 0x001fca0007810000 */
[----:B------:R-:W0:Y:S02]  /*19010*/  SHFL.BFLY PT, R158, R2, 0x1, 0x1f ;  /* 0x0c201f00029e7f89 */ /* 0x000e2400000e0000 */
[----:B0-----:R-:W-:Y:S01]  /*19020*/  FMNMX.FTZ R158, R2, R158, !PT ;  /* 0x0000009e029e7209 */ /* 0x001fe20007810000 */
[----:B------:R-:W-:-:S03]  /*19030*/  IMAD.U32 R2, RZ, RZ, UR4 ;  /* 0x00000004ff027e24 */ /* 0x000fc6000f8e00ff */
[----:B------:R-:W-:-:S04]  /*19040*/  FSETP.NEU.FTZ.AND P6, PT, R158, -INF , PT ;  /* 0xff8000009e00780b */ /* 0x000fc80003fdd000 */
[----:B------:R-:W-:-:S05]  /*19050*/  FSEL R0, R158, RZ, P6 ;  /* 0x000000ff9e007208 */ /* 0x000fca0003000000 */
[----:B------:R-:W-:Y:S01]  /*19060*/  FADD.FTZ R3, -R0, R3 ;  /* 0x0000000300037221 */ /* 0x000fe20000010100 */
[----:B------:R-:W-:-:S05]  /*19070*/  FMUL.FTZ R0, R158, R2 ;  /* 0x000000029e007220 */ /* 0x000fca0000410000 */
[----:B------:R-:W-:Y:S02]  /*19080*/  FSEL R0, R0, RZ, P6 ;  /* 0x000000ff00007208 */ /* 0x000fe40003000000 */
[----:B------:R-:W-:-:S03]  /*19090*/  ISETP.GT.AND P6, PT, R183, 0x8, P4 ;  /* 0x00000008b700780c */ /* 0x000fc600027c4270 */
[-CC-:B------:R-:W-:Y:S01]  /*190a0*/  FFMA.FTZ R152, R152, R2.reuse, -R0.reuse ;  /* 0x0000000298987223 */ /* 0x180fe20000010800 */
[----:B------:R-:W-:Y:S01]  /*190b0*/  ISETP.LT.OR P6, PT, R189, 0x9, P6 ;  /* 0x00000009bd00780c */ /* 0x000fe200037c1670 */
[-CC-:B------:R-:W-:Y:S01]  /*190c0*/  FFMA.FTZ R184, R184, R2.reuse, -R0.reuse ;  /* 0x00000002b8b87223 */ /* 0x180fe20000010800 */
[-CC-:B------:R-:W-:Y:S01]  /*190d0*/  FFMA.FTZ R155, R155, R2.reuse, -R0.reuse ;  /* 0x000000029b9b7223 */ /* 0x180fe20000010800 */
[----:B------:R0:W-:Y:S01]  /*190e0*/  MUFU.EX2 R196, R152 ;  /* 0x0000009800c47308 */ /* 0x0001e20000000800 */
[----:B------:R-:W-:Y:S01]  /*190f0*/  FSEL R156, R156, -INF , !P6 ;  /* 0xff8000009c9c7808 */ /* 0x000fe20007000000 */
[-CC-:B------:R-:W-:Y:S01]  /*19100*/  FFMA.FTZ R157, R157, R2.reuse, -R0.reuse ;  /* 0x000000029d9d7223 */ /* 0x180fe20000010800 */
[----:B------:R-:W-:Y:S01]  /*19110*/  ISETP.GT.AND P6, PT, R183, 0x10, P4 ;  /* 0x00000010b700780c */ /* 0x000fe200027c4270 */
[--C-:B------:R-:W-:Y:S01]  /*19120*/  FFMA.FTZ R160, R160, R2, -R0.reuse ;  /* 0x00000002a0a07223 */ /* 0x100fe20000010800 */
[----:B------:R-:W-:Y:S01]  /*19130*/  FMNMX.FTZ R22, R156, R22, !PT ;  /* 0x000000169c167209 */ /* 0x000fe20007810000 */
[--C-:B------:R-:W-:Y:S01]  /*19140*/  FFMA.FTZ R186, R186, R2, -R0.reuse ;  /* 0x00000002baba7223 */ /* 0x100fe20000010800 */
[----:B------:R-:W-:Y:S01]  /*19150*/  ISETP.LT.OR P6, PT, R189, 0x11, P6 ;  /* 0x00000011bd00780c */ /* 0x000fe200037c1670 */
[----:B------:R-:W-:Y:S01]  /*19160*/  MUFU.EX2 R184, R184 ;  /* 0x000000b800b87308 */ /* 0x000fe20000000800 */
[----:B------:R-:W-:Y:S01]  /*19170*/  FMNMX.FTZ R22, R185, R22, !PT ;  /* 0x00000016b9167209 */ /* 0x000fe20007810000 */
[-C--:B0-----:R-:W-:Y:S01]  /*19180*/  FMUL.FTZ R152, R3, R2.reuse ;  /* 0x0000000203987220 */ /* 0x081fe20000410000 */
[----:B------:R-:W-:Y:S01]  /*19190*/  FSEL R161, R161, -INF , !P6 ;  /* 0xff800000a1a17808 */ /* 0x000fe20007000000 */
[-CC-:B------:R-:W-:Y:S01]  /*191a0*/  FFMA.FTZ R187, R187, R2.reuse, -R0.reuse ;  /* 0x00000002bbbb7223 */ /* 0x180fe20000010800 */
[----:B------:R-:W-:Y:S01]  /*191b0*/  ISETP.GT.AND P6, PT, R183, 0x18, P4 ;  /* 0x00000018b700780c */ /* 0x000fe200027c4270 */
        /* <DEDUP_REMOVED lines=8> */
[-CC-:B------:R-:W-:Y:S01]  /*19240*/  FFMA.FTZ R171, R171, R2.reuse, -R0.reuse ;  /* 0x00000002abab7223 */ /* 0x180fe20000010800 */
[----:B------:R-:W-:Y:S01]  /*19250*/  ISETP.GT.AND P6, PT, R183, 0x20, P4 ;  /* 0x00000020b700780c */ /* 0x000fe200027c4270 */
[--C-:B------:R-:W-:Y:S01]  /*19260*/  FFMA.FTZ R173, R173, R2, -R0.reuse ;  /* 0x00000002adad7223 */ /* 0x100fe20000010800 */
[----:B------:R-:W-:Y:S01]  /*19270*/  FMNMX.FTZ R22, R163, R22, !PT ;  /* 0x00000016a3167209 */ /* 0x000fe20007810000 */
[-CC-:B------:R-:W-:Y:S01]  /*19280*/  FFMA.FTZ R175, R175, R2.reuse, -R0.reuse ;  /* 0x00000002afaf7223 */ /* 0x180fe20000010800 */
[----:B------:R-:W-:Y:S01]  /*19290*/  ISETP.LT.OR P6, PT, R189, 0x21, P6 ;  /* 0x00000021bd00780c */ /* 0x000fe200037c1670 */
[--C-:B------:R-:W-:Y:S01]  /*192a0*/  FFMA.FTZ R176, R176, R2, -R0.reuse ;  /* 0x00000002b0b07223 */ /* 0x100fe20000010800 */
[----:B------:R-:W-:Y:S01]  /*192b0*/  FMNMX.FTZ R22, R164, R22, !PT ;  /* 0x00000016a4167209 */ /* 0x000fe20007810000 */
[-CC-:B------:R-:W-:Y:S01]  /*192c0*/  FFMA.FTZ R179, R179, R2.reuse, -R0.reuse ;  /* 0x00000002b3b37223 */ /* 0x180fe20000010800 */
[----:B------:R-:W-:Y:S01]  /*192d0*/  FSEL R165, R165, -INF , !P6 ;  /* 0xff800000a5a57808 */ /* 0x000fe20007000000 */
[----:B------:R-:W-:Y:S01]  /*192e0*/  MUFU.EX2 R198, R155 ;  /* 0x0000009b00c67308 */ /* 0x000fe20000000800 */
[----:B------:R-:W-:Y:S01]  /*192f0*/  ISETP.GT.AND P6, PT, R183, 0x28, P4 ;  /* 0x00000028b700780c */ /* 0x000fe200027c4270 */
[----:B------:R-:W-:Y:S01]  /*19300*/  FFMA.FTZ R0, R180, R2, -R0 ;  /* 0x00000002b4007223 */ /* 0x000fe20000010800 */
[----:B------:R-:W-:-:S02]  /*19310*/  FMNMX.FTZ R22, R165, R22, !PT ;  /* 0x00000016a5167209 */ /* 0x000fc40007810000 */
[----:B------:R-:W-:Y:S02]  /*19320*/  ISETP.LT.OR P6, PT, R189, 0x29, P6 ;  /* 0x00000029bd00780c */ /* 0x000fe400037c1670 */
[----:B------:R-:W-:Y:S01]  /*19330*/  FMNMX.FTZ R22, R166, R22, !PT ;  /* 0x00000016a6167209 */ /* 0x000fe20007810000 */
[----:B------:R-:W-:Y:S01]  /*19340*/  MUFU.EX2 R157, R157 ;  /* 0x0000009d009d7308 */ /* 0x000fe20000000800 */
[----:B------:R-:W-:Y:S02]  /*19350*/  FSEL R168, R168, -INF , !P6 ;  /* 0xff800000a8a87808 */ /* 0x000fe40007000000 */
[----:B------:R-:W-:Y:S02]  /*19360*/  ISETP.GT.AND P6, PT, R183, 0x30, P4 ;  /* 0x00000030b700780c */ /* 0x000fe400027c4270 */
[----:B------:R-:W-:Y:S02]  /*19370*/  FMNMX.FTZ R22, R168, R22, !PT ;  /* 0x00000016a8167209 */ /* 0x000fe40007810000 */
[----:B------:R-:W-:Y:S01]  /*19380*/  ISETP.LT.OR P6, PT, R189, 0x31, P6 ;  /* 0x00000031bd00780c */ /* 0x000fe200037c1670 */
[----:B------:R-:W-:Y:S01]  /*19390*/  MUFU.EX2 R160, R160 ;  /* 0x000000a000a07308 */ /* 0x000fe20000000800 */
[----:B------:R-:W-:-:S02]  /*193a0*/  FMNMX.FTZ R22, R170, R22, !PT ;  /* 0x00000016aa167209 */ /* 0x000fc40007810000 */
[----:B------:R-:W-:Y:S02]  /*193b0*/  FSEL R172, R172, -INF , !P6 ;  /* 0xff800000acac7808 */ /* 0x000fe40007000000 */
[C---:B------:R-:W-:Y:S02]  /*193c0*/  ISETP.GT.AND P6, PT, R183.reuse, 0x31, P4 ;  /* 0x00000031b700780c */ /* 0x040fe400027c4270 */
[----:B------:R-:W-:Y:S01]  /*193d0*/  ISETP.GT.AND P4, PT, R183, 0x39, P4 ;  /* 0x00000039b700780c */ /* 0x000fe20002784270 */
[----:B------:R-:W0:Y:S01]  /*193e0*/  MUFU.EX2 R186, R186 ;  /* 0x000000ba00ba7308 */ /* 0x000e220000000800 */
[----:B------:R-:W-:Y:S02]  /*193f0*/  ISETP.LT.OR P6, PT, R189, 0x32, P6 ;  /* 0x00000032bd00780c */ /* 0x000fe400037c1670 */
[----:B------:R-:W-:Y:S02]  /*19400*/  FMNMX.FTZ R22, R172, R22, !PT ;  /* 0x00000016ac167209 */ /* 0x000fe40007810000 */
[----:B------:R-:W-:-:S02]  /*19410*/  FSEL R174, R174, -INF , !P6 ;  /* 0xff800000aeae7808 */ /* 0x000fc40007000000 */
[----:B------:R-:W-:Y:S01]  /*19420*/  ISETP.LT.OR P4, PT, R189, 0x3a, P4 ;  /* 0x0000003abd00780c */ /* 0x000fe20002781670 */
[----:B------:R-:W-:Y:S01]  /*19430*/  MUFU.EX2 R187, R187 ;  /* 0x000000bb00bb7308 */ /* 0x000fe20000000800 */
[----:B------:R-:W-:Y:S02]  /*19440*/  FMNMX.FTZ R22, R174, R22, !PT ;  /* 0x00000016ae167209 */ /* 0x000fe40007810000 */
[----:B------:R-:W-:Y:S02]  /*19450*/  FSEL R178, R178, -INF , !P4 ;  /* 0xff800000b2b27808 */ /* 0x000fe40006000000 */
[----:B------:R-:W-:-:S03]  /*19460*/  FMNMX.FTZ R22, R177, R22, !PT ;  /* 0x00000016b1167209 */ /* 0x000fc60007810000 */
[----:B------:R-:W1:Y:S01]  /*19470*/  MUFU.EX2 R188, R188 ;  /* 0x000000bc00bc7308 */ /* 0x000e620000000800 */
[----:B------:R-:W-:Y:S02]  /*19480*/  FMNMX.FTZ R159, R178, R22, !PT ;  /* 0x00000016b29f7209 */ /* 0x000fe40007810000 */
[----:B0-----:R-:W-:-:S03]  /*19490*/  F2FP.BF16.F32.PACK_AB R192, R186, R160 ;  /* 0x000000a0bac0723e */ /* 0x001fc600000010ff */
[----:B------:R-:W0:Y:S02]  /*194a0*/  SHFL.BFLY PT, R22, R159, 0x2, 0x1f ;  /* 0x0c401f009f167f89 */ /* 0x000e2400000e0000 */
[----:B------:R-:W-:Y:S08]  /*194b0*/  MUFU.EX2 R167, R167 ;  /* 0x000000a700a77308 */ /* 0x000ff00000000800 */
[----:B------:R-:W-:Y:S01]  /*194c0*/  MUFU.EX2 R169, R169 ;  /* 0x000000a900a97308 */ /* 0x000fe20000000800 */
[----:B-1----:R-:W-:-:S07]  /*194d0*/  F2FP.BF16.F32.PACK_AB R194, R188, R187 ;  /* 0x000000bbbcc2723e */ /* 0x002fce00000010ff */
[----:B------:R-:W-:Y:S01]  /*194e0*/  MUFU.EX2 R171, R171 ;  /* 0x000000ab00ab7308 */ /* 0x000fe20000000800 */
[----:B0-----:R-:W-:-:S07]  /*194f0*/  FMNMX.FTZ R159, R159, R22, !PT ;  /* 0x000000169f9f7209 */ /* 0x001fce0007810000 */
[----:B------:R-:W0:Y:S01]  /*19500*/  MUFU.EX2 R173, R173 ;  /* 0x000000ad00ad7308 */ /* 0x000e220000000800 */
[----:B------:R-:W1:Y:S07]  /*19510*/  SHFL.BFLY PT, R22, R159, 0x1, 0x1f ;  /* 0x0c201f009f167f89 */ /* 0x000e6e00000e0000 */
[----:B------:R-:W-:Y:S08]  /*19520*/  MUFU.EX2 R175, R175 ;  /* 0x000000af00af7308 */ /* 0x000ff00000000800 */
[----:B------:R-:W-:Y:S01]  /*19530*/  MUFU.EX2 R176, R176 ;  /* 0x000000b000b07308 */ /* 0x000fe20000000800 */
[----:B0-----:R-:W-:-:S07]  /*19540*/  F2FP.BF16.F32.PACK_AB R190, R173, R171 ;  /* 0x000000abadbe723e */ /* 0x001fce00000010ff */
[----:B------:R-:W-:Y:S01]  /*19550*/  MUFU.EX2 R179, R179 ;  /* 0x000000b300b37308 */ /* 0x000fe20000000800 */
[----:B-1----:R-:W-:-:S04]  /*19560*/  FMNMX.FTZ R155, R159, R22, !PT ;  /* 0x000000169f9b7209 */ /* 0x002fc80007810000 */
[----:B------:R-:W-:-:S03]  /*19570*/  FSETP.NEU.FTZ.AND P4, PT, R155, -INF , PT ;  /* 0xff8000009b00780b */ /* 0x000fc60003f9d000 */
[----:B------:R0:W1:Y:S02]  /*19580*/  MUFU.EX2 R22, R0 ;  /* 0x0000000000167308 */ /* 0x0000640000000800 */
[----:B0-----:R-:W-:-:S05]  /*19590*/  FMUL.FTZ R0, R155, R2 ;  /* 0x000000029b007220 */ /* 0x001fca0000410000 */
[----:B------:R-:W-:Y:S01]  /*195a0*/  FSEL R3, R0, RZ, P4 ;  /* 0x000000ff00037208 */ /* 0x000fe20002000000 */
[----:B------:R-:W-:Y:S01]  /*195b0*/  FFMA.FTZ R0, R152, R227, R196 ;  /* 0x000000e398007223 */ /* 0x000fe200000100c4 */
[----:B------:R-:W-:-:S03]  /*195c0*/  F2FP.BF16.F32.PACK_AB R196, R184, R196 ;  /* 0x000000c4b8c4723e */ /* 0x000fc600000010ff */
[----:B------:R-:W-:Y:S01]  /*195d0*/  FADD.FTZ R0, R184, R0 ;  /* 0x00000000b8007221 */ /* 0x000fe20000010000 */
[-CC-:B------:R-:W-:Y:S01]  /*195e0*/  FFMA.FTZ R153, R153, R2.reuse, -R3.reuse ;  /* 0x0000000299997223 */ /* 0x180fe20000010803 */
[-CC-:B------:R-:W-:Y:S01]  /*195f0*/  FFMA.FTZ R154, R154, R2.reuse, -R3.reuse ;  /* 0x000000029a9a7223 */ /* 0x180fe20000010803 */
[--C-:B------:R-:W-:Y:S01]  /*19600*/  FFMA.FTZ R156, R156, R2, -R3.reuse ;  /* 0x000000029c9c7223 */ /* 0x100fe20000010803 */
[----:B------:R-:W-:Y:S01]  /*19610*/  FADD.FTZ R0, R198, R0 ;  /* 0x00000000c6007221 */ /* 0x000fe20000010000 */
[----:B------:R-:W-:Y:S01]  /*19620*/  F2FP.BF16.F32.PACK_AB R198, R157, R198 ;  /* 0x000000c69dc6723e */ /* 0x000fe200000010ff */
[-CC-:B------:R-:W-:Y:S01]  /*19630*/  FFMA.FTZ R185, R185, R2.reuse, -R3.reuse ;  /* 0x00000002b9b97223 */ /* 0x180fe20000010803 */
[----:B------:R-:W-:Y:S01]  /*19640*/  MUFU.EX2 R153, R153 ;  /* 0x0000009900997308 */ /* 0x000fe20000000800 */
[----:B------:R-:W-:Y:S01]  /*19650*/  FADD.FTZ R0, R157, R0 ;  /* 0x000000009d007221 */ /* 0x000fe20000010000 */
[----:B------:R-:W-:Y:S01]  /*19660*/  FSEL R157, R155, RZ, P4 ;  /* 0x000000ff9b9d7208 */ /* 0x000fe20002000000 */
[-CC-:B------:R-:W-:Y:S01]  /*19670*/  FFMA.FTZ R161, R161, R2.reuse, -R3.reuse ;  /* 0x00000002a1a17223 */ /* 0x180fe20000010803 */
[-CC-:B------:R-:W-:Y:S01]  /*19680*/  FFMA.FTZ R162, R162, R2.reuse, -R3.reuse ;  /* 0x00000002a2a27223 */ /* 0x180fe20000010803 */
[----:B------:R-:W-:Y:S01]  /*19690*/  FADD.FTZ R0, R160, R0 ;  /* 0x00000000a0007221 */ /* 0x000fe20000010000 */
[-CC-:B------:R-:W-:Y:S01]  /*196a0*/  FFMA.FTZ R163, R163, R2.reuse, -R3.reuse ;  /* 0x00000002a3a37223 */ /* 0x180fe20000010803 */
[----:B------:R-:W-:Y:S01]  /*196b0*/  FADD.FTZ R157, -R157, R4 ;  /* 0x000000049d9d7221 */ /* 0x000fe20000010100 */
[----:B------:R-:W-:Y:S01]  /*196c0*/  MUFU.EX2 R154, R154 ;  /* 0x0000009a009a7308 */ /* 0x000fe20000000800 */
[----:B------:R-:W-:Y:S01]  /*196d0*/  FADD.FTZ R0, R186, R0 ;  /* 0x00000000ba007221 */ /* 0x000fe20000010000 */
[-CC-:B------:R-:W-:Y:S01]  /*196e0*/  FFMA.FTZ R164, R164, R2.reuse, -R3.reuse ;  /* 0x00000002a4a47223 */ /* 0x180fe20000010803 */
[-C--:B------:R-:W-:Y:S01]  /*196f0*/  FMUL.FTZ R157, R157, R2.reuse ;  /* 0x000000029d9d7220 */ /* 0x080fe20000410000 */
[-CC-:B------:R-:W-:Y:S01]  /*19700*/  FFMA.FTZ R165, R165, R2.reuse, -R3.reuse ;  /* 0x00000002a5a57223 */ /* 0x180fe20000010803 */
[----:B------:R-:W-:Y:S01]  /*19710*/  FADD.FTZ R4, R187, R0 ;  /* 0x00000000bb047221 */ /* 0x000fe20000010000 */
[-CC-:B------:R-:W-:Y:S01]  /*19720*/  FFMA.FTZ R166, R166, R2.reuse, -R3.reuse ;  /* 0x00000002a6a67223 */ /* 0x180fe20000010803 */
[-CC-:B------:R-:W-:Y:S01]  /*19730*/  FFMA.FTZ R168, R168, R2.reuse, -R3.reuse ;  /* 0x00000002a8a87223 */ /* 0x180fe20000010803 */
[----:B------:R-:W0:Y:S01]  /*19740*/  MUFU.EX2 R0, R157 ;  /* 0x0000009d00007308 */ /* 0x000e220000000800 */
[-CC-:B------:R-:W-:Y:S01]  /*19750*/  FFMA.FTZ R170, R170, R2.reuse, -R3.reuse ;  /* 0x00000002aaaa7223 */ /* 0x180fe20000010803 */
[-CC-:B------:R-:W-:Y:S01]  /*19760*/  FFMA.FTZ R172, R172, R2.reuse, -R3.reuse ;  /* 0x00000002acac7223 */ /* 0x180fe20000010803 */
[----:B------:R-:W-:Y:S01]  /*19770*/  FADD.FTZ R4, R188, R4 ;  /* 0x00000004bc047221 */ /* 0x000fe20000010000 */
[-CC-:B------:R-:W-:Y:S01]  /*19780*/  FFMA.FTZ R174, R174, R2.reuse, -R3.reuse ;  /* 0x00000002aeae7223 */ /* 0x180fe20000010803 */
[-CC-:B------:R-:W-:Y:S01]  /*19790*/  FFMA.FTZ R177, R177, R2.reuse, -R3.reuse ;  /* 0x00000002b1b17223 */ /* 0x180fe20000010803 */
[----:B------:R-:W-:Y:S01]  /*197a0*/  FFMA.FTZ R3, R178, R2, -R3 ;  /* 0x00000002b2037223 */ /* 0x000fe20000010803 */
[----:B------:R-:W-:Y:S01]  /*197b0*/  FADD.FTZ R4, R167, R4 ;  /* 0x00000004a7047221 */ /* 0x000fe20000010000 */
[----:B------:R-:W3:Y:S01]  /*197c0*/  MUFU.EX2 R156, R156 ;  /* 0x0000009c009c7308 */ /* 0x000ee20000000800 */
[C---:B--2---:R-:W-:Y:S01]  /*197d0*/  ISETP.GT.AND P4, PT, R5.reuse, R181, PT ;  /* 0x000000b50500720c */ /* 0x044fe20003f84270 */
[----:B------:R-:W-:-:S02]  /*197e0*/  VIADD R5, R5, 0xffffffff ;  /* 0xffffffff05057836 */ /* 0x000fc40000000000 */
[C---:B------:R-:W-:Y:S01]  /*197f0*/  FADD.FTZ R4, R169.reuse, R4 ;  /* 0x00000004a9047221 */ /* 0x040fe20000010000 */
[----:B-1----:R-:W-:Y:S02]  /*19800*/  F2FP.BF16.F32.PACK_AB R186, R22, R179 ;  /* 0x000000b316ba723e */ /* 0x002fe400000010ff */
[----:B------:R-:W-:Y:S01]  /*19810*/  F2FP.BF16.F32.PACK_AB R188, R169, R167 ;  /* 0x000000a7a9bc723e */ /* 0x000fe200000010ff */
[----:B------:R-:W-:Y:S01]  /*19820*/  FADD.FTZ R4, R171, R4 ;  /* 0x00000004ab047221 */ /* 0x000fe20000010000 */
[----:B------:R-:W1:Y:S01]  /*19830*/  MUFU.EX2 R185, R185 ;  /* 0x000000b900b97308 */ /* 0x000e620000000800 */
[----:B0-----:R-:W-:Y:S01]  /*19840*/  FFMA.FTZ R226, R0, R226, R153 ;  /* 0x000000e200e27223 */ /* 0x001fe20000010099 */
[----:B------:R-:W-:Y:S01]  /*19850*/  F2FP.BF16.F32.PACK_AB R184, R176, R175 ;  /* 0x000000afb0b8723e */ /* 0x000fe200000010ff */
[----:B------:R-:W-:Y:S01]  /*19860*/  FADD.FTZ R4, R173, R4 ;  /* 0x00000004ad047221 */ /* 0x000fe20000010000 */
[C---:B------:R-:W-:Y:S01]  /*19870*/  F2FP.BF16.F32.PACK_AB R197, R154.reuse, R153 ;  /* 0x000000999ac5723e */ /* 0x040fe200000010ff */
[----:B------:R-:W-:-:S02]  /*19880*/  FADD.FTZ R226, R154, R226 ;  /* 0x000000e29ae27221 */ /* 0x000fc40000010000 */
[----:B------:R-:W-:Y:S01]  /*19890*/  FADD.FTZ R4, R175, R4 ;  /* 0x00000004af047221 */ /* 0x000fe20000010000 */
[----:B------:R-:W0:Y:S01]  /*198a0*/  MUFU.EX2 R161, R161 ;  /* 0x000000a100a17308 */ /* 0x000e220000000800 */
[----:B---3--:R-:W-:Y:S02]  /*198b0*/  FADD.FTZ R226, R156, R226 ;  /* 0x000000e29ce27221 */ /* 0x008fe40000010000 */
[----:B------:R-:W-:-:S04]  /*198c0*/  FADD.FTZ R4, R176, R4 ;  /* 0x00000004b0047221 */ /* 0x000fc80000010000 */
[----:B------:R-:W-:Y:S01]  /*198d0*/  FADD.FTZ R4, R179, R4 ;  /* 0x00000004b3047221 */ /* 0x000fe20000010000 */
[----:B------:R-:W2:Y:S01]  /*198e0*/  MUFU.EX2 R162, R162 ;  /* 0x000000a200a27308 */ /* 0x000ea20000000800 */
[C---:B-1----:R-:W-:Y:S01]  /*198f0*/  FADD.FTZ R226, R185.reuse, R226 ;  /* 0x000000e2b9e27221 */ /* 0x042fe20000010000 */
[----:B------:R-:W-:Y:S01]  /*19900*/  F2FP.BF16.F32.PACK_AB R199, R185, R156 ;  /* 0x0000009cb9c7723e */ /* 0x000fe200000010ff */
[----:B------:R-:W-:Y:S01]  /*19910*/  FADD.FTZ R227, R22, R4 ;  /* 0x0000000416e37221 */ /* 0x000fe20000010000 */
[----:B------:R-:W-:Y:S02]  /*19920*/  IMAD.MOV.U32 R22, RZ, RZ, R232 ;  /* 0x000000ffff167224 */ /* 0x000fe400078e00e8 */
[----:B------:R-:W-:Y:S02]  /*19930*/  IMAD.MOV.U32 R4, RZ, RZ, R155 ;  /* 0x000000ffff047224 */ /* 0x000fe400078e009b */
        /* <DEDUP_REMOVED lines=24> */
[----:B------:R-:W-:-:S03]  /*19ac0*/  F2FP.BF16.F32.PACK_AB R185, R174, R172 ;  /* 0x000000acaeb9723e */ /* 0x000fc600000010ff */
[----:B--2---:R-:W-:-:S04]  /*19ad0*/  FADD.FTZ R226, R177, R226 ;  /* 0x000000e2b1e27221 */ /* 0x004fc80000010000 */
[C---:B-1----:R-:W-:Y:S01]  /*19ae0*/  FADD.FTZ R226, R3.reuse, R226 ;  /* 0x000000e203e27221 */ /* 0x042fe20000010000 */
[----:B------:R-:W-:Y:S01]  /*19af0*/  F2FP.BF16.F32.PACK_AB R187, R3, R177 ;  /* 0x000000b103bb723e */ /* 0x000fe200000010ff */
[----:B------:R-:W-:Y:S01]  /*19b00*/  IMAD.MOV.U32 R3, RZ, RZ, R158 ;  /* 0x000000ffff037224 */ /* 0x000fe200078e009e */
[----:B------:R-:W-:Y:S06]  /*19b10*/  @P4 BRA `(.L_x_1755) ;  /* 0xffffffd000504947 */ /* 0x000fec000383ffff */
[----:B------:R-:W-:Y:S05]  /*19b20*/  BSYNC B1 ;  /* 0x0000000000017941 */ /* 0x000fea0003800000 */
.L_x_1736:
[----:B------:R-:W-:Y:S02]  /*19b30*/  IMAD.MOV.U32 R4, RZ, RZ, R155 ;  /* 0x000000ffff047224 */ /* 0x000fe400078e009b */
[----:B------:R-:W-:Y:S02]  /*19b40*/  IMAD.MOV.U32 R3, RZ, RZ, R158 ;  /* 0x000000ffff037224 */ /* 0x000fe400078e009e */
[----:B------:R-:W-:Y:S02]  /*19b50*/  IMAD.MOV.U32 R22, RZ, RZ, R232 ;  /* 0x000000ffff167224 */ /* 0x000fe400078e00e8 */
[----:B------:R-:W-:-:S07]  /*19b60*/  IMAD.MOV.U32 R218, RZ, RZ, R231 ;  /* 0x000000ffffda7224 */ /* 0x000fce00078e00e7 */
.L_x_1735:
[----:B------:R-:W-:Y:S05]  /*19b70*/  BSYNC B0 ;  /* 0x0000000000007941 */ /* 0x000fea0003800000 */
.L_x_1734:
[----:B------:R-:W2:Y:S01]  /*19b80*/  LDL R154, [R1+0x14] ;  /* 0x00001400019a7983 */ /* 0x000ea20000100800 */
[----:B------:R-:W0:Y:S01]  /*19b90*/  LDC R153, c[0x0][0x448] ;  /* 0x00011200ff997b82 */ /* 0x000e220000000800 */
[----:B------:R-:W-:-:S07]  /*19ba0*/  ULDC UR4, c[0x0][0x9dc] ;  /* 0x0002770000047ab9 */ /* 0x000fce0000000800 */
[----:B------:R-:W1:Y:S01]  /*19bb0*/  LDC R157, c[0x0][0x9e4] ;  /* 0x00027900ff9d7b82 */ /* 0x000e620000000800 */
[----:B0-----:R-:W-:Y:S02]  /*19bc0*/  ISETP.NE.AND P5, PT, R153, 0x1, PT ;  /* 0x000000019900780c */ /* 0x001fe40003fa5270 */
[----:B-1----:R-:W-:-:S11]  /*19bd0*/  ISETP.GE.AND P6, PT, R157, 0x1, PT ;  /* 0x000000019d00780c */ /* 0x002fd60003fc6270 */
[----:B------:R-:W0:Y:S08]  /*19be0*/  @P5 LDC R155, c[0x0][0x44c] ;  /* 0x00011300ff9b5b82 */ /* 0x000e300000000800 */
[----:B------:R-:W1:Y:S01]  /*19bf0*/  @P5 LDC R153, c[0x0][0x450] ;  /* 0x00011400ff995b82 */ /* 0x000e620000000800 */
[----:B--2---:R-:W-:-:S04]  /*19c00*/  VIADD R154, R154, 0x7f ;  /* 0x0000007f9a9a7836 */ /* 0x004fc80000000000 */
[----:B0-----:R-:W-:-:S05]  /*19c10*/  @P5 IMAD.HI.U32 R155, R154, R155, RZ ;  /* 0x0000009b9a9b5227 */ /* 0x001fca00078e00ff */
[----:B-1----:R-:W-:Y:S02]  /*19c20*/  @P5 SHF.R.U32.HI R154, RZ, R153, R155 ;  /* 0x00000099ff9a5219 */ /* 0x002fe4000001169b */
[----:B------:R-:W-:-:S05]  /*19c30*/  IADD3 R153, R220, 0x1, -R219 ;  /* 0x00000001dc997810 */ /* 0x000fca0007ffe8db */
[----:B------:R-:W-:-:S04]  /*19c40*/  IMAD.IADD R154, R153, 0x1, R154 ;  /* 0x00000001999a7824 */ /* 0x000fc800078e029a */
[----:B------:R-:W-:Y:S01]  /*19c50*/  VIADD R153, R154, -UR4 ;  /* 0x800000049a997c36 */ /* 0x000fe20008000000 */
[----:B------:R-:W-:Y:S06]  /*19c60*/  @!P6 BRA `(.L_x_1756) ;  /* 0x000000000048e947 */ /* 0x000fec0003800000 */
[----:B------:R-:W-:Y:S01]  /*19c70*/  IMAD.MOV.U32 R156, RZ, RZ, R154 ;  /* 0x000000ffff9c7224 */ /* 0x000fe200078e009a */
[----:B------:R-:W-:Y:S04]  /*19c80*/  BSSY B0, `(.L_x_1757) ;  /* 0x000000e000007945 */ /* 0x000fe80003800000 */
        /* <DEDUP_REMOVED lines=9> */
.L_x_1758:
[----:B------:R-:W-:-:S13]  /*19d20*/  ISETP.NE.AND P2, PT, R157, 0x1, PT ;  /* 0x000000019d00780c */ /* 0x000fda0003f45270 */
[----:B------:R-:W0:Y:S02]  /*19d30*/  @P2 LDC.64 R154, c[0x0][0x9e8] ;  /* 0x00027a00ff9a2b82 */ /* 0x000e240000000a00 */
[----:B0-----:R-:W-:-:S05]  /*19d40*/  @P2 IMAD.HI.U32 R154, R156, R154, RZ ;  /* 0x0000009a9c9a2227 */ /* 0x001fca00078e00ff */
[----:B------:R-:W-:-:S07]  /*19d50*/  @P2 SHF.R.U32.HI R156, RZ, R155, R154 ;  /* 0x0000009bff9c2219 */ /* 0x000fce000001169a */
.L_x_1759:
[----:B------:R-:W-:Y:S05]  /*19d60*/  BSYNC B0 ;  /* 0x0000000000007941 */ /* 0x000fea0003800000 */
.L_x_1757:
[----:B------:R-:W-:-:S05]  /*19d70*/  IMAD R156, R156, R157, RZ ;  /* 0x0000009d9c9c7224 */ /* 0x000fca00078e02ff */
[----:B------:R-:W-:-:S07]  /*19d80*/  VIMNMX R153, R153, R156, !PT ;  /* 0x0000009c99997248 */ /* 0x000fce0007fe0100 */
.L_x_1756:
[----:B------:R-:W2:Y:S01]  /*19d90*/  LDL R155, [R1+0x38] ;  /* 0x00003800019b7983 */ /* 0x000ea20000100800 */
[----:B------:R-:W-:Y:S01]  /*19da0*/  VIADD R153, R153, 0x3f ;  /* 0x0000003f99997836 */ /* 0x000fe20000000000 */
[----:B------:R-:W-:Y:S04]  /*19db0*/  BSSY B0, `(.L_x_1760) ;  /* 0x000024f000007945 */ /* 0x000fe80003800000 */
[----:B------:R-:W-:-:S04]  /*19dc0*/  SHF.R.S32.HI R154, RZ, 0x1f, R153 ;  /* 0x0000001fff9a7819 */ /* 0x000fc80000011499 */
[----:B------:R-:W-:-:S04]  /*19dd0*/  LEA.HI R154, R154, R153, RZ, 0x6 ;  /* 0x000000999a9a7211 */ /* 0x000fc800078f30ff */
[----:B------:R-:W-:-:S04]  /*19de0*/  SHF.R.S32.HI R154, RZ, 0x6, R154 ;  /* 0x00000006ff9a7819 */ /* 0x000fc8000001149a */
[----:B--2---:R-:W-:-:S04]  /*19df0*/  VIMNMX R155, R155, R154, !PT ;  /* 0x0000009a9b9b7248 */ /* 0x004fc80007fe0100 */
[----:B------:R-:W-:Y:S01]  /*19e00*/  ISETP.GE.AND P2, PT, R5, R155, PT ;  /* 0x0000009b0500720c */ /* 0x000fe20003f46270 */
[----:B------:R0:W-:-:S12]  /*19e10*/  STL [R1+0x18], R155 ;  /* 0x0000189b01007387 */ /* 0x0001d80000100800 */
[----:B0-----:R-:W-:Y:S05]  /*19e20*/  @!P2 BRA `(.L_x_1761) ;  /* 0x00000024001ca947 */ /* 0x001fea0003800000 */
[----:B------:R-:W-:Y:S01]  /*19e30*/  BSSY B1, `(.L_x_1762) ;  /* 0x0000245000017945 */ /* 0x000fe20003800000 */
[----:B------:R-:W-:Y:S02]  /*19e40*/  IMAD.MOV.U32 R232, RZ, RZ, R5 ;  /* 0x000000ffffe87224 */ /* 0x000fe400078e0005 */
[----:B------:R-:W-:Y:S02]  /*19e50*/  IMAD.MOV.U32 R229, RZ, RZ, R4 ;  /* 0x000000ffffe57224 */ /* 0x000fe400078e0004 */
[----:B------:R-:W-:Y:S02]  /*19e60*/  IMAD.MOV.U32 R228, RZ, RZ, R3 ;  /* 0x000000ffffe47224 */ /* 0x000fe400078e0003 */
[----:B------:R-:W-:Y:S02]  /*19e70*/  IMAD.MOV.U32 R231, RZ, RZ, R218 ;  /* 0x000000ffffe77224 */ /* 0x000fe400078e00da */
[----:B------:R-:W-:-:S07]  /*19e80*/  IMAD.MOV.U32 R5, RZ, RZ, R22 ;  /* 0x000000ffff057224 */ /* 0x000fce00078e0016 */
.L_x_1773:
[----:B------:R-:W-:-:S05]  /*19e90*/  VIADD R22, R5, 0x1 ;  /* 0x0000000105167836 */ /* 0x000fca0000000000 */
[----:B------:R-:W-:-:S04]  /*19ea0*/  ISETP.NE.AND P2, PT, R22, 0x2, PT ;  /* 0x000000021600780c */ /* 0x000fc80003f45270 */
[----:B------:R-:W-:Y:S02]  /*19eb0*/  SEL R218, RZ, 0x1, P2 ;  /* 0x00000001ffda7807 */ /* 0x000fe40001000000 */
[----:B------:R-:W-:Y:S02]  /*19ec0*/  SEL R22, R22, RZ, P2 ;  /* 0x000000ff16167207 */ /* 0x000fe40001000000 */
[----:B------:R-:W-:Y:S01]  /*19ed0*/  LOP3.LUT R218, R231, R218, RZ, 0x3c, !PT ;  /* 0x000000dae7da7212 */ /* 0x000fe200078e3cff */
[----:B------:R-:W-:Y:S06]  /*19ee0*/  @!P0 BRA `(.L_x_1763) ;  /* 0x0000000000048947 */ /* 0x000fec0003800000 */
[----:B------:R-:W-:Y:S01]  /*19ef0*/  BPT.TRAP 0x1 ;  /* 0x000000040000795c */ /* 0x000fe20000300000 */
.L_x_1763:
[----:B------:R-:W-:Y:S01]  /*19f00*/  IMAD R2, R22, 0x8, R16 ;  /* 0x0000000816027824 */ /* 0x000fe200078e0210 */
[----:B------:R-:W-:-:S04]  /*19f10*/  SHF.L.U32 R3, R218, 0x1f, RZ ;  /* 0x0000001fda037819 */ /* 0x000fc800000006ff */
[----:B------:R0:W1:Y:S01]  /*19f20*/  SYNCS.PHASECHK.TRANS64.TRYWAIT P2, [R2+URZ+0x30830], R3 ;  /* 0x03083003020075a7 */ /* 0x000062000804017f */
[----:B------:R-:W-:Y:S05]  /*19f30*/  @!P0 BRA `(.L_x_1764) ;  /* 0x0000000000048947 */ /* 0x000fea0003800000 */
[----:B------:R-:W-:Y:S01]  /*19f40*/  BPT.TRAP 0x1 ;  /* 0x000000040000795c */ /* 0x000fe20000300000 */
.L_x_1764:
[----:B------:R-:W-:Y:S01]  /*19f50*/  IMAD R4, R22, 0x800, R237 ;  /* 0x0000080016047824 */ /* 0x000fe200078e02ed */
[----:B------:R-:W-:Y:S03]  /*19f60*/  BSSY B2, `(.L_x_1765) ;  /* 0x0000006000027945 */ /* 0x000fe60003800000 */
[C---:B------:R-:W-:Y:S02]  /*19f70*/  VIADD R154, R4.reuse, 0x2 ;  /* 0x00000002049a7836 */ /* 0x040fe40000000000 */
[----:B------:R-:W-:Y:S01]  /*19f80*/  VIADD R153, R4, 0x4 ;  /* 0x0000000404997836 */ /* 0x000fe20000000000 */
[----:B-1----:R-:W-:Y:S06]  /*19f90*/  @P2 BRA `(.L_x_1766) ;  /* 0x0000000000082947 */ /* 0x002fec0003800000 */
[----:B------:R-:W1:Y:S02]  /*19fa0*/  SYNCS.PHASECHK.TRANS64.TRYWAIT P2, [R2+URZ+0x30830], R3 ;  /* 0x03083003020075a7 */ /* 0x000e64000804017f */
[----:B-1----:R-:W-:Y:S05]  /*19fb0*/  @!P2 BRA `(.L_x_1767) ;  /* 0x000001640078a947 */ /* 0x002fea0003800000 */
.L_x_1766:
[----:B------:R-:W-:Y:S05]  /*19fc0*/  BSYNC B2 ;  /* 0x0000000000027941 */ /* 0x000fea0003800000 */
.L_x_1765:
[----:B------:R-:W-:Y:S01]  /*19fd0*/  R2UR UR4, R154 ;  /* 0x000000009a0472ca */ /* 0x000fe200000e0000 */
[----:B------:R-:W-:Y:S02]  /*19fe0*/  IMAD.MOV.U32 R154, RZ, RZ, R153 ;  /* 0x000000ffff9a7224 */ /* 0x000fe400078e0099 */
[-C--:B------:R-:W-:Y:S01]  /*19ff0*/  FMUL.FTZ R24, R24, R152.reuse ;  /* 0x0000009818187220 */ /* 0x080fe20000410000 */
[----:B01----:R-:W-:Y:S02]  /*1a000*/  IMAD.MOV.U32 R2, RZ, RZ, R4 ;  /* 0x000000ffff027224 */ /* 0x003fe400078e0004 */
[-C--:B------:R-:W-:Y:S01]  /*1a010*/  FMUL.FTZ R25, R25, R152.reuse ;  /* 0x0000009819197220 */ /* 0x080fe20000410000 */
[----:B------:R-:W-:Y:S01]  /*1a020*/  IMAD.MOV.U32 R3, RZ, RZ, 0x40000040 ;  /* 0x40000040ff037424 */ /* 0x000fe200078e00ff */
[----:B------:R-:W-:Y:S01]  /*1a030*/  R2UR UR8, R154 ;  /* 0x000000009a0872ca */ /* 0x000fe200000e0000 */
[----:B------:R-:W-:Y:S01]  /*1a040*/  VIADD R154, R4, 0x200 ;  /* 0x00000200049a7836 */ /* 0x000fe20000000000 */
[----:B------:R-:W-:Y:S01]  /*1a050*/  R2UR UR6, R2 ;  /* 0x00000000020672ca */ /* 0x000fe200000e0000 */
[----:B------:R-:W-:Y:S01]  /*1a060*/  VIADD R2, R4, 0x6 ;  /* 0x0000000604027836 */ /* 0x000fe20000000000 */
[----:B------:R-:W-:Y:S01]  /*1a070*/  R2UR UR11, R3 ;  /* 0x00000000030b72ca */ /* 0x000fe200000e0000 */
[----:B------:R-:W-:Y:S01]  /*1a080*/  IMAD.MOV.U32 R155, RZ, RZ, 0x40000040 ;  /* 0x40000040ff9b7424 */ /* 0x000fe200078e00ff */
[----:B------:R-:W-:Y:S01]  /*1a090*/  R2UR UR14, R154 ;  /* 0x000000009a0e72ca */ /* 0x000fe200000e0000 */
[----:B------:R-:W-:Y:S01]  /*1a0a0*/  VIADD R158, R4, 0x204 ;  /* 0x00000204049e7836 */ /* 0x000fe20000000000 */
[----:B------:R-:W-:Y:S01]  /*1a0b0*/  R2UR UR10, R2 ;  /* 0x00000000020a72ca */ /* 0x000fe200000e0000 */
[C---:B------:R-:W-:Y:S01]  /*1a0c0*/  VIADD R154, R4.reuse, 0x206 ;  /* 0x00000206049a7836 */ /* 0x040fe20000000000 */
[----:B------:R-:W-:Y:S01]  /*1a0d0*/  R2UR UR5, R155 ;  /* 0x000000009b0572ca */ /* 0x000fe200000e0000 */
[----:B------:R-:W-:Y:S01]  /*1a0e0*/  VIADD R156, R4, 0x202 ;  /* 0x00000202049c7836 */ /* 0x000fe20000000000 */
        /* <DEDUP_REMOVED lines=11> */
[----:B------:R-:W-:Y:S01]  /*1a1a0*/  IMAD.MOV.U32 R157, RZ, RZ, 0x40000040 ;  /* 0x40000040ff9d7424 */ /* 0x000fe200078e00ff */
[----:B------:R-:W-:Y:S01]  /*1a1b0*/  MOV R3, UR11 ;  /* 0x0000000b00037c02 */ /* 0x000fe20008000f00 */
[----:B------:R-:W-:Y:S01]  /*1a1c0*/  UMOV UR11, UR5 ;  /* 0x00000005000b7c82 */ /* 0x000fe20008000000 */
[----:B------:R-:W-:Y:S01]  /*1a1d0*/  MOV R2, UR10 ;  /* 0x0000000a00027c02 */ /* 0x000fe20008000f00 */
[----:B------:R-:W-:Y:S01]  /*1a1e0*/  UMOV UR10, UR4 ;  /* 0x00000004000a7c82 */ /* 0x000fe20008000000 */
[----:B------:R-:W-:Y:S01]  /*1a1f0*/  R2UR UR34, R156 ;  /* 0x000000009c2272ca */ /* 0x000fe200000e0000 */
[----:B------:R-:W-:Y:S01]  /*1a200*/  IMAD.MOV.U32 R159, RZ, RZ, 0x40000040 ;  /* 0x40000040ff9f7424 */ /* 0x000fe200078e00ff */
[----:B------:R-:W-:Y:S01]  /*1a210*/  R2UR UR42, R158 ;  /* 0x000000009e2a72ca */ /* 0x000fe200000e0000 */
[----:B------:R-:W-:Y:S01]  /*1a220*/  VIADD R158, R4, 0x602 ;  /* 0x00000602049e7836 */ /* 0x000fe20000000000 */
[----:B------:R-:W-:Y:S01]  /*1a230*/  R2UR UR46, R154 ;  /* 0x000000009a2e72ca */ /* 0x000fe200000e0000 */
[----:B------:R-:W-:Y:S01]  /*1a240*/  VIADD R156, R4, 0x604 ;  /* 0x00000604049c7836 */ /* 0x000fe20000000000 */
[----:B------:R-:W-:Y:S01]  /*1a250*/  R2UR UR4, R6 ;  /* 0x00000000060472ca */ /* 0x000fe200000e0000 */
[----:B------:R-:W-:Y:S01]  /*1a260*/  VIADD R154, R4, 0x606 ;  /* 0x00000606049a7836 */ /* 0x000fe20000000000 */
        /* <DEDUP_REMOVED lines=227> */
.L_x_1768:
[----:B------:R-:W-:Y:S01]  /*1b0a0*/  SHF.L.U32 R0, R231, 0x1f, RZ ;  /* 0x0000001fe7007819 */ /* 0x000fe200000006ff */
[----:B------:R-:W-:-:S04]  /*1b0b0*/  IMAD R231, R5, 0x8, R16 ;  /* 0x0000000805e77824 */ /* 0x000fc800078e0210 */
[----:B------:R0:W1:Y:S01]  /*1b0c0*/  SYNCS.PHASECHK.TRANS64.TRYWAIT P2, [R231+URZ+0x30850], R0 ;  /* 0x03085000e70075a7 */ /* 0x000062000804017f */
[----:B------:R-:W-:Y:S05]  /*1b0d0*/  @!P0 BRA `(.L_x_1769) ;  /* 0x0000000000048947 */ /* 0x000fea0003800000 */
[----:B------:R-:W-:Y:S01]  /*1b0e0*/  BPT.TRAP 0x1 ;  /* 0x000000040000795c */ /* 0x000fe20000300000 */
.L_x_1769:
[----:B------:R-:W-:Y:S04]  /*1b0f0*/  BSSY B2, `(.L_x_1770) ;  /* 0x0000004000027945 */ /* 0x000fe80003800000 */
[----:B-1----:R-:W-:Y:S05]  /*1b100*/  @P2 BRA `(.L_x_1771) ;  /* 0x0000000000082947 */ /* 0x002fea0003800000 */
[----:B------:R-:W1:Y:S02]  /*1b110*/  SYNCS.PHASECHK.TRANS64.TRYWAIT P2, [R231+URZ+0x30850], R0 ;  /* 0x03085000e70075a7 */ /* 0x000e64000804017f */
[----:B-1----:R-:W-:Y:S05]  /*1b120*/  @!P2 BRA `(.L_x_1772) ;  /* 0x000001540030a947 */ /* 0x002fea0003800000 */
.L_x_1771:
[----:B------:R-:W-:Y:S05]  /*1b130*/  BSYNC B2 ;  /* 0x0000000000027941 */ /* 0x000fea0003800000 */
.L_x_1770:
[----:B01----:R-:W-:Y:S01]  /*1b140*/  VIADD R0, R16, 0x400 ;  /* 0x0000040010007836 */ /* 0x003fe20000000000 */
[----:B------:R-:W-:Y:S01]  /*1b150*/  WARPGROUP.ARRIVE ;  /* 0x00000000000079c5 */ /* 0x000fe20000000000 */
[----:B------:R-:W-:Y:S01]  /*1b160*/  IMAD.MOV.U32 R3, RZ, RZ, 0x40000040 ;  /* 0x40000040ff037424 */ /* 0x000fe200078e00ff */
[----:B------:R-:W-:Y:S02]  /*1b170*/  ULDC UR4, c[0x0][0x9d8] ;  /* 0x0002760000047ab9 */ /* 0x000fe40000000800 */
[----:B------:R-:W-:Y:S02]  /*1b180*/  SHF.R.U32.HI R0, RZ, 0x4, R0 ;  /* 0x00000004ff007819 */ /* 0x000fe40000011600 */
[----:B------:R-:W-:Y:S01]  /*1b190*/  R2UR UR7, R3 ;  /* 0x00000000030772ca */ /* 0x000fe200000e0000 */
[----:B------:R-:W-:Y:S01]  /*1b1a0*/  IMAD.MOV.U32 R3, RZ, RZ, 0x40000040 ;  /* 0x40000040ff037424 */ /* 0x000fe200078e00ff */
[----:B------:R-:W-:-:S04]  /*1b1b0*/  LOP3.LUT R0, R0, 0x3fff, RZ, 0xc0, !PT ;  /* 0x00003fff00007812 */ /* 0x000fc800078ec0ff */
[----:B------:R-:W-:-:S05]  /*1b1c0*/  LOP3.LUT R0, R0, 0x2000000, RZ, 0xfc, !PT ;  /* 0x0200000000007812 */ /* 0x000fca00078efcff */
[----:B------:R-:W-:Y:S02]  /*1b1d0*/  IMAD R2, R5, 0x800, R0 ;  /* 0x0000080005027824 */ /* 0x000fe400078e0200 */
[----:B------:R-:W-:Y:S02]  /*1b1e0*/  IMAD.MOV.U32 R5, RZ, RZ, 0x40000040 ;  /* 0x40000040ff057424 */ /* 0x000fe400078e00ff */
[C---:B------:R-:W-:Y:S01]  /*1b1f0*/  VIADD R4, R2.reuse, 0x80 ;  /* 0x0000008002047836 */ /* 0x040fe20000000000 */
[----:B------:R-:W-:-:S13]  /*1b200*/  R2UR UR6, R2 ;  /* 0x00000000020672ca */ /* 0x000fda00000e0000 */
        /* <DEDUP_REMOVED lines=18> */
[----:B------:R-:W-:Y:S01]  /*1b330*/  FMUL.FTZ R0, R152, UR4 ;  /* 0x0000000498007c20 */ /* 0x000fe20008410000 */
[----:B------:R-:W-:Y:S01]  /*1b340*/  FMUL.FTZ R4, R153, UR4 ;  /* 0x0000000499047c20 */ /* 0x000fe20008410000 */
[----:B------:R-:W-:Y:S01]  /*1b350*/  FMUL.FTZ R153, R155, UR4 ;  /* 0x000000049b997c20 */ /* 0x000fe20008410000 */
[----:B------:R-:W-:-:S03]  /*1b360*/  FMUL.FTZ R155, R156, UR4 ;  /* 0x000000049c9b7c20 */ /* 0x000fc60008410000 */
[----:B------:R-:W0:Y:S01]  /*1b370*/  MUFU.TANH R0, R0 ;  /* 0x0000000000007308 */ /* 0x000e220000002400 */
[----:B------:R-:W-:Y:S01]  /*1b380*/  FMUL.FTZ R157, R157, UR4 ;  /* 0x000000049d9d7c20 */ /* 0x000fe20008410000 */
[----:B------:R-:W-:Y:S01]  /*1b390*/  FMUL.FTZ R5, R154, UR4 ;  /* 0x000000049a057c20 */ /* 0x000fe20008410000 */
[----:B------:R-:W-:-:S05]  /*1b3a0*/  FMUL.FTZ R154, R158, UR4 ;  /* 0x000000049e9a7c20 */ /* 0x000fca0008410000 */
[----:B------:R-:W1:Y:S01]  /*1b3b0*/  MUFU.TANH R4, R4 ;  /* 0x0000000400047308 */ /* 0x000e620000002400 */
[----:B------:R-:W-:Y:S01]  /*1b3c0*/  FMUL.FTZ R158, R160, UR4 ;  /* 0x00000004a09e7c20 */ /* 0x000fe20008410000 */
[----:B------:R-:W-:-:S06]  /*1b3d0*/  FMUL.FTZ R156, R159, UR4 ;  /* 0x000000049f9c7c20 */ /* 0x000fcc0008410000 */
[----:B------:R-:W2:Y:S01]  /*1b3e0*/  MUFU.TANH R155, R155 ;  /* 0x0000009b009b7308 */ /* 0x000ea20000002400 */
[----:B------:R-:W-:Y:S01]  /*1b3f0*/  FMUL.FTZ R159, R161, UR4 ;  /* 0x00000004a19f7c20 */ /* 0x000fe20008410000 */
[----:B0-----:R-:W-:-:S06]  /*1b400*/  FMNMX.FTZ R2, R0, R228, !PT ;  /* 0x000000e400027209 */ /* 0x001fcc0007810000 */
[----:B------:R-:W0:Y:S01]  /*1b410*/  MUFU.TANH R157, R157 ;  /* 0x0000009d009d7308 */ /* 0x000e220000002400 */
[----:B------:R-:W-:Y:S01]  /*1b420*/  FMUL.FTZ R160, R164, UR4 ;  /* 0x00000004a4a07c20 */ /* 0x000fe20008410000 */
[----:B-1----:R-:W-:-:S06]  /*1b430*/  FMNMX.FTZ R2, R4, R2, !PT ;  /* 0x0000000204027209 */ /* 0x002fcc0007810000 */
[----:B------:R-:W1:Y:S01]  /*1b440*/  MUFU.TANH R158, R158 ;  /* 0x0000009e009e7308 */ /* 0x000e620000002400 */
[----:B------:R-:W-:Y:S01]  /*1b450*/  FMUL.FTZ R161, R165, UR4 ;  /* 0x00000004a5a17c20 */ /* 0x000fe20008410000 */
[----:B--2---:R-:W-:-:S06]  /*1b460*/  FMNMX.FTZ R2, R155, R2, !PT ;  /* 0x000000029b027209 */ /* 0x004fcc0007810000 */
        /* <DEDUP_REMOVED lines=10> */
[----:B------:R-:W-:Y:S02]  /*1b510*/  WARPGROUP.DEPBAR.LE gsb0, 0x0 ;  /* 0x00008000000079c5 */ /* 0x000fe40000010000 */
[----:B------:R-:W-:-:S06]  /*1b520*/  WARPGROUP.ARRIVE ;  /* 0x00000000000079c5 */ /* 0x000fcc0000000000 */
[----:B------:R-:W-:Y:S01]  /*1b530*/  HGMMA.64x256x16.F32.BF16 R24, R184, gdesc[UR4].tnspB, R24, gsb0 ;  /* 0x43e00004b8187df0 */ /* 0x000fe20008001818 */
[----:B------:R-:W3:Y:S01]  /*1b540*/  MUFU.TANH R165, R165 ;  /* 0x000000a500a57308 */ /* 0x000ee20000002400 */
[----:B------:R-:W-:Y:S01]  /*1b550*/  FMUL.FTZ R169, R173, UR4 ;  /* 0x00000004ada97c20 */ /* 0x000fe20008410000 */
[----:B0-----:R-:W-:Y:S01]  /*1b560*/  FMNMX.FTZ R2, R160, R2, !PT ;  /* 0x00000002a0027209 */ /* 0x001fe20007810000 */
[----:B------:R-:W-:-:S05]  /*1b570*/  FMUL.FTZ R172, R176, UR4 ;  /* 0x00000004b0ac7c20 */ /* 0x000fca0008410000 */
[----:B------:R-:W0:Y:S01]  /*1b580*/  MUFU.TANH R168, R168 ;  /* 0x000000a800a87308 */ /* 0x000e220000002400 */
[----:B-1----:R-:W-:Y:S01]  /*1b590*/  FMNMX.FTZ R2, R161, R2, !PT ;  /* 0x00000002a1027209 */ /* 0x002fe20007810000 */
[----:B------:R-:W-:-:S06]  /*1b5a0*/  FMUL.FTZ R176, R177, UR4 ;  /* 0x00000004b1b07c20 */ /* 0x000fcc0008410000 */
[----:B------:R-:W1:Y:S01]  /*1b5b0*/  MUFU.TANH R169, R169 ;  /* 0x000000a900a97308 */ /* 0x000e620000002400 */
[----:B--2---:R-:W-:Y:S01]  /*1b5c0*/  FMNMX.FTZ R2, R164, R2, !PT ;  /* 0x00000002a4027209 */ /* 0x004fe20007810000 */
[----:B------:R-:W-:-:S06]  /*1b5d0*/  FMUL.FTZ R173, R180, UR4 ;  /* 0x00000004b4ad7c20 */ /* 0x000fcc0008410000 */
[----:B------:R-:W2:Y:S01]  /*1b5e0*/  MUFU.TANH R172, R172 ;  /* 0x000000ac00ac7308 */ /* 0x000ea20000002400 */
[----:B---3--:R-:W-:Y:S01]  /*1b5f0*/  FMNMX.FTZ R2, R165, R2, !PT ;  /* 0x00000002a5027209 */ /* 0x008fe20007810000 */
[----:B------:R-:W-:-:S06]  /*1b600*/  FMUL.FTZ R177, R181, UR4 ;  /* 0x00000004b5b17c20 */ /* 0x000fcc0008410000 */
[----:B------:R-:W3:Y:S01]  /*1b610*/  MUFU.TANH R176, R176 ;  /* 0x000000b000b07308 */ /* 0x000ee20000002400 */
[----:B0-----:R-:W-:-:S07]  /*1b620*/  FMNMX.FTZ R2, R168, R2, !PT ;  /* 0x00000002a8027209 */ /* 0x001fce0007810000 */
[----:B------:R-:W0:Y:S01]  /*1b630*/  MUFU.TANH R173, R173 ;  /* 0x000000ad00ad7308 */ /* 0x000e220000002400 */
[----:B-1----:R-:W-:-:S07]  /*1b640*/  FMNMX.FTZ R2, R169, R2, !PT ;  /* 0x00000002a9027209 */ /* 0x002fce0007810000 */
[----:B------:R-:W1:Y:S01]  /*1b650*/  MUFU.TANH R177, R177 ;  /* 0x000000b100b17308 */ /* 0x000e620000002400 */
[----:B--2---:R-:W-:-:S04]  /*1b660*/  FMNMX.FTZ R2, R172, R2, !PT ;  /* 0x00000002ac027209 */ /* 0x004fc80007810000 */
[----:B---3--:R-:W-:-:S04]  /*1b670*/  FMNMX.FTZ R2, R176, R2, !PT ;  /* 0x00000002b0027209 */ /* 0x008fc80007810000 */
[----:B0-----:R-:W-:-:S04]  /*1b680*/  FMNMX.FTZ R2, R173, R2, !PT ;  /* 0x00000002ad027209 */ /* 0x001fc80007810000 */
[----:B-1----:R-:W-:-:S05]  /*1b690*/  FMNMX.FTZ R2, R177, R2, !PT ;  /* 0x00000002b1027209 */ /* 0x002fca0007810000 */
[----:B------:R-:W0:Y:S01]  /*1b6a0*/  SHFL.BFLY PT, R3, R2, 0x2, 0x1f ;  /* 0x0c401f0002037f89 */ /* 0x000e2200000e0000 */
[----:B------:R-:W1:Y:S01]  /*1b6b0*/  MUFU.TANH R5, R5 ;  /* 0x0000000500057308 */ /* 0x000e620000002400 */
[----:B------:R-:W-:-:S07]  /*1b6c0*/  FMUL.FTZ R162, R162, UR4 ;  /* 0x00000004a2a27c20 */ /* 0x000fce0008410000 */
[----:B------:R-:W2:Y:S01]  /*1b6d0*/  MUFU.TANH R153, R153 ;  /* 0x0000009900997308 */ /* 0x000ea20000002400 */
[----:B------:R-:W-:-:S07]  /*1b6e0*/  FMUL.FTZ R163, R163, UR4 ;  /* 0x00000004a3a37c20 */ /* 0x000fce0008410000 */
[----:B------:R-:W3:Y:S01]  /*1b6f0*/  MUFU.TANH R154, R154 ;  /* 0x0000009a009a7308 */ /* 0x000ee20000002400 */
[----:B0-----:R-:W-:-:S07]  /*1b700*/  FMNMX.FTZ R3, R2, R3, !PT ;  /* 0x0000000302037209 */ /* 0x001fce0007810000 */
[----:B------:R-:W0:Y:S01]  /*1b710*/  MUFU.TANH R156, R156 ;  /* 0x0000009c009c7308 */ /* 0x000e220000002400 */
[----:B-1----:R-:W-:Y:S01]  /*1b720*/  FMNMX.FTZ R152, R5, R229, !PT ;  /* 0x000000e505987209 */ /* 0x002fe20007810000 */
[----:B------:R-:W1:Y:S01]  /*1b730*/  SHFL.BFLY PT, R2, R3, 0x1, 0x1f ;  /* 0x0c201f0003027f89 */ /* 0x000e6200000e0000 */
[----:B------:R-:W-:-:S05]  /*1b740*/  FMUL.FTZ R166, R166, UR4 ;  /* 0x00000004a6a67c20 */ /* 0x000fca0008410000 */
[----:B------:R-:W4:Y:S01]  /*1b750*/  MUFU.TANH R162, R162 ;  /* 0x000000a200a27308 */ /* 0x000f220000002400 */
[----:B--2---:R-:W-:Y:S01]  /*1b760*/  FMNMX.FTZ R152, R153, R152, !PT ;  /* 0x0000009899987209 */ /* 0x004fe20007810000 */
[----:B------:R-:W-:-:S06]  /*1b770*/  FMUL.FTZ R167, R167, UR4 ;  /* 0x00000004a7a77c20 */ /* 0x000fcc0008410000 */
[----:B------:R-:W2:Y:S01]  /*1b780*/  MUFU.TANH R163, R163 ;  /* 0x000000a300a37308 */ /* 0x000ea20000002400 */
[----:B---3--:R-:W-:Y:S01]  /*1b790*/  FMNMX.FTZ R152, R154, R152, !PT ;  /* 0x000000989a987209 */ /* 0x008fe20007810000 */
[----:B------:R-:W-:-:S06]  /*1b7a0*/  FMUL.FTZ R170, R170, UR4 ;  /* 0x00000004aaaa7c20 */ /* 0x000fcc0008410000 */
[----:B------:R-:W3:Y:S01]  /*1b7b0*/  MUFU.TANH R166, R166 ;  /* 0x000000a600a67308 */ /* 0x000ee20000002400 */
[----:B0-----:R-:W-:Y:S01]  /*1b7c0*/  FMNMX.FTZ R152, R156, R152, !PT ;  /* 0x000000989c987209 */ /* 0x001fe20007810000 */
[----:B------:R-:W-:-:S06]  /*1b7d0*/  FMUL.FTZ R171, R171, UR4 ;  /* 0x00000004abab7c20 */ /* 0x000fcc0008410000 */
[----:B------:R-:W0:Y:S01]  /*1b7e0*/  MUFU.TANH R167, R167 ;  /* 0x000000a700a77308 */ /* 0x000e220000002400 */
[----:B----4-:R-:W-:Y:S01]  /*1b7f0*/  FMNMX.FTZ R152, R162, R152, !PT ;  /* 0x00000098a2987209 */ /* 0x010fe20007810000 */
[----:B------:R-:W-:-:S06]  /*1b800*/  FMUL.FTZ R174, R174, UR4 ;  /* 0x00000004aeae7c20 */ /* 0x000fcc0008410000 */
[----:B------:R-:W4:Y:S01]  /*1b810*/  MUFU.TANH R170, R170 ;  /* 0x000000aa00aa7308 */ /* 0x000f220000002400 */
[----:B--2---:R-:W-:Y:S01]  /*1b820*/  FMNMX.FTZ R152, R163, R152, !PT ;  /* 0x00000098a3987209 */ /* 0x004fe20007810000 */
[----:B------:R-:W-:Y:S01]  /*1b830*/  FMUL.FTZ R175, R175, UR4 ;  /* 0x00000004afaf7c20 */ /* 0x000fe20008410000 */
[----:B-1----:R-:W-:Y:S01]  /*1b840*/  FMNMX.FTZ R3, R3, R2, !PT ;  /* 0x0000000203037209 */ /* 0x002fe20007810000 */
[----:B------:R-:W-:-:S04]  /*1b850*/  FMUL.FTZ R178, R178, UR4 ;  /* 0x00000004b2b27c20 */ /* 0x000fc80008410000 */
[----:B------:R-:W1:Y:S01]  /*1b860*/  MUFU.TANH R171, R171 ;  /* 0x000000ab00ab7308 */ /* 0x000e620000002400 */
[----:B------:R-:W-:Y:S02]  /*1b870*/  WARPGROUP.DEPBAR.LE gsb0, 0x0 ;  /* 0x00008000000079c5 */ /* 0x000fe40000010000 */
[----:B------:R-:W2:Y:S05]  /*1b880*/  LDL R187, [R1+0x18] ;  /* 0x0000180001bb7983 */ /* 0x000eaa0000100800 */
[----:B------:R-:W5:Y:S01]  /*1b890*/  MUFU.TANH R174, R174 ;  /* 0x000000ae00ae7308 */ /* 0x000f620000002400 */
[----:B------:R-:W-:Y:S01]  /*1b8a0*/  FMUL.FTZ R179, R179, UR4 ;  /* 0x00000004b3b37c20 */ /* 0x000fe20008410000 */
[----:B------:R-:W-:Y:S01]  /*1b8b0*/  FMUL.FTZ R180, R182, UR4 ;  /* 0x00000004b6b47c20 */ /* 0x000fe20008410000 */
[----:B------:R-:W-:Y:S01]  /*1b8c0*/  FMUL.FTZ R181, R183, UR4 ;  /* 0x00000004b7b57c20 */ /* 0x000fe20008410000 */
[----:B------:R-:W-:Y:S01]  /*1b8d0*/  ULDC UR4, c[0x0][0x988] ;  /* 0x0002620000047ab9 */ /* 0x000fe20000000800 */
[----:B---3--:R-:W-:Y:S01]  /*1b8e0*/  FMNMX.FTZ R152, R166, R152, !PT ;  /* 0x00000098a6987209 */ /* 0x008fe20007810000 */
[----:B------:R-:W-:Y:S01]  /*1b8f0*/  FADD.FTZ R182, -R3, R228 ;  /* 0x000000e403b67221 */ /* 0x000fe20000010100 */
[----:B------:R-:W-:Y:S01]  /*1b900*/  IMAD.U32 R2, RZ, RZ, UR4 ;  /* 0x00000004ff027e24 */ /* 0x000fe2000f8e00ff */
[----:B------:R-:W3:Y:S01]  /*1b910*/  MUFU.TANH R175, R175 ;  /* 0x000000af00af7308 */ /* 0x000ee20000002400 */
[----:B0-----:R-:W-:Y:S01]  /*1b920*/  FMNMX.FTZ R183, R167, R152, !PT ;  /* 0x00000098a7b77209 */ /* 0x001fe20007810000 */
[----:B------:R-:W-:-:S02]  /*1b930*/  @!P1 VIADD R231, R231, 0x30860 ;  /* 0x00030860e7e79836 */ /* 0x000fc40000000000 */
[----:B------:R-:W-:Y:S01]  /*1b940*/  FMUL.FTZ R182, R182, R2 ;  /* 0x00000002b6b67220 */ /* 0x000fe20000410000 */
[----:B------:R-:W-:Y:S01]  /*1b950*/  IMAD.MOV.U32 R228, RZ, RZ, R3 ;  /* 0x000000ffffe47224 */ /* 0x000fe200078e0003 */
[----:B----4-:R-:W-:Y:S02]  /*1b960*/  FMNMX.FTZ R183, R170, R183, !PT ;  /* 0x000000b7aab77209 */ /* 0x010fe40007810000 */
[----:B------:R-:W-:Y:S01]  /*1b970*/  @!P1 PRMT R231, RZ, 0x654, R231 ;  /* 0x00000654ffe79816 */ /* 0x000fe200000000e7 */
[----:B------:R-:W0:Y:S01]  /*1b980*/  MUFU.TANH R178, R178 ;  /* 0x000000b200b27308 */ /* 0x000e220000002400 */
[----:B-1----:R-:W-:-:S07]  /*1b990*/  FMNMX.FTZ R183, R171, R183, !PT ;  /* 0x000000b7abb77209 */ /* 0x002fce0007810000 */
[----:B------:R1:W-:Y:S08]  /*1b9a0*/  MUFU.EX2 R152, R182 ;  /* 0x000000b600987308 */ /* 0x0003f00000000800 */
[----:B------:R-:W4:Y:S01]  /*1b9b0*/  MUFU.TANH R179, R179 ;  /* 0x000000b300b37308 */ /* 0x000f220000002400 */
[----:B-1----:R-:W-:-:S04]  /*1b9c0*/  FMUL.FTZ R182, R3, R2 ;  /* 0x0000000203b67220 */ /* 0x002fc80000410000 */
[-CC-:B------:R-:W-:Y:S01]  /*1b9d0*/  FFMA.FTZ R196, R0, R2.reuse, -R182.reuse ;  /* 0x0000000200c47223 */ /* 0x180fe200000108b6 */
[----:B-----5:R-:W-:Y:S01]  /*1b9e0*/  FMNMX.FTZ R0, R174, R183, !PT ;  /* 0x000000b7ae007209 */ /* 0x020fe20007810000 */
[-CC-:B------:R-:W-:Y:S01]  /*1b9f0*/  FFMA.FTZ R4, R4, R2.reuse, -R182.reuse ;  /* 0x0000000204047223 */ /* 0x180fe200000108b6 */
[----:B------:R-:W1:Y:S01]  /*1ba00*/  MUFU.TANH R180, R180 ;  /* 0x000000b400b47308 */ /* 0x000e620000002400 */
[--C-:B------:R-:W-:Y:S01]  /*1ba10*/  FFMA.FTZ R188, R164, R2, -R182.reuse ;  /* 0x00000002a4bc7223 */ /* 0x100fe200000108b6 */
[----:B---3--:R-:W-:Y:S01]  /*1ba20*/  FMNMX.FTZ R0, R175, R0, !PT ;  /* 0x00000000af007209 */ /* 0x008fe20007810000 */
[-CC-:B------:R-:W-:Y:S01]  /*1ba30*/  FFMA.FTZ R198, R155, R2.reuse, -R182.reuse ;  /* 0x000000029bc67223 */ /* 0x180fe200000108b6 */
[-CC-:B------:R-:W-:Y:S01]  /*1ba40*/  FFMA.FTZ R185, R157, R2.reuse, -R182.reuse ;  /* 0x000000029db97223 */ /* 0x180fe200000108b6 */
[--C-:B------:R-:W-:Y:S01]  /*1ba50*/  FFMA.FTZ R192, R158, R2, -R182.reuse ;  /* 0x000000029ec07223 */ /* 0x100fe200000108b6 */
[----:B0-----:R-:W-:Y:S01]  /*1ba60*/  FMNMX.FTZ R0, R178, R0, !PT ;  /* 0x00000000b2007209 */ /* 0x001fe20007810000 */
[-CC-:B------:R-:W-:Y:S01]  /*1ba70*/  FFMA.FTZ R155, R159, R2.reuse, -R182.reuse ;  /* 0x000000029f9b7223 */ /* 0x180fe200000108b6 */
[----:B------:R-:W0:Y:S01]  /*1ba80*/  MUFU.TANH R181, R181 ;  /* 0x000000b500b57308 */ /* 0x000e220000002400 */
[--C-:B------:R-:W-:Y:S01]  /*1ba90*/  FFMA.FTZ R194, R160, R2, -R182.reuse ;  /* 0x00000002a0c27223 */ /* 0x100fe200000108b6 */
[----:B----4-:R-:W-:Y:S01]  /*1baa0*/  FMNMX.FTZ R0, R179, R0, !PT ;  /* 0x00000000b3007209 */ /* 0x010fe20007810000 */
[-CC-:B------:R-:W-:Y:S01]  /*1bab0*/  FFMA.FTZ R157, R161, R2.reuse, -R182.reuse ;  /* 0x00000002a19d7223 */ /* 0x180fe200000108b6 */
[-CC-:B------:R-:W-:Y:S01]  /*1bac0*/  FFMA.FTZ R158, R165, R2.reuse, -R182.reuse ;  /* 0x00000002a59e7223 */ /* 0x180fe200000108b6 */
[-CC-:B------:R-:W-:Y:S01]  /*1bad0*/  FFMA.FTZ R190, R168, R2.reuse, -R182.reuse ;  /* 0x00000002a8be7223 */ /* 0x180fe200000108b6 */
[-CC-:B------:R-:W-:Y:S01]  /*1bae0*/  FFMA.FTZ R159, R169, R2.reuse, -R182.reuse ;  /* 0x00000002a99f7223 */ /* 0x180fe200000108b6 */
[--C-:B------:R-:W-:Y:S01]  /*1baf0*/  FFMA.FTZ R184, R172, R2, -R182.reuse ;  /* 0x00000002acb87223 */ /* 0x100fe200000108b6 */
[----:B------:R3:W-:Y:S01]  /*1bb00*/  MUFU.EX2 R183, R4 ;  /* 0x0000000400b77308 */ /* 0x0007e20000000800 */
[----:B-1----:R-:W-:Y:S01]  /*1bb10*/  FMNMX.FTZ R0, R180, R0, !PT ;  /* 0x00000000b4007209 */ /* 0x002fe20007810000 */
[-CC-:B------:R-:W-:Y:S01]  /*1bb20*/  FFMA.FTZ R160, R176, R2.reuse, -R182.reuse ;  /* 0x00000002b0a07223 */ /* 0x180fe200000108b6 */
[-CC-:B------:R-:W-:Y:S01]  /*1bb30*/  FFMA.FTZ R186, R173, R2.reuse, -R182.reuse ;  /* 0x00000002adba7223 */ /* 0x180fe200000108b6 */
[----:B------:R-:W-:-:S04]  /*1bb40*/  FFMA.FTZ R161, R177, R2, -R182 ;  /* 0x00000002b1a17223 */ /* 0x000fc800000108b6 */
[----:B------:R-:W1:Y:S01]  /*1bb50*/  MUFU.EX2 R196, R196 ;  /* 0x000000c400c47308 */ /* 0x000e620000000800 */
[----:B0-----:R-:W-:-:S05]  /*1bb60*/  FMNMX.FTZ R0, R181, R0, !PT ;  /* 0x00000000b5007209 */ /* 0x001fca0007810000 */
[----:B---3--:R-:W0:Y:S02]  /*1bb70*/  SHFL.BFLY PT, R4, R0, 0x2, 0x1f ;  /* 0x0c401f0000047f89 */ /* 0x008e2400000e0000 */
[----:B------:R-:W-:Y:S08]  /*1bb80*/  MUFU.EX2 R198, R198 ;  /* 0x000000c600c67308 */ /* 0x000ff00000000800 */
[----:B------:R-:W-:Y:S01]  /*1bb90*/  MUFU.EX2 R185, R185 ;  /* 0x000000b900b97308 */ /* 0x000fe20000000800 */
[----:B-1----:R-:W-:Y:S01]  /*1bba0*/  FFMA.FTZ R227, R152, R227, R196 ;  /* 0x000000e398e37223 */ /* 0x002fe200000100c4 */
[----:B------:R-:W-:-:S03]  /*1bbb0*/  F2FP.BF16.F32.PACK_AB R196, R183, R196 ;  /* 0x000000c4b7c4723e */ /* 0x000fc600000010ff */
[----:B------:R-:W-:-:S03]  /*1bbc0*/  FADD.FTZ R227, R183, R227 ;  /* 0x000000e3b7e37221 */ /* 0x000fc60000010000 */
[----:B------:R-:W-:Y:S01]  /*1bbd0*/  MUFU.EX2 R192, R192 ;  /* 0x000000c000c07308 */ /* 0x000fe20000000800 */
[----:B0-----:R-:W-:-:S07]  /*1bbe0*/  FMNMX.FTZ R0, R0, R4, !PT ;  /* 0x0000000400007209 */ /* 0x001fce0007810000 */
[----:B------:R-:W-:Y:S01]  /*1bbf0*/  MUFU.EX2 R155, R155 ;  /* 0x0000009b009b7308 */ /* 0x000fe20000000800 */
[----:B------:R-:W0:Y:S07]  /*1bc00*/  SHFL.BFLY PT, R4, R0, 0x1, 0x1f ;  /* 0x0c201f0000047f89 */ /* 0x000e2e00000e0000 */
[----:B------:R-:W-:Y:S08]  /*1bc10*/  MUFU.EX2 R194, R194 ;  /* 0x000000c200c27308 */ /* 0x000ff00000000800 */
[----:B------:R-:W-:Y:S08]  /*1bc20*/  MUFU.EX2 R157, R157 ;  /* 0x0000009d009d7308 */ /* 0x000ff00000000800 */
[----:B------:R-:W-:Y:S01]  /*1bc30*/  MUFU.EX2 R188, R188 ;  /* 0x000000bc00bc7308 */ /* 0x000fe20000000800 */
[----:B0-----:R-:W-:-:S05]  /*1bc40*/  FMNMX.FTZ R4, R0, R4, !PT ;  /* 0x0000000400047209 */ /* 0x001fca0007810000 */
[C---:B------:R-:W-:Y:S01]  /*1bc50*/  FADD.FTZ R0, -R4.reuse, R229 ;  /* 0x000000e504007221 */ /* 0x040fe20000010100 */
[-C--:B------:R-:W-:Y:S01]  /*1bc60*/  FMUL.FTZ R164, R4, R2.reuse ;  /* 0x0000000204a47220 */ /* 0x080fe20000410000 */
[----:B------:R-:W-:Y:S01]  /*1bc70*/  MUFU.EX2 R158, R158 ;  /* 0x0000009e009e7308 */ /* 0x000fe20000000800 */
[----:B------:R-:W-:Y:S02]  /*1bc80*/  IMAD.MOV.U32 R229, RZ, RZ, R4 ;  /* 0x000000ffffe57224 */ /* 0x000fe400078e0004 */
[-C--:B------:R-:W-:Y:S01]  /*1bc90*/  FMUL.FTZ R0, R0, R2.reuse ;  /* 0x0000000200007220 */ /* 0x080fe20000410000 */
[-CC-:B------:R-:W-:Y:S01]  /*1bca0*/  FFMA.FTZ R197, R5, R2.reuse, -R164.reuse ;  /* 0x0000000205c57223 */ /* 0x180fe200000108a4 */
[-C--:B------:R-:W-:Y:S01]  /*1bcb0*/  FFMA.FTZ R5, R153, R2.reuse, -R164 ;  /* 0x0000000299057223 */ /* 0x080fe200000108a4 */
[----:B------:R-:W-:Y:S02]  /*1bcc0*/  @!P1 IMAD R153, R22, 0x8, R16 ;  /* 0x0000000816999824 */ /* 0x000fe400078e0210 */
[-CC-:B------:R-:W-:Y:S01]  /*1bcd0*/  FFMA.FTZ R199, R154, R2.reuse, -R164.reuse ;  /* 0x000000029ac77223 */ /* 0x180fe200000108a4 */
[----:B------:R-:W-:Y:S01]  /*1bce0*/  FFMA.FTZ R156, R156, R2, -R164 ;  /* 0x000000029c9c7223 */ /* 0x000fe200000108a4 */
[----:B------:R-:W-:Y:S01]  /*1bcf0*/  MUFU.EX2 R0, R0 ;  /* 0x0000000000007308 */ /* 0x000fe20000000800 */
[----:B------:R-:W-:-:S02]  /*1bd00*/  @!P1 VIADD R153, R153, 0x30840 ;  /* 0x0003084099999836 */ /* 0x000fc40000000000 */
[-CC-:B------:R-:W-:Y:S01]  /*1bd10*/  FFMA.FTZ R193, R162, R2.reuse, -R164.reuse ;  /* 0x00000002a2c17223 */ /* 0x180fe200000108a4 */
[-CC-:B------:R-:W-:Y:S01]  /*1bd20*/  FFMA.FTZ R195, R166, R2.reuse, -R164.reuse ;  /* 0x00000002a6c37223 */ /* 0x180fe200000108a4 */
[-CC-:B------:R-:W-:Y:S01]  /*1bd30*/  FFMA.FTZ R167, R167, R2.reuse, -R164.reuse ;  /* 0x00000002a7a77223 */ /* 0x180fe200000108a4 */
[-CC-:B------:R-:W-:Y:S01]  /*1bd40*/  FFMA.FTZ R170, R170, R2.reuse, -R164.reuse ;  /* 0x00000002aaaa7223 */ /* 0x180fe200000108a4 */
[----:B------:R-:W-:Y:S01]  /*1bd50*/  @!P1 PRMT R154, RZ, 0x654, R153 ;  /* 0x00000654ff9a9816 */ /* 0x000fe20000000099 */
[-CC-:B------:R-:W-:Y:S01]  /*1bd60*/  FFMA.FTZ R171, R171, R2.reuse, -R164.reuse ;  /* 0x00000002abab7223 */ /* 0x180fe200000108a4 */
[----:B------:R-:W0:Y:S01]  /*1bd70*/  MUFU.EX2 R197, R197 ;  /* 0x000000c500c57308 */ /* 0x000e220000000800 */
[-CC-:B------:R-:W-:Y:S01]  /*1bd80*/  FFMA.FTZ R174, R174, R2.reuse, -R164.reuse ;  /* 0x00000002aeae7223 */ /* 0x180fe200000108a4 */
[----:B------:R1:W-:Y:S01]  /*1bd90*/  @!P1 SYNCS.ARRIVE.TRANS64.RED.A1T0 RZ, [R154+URZ], RZ ;  /* 0x000000ff9aff99a7 */ /* 0x0003e2000810043f */
[-CC-:B------:R-:W-:Y:S01]  /*1bda0*/  FFMA.FTZ R175, R175, R2.reuse, -R164.reuse ;  /* 0x00000002afaf7223 */ /* 0x180fe200000108a4 */
[-CC-:B------:R-:W-:Y:S01]  /*1bdb0*/  FFMA.FTZ R178, R178, R2.reuse, -R164.reuse ;  /* 0x00000002b2b27223 */ /* 0x180fe200000108a4 */
[-CC-:B------:R-:W-:Y:S01]  /*1bdc0*/  FFMA.FTZ R179, R179, R2.reuse, -R164.reuse ;  /* 0x00000002b3b37223 */ /* 0x180fe200000108a4 */
[----:B------:R-:W-:-:S02]  /*1bdd0*/  FFMA.FTZ R180, R180, R2, -R164 ;  /* 0x00000002b4b47223 */ /* 0x000fc400000108a4 */
[----:B------:R-:W3:Y:S01]  /*1bde0*/  MUFU.EX2 R5, R5 ;  /* 0x0000000500057308 */ /* 0x000ee20000000800 */
[-CC-:B-1----:R-:W-:Y:S01]  /*1bdf0*/  FFMA.FTZ R154, R163, R2.reuse, -R164.reuse ;  /* 0x00000002a39a7223 */ /* 0x182fe200000108a4 */
[----:B------:R-:W-:Y:S01]  /*1be00*/  FFMA.FTZ R164, R181, R2, -R164 ;  /* 0x00000002b5a47223 */ /* 0x000fe200000108a4 */
[----:B------:R1:W-:Y:S05]  /*1be10*/  @!P1 SYNCS.ARRIVE.TRANS64.RED.A1T0 RZ, [R231+URZ], RZ ;  /* 0x000000ffe7ff99a7 */ /* 0x0003ea000810043f */
[----:B------:R-:W4:Y:S01]  /*1be20*/  MUFU.EX2 R199, R199 ;  /* 0x000000c700c77308 */ /* 0x000f220000000800 */
[----:B0-----:R-:W-:Y:S01]  /*1be30*/  FFMA.FTZ R226, R0, R226, R197 ;  /* 0x000000e200e27223 */ /* 0x001fe200000100c5 */
[----:B-1----:R-:W-:-:S06]  /*1be40*/  IMAD.MOV.U32 R231, RZ, RZ, R218 ;  /* 0x000000ffffe77224 */ /* 0x002fcc00078e00da */
[----:B------:R0:W1:Y:S01]  /*1be50*/  MUFU.EX2 R153, R156 ;  /* 0x0000009c00997308 */ /* 0x0000620000000800 */
[C---:B---3--:R-:W-:Y:S01]  /*1be60*/  FADD.FTZ R226, R5.reuse, R226 ;  /* 0x000000e205e27221 */ /* 0x048fe20000010000 */
[----:B------:R-:W-:-:S06]  /*1be70*/  F2FP.BF16.F32.PACK_AB R197, R5, R197 ;  /* 0x000000c505c5723e */ /* 0x000fcc00000010ff */
[----:B------:R-:W3:Y:S01]  /*1be80*/  MUFU.EX2 R193, R193 ;  /* 0x000000c100c17308 */ /* 0x000ee20000000800 */
[----:B0-----:R-:W-:Y:S01]  /*1be90*/  FADD.FTZ R156, R198, R227 ;  /* 0x000000e3c69c7221 */ /* 0x001fe20000010000 */
[----:B----4-:R-:W-:Y:S01]  /*1bea0*/  FADD.FTZ R5, R199, R226 ;  /* 0x000000e2c7057221 */ /* 0x010fe20000010000 */
[C---:B------:R-:W-:Y:S02]  /*1beb0*/  F2FP.BF16.F32.PACK_AB R198, R185.reuse, R198 ;  /* 0x000000c6b9c6723e */ /* 0x040fe400000010ff */
[----:B------:R-:W-:-:S03]  /*1bec0*/  FADD.FTZ R156, R185, R156 ;  /* 0x0000009cb99c7221 */ /* 0x000fc60000010000 */
[----:B------:R-:W0:Y:S01]  /*1bed0*/  MUFU.EX2 R154, R154 ;  /* 0x0000009a009a7308 */ /* 0x000e220000000800 */
[C---:B-1----:R-:W-:Y:S01]  /*1bee0*/  FADD.FTZ R5, R153.reuse, R5 ;  /* 0x0000000599057221 */ /* 0x042fe20000010000 */
[----:B------:R-:W-:Y:S01]  /*1bef0*/  F2FP.BF16.F32.PACK_AB R199, R153, R199 ;  /* 0x000000c799c7723e */ /* 0x000fe200000010ff */
[----:B------:R-:W-:Y:S01]  /*1bf00*/  FADD.FTZ R153, R192, R156 ;  /* 0x0000009cc0997221 */ /* 0x000fe20000010000 */
[----:B------:R-:W-:-:S03]  /*1bf10*/  F2FP.BF16.F32.PACK_AB R192, R155, R192 ;  /* 0x000000c09bc0723e */ /* 0x000fc600000010ff */
[----:B------:R-:W-:Y:S01]  /*1bf20*/  FADD.FTZ R153, R155, R153 ;  /* 0x000000999b997221 */ /* 0x000fe20000010000 */
[----:B------:R-:W1:Y:S01]  /*1bf30*/  MUFU.EX2 R195, R195 ;  /* 0x000000c300c37308 */ /* 0x000e620000000800 */
[----:B---3--:R-:W-:Y:S02]  /*1bf40*/  FADD.FTZ R5, R193, R5 ;  /* 0x00000005c1057221 */ /* 0x008fe40000010000 */
[----:B------:R-:W-:Y:S01]  /*1bf50*/  FADD.FTZ R155, R194, R153 ;  /* 0x00000099c29b7221 */ /* 0x000fe20000010000 */
[----:B------:R-:W-:-:S04]  /*1bf60*/  F2FP.BF16.F32.PACK_AB R194, R157, R194 ;  /* 0x000000c29dc2723e */ /* 0x000fc800000010ff */
[----:B------:R-:W3:Y:S01]  /*1bf70*/  MUFU.EX2 R167, R167 ;  /* 0x000000a700a77308 */ /* 0x000ee20000000800 */
[C---:B0-----:R-:W-:Y:S01]  /*1bf80*/  FADD.FTZ R5, R154.reuse, R5 ;  /* 0x000000059a057221 */ /* 0x041fe20000010000 */
[----:B------:R-:W-:-:S06]  /*1bf90*/  F2FP.BF16.F32.PACK_AB R193, R154, R193 ;  /* 0x000000c19ac1723e */ /* 0x000fcc00000010ff */
[----:B------:R-:W0:Y:S01]  /*1bfa0*/  MUFU.EX2 R170, R170 ;  /* 0x000000aa00aa7308 */ /* 0x000e220000000800 */
[----:B-1----:R-:W-:Y:S01]  /*1bfb0*/  FADD.FTZ R153, R195, R5 ;  /* 0x00000005c3997221 */ /* 0x002fe20000010000 */
[----:B------:R-:W-:-:S04]  /*1bfc0*/  FADD.FTZ R5, R157, R155 ;  /* 0x0000009b9d057221 */ /* 0x000fc80000010000 */
[----:B------:R-:W-:Y:S01]  /*1bfd0*/  FADD.FTZ R5, R188, R5 ;  /* 0x00000005bc057221 */ /* 0x000fe20000010000 */
[C---:B------:R-:W-:Y:S01]  /*1bfe0*/  F2FP.BF16.F32.PACK_AB R188, R158.reuse, R188 ;  /* 0x000000bc9ebc723e */ /* 0x040fe200000010ff */
[----:B------:R-:W1:Y:S01]  /*1bff0*/  MUFU.EX2 R171, R171 ;  /* 0x000000ab00ab7308 */ /* 0x000e620000000800 */
[C---:B---3--:R-:W-:Y:S01]  /*1c000*/  FADD.FTZ R153, R167.reuse, R153 ;  /* 0x00000099a7997221 */ /* 0x048fe20000010000 */
[----:B------:R-:W-:Y:S01]  /*1c010*/  FADD.FTZ R5, R158, R5 ;  /* 0x000000059e057221 */ /* 0x000fe20000010000 */
[----:B------:R-:W-:-:S05]  /*1c020*/  F2FP.BF16.F32.PACK_AB R195, R167, R195 ;  /* 0x000000c3a7c3723e */ /* 0x000fca00000010ff */
[----:B------:R-:W3:Y:S01]  /*1c030*/  MUFU.EX2 R190, R190 ;  /* 0x000000be00be7308 */ /* 0x000ee20000000800 */
[----:B0-----:R-:W-:-:S07]  /*1c040*/  FADD.FTZ R153, R170, R153 ;  /* 0x00000099aa997221 */ /* 0x001fce0000010000 */
[----:B------:R-:W0:Y:S01]  /*1c050*/  MUFU.EX2 R174, R174 ;  /* 0x000000ae00ae7308 */ /* 0x000e220000000800 */
[C---:B-1----:R-:W-:Y:S01]  /*1c060*/  FADD.FTZ R153, R171.reuse, R153 ;  /* 0x00000099ab997221 */ /* 0x042fe20000010000 */
[----:B------:R-:W-:-:S06]  /*1c070*/  F2FP.BF16.F32.PACK_AB R189, R171, R170 ;  /* 0x000000aaabbd723e */ /* 0x000fcc00000010ff */
[----:B------:R-:W1:Y:S01]  /*1c080*/  MUFU.EX2 R159, R159 ;  /* 0x0000009f009f7308 */ /* 0x000e620000000800 */
[----:B---3--:R-:W-:-:S07]  /*1c090*/  FADD.FTZ R5, R190, R5 ;  /* 0x00000005be057221 */ /* 0x008fce0000010000 */
[----:B------:R-:W3:Y:S01]  /*1c0a0*/  MUFU.EX2 R175, R175 ;  /* 0x000000af00af7308 */ /* 0x000ee20000000800 */
[----:B0-----:R-:W-:-:S07]  /*1c0b0*/  FADD.FTZ R153, R174, R153 ;  /* 0x00000099ae997221 */ /* 0x001fce0000010000 */
[----:B------:R-:W0:Y:S01]  /*1c0c0*/  MUFU.EX2 R184, R184 ;  /* 0x000000b800b87308 */ /* 0x000e220000000800 */
[C---:B-1----:R-:W-:Y:S01]  /*1c0d0*/  FADD.FTZ R5, R159.reuse, R5 ;  /* 0x000000059f057221 */ /* 0x042fe20000010000 */
[----:B------:R-:W-:-:S06]  /*1c0e0*/  F2FP.BF16.F32.PACK_AB R190, R159, R190 ;  /* 0x000000be9fbe723e */ /* 0x000fcc00000010ff */
[----:B------:R-:W1:Y:S01]  /*1c0f0*/  MUFU.EX2 R178, R178 ;  /* 0x000000b200b27308 */ /* 0x000e620000000800 */
[C---:B---3--:R-:W-:Y:S01]  /*1c100*/  FADD.FTZ R153, R175.reuse, R153 ;  /* 0x00000099af997221 */ /* 0x048fe20000010000 */
[----:B------:R-:W-:-:S06]  /*1c110*/  F2FP.BF16.F32.PACK_AB R191, R175, R174 ;  /* 0x000000aeafbf723e */ /* 0x000fcc00000010ff */
[----:B------:R-:W3:Y:S01]  /*1c120*/  MUFU.EX2 R160, R160 ;  /* 0x000000a000a07308 */ /* 0x000ee20000000800 */
[----:B0-----:R-:W-:-:S07]  /*1c130*/  FADD.FTZ R5, R184, R5 ;  /* 0x00000005b8057221 */ /* 0x001fce0000010000 */
[----:B------:R-:W0:Y:S01]  /*1c140*/  MUFU.EX2 R179, R179 ;  /* 0x000000b300b37308 */ /* 0x000e220000000800 */
[----:B-1----:R-:W-:-:S07]  /*1c150*/  FADD.FTZ R153, R178, R153 ;  /* 0x00000099b2997221 */ /* 0x002fce0000010000 */
[----:B------:R-:W1:Y:S01]  /*1c160*/  MUFU.EX2 R186, R186 ;  /* 0x000000ba00ba7308 */ /* 0x000e620000000800 */
[C---:B---3--:R-:W-:Y:S01]  /*1c170*/  FADD.FTZ R5, R160.reuse, R5 ;  /* 0x00000005a0057221 */ /* 0x048fe20000010000 */
[----:B------:R-:W-:-:S06]  /*1c180*/  F2FP.BF16.F32.PACK_AB R184, R160, R184 ;  /* 0x000000b8a0b8723e */ /* 0x000fcc00000010ff */
[----:B------:R-:W3:Y:S01]  /*1c190*/  MUFU.EX2 R180, R180 ;  /* 0x000000b400b47308 */ /* 0x000ee20000000800 */
[C---:B--2---:R-:W-:Y:S01]  /*1c1a0*/  ISETP.GT.AND P2, PT, R232.reuse, R187, PT ;  /* 0x000000bbe800720c */ /* 0x044fe20003f44270 */
[C---:B0-----:R-:W-:Y:S01]  /*1c1b0*/  FADD.FTZ R153, R179.reuse, R153 ;  /* 0x00000099b3997221 */ /* 0x041fe20000010000 */
[----:B------:R-:W-:Y:S01]  /*1c1c0*/  F2FP.BF16.F32.PACK_AB R185, R179, R178 ;  /* 0x000000b2b3b9723e */ /* 0x000fe200000010ff */
[----:B------:R-:W-:-:S04]  /*1c1d0*/  VIADD R232, R232, 0xffffffff ;  /* 0xffffffffe8e87836 */ /* 0x000fc80000000000 */
[----:B------:R-:W0:Y:S01]  /*1c1e0*/  MUFU.EX2 R161, R161 ;  /* 0x000000a100a17308 */ /* 0x000e220000000800 */
[----:B-1----:R-:W-:-:S07]  /*1c1f0*/  FADD.FTZ R5, R186, R5 ;  /* 0x00000005ba057221 */ /* 0x002fce0000010000 */
[----:B------:R-:W1:Y:S01]  /*1c200*/  MUFU.EX2 R164, R164 ;  /* 0x000000a400a47308 */ /* 0x000e620000000800 */
[----:B---3--:R-:W-:Y:S01]  /*1c210*/  FADD.FTZ R153, R180, R153 ;  /* 0x00000099b4997221 */ /* 0x008fe20000010000 */
[C---:B0-----:R-:W-:Y:S01]  /*1c220*/  FADD.FTZ R227, R161.reuse, R5 ;  /* 0x00000005a1e37221 */ /* 0x041fe20000010000 */
[----:B------:R-:W-:Y:S01]  /*1c230*/  F2FP.BF16.F32.PACK_AB R186, R161, R186 ;  /* 0x000000baa1ba723e */ /* 0x000fe200000010ff */
[----:B------:R-:W-:Y:S02]  /*1c240*/  IMAD.MOV.U32 R5, RZ, RZ, R22 ;  /* 0x000000ffff057224 */ /* 0x000fe400078e0016 */
[C---:B-1----:R-:W-:Y:S01]  /*1c250*/  FADD.FTZ R226, R164.reuse, R153 ;  /* 0x00000099a4e27221 */ /* 0x042fe20000010000 */
[----:B------:R-:W-:Y:S01]  /*1c260*/  F2FP.BF16.F32.PACK_AB R187, R164, R180 ;  /* 0x000000b4a4bb723e */ /* 0x000fe200000010ff */
[----:B------:R-:W-:Y:S06]  /*1c270*/  @P2 BRA `(.L_x_1773) ;  /* 0xffffffdc00042947 */ /* 0x000fec000383ffff */
[----:B------:R-:W-:Y:S05]  /*1c280*/  BSYNC B1 ;  /* 0x0000000000017941 */ /* 0x000fea0003800000 */
.L_x_1762:
[----:B------:R-:W-:-:S07]  /*1c290*/  IMAD.MOV.U32 R5, RZ, RZ, R232 ;  /* 0x000000ffff057224 */ /* 0x000fce00078e00e8 */
.L_x_1761:
[----:B------:R-:W-:Y:S05]  /*1c2a0*/  BSYNC B0 ;  /* 0x0000000000007941 */ /* 0x000fea0003800000 */
.L_x_1760:
[----:B------:R-:W2:Y:S01]  /*1c2b0*/  LDL R153, [R1+0x38] ;  /* 0x0000380001997983 */ /* 0x000ea20000100800 */
[----:B------:R-:W-:Y:S01]  /*1c2c0*/  BSSY B0, `(.L_x_1774) ;  /* 0x00002f4000007945 */ /* 0x000fe20003800000 */
[----:B--2---:R-:W-:-:S13]  /*1c2d0*/  ISETP.GE.AND P2, PT, R5, R153, PT ;  /* 0x000000990500720c */ /* 0x004fda0003f46270 */
[----:B------:R-:W-:Y:S05]  /*1c2e0*/  @!P2 BRA `(.L_x_1775) ;  /* 0x0000002c00c4a947 */ /* 0x000fea0003800000 */
[----:B------:R-:W-:Y:S02]  /*1c2f0*/  IMAD.MOV.U32 R228, RZ, RZ, R4 ;  /* 0x000000ffffe47224 */ /* 0x000fe400078e0004 */
[----:B------:R-:W-:Y:S02]  /*1c300*/  IMAD.MOV.U32 R229, RZ, RZ, R3 ;  /* 0x000000ffffe57224 */ /* 0x000fe400078e0003 */
[----:B------:R-:W-:Y:S02]  /*1c310*/  IMAD.MOV.U32 R232, RZ, RZ, R218 ;  /* 0x000000ffffe87224 */ /* 0x000fe400078e00da */
[----:B------:R-:W-:-:S07]  /*1c320*/  IMAD.MOV.U32 R231, RZ, RZ, R22 ;  /* 0x000000ffffe77224 */ /* 0x000fce00078e0016 */
.L_x_1794:
        /* <DEDUP_REMOVED lines=8> */
.L_x_1776:
[----:B------:R-:W-:Y:S01]  /*1c3b0*/  IMAD R2, R22, 0x8, R16 ;  /* 0x0000000816027824 */ /* 0x000fe200078e0210 */
[----:B------:R-:W-:-:S04]  /*1c3c0*/  SHF.L.U32 R3, R218, 0x1f, RZ ;  /* 0x0000001fda037819 */ /* 0x000fc800000006ff */
[----:B------:R0:W1:Y:S01]  /*1c3d0*/  SYNCS.PHASECHK.TRANS64.TRYWAIT P2, [R2+URZ+0x30830], R3 ;  /* 0x03083003020075a7 */ /* 0x000062000804017f */
[----:B------:R-:W-:Y:S05]  /*1c3e0*/  @!P0 BRA `(.L_x_1777) ;  /* 0x0000000000048947 */ /* 0x000fea0003800000 */
[----:B------:R-:W-:Y:S01]  /*1c3f0*/  BPT.TRAP 0x1 ;  /* 0x000000040000795c */ /* 0x000fe20000300000 */
.L_x_1777:
[----:B------:R-:W-:Y:S01]  /*1c400*/  IMAD R153, R22, 0x800, R237 ;  /* 0x0000080016997824 */ /* 0x000fe200078e02ed */
[----:B------:R-:W-:Y:S03]  /*1c410*/  BSSY B1, `(.L_x_1778) ;  /* 0x0000006000017945 */ /* 0x000fe60003800000 */
[C---:B------:R-:W-:Y:S02]  /*1c420*/  VIADD R154, R153.reuse, 0x2 ;  /* 0x00000002999a7836 */ /* 0x040fe40000000000 */
[----:B------:R-:W-:Y:S01]  /*1c430*/  VIADD R156, R153, 0x4 ;  /* 0x00000004999c7836 */ /* 0x000fe20000000000 */
[----:B-1----:R-:W-:Y:S06]  /*1c440*/  @P2 BRA `(.L_x_1779) ;  /* 0x0000000000082947 */ /* 0x002fec0003800000 */
[----:B------:R-:W1:Y:S02]  /*1c450*/  SYNCS.PHASECHK.TRANS64.TRYWAIT P2, [R2+URZ+0x30830], R3 ;  /* 0x03083003020075a7 */ /* 0x000e64000804017f */
[----:B-1----:R-:W-:Y:S05]  /*1c460*/  @!P2 BRA `(.L_x_1780) ;  /* 0x000001400074a947 */ /* 0x002fea0003800000 */
.L_x_1779:
[----:B------:R-:W-:Y:S05]  /*1c470*/  BSYNC B1 ;  /* 0x0000000000017941 */ /* 0x000fea0003800000 */
.L_x_1778:
[----:B------:R-:W-:Y:S01]  /*1c480*/  R2UR UR4, R154 ;  /* 0x000000009a0472ca */ /* 0x000fe200000e0000 */
[----:B------:R-:W-:Y:S02]  /*1c490*/  IMAD.MOV.U32 R154, RZ, RZ, R156 ;  /* 0x000000ffff9a7224 */ /* 0x000fe400078e009c */
[-C--:B------:R-:W-:Y:S01]  /*1c4a0*/  FMUL.FTZ R24, R24, R152.reuse ;  /* 0x0000009818187220 */ /* 0x080fe20000410000 */
[----:B01----:R-:W-:Y:S02]  /*1c4b0*/  IMAD.MOV.U32 R2, RZ, RZ, R153 ;  /* 0x000000ffff027224 */ /* 0x003fe400078e0099 */
[-C--:B------:R-:W-:Y:S01]  /*1c4c0*/  FMUL.FTZ R25, R25, R152.reuse ;  /* 0x0000009819197220 */ /* 0x080fe20000410000 */
[----:B------:R-:W-:Y:S01]  /*1c4d0*/  IMAD.MOV.U32 R3, RZ, RZ, 0x40000040 ;  /* 0x40000040ff037424 */ /* 0x000fe200078e00ff */
[----:B------:R-:W-:Y:S01]  /*1c4e0*/  R2UR UR8, R154 ;  /* 0x000000009a0872ca */ /* 0x000fe200000e0000 */
[C---:B------:R-:W-:Y:S01]  /*1c4f0*/  VIADD R154, R153.reuse, 0x200 ;  /* 0x00000200999a7836 */ /* 0x040fe20000000000 */
[----:B------:R-:W-:Y:S01]  /*1c500*/  R2UR UR6, R2 ;  /* 0x00000000020672ca */ /* 0x000fe200000e0000 */
[----:B------:R-:W-:Y:S01]  /*1c510*/  VIADD R2, R153, 0x6 ;  /* 0x0000000699027836 */ /* 0x000fe20000000000 */
        /* <DEDUP_REMOVED lines=259> */
.L_x_1781:
[----:B------:R-:W-:Y:S01]  /*1d550*/  SHF.L.U32 R2, R232, 0x1f, RZ ;  /* 0x0000001fe8027819 */ /* 0x000fe200000006ff */
[----:B------:R-:W-:-:S04]  /*1d560*/  IMAD R0, R231, 0x8, R16 ;  /* 0x00000008e7007824 */ /* 0x000fc800078e0210 */
[----:B------:R0:W1:Y:S01]  /*1d570*/  SYNCS.PHASECHK.TRANS64.TRYWAIT P2, [R0+URZ+0x30850], R2 ;  /* 0x03085002000075a7 */ /* 0x000062000804017f */
[----:B------:R-:W-:Y:S05]  /*1d580*/  @!P0 BRA `(.L_x_1782) ;  /* 0x0000000000048947 */ /* 0x000fea0003800000 */
[----:B------:R-:W-:Y:S01]  /*1d590*/  BPT.TRAP 0x1 ;  /* 0x000000040000795c */ /* 0x000fe20000300000 */
.L_x_1782:
[----:B------:R-:W-:Y:S04]  /*1d5a0*/  BSSY B1, `(.L_x_1783) ;  /* 0x0000004000017945 */ /* 0x000fe80003800000 */
[----:B-1----:R-:W-:Y:S05]  /*1d5b0*/  @P2 BRA `(.L_x_1784) ;  /* 0x0000000000082947 */ /* 0x002fea0003800000 */
[----:B------:R-:W1:Y:S02]  /*1d5c0*/  SYNCS.PHASECHK.TRANS64.TRYWAIT P2, [R0+URZ+0x30850], R2 ;  /* 0x03085002000075a7 */ /* 0x000e64000804017f */
[----:B-1----:R-:W-:Y:S05]  /*1d5d0*/  @!P2 BRA `(.L_x_1785) ;  /* 0x00000130002ca947 */ /* 0x002fea0003800000 */
.L_x_1784:
[----:B------:R-:W-:Y:S05]  /*1d5e0*/  BSYNC B1 ;  /* 0x0000000000017941 */ /* 0x000fea0003800000 */
.L_x_1783:
[----:B01----:R-:W-:Y:S01]  /*1d5f0*/  VIADD R2, R16, 0x400 ;  /* 0x0000040010027836 */ /* 0x003fe20000000000 */
[----:B------:R-:W2:Y:S01]  /*1d600*/  LDL R232, [R1+0x8] ;  /* 0x0000080001e87983 */ /* 0x000ea20000100800 */
[----:B------:R-:W-:Y:S01]  /*1d610*/  IMAD.MOV.U32 R3, RZ, RZ, 0x40000040 ;  /* 0x40000040ff037424 */ /* 0x000fe200078e00ff */
[----:B------:R-:W-:Y:S01]  /*1d620*/  WARPGROUP.ARRIVE ;  /* 0x00000000000079c5 */ /* 0x000fe20000000000 */
[----:B------:R-:W-:Y:S01]  /*1d630*/  ULDC UR5, c[0x0][0x9d8] ;  /* 0x0002760000057ab9 */ /* 0x000fe20000000800 */
[----:B------:R-:W-:-:S04]  /*1d640*/  SHF.R.U32.HI R2, RZ, 0x4, R2 ;  /* 0x00000004ff027819 */ /* 0x000fc80000011602 */
[----:B------:R-:W-:-:S04]  /*1d650*/  LOP3.LUT R2, R2, 0x3fff, RZ, 0xc0, !PT ;  /* 0x00003fff02027812 */ /* 0x000fc800078ec0ff */
[----:B------:R-:W-:-:S05]  /*1d660*/  LOP3.LUT R2, R2, 0x2000000, RZ, 0xfc, !PT ;  /* 0x0200000002027812 */ /* 0x000fca00078efcff */
[----:B------:R-:W-:Y:S01]  /*1d670*/  IMAD R2, R231, 0x800, R2 ;  /* 0x00000800e7027824 */ /* 0x000fe200078e0202 */
[----:B------:R-:W-:Y:S01]  /*1d680*/  R2UR UR7, R3 ;  /* 0x00000000030772ca */ /* 0x000fe200000e0000 */
[----:B------:R-:W3:Y:S03]  /*1d690*/  LDL R231, [R1+0x14] ;  /* 0x0000140001e77983 */ /* 0x000ee60000100800 */
[----:B------:R-:W-:-:S13]  /*1d6a0*/  R2UR UR6, R2 ;  /* 0x00000000020672ca */ /* 0x000fda00000e0000 */
[----:B------:R-:W-:Y:S01]  /*1d6b0*/  HGMMA.64x256x16.F32.BF16 R24, R196, gdesc[UR4].tnspB, R24, gsb0 ;  /* 0x43e00004c4187df0 */ /* 0x000fe20008001818 */
[----:B--2---:R-:W-:Y:S02]  /*1d6c0*/  R2UR UR4, R232 ;  /* 0x00000000e80472ca */ /* 0x004fe400000e0000 */
[----:B------:R-:W3:Y:S01]  /*1d6d0*/  LDL R232, [R1+0x34] ;  /* 0x0000340001e87983 */ /* 0x000ee20000100800 */
[----:B------:R-:W-:Y:S02]  /*1d6e0*/  WARPGROUP.DEPBAR.LE gsb0, 0x0 ;  /* 0x00008000000079c5 */ /* 0x000fe40000010000 */
[----:B------:R-:W-:Y:S02]  /*1d6f0*/  VIADD R196, R2, 0x80 ;  /* 0x0000008002c47836 */ /* 0x000fe40000000000 */
[----:B------:R-:W-:-:S03]  /*1d700*/  IMAD.MOV.U32 R197, RZ, RZ, 0x40000040 ;  /* 0x40000040ffc57424 */ /* 0x000fc600078e00ff */
[----:B------:R-:W-:Y:S02]  /*1d710*/  R2UR UR6, R196 ;  /* 0x00000000c40672ca */ /* 0x000fe400000e0000 */
[----:B------:R-:W-:Y:S01]  /*1d720*/  R2UR UR7, R197 ;  /* 0x00000000c50772ca */ /* 0x000fe200000e0000 */
[----:B------:R-:W-:-:S14]  /*1d730*/  WARPGROUP.ARRIVE ;  /* 0x00000000000079c5 */ /* 0x000fdc0000000000 */
[----:B------:R-:W-:Y:S01]  /*1d740*/  HGMMA.64x256x16.F32.BF16 R24, R192, gdesc[UR4].tnspB, R24, gsb0 ;  /* 0x43e00004c0187df0 */ /* 0x000fe20008001818 */
[----:B------:R-:W-:Y:S02]  /*1d750*/  IMAD.MOV.U32 R3, RZ, RZ, 0x40000040 ;  /* 0x40000040ff037424 */ /* 0x000fe400078e00ff */
[----:B------:R-:W-:Y:S02]  /*1d760*/  WARPGROUP.DEPBAR.LE gsb0, 0x0 ;  /* 0x00008000000079c5 */ /* 0x000fe40000010000 */
[----:B------:R-:W-:Y:S02]  /*1d770*/  VIADD R192, R2, 0x100 ;  /* 0x0000010002c07836 */ /* 0x000fe40000000000 */
[----:B------:R-:W-:-:S03]  /*1d780*/  IMAD.MOV.U32 R193, RZ, RZ, 0x40000040 ;  /* 0x40000040ffc17424 */ /* 0x000fc600078e00ff */
[----:B------:R-:W-:Y:S02]  /*1d790*/  R2UR UR6, R192 ;  /* 0x00000000c00672ca */ /* 0x000fe400000e0000 */
[----:B------:R-:W-:Y:S01]  /*1d7a0*/  R2UR UR7, R193 ;  /* 0x00000000c10772ca */ /* 0x000fe200000e0000 */
[----:B------:R-:W-:-:S15]  /*1d7b0*/  WARPGROUP.ARRIVE ;  /* 0x00000000000079c5 */ /* 0x000fde0000000000 */
[----:B------:R-:W-:Y:S01]  /*1d7c0*/  HGMMA.64x256x16.F32.BF16 R24, R188, gdesc[UR4].tnspB, R24, gsb0 ;  /* 0x43e00004bc187df0 */ /* 0x000fe20008001818 */
[----:B------:R-:W-:Y:S01]  /*1d7d0*/  VIADD R2, R2, 0x180 ;  /* 0x0000018002027836 */ /* 0x000fe20000000000 */
[----:B------:R-:W-:Y:S02]  /*1d7e0*/  R2UR UR7, R3 ;  /* 0x00000000030772ca */ /* 0x000fe400000e0000 */
[----:B------:R-:W0:Y:S02]  /*1d7f0*/  @P5 LDC R3, c[0x0][0x450] ;  /* 0x00011400ff035b82 */ /* 0x000e240000000800 */
[----:B------:R-:W-:-:S06]  /*1d800*/  R2UR UR6, R2 ;  /* 0x00000000020672ca */ /* 0x000fcc00000e0000 */
[----:B------:R-:W1:Y:S01]  /*1d810*/  @P5 LDC R2, c[0x0][0x44c] ;  /* 0x00011300ff025b82 */ /* 0x000e620000000800 */
[----:B------:R-:W-:-:S04]  /*1d820*/  @!P1 IMAD R4, R4, 0x8, R16 ;  /* 0x0000000804049824 */ /* 0x000fc800078e0210 */
[----:B------:R-:W-:Y:S02]  /*1d830*/  @!P1 VIADD R4, R4, 0x30840 ;  /* 0x0003084004049836 */ /* 0x000fe40000000000 */
[----:B------:R-:W-:Y:S01]  /*1d840*/  FMUL.FTZ R182, R182, UR5 ;  /* 0x00000005b6b67c20 */ /* 0x000fe20008410000 */
[----:B------:R-:W-:Y:S02]  /*1d850*/  FMUL.FTZ R157, R157, UR5 ;  /* 0x000000059d9d7c20 */ /* 0x000fe40008410000 */
[----:B------:R-:W-:Y:S01]  /*1d860*/  @!P1 PRMT R4, RZ, 0x654, R4 ;  /* 0x00000654ff049816 */ /* 0x000fe20000000004 */
[----:B------:R-:W-:-:S03]  /*1d870*/  FMUL.FTZ R173, R173, UR5 ;  /* 0x00000005adad7c20 */ /* 0x000fc60008410000 */
[----:B------:R-:W2:Y:S08]  /*1d880*/  MUFU.TANH R157, R157 ;  /* 0x0000009d009d7308 */ /* 0x000eb00000002400 */
[----:B------:R-:W4:Y:S01]  /*1d890*/  MUFU.TANH R173, R173 ;  /* 0x000000ad00ad7308 */ /* 0x000f220000002400 */
[----:B------:R-:W-:Y:S02]  /*1d8a0*/  WARPGROUP.DEPBAR.LE gsb0, 0x0 ;  /* 0x00008000000079c5 */ /* 0x000fe40000010000 */
[----:B------:R-:W-:-:S06]  /*1d8b0*/  WARPGROUP.ARRIVE ;  /* 0x00000000000079c5 */ /* 0x000fcc0000000000 */
[----:B------:R-:W-:Y:S01]  /*1d8c0*/  HGMMA.64x256x16.F32.BF16 R24, R184, gdesc[UR4].tnspB, R24, gsb0 ;  /* 0x43e00004b8187df0 */ /* 0x000fe20008001818 */
[----:B------:R-:W-:Y:S01]  /*1d8d0*/  FMUL.FTZ R188, R169, UR5 ;  /* 0x00000005a9bc7c20 */ /* 0x000fe20008410000 */
[----:B------:R-:W-:Y:S01]  /*1d8e0*/  FMUL.FTZ R169, R175, UR5 ;  /* 0x00000005afa97c20 */ /* 0x000fe20008410000 */
[----:B------:R-:W-:Y:S01]  /*1d8f0*/  FMUL.FTZ R175, R177, UR5 ;  /* 0x00000005b1af7c20 */ /* 0x000fe20008410000 */
[----:B------:R-:W-:-:S03]  /*1d900*/  IMAD.SHL.U32 R177, R5, 0x40, RZ ;  /* 0x0000004005b17824 */ /* 0x000fc600078e00ff */
[----:B------:R-:W0:Y:S08]  /*1d910*/  MUFU.TANH R188, R188 ;  /* 0x000000bc00bc7308 */ /* 0x000e300000002400 */
[----:B------:R-:W0:Y:S08]  /*1d920*/  MUFU.TANH R169, R169 ;  /* 0x000000a900a97308 */ /* 0x000e300000002400 */
[----:B------:R-:W0:Y:S01]  /*1d930*/  MUFU.TANH R175, R175 ;  /* 0x000000af00af7308 */ /* 0x000e220000002400 */
[----:B------:R-:W-:-:S02]  /*1d940*/  WARPGROUP.DEPBAR.LE gsb0, 0x0 ;  /* 0x00008000000079c5 */ /* 0x000fc40000010000 */
[----:B---3--:R-:W-:Y:S02]  /*1d950*/  IMAD.IADD R184, R232, 0x1, R231 ;  /* 0x00000001e8b87824 */ /* 0x008fe400078e02e7 */
[----:B------:R-:W-:Y:S01]  /*1d960*/  FMUL.FTZ R186, R161, UR5 ;  /* 0x00000005a1ba7c20 */ /* 0x000fe20008410000 */
[----:B------:R-:W-:Y:S01]  /*1d970*/  FMUL.FTZ R187, R165, UR5 ;  /* 0x00000005a5bb7c20 */ /* 0x000fe20008410000 */
[----:B------:R3:W-:Y:S01]  /*1d980*/  @!P1 SYNCS.ARRIVE.TRANS64.RED.A1T0 RZ, [R4+URZ], RZ ;  /* 0x000000ff04ff99a7 */ /* 0x0007e2000810043f */
[----:B-1----:R-:W-:-:S04]  /*1d990*/  @P5 IMAD.HI.U32 R185, R184, R2, RZ ;  /* 0x00000002b8b95227 */ /* 0x002fc800078e00ff */
[----:B------:R-:W-:Y:S01]  /*1d9a0*/  IMAD.MOV.U32 R2, RZ, RZ, R184 ;  /* 0x000000ffff027224 */ /* 0x000fe200078e00b8 */
[----:B0-----:R-:W-:Y:S01]  /*1d9b0*/  @P5 SHF.R.U32.HI R2, RZ, R3, R185 ;  /* 0x00000003ff025219 */ /* 0x001fe200000116b9 */
        /* <DEDUP_REMOVED lines=25> */
[----:B---3--:R1:W3:Y:S01]  /*1db50*/  MUFU.TANH R4, R182 ;  /* 0x000000b600047308 */ /* 0x0082e20000002400 */
[----:B------:R-:W-:Y:S01]  /*1db60*/  ULDC UR5, c[0x0][0x9e0] ;  /* 0x0002780000057ab9 */ /* 0x000fe20000000800 */
[----:B-1----:R-:W-:-:S06]  /*1db70*/  IADD3 R182, -R230, 0x1, -R177 ;  /* 0x00000001e6b67810 */ /* 0x002fcc0007ffe9b1 */
[----:B------:R-:W1:Y:S01]  /*1db80*/  MUFU.TANH R3, R3 ;  /* 0x0000000300037308 */ /* 0x000e620000002400 */
[----:B------:R-:W-:-:S07]  /*1db90*/  IADD3 R182, -R219, R182, R220 ;  /* 0x000000b6dbb67210 */ /* 0x000fce0007ffe1dc */
[----:B------:R-:W0:Y:S01]  /*1dba0*/  MUFU.TANH R184, R184 ;  /* 0x000000b800b87308 */ /* 0x000e220000002400 */
[----:B------:R-:W-:-:S07]  /*1dbb0*/  VIADD R183, R182, UR5 ;  /* 0x00000005b6b77c36 */ /* 0x000fce0008000000 */
        /* <DEDUP_REMOVED lines=22> */
[----:B------:R-:W1:Y:S08]  /*1dd20*/  MUFU.TANH R179, R179 ;  /* 0x000000b300b37308 */ /* 0x000e700000002400 */
[----:B------:R-:W1:Y:S01]  /*1dd30*/  MUFU.TANH R176, R176 ;  /* 0x000000b000b07308 */ /* 0x000e620000002400 */
[----:B------:R-:W-:-:S02]  /*1dd40*/  VIADD R182, R182, UR4 ;  /* 0x00000004b6b67c36 */ /* 0x000fc40008000000 */
[--C-:B0-----:R-:W-:Y:S02]  /*1dd50*/  IMAD.IADD R181, R183, 0x1, R189.reuse ;  /* 0x00000001b7b57824 */ /* 0x101fe400078e02bd */
[----:B------:R-:W-:Y:S01]  /*1dd60*/  IMAD.IADD R180, R182, 0x1, R189 ;  /* 0x00000001b6b47824 */ /* 0x000fe200078e02bd */
[----:B--234-:R-:W-:Y:S06]  /*1dd70*/  @!P6 BRA `(.L_x_1786) ;  /* 0x000000000060e947 */ /* 0x01cfec0003800000 */
        /* <DEDUP_REMOVED lines=13> */
.L_x_1788:
[----:B------:R-:W-:Y:S02]  /*1de50*/  ULDC UR4, c[0x0][0x9e4] ;  /* 0x0002790000047ab9 */ /* 0x000fe40000000800 */
[----:B------:R-:W-:-:S05]  /*1de60*/  IMAD.U32 R190, RZ, RZ, UR4 ;  /* 0x00000004ffbe7e24 */ /* 0x000fca000f8e00ff */
[----:B------:R-:W-:-:S13]  /*1de70*/  ISETP.NE.AND P2, PT, R190, 0x1, PT ;  /* 0x00000001be00780c */ /* 0x000fda0003f45270 */
[----:B------:R-:W0:Y:S02]  /*1de80*/  @P2 LDC.64 R158, c[0x0][0x9e8] ;  /* 0x00027a00ff9e2b82 */ /* 0x000e240000000a00 */
[----:B0-----:R-:W-:-:S05]  /*1de90*/  @P2 IMAD.HI.U32 R158, R189, R158, RZ ;  /* 0x0000009ebd9e2227 */ /* 0x001fca00078e00ff */
[----:B------:R-:W-:-:S07]  /*1dea0*/  @P2 SHF.R.U32.HI R189, RZ, R159, R158 ;  /* 0x0000009fffbd2219 */ /* 0x000fce000001169e */
.L_x_1789:
[----:B------:R-:W-:Y:S05]  /*1deb0*/  BSYNC B1 ;  /* 0x0000000000017941 */ /* 0x000fea0003800000 */
.L_x_1787:
[----:B------:R-:W-:-:S04]  /*1dec0*/  IMAD R189, R189, R190, -R177 ;  /* 0x000000bebdbd7224 */ /* 0x000fc800078e0ab1 */
[----:B------:R-:W-:-:S05]  /*1ded0*/  IMAD.IADD R189, R189, 0x1, -R230 ;  /* 0x00000001bdbd7824 */ /* 0x000fca00078e0ae6 */
[----:B------:R-:W-:Y:S02]  /*1dee0*/  VIMNMX R180, R180, R189, !PT ;  /* 0x000000bdb4b47248 */ /* 0x000fe40007fe0100 */
[----:B------:R-:W-:-:S07]  /*1def0*/  VIADDMNMX R181, R189, R190, R181, PT ;  /* 0x000000bebdb57246 */ /* 0x000fce00038001b5 */
.L_x_1786:
[----:B------:R-:W-:Y:S01]  /*1df00*/  ISETP.GT.AND P2, PT, R5, -0x1, PT ;  /* 0xffffffff0500780c */ /* 0x000fe20003f44270 */
[----:B------:R-:W0:Y:S03]  /*1df10*/  SHFL.IDX PT, R2, R2, 0x1, 0x1c1f ;  /* 0x003c1f0002027f89 */ /* 0x000e2600000e0000 */
[C---:B------:R-:W-:Y:S02]  /*1df20*/  ISETP.GT.AND P4, PT, R180.reuse, RZ, P2 ;  /* 0x000000ffb400720c */ /* 0x040fe40001784270 */
[----:B------:R-:W-:Y:S02]  /*1df30*/  ISETP.GT.AND P3, PT, R180, 0x1, P2 ;  /* 0x00000001b400780c */ /* 0x000fe40001764270 */
[C---:B------:R-:W-:Y:S02]  /*1df40*/  ISETP.LT.OR P4, PT, R181.reuse, 0x1, P4 ;  /* 0x00000001b500780c */ /* 0x040fe40002781670 */
[----:B------:R-:W-:-:S02]  /*1df50*/  ISETP.LT.OR P3, PT, R181, 0x2, P3 ;  /* 0x00000002b500780c */ /* 0x000fc40001f61670 */
[----:B-1----:R-:W-:Y:S02]  /*1df60*/  FSEL R158, R3, -INF , !P4 ;  /* 0xff800000039e7808 */ /* 0x002fe40006000000 */
[----:B------:R-:W-:Y:S02]  /*1df70*/  FSEL R184, R184, -INF , !P3 ;  /* 0xff800000b8b87808 */ /* 0x000fe40005800000 */
[C---:B------:R-:W-:Y:S02]  /*1df80*/  ISETP.GT.AND P4, PT, R180.reuse, 0x8, P2 ;  /* 0x00000008b400780c */ /* 0x040fe40001784270 */
[----:B------:R-:W-:Y:S02]  /*1df90*/  ISETP.GT.AND P3, PT, R180, 0x9, P2 ;  /* 0x00000009b400780c */ /* 0x000fe40001764270 */
[C---:B------:R-:W-:Y:S02]  /*1dfa0*/  ISETP.LT.OR P4, PT, R181.reuse, 0x9, P4 ;  /* 0x00000009b500780c */ /* 0x040fe40002781670 */
[----:B------:R-:W-:-:S02]  /*1dfb0*/  ISETP.LT.OR P3, PT, R181, 0xa, P3 ;  /* 0x0000000ab500780c */ /* 0x000fc40001f61670 */
[----:B------:R-:W-:Y:S01]  /*1dfc0*/  FSEL R155, R155, -INF , !P4 ;  /* 0xff8000009b9b7808 */ /* 0x000fe20006000000 */
[--C-:B0-----:R-:W-:Y:S01]  /*1dfd0*/  IMAD.IADD R183, R183, 0x1, R2.reuse ;  /* 0x00000001b7b77824 */ /* 0x101fe200078e0202 */
        /* <DEDUP_REMOVED lines=52> */
.L_x_1792:
[----:B------:R-:W-:Y:S02]  /*1e320*/  ULDC UR4, c[0x0][0x9e4] ;  /* 0x0002790000047ab9 */ /* 0x000fe40000000800 */
[----:B------:R-:W-:-:S05]  /*1e330*/  IMAD.U32 R180, RZ, RZ, UR4 ;  /* 0x00000004ffb47e24 */ /* 0x000fca000f8e00ff */
[----:B------:R-:W-:-:S13]  /*1e340*/  ISETP.NE.AND P3, PT, R180, 0x1, PT ;  /* 0x00000001b400780c */ /* 0x000fda0003f65270 */
[----:B------:R-:W0:Y:S02]  /*1e350*/  @P3 LDC.64 R2, c[0x0][0x9e8] ;  /* 0x00027a00ff023b82 */ /* 0x000e240000000a00 */
[----:B0-----:R-:W-:-:S05]  /*1e360*/  @P3 IMAD.HI.U32 R2, R159, R2, RZ ;  /* 0x000000029f023227 */ /* 0x001fca00078e00ff */
[----:B------:R-:W-:-:S07]  /*1e370*/  @P3 SHF.R.U32.HI R159, RZ, R3, R2 ;  /* 0x00000003ff9f3219 */ /* 0x000fce0000011602 */
.L_x_1793:
[----:B------:R-:W-:Y:S05]  /*1e380*/  BSYNC B1 ;  /* 0x0000000000017941 */ /* 0x000fea0003800000 */
.L_x_1791:
[----:B------:R-:W-:-:S04]  /*1e390*/  IMAD R159, R159, R180, -R177 ;  /* 0x000000b49f9f7224 */ /* 0x000fc800078e0ab1 */
[----:B------:R-:W-:-:S05]  /*1e3a0*/  IMAD.IADD R159, R159, 0x1, -R230 ;  /* 0x000000019f9f7824 */ /* 0x000fca00078e0ae6 */
[----:B------:R-:W-:Y:S02]  /*1e3b0*/  VIMNMX R182, R182, R159, !PT ;  /* 0x0000009fb6b67248 */ /* 0x000fe40007fe0100 */
[----:B------:R-:W-:-:S07]  /*1e3c0*/  VIADDMNMX R183, R159, R180, R183, PT ;  /* 0x000000b49fb77246 */ /* 0x000fce00038001b7 */
.L_x_1790:
[----:B------:R-:W-:Y:S01]  /*1e3d0*/  @!P1 VIADD R0, R0, 0x30860 ;  /* 0x0003086000009836 */ /* 0x000fe20000000000 */
[----:B------:R-:W2:Y:S01]  /*1e3e0*/  LDL R181, [R1+0x38] ;  /* 0x0000380001b57983 */ /* 0x000ea20000100800 */
[----:B------:R-:W-:Y:S01]  /*1e3f0*/  ISETP.GT.AND P3, PT, R182, 0x1, P2 ;  /* 0x00000001b600780c */ /* 0x000fe20001764270 */
[----:B------:R-:W-:Y:S01]  /*1e400*/  ULDC UR4, c[0x0][0x988] ;  /* 0x0002620000047ab9 */ /* 0x000fe20000000800 */
[----:B------:R-:W-:Y:S01]  /*1e410*/  IMAD.MOV.U32 R232, RZ, RZ, R218 ;  /* 0x000000ffffe87224 */ /* 0x000fe200078e00da */
[----:B------:R-:W-:Y:S01]  /*1e420*/  @!P1 PRMT R0, RZ, 0x654, R0 ;  /* 0x00000654ff009816 */ /* 0x000fe20000000000 */
[----:B------:R-:W-:Y:S01]  /*1e430*/  IMAD.MOV.U32 R231, RZ, RZ, R22 ;  /* 0x000000ffffe77224 */ /* 0x000fe200078e0016 */
        /* <DEDUP_REMOVED lines=42> */
[----:B0-----:R-:W-:-:S05]  /*1e6e0*/  FMNMX.FTZ R2, R0, R2, !PT ;  /* 0x0000000200027209 */ /* 0x001fca0007810000 */
[----:B------:R-:W0:Y:S02]  /*1e6f0*/  SHFL.BFLY PT, R3, R2, 0x1, 0x1f ;  /* 0x0c201f0002037f89 */ /* 0x000e2400000e0000 */
[----:B0-----:R-:W-:Y:S01]  /*1e700*/  FMNMX.FTZ R3, R2, R3, !PT ;  /* 0x0000000302037209 */ /* 0x001fe20007810000 */
[----:B------:R-:W-:-:S03]  /*1e710*/  IMAD.U32 R2, RZ, RZ, UR4 ;  /* 0x00000004ff027e24 */ /* 0x000fc6000f8e00ff */
[C---:B------:R-:W-:Y:S01]  /*1e720*/  FSETP.NEU.FTZ.AND P4, PT, R3.reuse, -INF , PT ;  /* 0xff8000000300780b */ /* 0x040fe20003f9d000 */
[----:B------:R-:W-:-:S03]  /*1e730*/  FMUL.FTZ R159, R3, R2 ;  /* 0x00000002039f7220 */ /* 0x000fc60000410000 */
[----:B------:R-:W-:Y:S02]  /*1e740*/  FSEL R0, R3, RZ, P4 ;  /* 0x000000ff03007208 */ /* 0x000fe40002000000 */
[----:B------:R-:W-:Y:S02]  /*1e750*/  FSEL R159, R159, RZ, P4 ;  /* 0x000000ff9f9f7208 */ /* 0x000fe40002000000 */
[----:B------:R-:W-:Y:S01]  /*1e760*/  ISETP.GT.AND P4, PT, R182, 0x8, P2 ;  /* 0x00000008b600780c */ /* 0x000fe20001784270 */
[----:B------:R-:W-:Y:S01]  /*1e770*/  FADD.FTZ R0, -R0, R229 ;  /* 0x000000e500007221 */ /* 0x000fe20000010100 */
[----:B------:R-:W-:Y:S02]  /*1e780*/  IMAD.MOV.U32 R229, RZ, RZ, R3 ;  /* 0x000000ffffe57224 */ /* 0x000fe400078e0003 */
[-CC-:B------:R-:W-:Y:S01]  /*1e790*/  FFMA.FTZ R158, R158, R2.reuse, -R159.reuse ;  /* 0x000000029e9e7223 */ /* 0x180fe2000001089f */
[----:B------:R-:W-:Y:S01]  /*1e7a0*/  ISETP.LT.OR P4, PT, R183, 0x9, P4 ;  /* 0x00000009b700780c */ /* 0x000fe20002781670 */
[-CC-:B------:R-:W-:Y:S01]  /*1e7b0*/  FFMA.FTZ R184, R184, R2.reuse, -R159.reuse ;  /* 0x00000002b8b87223 */ /* 0x180fe2000001089f */
[-CC-:B------:R-:W-:Y:S01]  /*1e7c0*/  FFMA.FTZ R155, R155, R2.reuse, -R159.reuse ;  /* 0x000000029b9b7223 */ /* 0x180fe2000001089f */
        /* <DEDUP_REMOVED lines=24> */
[----:B------:R-:W-:Y:S01]  /*1e950*/  FFMA.FTZ R159, R179, R2, -R159 ;  /* 0x00000002b39f7223 */ /* 0x000fe2000001089f */
[----:B------:R-:W-:Y:S01]  /*1e960*/  FMNMX.FTZ R152, R162, R152, !PT ;  /* 0x00000098a2987209 */ /* 0x000fe20007810000 */
[----:B------:R-:W-:Y:S01]  /*1e970*/  FMUL.FTZ R180, R0, R2 ;  /* 0x0000000200b47220 */ /* 0x000fe20000410000 */
[----:B------:R-:W-:Y:S01]  /*1e980*/  ISETP.LT.OR P4, PT, R183, 0x21, P4 ;  /* 0x00000021b700780c */ /* 0x000fe20002781670 */
[----:B------:R-:W-:Y:S01]  /*1e990*/  MUFU.EX2 R158, R158 ;  /* 0x0000009e009e7308 */ /* 0x000fe20000000800 */
[----:B------:R-:W-:-:S02]  /*1e9a0*/  FMNMX.FTZ R152, R164, R152, !PT ;  /* 0x00000098a4987209 */ /* 0x000fc40007810000 */
[----:B------:R-:W-:Y:S02]  /*1e9b0*/  FSEL R165, R165, -INF , !P4 ;  /* 0xff800000a5a57808 */ /* 0x000fe40006000000 */
[----:B------:R-:W-:Y:S02]  /*1e9c0*/  ISETP.GT.AND P4, PT, R182, 0x28, P2 ;  /* 0x00000028b600780c */ /* 0x000fe40001784270 */
[----:B------:R-:W-:Y:S01]  /*1e9d0*/  FMNMX.FTZ R152, R165, R152, !PT ;  /* 0x00000098a5987209 */ /* 0x000fe20007810000 */
[----:B------:R-:W-:Y:S01]  /*1e9e0*/  MUFU.EX2 R184, R184 ;  /* 0x000000b800b87308 */ /* 0x000fe20000000800 */
[----:B------:R-:W-:Y:S02]  /*1e9f0*/  ISETP.LT.OR P4, PT, R183, 0x29, P4 ;  /* 0x00000029b700780c */ /* 0x000fe40002781670 */
[----:B------:R-:W-:Y:S02]  /*1ea00*/  FMNMX.FTZ R152, R166, R152, !PT ;  /* 0x00000098a6987209 */ /* 0x000fe40007810000 */
[----:B------:R-:W-:-:S02]  /*1ea10*/  FSEL R168, R168, -INF , !P4 ;  /* 0xff800000a8a87808 */ /* 0x000fc40006000000 */
[----:B------:R-:W-:Y:S01]  /*1ea20*/  ISETP.GT.AND P4, PT, R182, 0x30, P2 ;  /* 0x00000030b600780c */ /* 0x000fe20001784270 */
[----:B------:R-:W-:Y:S01]  /*1ea30*/  MUFU.EX2 R155, R155 ;  /* 0x0000009b009b7308 */ /* 0x000fe20000000800 */
[----:B------:R-:W-:Y:S02]  /*1ea40*/  FMNMX.FTZ R152, R168, R152, !PT ;  /* 0x00000098a8987209 */ /* 0x000fe40007810000 */
[----:B------:R-:W-:Y:S02]  /*1ea50*/  ISETP.LT.OR P4, PT, R183, 0x31, P4 ;  /* 0x00000031b700780c */ /* 0x000fe40002781670 */
[----:B------:R-:W-:Y:S02]  /*1ea60*/  FMNMX.FTZ R152, R169, R152, !PT ;  /* 0x00000098a9987209 */ /* 0x000fe40007810000 */
[----:B------:R-:W-:Y:S01]  /*1ea70*/  FSEL R170, R170, -INF , !P4 ;  /* 0xff800000aaaa7808 */ /* 0x000fe20006000000 */
[----:B------:R-:W0:Y:S01]  /*1ea80*/  MUFU.EX2 R157, R157 ;  /* 0x0000009d009d7308 */ /* 0x000e220000000800 */
[----:B------:R-:W-:-:S02]  /*1ea90*/  ISETP.GT.AND P4, PT, R182, 0x31, P2 ;  /* 0x00000031b600780c */ /* 0x000fc40001784270 */
[----:B------:R-:W-:Y:S02]  /*1eaa0*/  ISETP.GT.AND P2, PT, R182, 0x39, P2 ;  /* 0x00000039b600780c */ /* 0x000fe40001744270 */
[C---:B------:R-:W-:Y:S02]  /*1eab0*/  ISETP.LT.OR P4, PT, R183.reuse, 0x32, P4 ;  /* 0x00000032b700780c */ /* 0x040fe40002781670 */
[----:B------:R-:W-:Y:S01]  /*1eac0*/  FMNMX.FTZ R152, R170, R152, !PT ;  /* 0x00000098aa987209 */ /* 0x000fe20007810000 */
[----:B------:R-:W-:Y:S01]  /*1ead0*/  MUFU.EX2 R185, R185 ;  /* 0x000000b900b97308 */ /* 0x000fe20000000800 */
[----:B------:R-:W-:Y:S02]  /*1eae0*/  FSEL R172, R172, -INF , !P4 ;  /* 0xff800000acac7808 */ /* 0x000fe40006000000 */
[----:B------:R-:W-:Y:S02]  /*1eaf0*/  ISETP.LT.OR P2, PT, R183, 0x3a, P2 ;  /* 0x0000003ab700780c */ /* 0x000fe40001741670 */
[----:B------:R-:W-:-:S02]  /*1eb00*/  FSEL R179, R4, -INF , !P3 ;  /* 0xff80000004b37808 */ /* 0x000fc40005800000 */
[----:B------:R-:W-:Y:S01]  /*1eb10*/  FMNMX.FTZ R152, R172, R152, !PT ;  /* 0x00000098ac987209 */ /* 0x000fe20007810000 */
[----:B------:R-:W1:Y:S01]  /*1eb20*/  MUFU.EX2 R186, R186 ;  /* 0x000000ba00ba7308 */ /* 0x000e620000000800 */
[----:B------:R-:W-:Y:S02]  /*1eb30*/  FSEL R176, R176, -INF , !P2 ;  /* 0xff800000b0b07808 */ /* 0x000fe40005000000 */
[----:B------:R-:W-:Y:S02]  /*1eb40*/  FMNMX.FTZ R152, R179, R152, !PT ;  /* 0x00000098b3987209 */ /* 0x000fe40007810000 */
[----:B0-----:R-:W-:Y:S02]  /*1eb50*/  F2FP.BF16.F32.PACK_AB R198, R157, R155 ;  /* 0x0000009b9dc6723e */ /* 0x001fe400000010ff */
[----:B------:R-:W-:Y:S01]  /*1eb60*/  FMNMX.FTZ R152, R176, R152, !PT ;  /* 0x00000098b0987209 */ /* 0x000fe20007810000 */
[----:B------:R-:W-:Y:S01]  /*1eb70*/  MUFU.EX2 R163, R163 ;  /* 0x000000a300a37308 */ /* 0x000fe20000000800 */
[----:B------:R-:W-:-:S03]  /*1eb80*/  F2FP.BF16.F32.PACK_AB R196, R184, R158 ;  /* 0x0000009eb8c4723e */ /* 0x000fc600000010ff */
[----:B------:R-:W0:Y:S04]  /*1eb90*/  SHFL.BFLY PT, R4, R152, 0x2, 0x1f ;  /* 0x0c401f0098047f89 */ /* 0x000e2800000e0000 */
[----:B------:R-:W3:Y:S01]  /*1eba0*/  MUFU.EX2 R187, R187 ;  /* 0x000000bb00bb7308 */ /* 0x000ee20000000800 */
[----:B-1----:R-:W-:-:S07]  /*1ebb0*/  F2FP.BF16.F32.PACK_AB R192, R186, R185 ;  /* 0x000000b9bac0723e */ /* 0x002fce00000010ff */
[----:B------:R-:W-:Y:S08]  /*1ebc0*/  MUFU.EX2 R167, R167 ;  /* 0x000000a700a77308 */ /* 0x000ff00000000800 */
[----:B------:R-:W-:Y:S01]  /*1ebd0*/  MUFU.EX2 R188, R188 ;  /* 0x000000bc00bc7308 */ /* 0x000fe20000000800 */
[----:B---3--:R-:W-:Y:S02]  /*1ebe0*/  F2FP.BF16.F32.PACK_AB R194, R187, R163 ;  /* 0x000000a3bbc2723e */ /* 0x008fe400000010ff */
[----:B0-----:R-:W-:-:S05]  /*1ebf0*/  FMNMX.FTZ R152, R152, R4, !PT ;  /* 0x0000000498987209 */ /* 0x001fca0007810000 */
[----:B------:R-:W-:Y:S01]  /*1ec00*/  MUFU.EX2 R171, R171 ;  /* 0x000000ab00ab7308 */ /* 0x000fe20000000800 */
[----:B------:R-:W0:Y:S07]  /*1ec10*/  SHFL.BFLY PT, R4, R152, 0x1, 0x1f ;  /* 0x0c201f0098047f89 */ /* 0x000e2e00000e0000 */
[----:B------:R-:W1:Y:S08]  /*1ec20*/  MUFU.EX2 R173, R173 ;  /* 0x000000ad00ad7308 */ /* 0x000e700000000800 */
[----:B------:R-:W-:Y:S08]  /*1ec30*/  MUFU.EX2 R174, R174 ;  /* 0x000000ae00ae7308 */ /* 0x000ff00000000800 */
[----:B------:R-:W-:Y:S01]  /*1ec40*/  MUFU.EX2 R175, R175 ;  /* 0x000000af00af7308 */ /* 0x000fe20000000800 */
[----:B0-----:R-:W-:-:S02]  /*1ec50*/  FMNMX.FTZ R4, R152, R4, !PT ;  /* 0x0000000498047209 */ /* 0x001fc40007810000 */
[----:B-1----:R-:W-:Y:S02]  /*1ec60*/  F2FP.BF16.F32.PACK_AB R190, R173, R171 ;  /* 0x000000abadbe723e */ /* 0x002fe400000010ff */
[C---:B------:R-:W-:Y:S01]  /*1ec70*/  FSETP.NEU.FTZ.AND P2, PT, R4.reuse, -INF , PT ;  /* 0xff8000000400780b */ /* 0x040fe20003f5d000 */
[----:B------:R-:W-:Y:S02]  /*1ec80*/  FMUL.FTZ R152, R4, R2 ;  /* 0x0000000204987220 */ /* 0x000fe40000410000 */
[----:B------:R-:W-:Y:S03]  /*1ec90*/  MUFU.EX2 R178, R178 ;  /* 0x000000b200b27308 */ /* 0x000fe60000000800 */
[----:B------:R-:W-:-:S05]  /*1eca0*/  FSEL R0, R152, RZ, P2 ;  /* 0x000000ff98007208 */ /* 0x000fca0001000000 */
[----:B------:R-:W0:Y:S01]  /*1ecb0*/  MUFU.EX2 R152, R180 ;  /* 0x000000b400987308 */ /* 0x000e220000000800 */
[-CC-:B------:R-:W-:Y:S01]  /*1ecc0*/  FFMA.FTZ R177, R177, R2.reuse, -R0.reuse ;  /* 0x00000002b1b17223 */ /* 0x180fe20000010800 */
        /* <DEDUP_REMOVED lines=14> */
[----:B------:R-:W-:Y:S01]  /*1edb0*/  FFMA.FTZ R176, R176, R2, -R0 ;  /* 0x00000002b0b07223 */ /* 0x000fe20000010800 */
[----:B0-----:R-:W-:Y:S01]  /*1edc0*/  FFMA.FTZ R0, R152, R227, R158 ;  /* 0x000000e398007223 */ /* 0x001fe2000001009e */
[----:B------:R-:W-:Y:S03]  /*1edd0*/  MUFU.EX2 R177, R177 ;  /* 0x000000b100b17308 */ /* 0x000fe60000000800 */
[----:B------:R-:W-:Y:S01]  /*1ede0*/  FADD.FTZ R0, R184, R0 ;  /* 0x00000000b8007221 */ /* 0x000fe20000010000 */
[----:B------:R-:W-:-:S03]  /*1edf0*/  F2FP.BF16.F32.PACK_AB R184, R175, R174 ;  /* 0x000000aeafb8723e */ /* 0x000fc600000010ff */
[----:B------:R-:W-:Y:S01]  /*1ee00*/  FADD.FTZ R0, R155, R0 ;  /* 0x000000009b007221 */ /* 0x000fe20000010000 */
[----:B------:R-:W-:Y:S01]  /*1ee10*/  FSEL R155, R4, RZ, P2 ;  /* 0x000000ff049b7208 */ /* 0x000fe20001000000 */
[----:B------:R-:W0:Y:S01]  /*1ee20*/  MUFU.EX2 R153, R153 ;  /* 0x0000009900997308 */ /* 0x000e220000000800 */
[----:B--2---:R-:W-:Y:S01]  /*1ee30*/  ISETP.GT.AND P2, PT, R5, R181, PT ;  /* 0x000000b50500720c */ /* 0x004fe20003f44270 */
[----:B------:R-:W-:Y:S01]  /*1ee40*/  FADD.FTZ R0, R157, R0 ;  /* 0x000000009d007221 */ /* 0x000fe20000010000 */
[----:B------:R-:W-:Y:S02]  /*1ee50*/  VIADD R5, R5, 0xffffffff ;  /* 0xffffffff05057836 */ /* 0x000fe40000000000 */
[----:B------:R-:W-:Y:S01]  /*1ee60*/  FADD.FTZ R155, -R155, R228 ;  /* 0x000000e49b9b7221 */ /* 0x000fe20000010100 */
[----:B------:R-:W-:Y:S02]  /*1ee70*/  IMAD.MOV.U32 R228, RZ, RZ, R4 ;  /* 0x000000ffffe47224 */ /* 0x000fe400078e0004 */
[----:B------:R-:W-:Y:S01]  /*1ee80*/  FADD.FTZ R0, R185, R0 ;  /* 0x00000000b9007221 */ /* 0x000fe20000010000 */
[----:B------:R-:W-:Y:S01]  /*1ee90*/  FMUL.FTZ R155, R155, R2 ;  /* 0x000000029b9b7220 */ /* 0x000fe20000410000 */
[----:B------:R-:W-:Y:S02]  /*1eea0*/  MUFU.EX2 R154, R154 ;  /* 0x0000009a009a7308 */ /* 0x000fe40000000800 */
[----:B------:R-:W-:-:S04]  /*1eeb0*/  FADD.FTZ R0, R186, R0 ;  /* 0x00000000ba007221 */ /* 0x000fc80000010000 */
[----:B------:R-:W-:Y:S02]  /*1eec0*/  FADD.FTZ R0, R163, R0 ;  /* 0x00000000a3007221 */ /* 0x000fe40000010000 */
[----:B------:R-:W1:Y:S02]  /*1eed0*/  MUFU.EX2 R156, R156 ;  /* 0x0000009c009c7308 */ /* 0x000e640000000800 */
[----:B------:R-:W-:Y:S01]  /*1eee0*/  FADD.FTZ R0, R187, R0 ;  /* 0x00000000bb007221 */ /* 0x000fe20000010000 */
[----:B0-----:R-:W-:-:S03]  /*1eef0*/  F2FP.BF16.F32.PACK_AB R197, R153, R177 ;  /* 0x000000b199c5723e */ /* 0x001fc600000010ff */
[----:B------:R-:W-:Y:S02]  /*1ef00*/  FADD.FTZ R157, R167, R0 ;  /* 0x00000000a79d7221 */ /* 0x000fe40000010000 */
[----:B------:R0:W2:Y:S02]  /*1ef10*/  MUFU.EX2 R0, R155 ;  /* 0x0000009b00007308 */ /* 0x0000a40000000800 */
[C---:B------:R-:W-:Y:S01]  /*1ef20*/  FADD.FTZ R157, R188.reuse, R157 ;  /* 0x0000009dbc9d7221 */ /* 0x040fe20000010000 */
[----:B------:R-:W-:-:S03]  /*1ef30*/  F2FP.BF16.F32.PACK_AB R188, R188, R167 ;  /* 0x000000a7bcbc723e */ /* 0x000fc600000010ff */
[----:B------:R-:W-:Y:S02]  /*1ef40*/  FADD.FTZ R157, R171, R157 ;  /* 0x0000009dab9d7221 */ /* 0x000fe40000010000 */
[----:B------:R-:W3:Y:S02]  /*1ef50*/  MUFU.EX2 R160, R160 ;  /* 0x000000a000a07308 */ /* 0x000ee40000000800 */
[----:B------:R-:W-:Y:S01]  /*1ef60*/  FADD.FTZ R157, R173, R157 ;  /* 0x0000009dad9d7221 */ /* 0x000fe20000010000 */
[----:B-1----:R-:W-:-:S03]  /*1ef70*/  F2FP.BF16.F32.PACK_AB R199, R156, R154 ;  /* 0x0000009a9cc7723e */ /* 0x002fc600000010ff */
[----:B0-----:R-:W-:Y:S02]  /*1ef80*/  FADD.FTZ R155, R174, R157 ;  /* 0x0000009dae9b7221 */ /* 0x001fe40000010000 */
[----:B------:R-:W0:Y:S01]  /*1ef90*/  MUFU.EX2 R161, R161 ;  /* 0x000000a100a17308 */ /* 0x000e220000000800 */
[----:B--2---:R-:W-:Y:S01]  /*1efa0*/  FFMA.FTZ R226, R0, R226, R177 ;  /* 0x000000e200e27223 */ /* 0x004fe200000100b1 */
[----:B------:R-:W-:-:S03]  /*1efb0*/  FADD.FTZ R155, R175, R155 ;  /* 0x0000009baf9b7221 */ /* 0x000fc60000010000 */
[----:B------:R-:W-:Y:S01]  /*1efc0*/  FADD.FTZ R226, R153, R226 ;  /* 0x000000e299e27221 */ /* 0x000fe20000010000 */
[----:B------:R-:W-:Y:S02]  /*1efd0*/  FADD.FTZ R155, R178, R155 ;  /* 0x0000009bb29b7221 */ /* 0x000fe40000010000 */
[----:B------:R-:W1:Y:S01]  /*1efe0*/  MUFU.EX2 R162, R162 ;  /* 0x000000a200a27308 */ /* 0x000e620000000800 */
[----:B------:R-:W-:-:S04]  /*1eff0*/  FADD.FTZ R226, R154, R226 ;  /* 0x000000e29ae27221 */ /* 0x000fc80000010000 */
[----:B------:R-:W-:-:S03]  /*1f000*/  FADD.FTZ R226, R156, R226 ;  /* 0x000000e29ce27221 */ /* 0x000fc60000010000 */
[----:B------:R-:W2:Y:S01]  /*1f010*/  MUFU.EX2 R164, R164 ;  /* 0x000000a400a47308 */ /* 0x000ea20000000800 */
[----:B---3--:R-:W-:Y:S01]  /*1f020*/  FADD.FTZ R226, R160, R226 ;  /* 0x000000e2a0e27221 */ /* 0x008fe20000010000 */
[----:B0-----:R-:W-:-:S03]  /*1f030*/  F2FP.BF16.F32.PACK_AB R193, R161, R160 ;  /* 0x000000a0a1c1723e */ /* 0x001fc600000010ff */
[----:B------:R-:W-:-:S03]  /*1f040*/  FADD.FTZ R226, R161, R226 ;  /* 0x000000e2a1e27221 */ /* 0x000fc60000010000 */
        /* <DEDUP_REMOVED lines=21> */
[----:B0-----:R-:W-:Y:S01]  /*1f1a0*/  FADD.FTZ R226, R179, R226 ;  /* 0x000000e2b3e27221 */ /* 0x001fe20000010000 */
[C---:B-1----:R-:W-:Y:S01]  /*1f1b0*/  FADD.FTZ R227, R159.reuse, R155 ;  /* 0x0000009b9fe37221 */ /* 0x042fe20000010000 */
[----:B------:R-:W-:Y:S02]  /*1f1c0*/  F2FP.BF16.F32.PACK_AB R186, R159, R178 ;  /* 0x000000b29fba723e */ /* 0x000fe400000010ff */
[C---:B--2---:R-:W-:Y:S01]  /*1f1d0*/  FADD.FTZ R226, R176.reuse, R226 ;  /* 0x000000e2b0e27221 */ /* 0x044fe20000010000 */
[----:B------:R-:W-:Y:S01]  /*1f1e0*/  F2FP.BF16.F32.PACK_AB R187, R176, R179 ;  /* 0x000000b3b0bb723e */ /* 0x000fe200000010ff */
[----:B------:R-:W-:Y:S06]  /*1f1f0*/  @P2 BRA `(.L_x_1794) ;  /* 0xffffffd0004c2947 */ /* 0x000fec000383ffff */
.L_x_1775:
[----:B------:R-:W-:Y:S05]  /*1f200*/  BSYNC B0 ;  /* 0x0000000000007941 */ /* 0x000fea0003800000 */
.L_x_1774:
        /* <DEDUP_REMOVED lines=131> */
.L_x_1795:
[----:B------:R-:W-:Y:S01]  /*1fa40*/  IMAD R5, R22, 0x8, R16 ;  /* 0x0000000816057824 */ /* 0x000fe200078e0210 */
[----:B------:R-:W-:-:S04]  /*1fa50*/  SHF.L.U32 R0, R218, 0x1f, RZ ;  /* 0x0000001fda007819 */ /* 0x000fc800000006ff */
[----:B------:R0:W1:Y:S01]  /*1fa60*/  SYNCS.PHASECHK.TRANS64.TRYWAIT P2, [R5+URZ+0x30850], R0 ;  /* 0x03085000050075a7 */ /* 0x000062000804017f */
[----:B------:R-:W-:Y:S05]  /*1fa70*/  @!P0 BRA `(.L_x_1796) ;  /* 0x0000000000048947 */ /* 0x000fea0003800000 */
[----:B------:R-:W-:Y:S01]  /*1fa80*/  BPT.TRAP 0x1 ;  /* 0x000000040000795c */ /* 0x000fe20000300000 */
.L_x_1796:
[----:B------:R-:W-:Y:S04]  /*1fa90*/  BSSY B0, `(.L_x_1797) ;  /* 0x0000004000007945 */ /* 0x000fe80003800000 */
[----:B-1----:R-:W-:Y:S05]  /*1faa0*/  @P2 BRA `(.L_x_1798) ;  /* 0x0000000000082947 */ /* 0x002fea0003800000 */
[----:B------:R-:W1:Y:S02]  /*1fab0*/  SYNCS.PHASECHK.TRANS64.TRYWAIT P0, [R5+URZ+0x30850], R0 ;  /* 0x03085000050075a7 */ /* 0x000e64000800017f */
[----:B-1----:R-:W-:Y:S05]  /*1fac0*/  @!P0 BRA `(.L_x_1799) ;  /* 0x0000010c00048947 */ /* 0x002fea0003800000 */
.L_x_1798:
[----:B------:R-:W-:Y:S05]  /*1fad0*/  BSYNC B0 ;  /* 0x0000000000007941 */ /* 0x000fea0003800000 */
.L_x_1797:
[----:B------:R-:W-:Y:S01]  /*1fae0*/  VIADD R16, R16, 0x400 ;  /* 0x0000040010107836 */ /* 0x000fe20000000000 */
[----:B------:R-:W2:Y:S01]  /*1faf0*/  LDL.LU R10, [R1+0x54] ;  /* 0x00005400010a7983 */ /* 0x000ea20000300800 */
[----:B------:R-:W-:Y:S01]  /*1fb00*/  IMAD.MOV.U32 R7, RZ, RZ, 0x40000040 ;  /* 0x40000040ff077424 */ /* 0x000fe200078e00ff */
[----:B------:R-:W-:Y:S01]  /*1fb10*/  WARPGROUP.ARRIVE ;  /* 0x00000000000079c5 */ /* 0x000fe20000000000 */
[----:B------:R-:W-:Y:S01]  /*1fb20*/  IMAD.MOV.U32 R9, RZ, RZ, 0x40000040 ;  /* 0x40000040ff097424 */ /* 0x000fe200078e00ff */
[----:B------:R-:W-:Y:S01]  /*1fb30*/  SHF.R.U32.HI R16, RZ, 0x4, R16 ;  /* 0x00000004ff107819 */ /* 0x000fe20000011610 */
[----:B01----:R-:W-:Y:S01]  /*1fb40*/  SHFL.BFLY PT, R0, R226, 0x2, 0x1f ;  /* 0x0c401f00e2007f89 */ /* 0x003fe200000e0000 */
[----:B------:R-:W-:Y:S01]  /*1fb50*/  R2UR UR7, R7 ;  /* 0x00000000070772ca */ /* 0x000fe200000e0000 */
[----:B------:R-:W-:Y:S01]  /*1fb60*/  IMAD.MOV.U32 R7, RZ, RZ, 0x40000040 ;  /* 0x40000040ff077424 */ /* 0x000fe200078e00ff */
[----:B------:R-:W-:Y:S01]  /*1fb70*/  LOP3.LUT R16, R16, 0x3fff, RZ, 0xc0, !PT ;  /* 0x00003fff10107812 */ /* 0x000fe200078ec0ff */
[----:B------:R-:W-:-:S02]  /*1fb80*/  IMAD.MOV.U32 R152, RZ, RZ, -0x800000 ;  /* 0xff800000ff987424 */ /* 0x000fc400078e00ff */
[----:B------:R-:W-:Y:S01]  /*1fb90*/  @!P1 VIADD R5, R5, 0x30860 ;  /* 0x0003086005059836 */ /* 0x000fe20000000000 */
[----:B------:R-:W-:Y:S01]  /*1fba0*/  LOP3.LUT R16, R16, 0x2000000, RZ, 0xfc, !PT ;  /* 0x0200000010107812 */ /* 0x000fe200078efcff */
[----:B------:R-:W-:-:S03]  /*1fbb0*/  IMAD.MOV.U32 R153, RZ, RZ, -0x800000 ;  /* 0xff800000ff997424 */ /* 0x000fc600078e00ff */
[----:B------:R-:W-:Y:S01]  /*1fbc0*/  @!P1 PRMT R5, RZ, 0x654, R5 ;  /* 0x00000654ff059816 */ /* 0x000fe20000000005 */
[C---:B------:R-:W-:Y:S02]  /*1fbd0*/  IMAD R6, R22.reuse, 0x800, R16 ;  /* 0x0000080016067824 */ /* 0x040fe400078e0210 */
[----:B------:R-:W-:Y:S02]  /*1fbe0*/  VIADD R22, R22, 0x1 ;  /* 0x0000000116167836 */ /* 0x000fe40000000000 */
[C---:B------:R-:W-:Y:S01]  /*1fbf0*/  VIADD R8, R6.reuse, 0x80 ;  /* 0x0000008006087836 */ /* 0x040fe20000000000 */
[----:B------:R-:W-:Y:S02]  /*1fc00*/  R2UR UR6, R6 ;  /* 0x00000000060672ca */ /* 0x000fe400000e0000 */
[----:B------:R-:W-:-:S04]  /*1fc10*/  ISETP.NE.AND P2, PT, R22, 0x2, PT ;  /* 0x000000021600780c */ /* 0x000fc80003f45270 */
[----:B------:R-:W-:-:S07]  /*1fc20*/  SEL R22, R22, RZ, P2 ;  /* 0x000000ff16167207 */ /* 0x000fce0001000000 */
[----:B------:R-:W-:Y:S01]  /*1fc30*/  HGMMA.64x256x16.F32.BF16 R24, R196, gdesc[UR4].tnspB, R24, gsb0 ;  /* 0x43e00004c4187df0 */ /* 0x000fe20008001818 */
[----:B------:R-:W-:Y:S01]  /*1fc40*/  R2UR UR6, R8 ;  /* 0x00000000080672ca */ /* 0x000fe200000e0000 */
[C---:B------:R-:W-:Y:S01]  /*1fc50*/  VIADD R8, R6.reuse, 0x100 ;  /* 0x0000010006087836 */ /* 0x040fe20000000000 */
[----:B------:R-:W-:Y:S01]  /*1fc60*/  R2UR UR7, R9 ;  /* 0x00000000090772ca */ /* 0x000fe200000e0000 */
[----:B------:R-:W-:Y:S02]  /*1fc70*/  IMAD.MOV.U32 R9, RZ, RZ, 0x40000040 ;  /* 0x40000040ff097424 */ /* 0x000fe400078e00ff */
[----:B------:R-:W-:Y:S02]  /*1fc80*/  VIADD R6, R6, 0x180 ;  /* 0x0000018006067836 */ /* 0x000fe40000000000 */
[----:B--2---:R-:W-:Y:S01]  /*1fc90*/  VIADD R10, R10, 0x1 ;  /* 0x000000010a0a7836 */ /* 0x004fe20000000000 */
[----:B------:R-:W-:Y:S02]  /*1fca0*/  WARPGROUP.DEPBAR.LE gsb0, 0x0 ;  /* 0x00008000000079c5 */ /* 0x000fe40000010000 */
[----:B------:R-:W-:-:S02]  /*1fcb0*/  WARPGROUP.ARRIVE ;  /* 0x00000000000079c5 */ /* 0x000fc40000000000 */
[----:B------:R-:W-:-:S15]  /*1fcc0*/  STL [R1+0x54], R10 ;  /* 0x0000540a01007387 */ /* 0x000fde0000100800 */
        /* <DEDUP_REMOVED lines=9> */
[----:B------:R-:W0:Y:S02]  /*1fd60*/  SHFL.BFLY PT, R6, R227, 0x2, 0x1f ;  /* 0x0c401f00e3067f89 */ /* 0x000e2400000e0000 */
[----:B0-----:R-:W-:Y:S01]  /*1fd70*/  FADD.FTZ R227, R6, R227 ;  /* 0x000000e306e37221 */ /* 0x001fe20000010000 */
[----:B------:R-:W-:-:S04]  /*1fd80*/  FADD.FTZ R6, R0, R226 ;  /* 0x000000e200067221 */ /* 0x000fc80000010000 */
[----:B------:R-:W0:Y:S04]  /*1fd90*/  SHFL.BFLY PT, R0, R227, 0x1, 0x1f ;  /* 0x0c201f00e3007f89 */ /* 0x000e2800000e0000 */
[----:B------:R-:W1:Y:S01]  /*1fda0*/  SHFL.BFLY PT, R7, R6, 0x1, 0x1f ;  /* 0x0c201f0006077f89 */ /* 0x000e6200000e0000 */
[----:B0-----:R-:W-:Y:S01]  /*1fdb0*/  FADD.FTZ R0, R227, R0 ;  /* 0x00000000e3007221 */ /* 0x001fe20000010000 */
[----:B-1----:R-:W-:-:S04]  /*1fdc0*/  FADD.FTZ R6, R6, R7 ;  /* 0x0000000706067221 */ /* 0x002fc80000010000 */
[----:B------:R-:W-:Y:S02]  /*1fdd0*/  FSETP.NE.FTZ.AND P0, PT, R0, RZ, PT ;  /* 0x000000ff0000720b */ /* 0x000fe40003f15000 */
[----:B------:R-:W-:-:S11]  /*1fde0*/  FSETP.NE.FTZ.AND P3, PT, R6, RZ, PT ;  /* 0x000000ff0600720b */ /* 0x000fd60003f75000 */
[C---:B------:R-:W-:Y:S01]  /*1fdf0*/  @P0 FMUL.FTZ R9, R2.reuse, 0.69314718246459960938 ;  /* 0x3f31721802090820 */ /* 0x040fe20000410000 */
[----:B------:R-:W0:Y:S01]  /*1fe00*/  @P0 MUFU.LG2 R8, R0 ;  /* 0x0000000000080308 */ /* 0x000e220000000c00 */
[----:B------:R-:W-:-:S07]  /*1fe10*/  @P3 FMUL.FTZ R2, R2, 0.69314718246459960938 ;  /* 0x3f31721802023820 */ /* 0x000fce0000410000 */
[----:B------:R-:W1:Y:S01]  /*1fe20*/  @P3 MUFU.LG2 R7, R6 ;  /* 0x0000000600073308 */ /* 0x000e620000000c00 */
[----:B0-----:R-:W-:-:S04]  /*1fe30*/  @P0 FMUL.FTZ R8, R8, 0.69314718246459960938 ;  /* 0x3f31721808080820 */ /* 0x001fc80000410000 */
[----:B------:R-:W-:Y:S01]  /*1fe40*/  @P0 FFMA.FTZ R153, R9, R3, R8 ;  /* 0x0000000309990223 */ /* 0x000fe20000010008 */
[----:B-1----:R-:W-:-:S04]  /*1fe50*/  @P3 FMUL.FTZ R7, R7, 0.69314718246459960938 ;  /* 0x3f31721807073820 */ /* 0x002fc80000410000 */
[----:B------:R-:W-:Y:S01]  /*1fe60*/  @P3 FFMA.FTZ R152, R2, R4, R7 ;  /* 0x0000000402983223 */ /* 0x000fe20000010007 */
[----:B------:R-:W-:Y:S01]  /*1fe70*/  IMAD.MOV.U32 R4, RZ, RZ, RZ ;  /* 0x000000ffff047224 */ /* 0x000fe200078e00ff */
[----:B------:R-:W-:-:S04]  /*1fe80*/  SEL R2, RZ, 0x1, P2 ;  /* 0x00000001ff027807 */ /* 0x000fc80001000000 */
[----:B------:R-:W-:Y:S01]  /*1fe90*/  LOP3.LUT R218, R218, R2, RZ, 0x3c, !PT ;  /* 0x00000002dada7212 */ /* 0x000fe200078e3cff */
[----:B------:R0:W1:Y:S01]  /*1fea0*/  @P0 MUFU.RCP R4, R0 ;  /* 0x0000000000040308 */ /* 0x0000620000001000 */
[----:B------:R-:W-:Y:S01]  /*1feb0*/  PLOP3.LUT P0, PT, PT, PT, PT, 0x8, 0x0 ;  /* 0x000000000000781c */ /* 0x000fe20003f0e170 */
[----:B0-----:R-:W-:-:S06]  /*1fec0*/  IMAD.MOV.U32 R0, RZ, RZ, RZ ;  /* 0x000000ffff007224 */ /* 0x001fcc00078e00ff */
[----:B------:R-:W0:Y:S01]  /*1fed0*/  @P3 MUFU.RCP R0, R6 ;  /* 0x0000000600003308 */ /* 0x000e220000001000 */
[----:B------:R-:W-:Y:S02]  /*1fee0*/  WARPGROUP.DEPBAR.LE gsb0, 0x0 ;  /* 0x00008000000079c5 */ /* 0x000fe40000010000 */
[----:B------:R-:W-:-:S06]  /*1fef0*/  WARPGROUP.ARRIVE ;  /* 0x00000000000079c5 */ /* 0x000fcc0000000000 */
[----:B------:R-:W-:Y:S03]  /*1ff00*/  HGMMA.64x256x16.F32.BF16 R24, R184, gdesc[UR4].tnspB, R24, gsb0 ;  /* 0x43e00004b8187df0 */ /* 0x000fe60008001818 */
[----:B------:R-:W-:Y:S02]  /*1ff10*/  WARPGROUP.DEPBAR.LE gsb0, 0x0 ;  /* 0x00008000000079c5 */ /* 0x000fe40000010000 */
[----:B------:R2:W-:Y:S01]  /*1ff20*/  @!P1 SYNCS.ARRIVE.TRANS64.RED.A1T0 RZ, [R5+URZ], RZ ;  /* 0x000000ff05ff99a7 */ /* 0x0005e2000810043f */
[-C--:B-1----:R-:W-:Y:S01]  /*1ff30*/  FMUL.FTZ R20, R24, R4.reuse ;  /* 0x0000000418147220 */ /* 0x082fe20000410000 */
        /* <DEDUP_REMOVED lines=127> */
.L_x_1633:
        /* <DEDUP_REMOVED lines=10> */
[----:B------:R-:W3:Y:S01]  /*207d0*/  S2R R0, SR_SWINHI ;  /* 0x0000000000007919 */ /* 0x000ee20000002f00 */
[----:B------:R-:W-:Y:S01]  /*207e0*/  F2FP.BF16.F32.PACK_AB R10, R29, R28 ;  /* 0x0000001c1d0a723e */ /* 0x000fe200000010ff */
[----:B------:R-:W-:Y:S01]  /*207f0*/  ULDC.64 UR4, c[0x0][0xc08] ;  /* 0x0003020000047ab9 */ /* 0x000fe20000000a00 */
[----:B------:R-:W-:Y:S01]  /*20800*/  F2FP.BF16.F32.PACK_AB R11, R31, R30 ;  /* 0x0000001e1f0b723e */ /* 0x000fe200000010ff */
[----:B------:R-:W4:Y:S01]  /*20810*/  LDL.LU R155, [R1+0x4c] ;  /* 0x00004c00019b7983 */ /* 0x000f220000300800 */
[----:B------:R-:W-:Y:S01]  /*20820*/  F2FP.BF16.F32.PACK_AB R12, R33, R32 ;  /* 0x00000020210c723e */ /* 0x000fe200000010ff */
[----:B------:R-:W-:Y:S01]  /*20830*/  ULDC.64 UR6, c[0x0][0xc00] ;  /* 0x0003000000067ab9 */ /* 0x000fe20000000a00 */
[----:B------:R-:W-:Y:S01]  /*20840*/  F2FP.BF16.F32.PACK_AB R13, R35, R34 ;  /* 0x00000022230d723e */ /* 0x000fe200000010ff */
[----:B------:R-:W4:Y:S01]  /*20850*/  LDL R154, [R1+0x50] ;  /* 0x00005000019a7983 */ /* 0x000f220000100800 */
[----:B------:R-:W-:-:S02]  /*20860*/  MOV R6, R16 ;  /* 0x0000001000067202 */ /* 0x000fc40000000f00 */
[----:B---3--:R-:W-:Y:S02]  /*20870*/  MOV R7, R0 ;  /* 0x0000000000077202 */ /* 0x008fe40000000f00 */
[----:B------:R-:W-:Y:S02]  /*20880*/  F2FP.BF16.F32.PACK_AB R14, R37, R36 ;  /* 0x00000024250e723e */ /* 0x000fe400000010ff */
[----:B------:R-:W-:Y:S01]  /*20890*/  F2FP.BF16.F32.PACK_AB R15, R39, R38 ;  /* 0x00000026270f723e */ /* 0x000fe200000010ff */
[----:B------:R-:W-:Y:S01]  /*208a0*/  BAR.SYNC.DEFER_BLOCKING 0x1, 0x100 ;  /* 0x0044000000007b1d */ /* 0x000fe20000010000 */
[----:B--2--5:R-:W-:-:S03]  /*208b0*/  IMAD.WIDE R100, R8, 0x2, R6 ;  /* 0x0000000208647825 */ /* 0x024fc600078e0206 */
[----:B------:R-:W-:Y:S01]  /*208c0*/  LOP3.LUT R0, R100, 0x380, RZ, 0xc0, !PT ;  /* 0x0000038064007812 */ /* 0x000fe200078ec0ff */
[----:B------:R-:W-:-:S03]  /*208d0*/  IMAD.MOV.U32 R9, RZ, RZ, R101 ;  /* 0x000000ffff097224 */ /* 0x000fc600078e0065 */
[----:B------:R-:W-:-:S04]  /*208e0*/  SHF.R.U64 R0, R0, 0x3, RZ ;  /* 0x0000000300007819 */ /* 0x000fc800000012ff */
[----:B------:R-:W-:-:S04]  /*208f0*/  LOP3.LUT R8, R0, R100, RZ, 0x3c, !PT ;  /* 0x0000006400087212 */ /* 0x000fc800078e3cff */
        /* <DEDUP_REMOVED lines=8> */
[----:B------:R-:W-:-:S04]  /*20980*/  LOP3.LUT R8, R0, R8, RZ, 0x3c, !PT ;  /* 0x0000000800087212 */ /* 0x000fc800078e3cff */
[----:B------:R-:W-:-:S05]  /*20990*/  MOV R8, R8 ;  /* 0x0000000800087202 */ /* 0x000fca0000000f00 */
[----:B------:R2:W-:Y:S02]  /*209a0*/  STSM.16.M88.4 [R8], R12 ;  /* 0x0000000c08007844 */ /* 0x0005e40000000200 */
[----:B--2---:R-:W-:-:S04]  /*209b0*/  IADD3 R8, P0, R100, 0x40, RZ ;  /* 0x0000004064087810 */ /* 0x004fc80007f1e0ff */
[----:B------:R-:W-:Y:S01]  /*209c0*/  LOP3.LUT R0, R8, 0x380, RZ, 0xc0, !PT ;  /* 0x0000038008007812 */ /* 0x000fe200078ec0ff */
[----:B------:R-:W-:-:S03]  /*209d0*/  IMAD.X R9, RZ, RZ, R101, P0 ;  /* 0x000000ffff097224 */ /* 0x000fc600000e0665 */
[----:B------:R-:W-:-:S04]  /*209e0*/  SHF.R.U64 R0, R0, 0x3, RZ ;  /* 0x0000000300007819 */ /* 0x000fc800000012ff */
[----:B------:R-:W-:Y:S02]  /*209f0*/  LOP3.LUT R8, R0, R8, RZ, 0x3c, !PT ;  /* 0x0000000800087212 */ /* 0x000fe400078e3cff */
[----:B------:R-:W-:Y:S02]  /*20a00*/  F2FP.BF16.F32.PACK_AB R10, R45, R44 ;  /* 0x0000002c2d0a723e */ /* 0x000fe400000010ff */
[----:B------:R-:W-:Y:S02]  /*20a10*/  MOV R0, R8 ;  /* 0x0000000800007202 */ /* 0x000fe40000000f00 */
[----:B------:R-:W-:Y:S02]  /*20a20*/  F2FP.BF16.F32.PACK_AB R8, R41, R40 ;  /* 0x000000282908723e */ /* 0x000fe400000010ff */
[----:B------:R-:W-:Y:S02]  /*20a30*/  F2FP.BF16.F32.PACK_AB R9, R43, R42 ;  /* 0x0000002a2b09723e */ /* 0x000fe400000010ff */
[----:B------:R-:W-:-:S05]  /*20a40*/  F2FP.BF16.F32.PACK_AB R11, R47, R46 ;  /* 0x0000002e2f0b723e */ /* 0x000fca00000010ff */
        /* <DEDUP_REMOVED lines=133> */
[----:B--2---:R-:W-:Y:S01]  /*212a0*/  IADD3 R0, P0, R100, 0xc060, RZ ;  /* 0x0000c06064007810 */ /* 0x004fe20007f1e0ff */
[----:B------:R-:W-:Y:S01]  /*212b0*/  ULDC.64 UR8, c[0x0][0x208] ;  /* 0x0000820000087ab9 */ /* 0x000fe20000000a00 */
[----:B------:R-:W-:Y:S01]  /*212c0*/  F2FP.BF16.F32.PACK_AB R12, R145, R144 ;  /* 0x00000090910c723e */ /* 0x000fe200000010ff */
[----:B------:R-:W2:Y:S02]  /*212d0*/  LDC.64 R10, c[0x0][0xc00] ;  /* 0x00030000ff0a7b82 */ /* 0x000ea40000000a00 */
[----:B------:R-:W-:Y:S01]  /*212e0*/  IMAD.X R101, RZ, RZ, R101, P0 ;  /* 0x000000ffff657224 */ /* 0x000fe200000e0665 */
[----:B------:R-:W-:Y:S02]  /*212f0*/  ISETP.NE.U32.AND P0, PT, RZ, UR4, PT ;  /* 0x00000004ff007c0c */ /* 0x000fe4000bf05070 */
[----:B------:R-:W-:-:S02]  /*21300*/  LOP3.LUT R8, R0, 0x380, RZ, 0xc0, !PT ;  /* 0x0000038000087812 */ /* 0x000fc400078ec0ff */
[----:B------:R-:W-:Y:S02]  /*21310*/  ISETP.NE.AND.EX P0, PT, RZ, UR5, PT, P0 ;  /* 0x00000005ff007c0c */ /* 0x000fe4000bf05300 */
[----:B------:R-:W-:-:S04]  /*21320*/  SHF.R.U64 R8, R8, 0x3, RZ ;  /* 0x0000000308087819 */ /* 0x000fc800000012ff */
[----:B------:R-:W-:Y:S02]  /*21330*/  LOP3.LUT R100, R8, R0, RZ, 0x3c, !PT ;  /* 0x0000000008647212 */ /* 0x000fe400078e3cff */
[----:B------:R-:W-:Y:S02]  /*21340*/  F2FP.BF16.F32.PACK_AB R13, R147, R146 ;  /* 0x00000092930d723e */ /* 0x000fe400000010ff */
[----:B------:R-:W-:Y:S02]  /*21350*/  MOV R100, R100 ;  /* 0x0000006400647202 */ /* 0x000fe40000000f00 */
[----:B------:R-:W-:Y:S01]  /*21360*/  F2FP.BF16.F32.PACK_AB R14, R149, R148 ;  /* 0x00000094950e723e */ /* 0x000fe200000010ff */
[----:B------:R-:W3:Y:S01]  /*21370*/  @P0 LDC.64 R8, c[0x0][0xc08] ;  /* 0x00030200ff080b82 */ /* 0x000ee20000000a00 */
[----:B------:R-:W-:-:S05]  /*21380*/  F2FP.BF16.F32.PACK_AB R15, R151, R150 ;  /* 0x00000096970f723e */ /* 0x000fca00000010ff */
[----:B------:R0:W-:Y:S01]  /*21390*/  STSM.16.M88.4 [R100], R12 ;  /* 0x0000000c64007844 */ /* 0x0001e20000000200 */
[----:B------:R-:W-:Y:S02]  /*213a0*/  ULDC UR4, c[0x0][0xa88] ;  /* 0x0002a20000047ab9 */ /* 0x000fe40000000800 */
[----:B-1----:R-:W-:Y:S01]  /*213b0*/  IMAD.U32 R24, RZ, RZ, UR4 ;  /* 0x00000004ff187e24 */ /* 0x002fe2000f8e00ff */
[----:B------:R-:W-:Y:S01]  /*213c0*/  BAR.SYNC.DEFER_BLOCKING 0x1, 0x100 ;  /* 0x0044000000007b1d */ /* 0x000fe20000010000 */
[----:B----4-:R-:W-:-:S05]  /*213d0*/  ISETP.NE.AND P2, PT, R155, RZ, PT ;  /* 0x000000ff9b00720c */ /* 0x010fca0003f45270 */
[----:B------:R-:W-:Y:S01]  /*213e0*/  ULDC UR4, c[0x0][0xad4] ;  /* 0x0002b50000047ab9 */ /* 0x000fe20000000800 */
[----:B---3--:R-:W-:-:S04]  /*213f0*/  @P0 IMAD.WIDE R8, R154, 0x4, R8 ;  /* 0x000000049a080825 */ /* 0x008fc800078e0208 */
[----:B0-----:R-:W-:Y:S01]  /*21400*/  IMAD.MOV.U32 R100, RZ, RZ, 0x9b8 ;  /* 0x000009b8ff647424 */ /* 0x001fe200078e00ff */
[----:B------:R0:W5:Y:S02]  /*21410*/  @P0 LDG.E R24, desc[UR8][R8.64] ;  /* 0x0000000808180981 */ /* 0x000164000c1e1900 */
[----:B0-----:R-:W-:-:S04]  /*21420*/  SEL R8, R155, UR4, P2 ;  /* 0x000000049b087c07 */ /* 0x001fc80009000000 */
[----:B------:R-:W-:-:S04]  /*21430*/  ISETP.GT.AND P2, PT, R8, 0x1, PT ;  /* 0x000000010800780c */ /* 0x000fc80003f44270 */
[----:B------:R-:W-:-:S04]  /*21440*/  SEL R100, R100, 0x978, P2 ;  /* 0x0000097864647807 */ /* 0x000fc80001000000 */
[----:B------:R0:W1:Y:S08]  /*21450*/  LDC.64 R12, c[0x0][R100+0x220] ;  /* 0x00008800640c7b82 */ /* 0x0000700000000a00 */
[----:B------:R0:W3:Y:S01]  /*21460*/  LDC.64 R8, c[0x0][R100+0x218] ;  /* 0x0000860064087b82 */ /* 0x0000e20000000a00 */
[----:B------:R-:W-:-:S04]  /*21470*/  ISETP.NE.U32.AND P1, PT, RZ, UR6, PT ;  /* 0x00000006ff007c0c */ /* 0x000fc8000bf25070 */
[----:B------:R-:W-:Y:S01]  /*21480*/  ISETP.NE.AND.EX P1, PT, RZ, UR7, PT, P1 ;  /* 0x00000007ff007c0c */ /* 0x000fe2000bf25310 */
[----:B------:R-:W-:Y:S02]  /*21490*/  IMAD.MOV.U32 R0, RZ, RZ, RZ ;  /* 0x000000ffff007224 */ /* 0x000fe400078e00ff */
[----:B--2---:R-:W-:-:S10]  /*214a0*/  IMAD.WIDE R10, R154, 0x4, R10 ;  /* 0x000000049a0a7825 */ /* 0x004fd400078e020a */
[----:B------:R0:W5:Y:S01]  /*214b0*/  @P1 LDG.E R0, desc[UR8][R10.64] ;  /* 0x000000080a001981 */ /* 0x000162000c1e1900 */
[----:B------:R-:W-:Y:S05]  /*214c0*/  @P0 BRA `(.L_x_1802) ;  /* 0x0000000000140947 */ /* 0x000fea0003800000 */
[----:B------:R-:W-:Y:S05]  /*214d0*/  @!P1 BRA `(.L_x_1802) ;  /* 0x0000000000109947 */ /* 0x000fea0003800000 */
[----:B------:R-:W-:Y:S02]  /*214e0*/  ULDC.64 UR4, c[0x0][0x208] ;  /* 0x0000820000047ab9 */ /* 0x000fe40000000a00 */
[----:B-----5:R-:W2:Y:S04]  /*214f0*/  LDG.E R24, desc[UR4][R10.64] ;  /* 0x000000040a187981 */ /* 0x020ea8000c1e1900 */
[----:B0-----:R-:W2:Y:S02]  /*21500*/  LDG.E R10, desc[UR4][R10.64+0x4] ;  /* 0x000004040a0a7981 */ /* 0x001ea4000c1e1900 */
[----:B--2---:R-:W-:-:S07]  /*21510*/  IMAD.IADD R24, R10, 0x1, -R24 ;  /* 0x000000010a187824 */ /* 0x004fce00078e0a18 */
.L_x_1802:
[----:B------:R-:W3:Y:S01]  /*21520*/  LDL R158, [R1+0x40] ;  /* 0x00004000019e7983 */ /* 0x000ee20000100800 */
[----:B------:R-:W2:Y:S03]  /*21530*/  LDC R156, c[0x0][0xbe8] ;  /* 0x0002fa00ff9c7b82 */ /* 0x000ea60000000800 */
[----:B------:R-:W4:Y:S04]  /*21540*/  LDL R157, [R1+0x68] ;  /* 0x00006800019d7983 */ /* 0x000f280000100800 */
[----:B------:R-:W4:Y:S04]  /*21550*/  LDL R155, [R1+0x34] ;  /* 0x00003400019b7983 */ /* 0x000f280000100800 */
[----:B------:R-:W4:Y:S04]  /*21560*/  LDL R159, [R1+0x14] ;  /* 0x00001400019f7983 */ /* 0x000f280000100800 */
[----:B------:R-:W4:Y:S04]  /*21570*/  LDL R161, [R1+0x9c] ;  /* 0x00009c0001a17983 */ /* 0x000f280000100800 */
[----:B------:R-:W4:Y:S01]  /*21580*/  LDL R160, [R1+0x7c] ;  /* 0x00007c0001a07983 */ /* 0x000f220000100800 */
[----:B------:R-:W4:Y:S01]  /*21590*/  LDC.64 R14, c[0x0][R100+0x228] ;  /* 0x00008a00640e7b82 */ /* 0x000f220000000a00 */
[----:B------:R-:W-:-:S04]  /*215a0*/  ISETP.NE.U32.AND P0, PT, RZ, UR6, PT ;  /* 0x00000006ff007c0c */ /* 0x000fc8000bf05070 */
[----:B------:R-:W-:Y:S02]  /*215b0*/  ISETP.NE.AND.EX P0, PT, RZ, UR7, PT, P0 ;  /* 0x00000007ff007c0c */ /* 0x000fe4000bf05300 */
[----:B0-----:R-:W-:Y:S02]  /*215c0*/  SHF.R.S32.HI R11, RZ, 0x1f, R154 ;  /* 0x0000001fff0b7819 */ /* 0x001fe4000001149a */
[----:B------:R-:W-:Y:S02]  /*215d0*/  SEL R10, R154, RZ, !P0 ;  /* 0x000000ff9a0a7207 */ /* 0x000fe40004000000 */
[----:B--2---:R-:W-:Y:S02]  /*215e0*/  ISETP.NE.AND P1, PT, R156, 0x1, PT ;  /* 0x000000019c00780c */ /* 0x004fe40003f25270 */
[----:B------:R-:W-:Y:S01]  /*215f0*/  SEL R11, R11, RZ, !P0 ;  /* 0x000000ff0b0b7207 */ /* 0x000fe20004000000 */
[----:B-1----:R-:W-:-:S04]  /*21600*/  IMAD R13, R13, R10, RZ ;  /* 0x0000000a0d0d7224 */ /* 0x002fc800078e02ff */
[C---:B------:R-:W-:Y:S02]  /*21610*/  IMAD R11, R12.reuse, R11, R13 ;  /* 0x0000000b0c0b7224 */ /* 0x040fe400078e020d */
[----:B------:R-:W-:-:S04]  /*21620*/  IMAD.WIDE.U32 R12, R12, R10, RZ ;  /* 0x0000000a0c0c7225 */ /* 0x000fc800078e00ff */
[----:B------:R-:W-:Y:S02]  /*21630*/  IMAD.IADD R11, R13, 0x1, R11 ;  /* 0x000000010d0b7824 */ /* 0x000fe400078e020b */
[----:B------:R-:W0:Y:S01]  /*21640*/  @P1 LDC R13, c[0x0][0xbec] ;  /* 0x0002fb00ff0d1b82 */ /* 0x000e220000000800 */
[----:B------:R-:W-:Y:S01]  /*21650*/  ULDC.64 UR4, c[0x0][0x208] ;  /* 0x0000820000047ab9 */ /* 0x000fe20000000a00 */
[-C--:B---3--:R-:W-:Y:S02]  /*21660*/  IMAD R101, R9, R158.reuse, RZ ;  /* 0x0000009e09657224 */ /* 0x088fe400078e02ff */
[----:B------:R-:W-:-:S03]  /*21670*/  IMAD.WIDE.U32 R8, R8, R158, RZ ;  /* 0x0000009e08087225 */ /* 0x000fc600078e00ff */
[----:B-----5:R-:W-:Y:S02]  /*21680*/  IADD3 R8, P0, P3, R12, R8, R0 ;  /* 0x000000080c087210 */ /* 0x020fe40007b1e000 */
[----:B------:R-:W1:Y:S01]  /*21690*/  @P1 LDC R12, c[0x0][0xbf0] ;  /* 0x0002fc00ff0c1b82 */ /* 0x000e620000000800 */
[----:B------:R-:W-:Y:S01]  /*216a0*/  IMAD.IADD R154, R9, 0x1, R101 ;  /* 0x00000001099a7824 */ /* 0x000fe200078e0265 */
[----:B----4-:R-:W-:-:S05]  /*216b0*/  SEL R9, R157, RZ, P2 ;  /* 0x000000ff9d097207 */ /* 0x010fca0001000000 */
[-C--:B------:R-:W-:Y:S02]  /*216c0*/  IMAD R101, R15, R9.reuse, RZ ;  /* 0x000000090f657224 */ /* 0x080fe400078e02ff */
[----:B------:R-:W-:Y:S01]  /*216d0*/  IMAD.WIDE.U32 R14, R14, R9, RZ ;  /* 0x000000090e0e7225 */ /* 0x000fe200078e00ff */
[----:B------:R-:W-:-:S04]  /*216e0*/  SHF.R.S32.HI R9, RZ, 0x1f, R0 ;  /* 0x0000001fff097819 */ /* 0x000fc80000011400 */
[----:B------:R-:W-:Y:S01]  /*216f0*/  IADD3.X R11, R11, R154, R9, P0, P3 ;  /* 0x0000009a0b0b7210 */ /* 0x000fe200007e6409 */
[----:B------:R-:W-:-:S04]  /*21700*/  IMAD.IADD R154, R155, 0x1, R159 ;  /* 0x000000019b9a7824 */ /* 0x000fc800078e029f */
[----:B0-----:R-:W-:-:S04]  /*21710*/  @P1 IMAD.HI.U32 R13, R154, R13, RZ ;  /* 0x0000000d9a0d1227 */ /* 0x001fc800078e00ff */
[----:B------:R-:W-:Y:S01]  /*21720*/  IMAD.MOV.U32 R155, RZ, RZ, R154 ;  /* 0x000000ffff9b7224 */ /* 0x000fe200078e009a */
[----:B-1----:R-:W-:Y:S02]  /*21730*/  @P1 SHF.R.U32.HI R155, RZ, R12, R13 ;  /* 0x0000000cff9b1219 */ /* 0x002fe4000001160d */
[----:B------:R0:W1:Y:S01]  /*21740*/  LDC.64 R12, c[0x0][R100+0x210] ;  /* 0x00008400640c7b82 */ /* 0x0000620000000a00 */
[----:B------:R-:W-:Y:S01]  /*21750*/  IMAD.IADD R101, R15, 0x1, R101 ;  /* 0x000000010f657824 */ /* 0x000fe200078e0265 */
[----:B------:R-:W-:Y:S02]  /*21760*/  IADD3 R14, P0, P3, R155, R8, R14 ;  /* 0x000000089b0e7210 */ /* 0x000fe40007b1e00e */
[----:B------:R-:W-:-:S04]  /*21770*/  SHF.R.S32.HI R8, RZ, 0x1f, R155 ;  /* 0x0000001fff087819 */ /* 0x000fc8000001149b */
[----:B------:R-:W-:Y:S02]  /*21780*/  IADD3.X R15, R8, R11, R101, P0, P3 ;  /* 0x0000000b080f7210 */ /* 0x000fe400007e6465 */
[----:B0-----:R-:W0:Y:S01]  /*21790*/  LDC.64 R100, c[0x0][0xba8] ;  /* 0x0002ea00ff647b82 */ /* 0x001e220000000a00 */
[----:B------:R-:W-:-:S04]  /*217a0*/  IMAD.MOV R11, RZ, RZ, -R155 ;  /* 0x000000ffff0b7224 */ /* 0x000fc800078e0a9b */
[----:B------:R-:W-:-:S05]  /*217b0*/  IMAD R11, R156, R11, R154 ;  /* 0x0000000b9c0b7224 */ /* 0x000fca00078e029a */
[----:B------:R-:W-:Y:S01]  /*217c0*/  SHF.R.S32.HI R8, RZ, 0x1f, R11 ;  /* 0x0000001fff087819 */ /* 0x000fe2000001140b */
[----:B0-----:R-:W0:Y:S08]  /*217d0*/  @!P2 LDC R100, c[0x0][0xb50] ;  /* 0x0002d400ff64ab82 */ /* 0x001e300000000800 */
[----:B------:R-:W2:Y:S01]  /*217e0*/  @!P2 LDC R101, c[0x0][0xb54] ;  /* 0x0002d500ff65ab82 */ /* 0x000ea20000000800 */
[----:B-1----:R-:W-:-:S02]  /*217f0*/  IMAD R13, R13, R11, RZ ;  /* 0x0000000b0d0d7224 */ /* 0x002fc400078e02ff */
[----:B------:R-:W-:-:S04]  /*21800*/  IMAD.WIDE.U32 R14, R12, R11, R14 ;  /* 0x0000000b0c0e7225 */ /* 0x000fc800078e000e */
[----:B------:R-:W-:-:S04]  /*21810*/  IMAD R8, R12, R8, R13 ;  /* 0x000000080c087224 */ /* 0x000fc800078e020d */
[----:B------:R-:W-:Y:S01]  /*21820*/  IMAD.IADD R8, R15, 0x1, R8 ;  /* 0x000000010f087824 */ /* 0x000fe200078e0208 */
[----:B0-----:R-:W-:-:S04]  /*21830*/  LEA R100, P0, R14, R100, 0x2 ;  /* 0x000000640e647211 */ /* 0x001fc800078010ff */
[----:B--2---:R-:W-:Y:S01]  /*21840*/  LEA.HI.X R8, R14, R101, R8, 0x2, P0 ;  /* 0x000000650e087211 */ /* 0x004fe200000f1408 */
[----:B------:R-:W-:Y:S04]  /*21850*/  SHFL.IDX PT, R12, R100, RZ, 0x1c1f ;  /* 0x001c1fff640c7589 */ /* 0x000fe800000e0000 */
[----:B------:R-:W0:Y:S04]  /*21860*/  SHFL.IDX PT, R13, R8, RZ, 0x1c1f ;  /* 0x001c1fff080d7589 */ /* 0x000e2800000e0000 */
[----:B------:R-:W-:Y:S04]  /*21870*/  SHFL.IDX PT, R14, R100, 0x1, 0x1c1f ;  /* 0x003c1f00640e7f89 */ /* 0x000fe800000e0000 */
[----:B------:R1:W2:Y:S01]  /*21880*/  SHFL.IDX PT, R15, R8, 0x1, 0x1c1f ;  /* 0x003c1f00080f7f89 */ /* 0x0002a200000e0000 */
[----:B------:R-:W-:Y:S01]  /*21890*/  LOP3.LUT P0, RZ, R160, 0x3, RZ, 0xc0, !PT ;  /* 0x00000003a0ff7812 */ /* 0x000fe2000780c0ff */
[----:B-1----:R-:W-:-:S02]  /*218a0*/  IMAD R8, R24, R156, RZ ;  /* 0x0000009c18087224 */ /* 0x002fc400078e02ff */
[----:B------:R-:W-:-:S04]  /*218b0*/  IMAD.IADD R24, R161, 0x1, R159 ;  /* 0x00000001a1187824 */ /* 0x000fc800078e029f */
[C---:B------:R-:W-:Y:S01]  /*218c0*/  VIADD R11, R24.reuse, 0x8 ;  /* 0x00000008180b7836 */ /* 0x040fe20000000000 */
[----:B------:R-:W-:-:S04]  /*218d0*/  ISETP.GE.OR P3, PT, R24, R8, P0 ;  /* 0x000000081800720c */ /* 0x000fc80000766670 */
[----:B------:R-:W-:-:S09]  /*218e0*/  ISETP.GE.OR P0, PT, R11, R8, P0 ;  /* 0x000000080b00720c */ /* 0x000fd20000706670 */
[----:B0-----:R0:W-:Y:S04]  /*218f0*/  @!P3 ST.E desc[UR4][R12.64], R153 ;  /* 0x000000990c00b985 */ /* 0x0011e8000c101904 */
[----:B--2---:R0:W-:Y:S01]  /*21900*/  @!P0 ST.E desc[UR4][R14.64], R152 ;  /* 0x000000980e008985 */ /* 0x0041e2000c101904 */
[----:B------:R-:W-:Y:S05]  /*21910*/  @P2 BRA `(.L_x_1803) ;  /* 0x0000000c00f82947 */ /* 0x000fea0003800000 */
[----:B------:R-:W2:Y:S01]  /*21920*/  LDL R160, [R1+0x44] ;  /* 0x0000440001a07983 */ /* 0x000ea20000100800 */
[C---:B------:R-:W-:Y:S01]  /*21930*/  IMAD.SHL.U32 R161, R23.reuse, 0x40, RZ ;  /* 0x0000004017a17824 */ /* 0x040fe200078e00ff */
[----:B------:R-:W1:Y:S02]  /*21940*/  @P1 LDC R21, c[0x0][0xbec] ;  /* 0x0002fb00ff151b82 */ /* 0x000e640000000800 */
[----:B------:R3:W5:Y:S04]  /*21950*/  LDL R90, [R1+0xc] ;  /* 0x00000c00015a7983 */ /* 0x0007680000100800 */
[----:B------:R3:W5:Y:S01]  /*21960*/  LDL R86, [R1+0x10] ;  /* 0x0000100001567983 */ /* 0x0007620000100800 */
[----:B------:R-:W-:Y:S01]  /*21970*/  ULDC.64 UR4, c[0x0][0x208] ;  /* 0x0000820000047ab9 */ /* 0x000fe20000000a00 */
[----:B------:R-:W4:Y:S02]  /*21980*/  @P1 LDC R85, c[0x0][0xbf0] ;  /* 0x0002fc00ff551b82 */ /* 0x000f240000000800 */
[----:B------:R3:W5:Y:S04]  /*21990*/  LDL R93, [R1+0x78] ;  /* 0x00007800015d7983 */ /* 0x0007680000100800 */
[----:B------:R3:W5:Y:S04]  /*219a0*/  LDL R92, [R1+0x5c] ;  /* 0x00005c00015c7983 */ /* 0x0007680000100800 */
[----:B------:R3:W5:Y:S04]  /*219b0*/  LDL R91, [R1+0x64] ;  /* 0x00006400015b7983 */ /* 0x0007680000100800 */
[----:B------:R3:W5:Y:S01]  /*219c0*/  LDL R88, [R1+0x60] ;  /* 0x0000600001587983 */ /* 0x0007620000100800 */
[----:B------:R-:W-:Y:S01]  /*219d0*/  SHF.R.S32.HI R11, RZ, 0x1f, R10 ;  /* 0x0000001fff0b7819 */ /* 0x000fe2000001140a */
[----:B------:R-:W-:Y:S01]  /*219e0*/  IMAD.IADD R89, R23, 0x1, R159 ;  /* 0x0000000117597824 */ /* 0x000fe200078e029f */
[----:B------:R-:W-:Y:S01]  /*219f0*/  BSSY B1, `(.L_x_1804) ;  /* 0x00000a8000017945 */ /* 0x000fe20003800000 */
[----:B--2---:R-:W-:-:S04]  /*21a00*/  IMAD R3, R160, 0x8, R161 ;  /* 0x00000008a0037824 */ /* 0x004fc800078e02a1 */
[----:B------:R-:W-:-:S03]  /*21a10*/  IMAD.WIDE R6, R3, 0x2, R6 ;  /* 0x0000000203067825 */ /* 0x000fc600078e0206 */
[C---:B0-----:R-:W-:Y:S02]  /*21a20*/  IADD3 R13, P4, R6.reuse, 0x1000, RZ ;  /* 0x00001000060d7810 */ /* 0x041fe40007f9e0ff */
        /* <DEDUP_REMOVED lines=58> */
[----:B------:R-:W-:-:S02]  /*21dd0*/  LOP3.LUT R64, R65, 0x380, RZ, 0xc0, !PT ;  /* 0x0000038041407812 */ /* 0x000fc400078ec0ff */
[----:B------:R-:W-:Y:S01]  /*21de0*/  LOP3.LUT R68, R69, 0x380, RZ, 0xc0, !PT ;  /* 0x0000038045447812 */ /* 0x000fe200078ec0ff */
[----:B------:R-:W5:Y:S01]  /*21df0*/  LD.E.128 R52, desc[UR4][R52.64] ;  /* 0x0000000434347980 */ /* 0x000f62000c101d00 */
[----:B------:R-:W-:Y:S02]  /*21e00*/  LOP3.LUT R72, R73, 0x380, RZ, 0xc0, !PT ;  /* 0x0000038049487812 */ /* 0x000fe400078ec0ff */
[----:B------:R-:W-:Y:S01]  /*21e10*/  LOP3.LUT R76, R77, 0x380, RZ, 0xc0, !PT ;  /* 0x000003804d4c7812 */ /* 0x000fe200078ec0ff */
[----:B------:R-:W5:Y:S01]  /*21e20*/  LD.E.128 R56, desc[UR4][R56.64] ;  /* 0x0000000438387980 */ /* 0x000f62000c101d00 */
        /* <DEDUP_REMOVED lines=8> */
[----:B------:R-:W-:Y:S01]  /*21eb0*/  SHF.R.U64 R2, R2, 0x3, RZ ;  /* 0x0000000302027819 */ /* 0x000fe200000012ff */
        /* <DEDUP_REMOVED lines=28> */
[----:B0-----:R-:W0:Y:S01]  /*22080*/  FENCE.VIEW.ASYNC.S ;  /* 0x00000000000073c6 */ /* 0x001e220000000000 */
[----:B------:R-:W-:-:S04]  /*22090*/  IMAD.WIDE.U32 R2, R0, UR4, RZ ;  /* 0x0000000400027c25 */ /* 0x000fc8000f8e00ff */
[----:B------:R-:W-:Y:S01]  /*220a0*/  IMAD R9, R0, UR5, R9 ;  /* 0x0000000500097c24 */ /* 0x000fe2000f8e0209 */
[----:B------:R-:W-:Y:S01]  /*220b0*/  ULDC.64 UR4, c[0x0][0xae8] ;  /* 0x0002ba0000047ab9 */ /* 0x000fe20000000a00 */
[----:B------:R-:W-:Y:S02]  /*220c0*/  IMAD R0, R160, 0x20, R23 ;  /* 0x00000020a0007824 */ /* 0x000fe400078e0217 */
[----:B------:R-:W-:Y:S02]  /*220d0*/  IMAD.IADD R3, R3, 0x1, R9 ;  /* 0x0000000103037824 */ /* 0x000fe400078e0209 */
[----:B------:R-:W-:Y:S02]  /*220e0*/  IMAD.IADD R20, R159, 0x1, R0 ;  /* 0x000000019f147824 */ /* 0x000fe400078e0200 */
[----:B------:R-:W-:-:S04]  /*220f0*/  IMAD.WIDE.U32 R2, R158, UR4, R2 ;  /* 0x000000049e027c25 */ /* 0x000fc8000f8e0002 */
[----:B-1----:R-:W-:-:S04]  /*22100*/  @P1 IMAD.HI.U32 R0, R20, R21, RZ ;  /* 0x0000001514001227 */ /* 0x002fc800078e00ff */
[----:B------:R-:W-:Y:S01]  /*22110*/  IMAD R3, R158, UR5, R3 ;  /* 0x000000059e037c24 */ /* 0x000fe2000f8e0203 */
[----:B------:R-:W-:Y:S01]  /*22120*/  ULDC.64 UR4, c[0x0][0xaf0] ;  /* 0x0002bc0000047ab9 */ /* 0x000fe20000000a00 */
[----:B------:R-:W-:Y:S01]  /*22130*/  IMAD.MOV.U32 R9, RZ, RZ, R20 ;  /* 0x000000ffff097224 */ /* 0x000fe200078e0014 */
[----:B----4-:R-:W-:Y:S01]  /*22140*/  @P1 SHF.R.U32.HI R9, RZ, R85, R0 ;  /* 0x00000055ff091219 */ /* 0x010fe20000011600 */
        /* <DEDUP_REMOVED lines=9> */
[----:B------:R-:W-:-:S02]  /*221e0*/  IMAD R21, R9, UR5, R0 ;  /* 0x0000000509157c24 */ /* 0x000fc4000f8e0200 */
[----:B------:R-:W-:Y:S01]  /*221f0*/  IMAD.WIDE.U32 R2, R9, UR4, R2 ;  /* 0x0000000409027c25 */ /* 0x000fe2000f8e0002 */
[----:B------:R-:W-:Y:S01]  /*22200*/  SHF.R.S32.HI R0, RZ, 0x1f, R11 ;  /* 0x0000001fff007819 */ /* 0x000fe2000001140b */
[----:B------:R-:W-:Y:S02]  /*22210*/  ULDC.64 UR4, c[0x0][0xad8] ;  /* 0x0002b60000047ab9 */ /* 0x000fe40000000a00 */
[----:B------:R-:W-:Y:S02]  /*22220*/  IMAD.IADD R3, R3, 0x1, R21 ;  /* 0x0000000103037824 */ /* 0x000fe400078e0215 */
[----:B------:R-:W-:Y:S02]  /*22230*/  IMAD R0, R0, UR4, RZ ;  /* 0x0000000400007c24 */ /* 0x000fe4000f8e02ff */
[----:B------:R-:W-:Y:S02]  /*22240*/  VIADD R9, R89, 0x20 ;  /* 0x0000002059097836 */ /* 0x000fe40000000000 */
[----:B------:R-:W-:-:S02]  /*22250*/  IMAD R21, R11, UR5, R0 ;  /* 0x000000050b157c24 */ /* 0x000fc4000f8e0200 */
[----:B------:R-:W-:Y:S01]  /*22260*/  IMAD.WIDE.U32 R2, R11, UR4, R2 ;  /* 0x000000040b027c25 */ /* 0x000fe2000f8e0002 */
[-C--:B------:R-:W-:Y:S01]  /*22270*/  ISETP.GE.AND P1, PT, R9, R8.reuse, PT ;  /* 0x000000080900720c */ /* 0x080fe20003f26270 */
[----:B------:R-:W-:Y:S01]  /*22280*/  ULDC.64 UR4, c[0x0][0xa80] ;  /* 0x0002a00000047ab9 */ /* 0x000fe20000000a00 */
[CC--:B------:R-:W-:Y:S01]  /*22290*/  ISETP.GE.AND P2, PT, R89.reuse, R8.reuse, PT ;  /* 0x000000085900720c */ /* 0x0c0fe20003f46270 */
[----:B------:R-:W-:Y:S01]  /*222a0*/  VIADD R9, R89, 0x40 ;  /* 0x0000004059097836 */ /* 0x000fe20000000000 */
[----:B------:R-:W-:Y:S01]  /*222b0*/  LEA R24, P3, R2, UR4, 0x1 ;  /* 0x0000000402187c11 */ /* 0x000fe2000f8608ff */
[----:B------:R-:W-:Y:S02]  /*222c0*/  IMAD.IADD R3, R3, 0x1, R21 ;  /* 0x0000000103037824 */ /* 0x000fe400078e0215 */
[----:B------:R-:W-:Y:S01]  /*222d0*/  VIADD R0, R16, 0x30820 ;  /* 0x0003082010007836 */ /* 0x000fe20000000000 */
[----:B------:R-:W-:Y:S02]  /*222e0*/  ISETP.GE.AND P0, PT, R9, R8, PT ;  /* 0x000000080900720c */ /* 0x000fe40003f06270 */
[----:B------:R-:W-:-:S02]  /*222f0*/  LEA.HI.X R9, R2, UR5, R3, 0x1, P3 ;  /* 0x0000000502097c11 */ /* 0x000fc400098f0c03 */
[----:B------:R-:W-:Y:S01]  /*22300*/  PRMT R0, RZ, 0x654, R0 ;  /* 0x00000654ff007816 */ /* 0x000fe20000000000 */
[----:B0-----:R3:W0:Y:S03]  /*22310*/  SHFL.IDX PT, R87, R24, RZ, 0x181f ;  /* 0x00181fff18577589 */ /* 0x00162600000e0000 */
[----:B------:R3:W-:Y:S01]  /*22320*/  SYNCS.ARRIVE.TRANS64.RED.A1T0 RZ, [R0+URZ], RZ ;  /* 0x000000ff00ff79a7 */ /* 0x0007e2000810043f */
[----:B------:R3:W1:Y:S01]  /*22330*/  SHFL.IDX PT, R85, R9, RZ, 0x181f ;  /* 0x00181fff09557589 */ /* 0x00066200000e0000 */
[----:B------:R-:W-:Y:S05]  /*22340*/  @P2 BRA `(.L_x_1805) ;  /* 0x0000000000482947 */ /* 0x000fea0003800000 */
[----:B------:R-:W-:Y:S01]  /*22350*/  ULDC UR4, c[0x0][0xac8] ;  /* 0x0002b20000047ab9 */ /* 0x000fe20000000800 */
[----:B------:R-:W-:Y:S01]  /*22360*/  ULDC.64 UR6, c[0x0][0x208] ;  /* 0x0000820000067ab9 */ /* 0x000fe20000000a00 */
[----:B------:R-:W-:Y:S02]  /*22370*/  ISETP.GE.AND P5, PT, R18, UR4, PT ;  /* 0x0000000412007c0c */ /* 0x000fe4000bfa6270 */
[----:B------:R-:W-:Y:S02]  /*22380*/  ISETP.GE.AND P4, PT, R221, UR4, PT ;  /* 0x00000004dd007c0c */ /* 0x000fe4000bf86270 */
[----:B-----5:R-:W-:Y:S02]  /*22390*/  ISETP.GE.AND P3, PT, R90, UR4, PT ;  /* 0x000000045a007c0c */ /* 0x020fe4000bf66270 */
[----:B------:R-:W-:-:S07]  /*223a0*/  ISETP.GE.AND P2, PT, R86, UR4, PT ;  /* 0x0000000456007c0c */ /* 0x000fce000bf46270 */
[----:B0-----:R-:W-:-:S04]  /*223b0*/  @!P5 LEA R2, P6, R18, R87, 0x1 ;  /* 0x000000571202d211 */ /* 0x001fc800078c08ff */
[----:B-1----:R-:W-:Y:S02]  /*223c0*/  @!P5 LEA.HI.X R3, R18, R85, R19, 0x1, P6 ;  /* 0x000000551203d211 */ /* 0x002fe400030f0c13 */
[----:B------:R-:W-:-:S03]  /*223d0*/  @!P4 LEA R10, P6, R92, R87, 0x1 ;  /* 0x000000575c0ac211 */ /* 0x000fc600078c08ff */
        /* <DEDUP_REMOVED lines=9> */
.L_x_1805:
[----:B------:R-:W-:Y:S05]  /*22470*/  BSYNC B1 ;  /* 0x0000000000017941 */ /* 0x000fea0003800000 */
.L_x_1804:
[----:B--2---:R2:W4:Y:S01]  /*22480*/  SHFL.IDX PT, R11, R9, 0x1, 0x181f ;  /* 0x00381f00090b7f89 */ /* 0x00452200000e0000 */
        /* <DEDUP_REMOVED lines=11> */
[----:B----4-:R-:W-:Y:S02]  /*22540*/  @!P4 LEA.HI.X R3, R18, R11, R19, 0x1, P6 ;  /* 0x0000000b1203c211 */ /* 0x010fe400030f0c13 */
        /* <DEDUP_REMOVED lines=9> */
.L_x_1807:
[----:B------:R-:W-:Y:S05]  /*225e0*/  BSYNC B1 ;  /* 0x0000000000017941 */ /* 0x000fea0003800000 */
.L_x_1806:
[----:B0---4-:R0:W4:Y:S01]  /*225f0*/  SHFL.IDX PT, R11, R9, 0x2, 0x181f ;  /* 0x00581f00090b7f89 */ /* 0x01112200000e0000 */
        /* <DEDUP_REMOVED lines=12> */
[----:B----4-:R-:W-:Y:S02]  /*226c0*/  @!P3 LEA.HI.X R3, R18, R11, R19, 0x1, P6 ;  /* 0x0000000b1203b211 */ /* 0x010fe400030f0c13 */
        /* <DEDUP_REMOVED lines=8> */
.L_x_1809:
[----:B------:R-:W-:Y:S05]  /*22750*/  BSYNC B1 ;  /* 0x0000000000017941 */ /* 0x000fea0003800000 */
.L_x_1808:
[----:B0-----:R-:W-:Y:S01]  /*22760*/  VIADD R3, R89, 0x60 ;  /* 0x0000006059037836 */ /* 0x001fe20000000000 */
[----:B--23--:R-:W0:Y:S04]  /*22770*/  SHFL.IDX PT, R9, R9, 0x3, 0x181f ;  /* 0x00781f0009097f89 */ /* 0x00ce2800000e0000 */
[----:B------:R-:W-:Y:S01]  /*22780*/  ISETP.GE.AND P0, PT, R3, R8, PT ;  /* 0x000000080300720c */ /* 0x000fe20003f06270 */
[----:B----4-:R2:W3:-:S12]  /*22790*/  SHFL.IDX PT, R11, R24, 0x3, 0x181f ;  /* 0x00781f00180b7f89 */ /* 0x0104d800000e0000 */
[----:B--2---:R-:W-:Y:S05]  /*227a0*/  @P0 BRA `(.L_x_1810) ;  /* 0x0000002800740947 */ /* 0x004fea0003800000 */
        /* <DEDUP_REMOVED lines=21> */
.L_x_1803:
[----:B------:R-:W1:Y:S01]  /*22900*/  @P1 LDC R7, c[0x0][0xbec] ;  /* 0x0002fb00ff071b82 */ /* 0x000e620000000800 */
[----:B------:R-:W-:Y:S01]  /*22910*/  ULDC.64 UR4, c[0x0][0xb08] ;  /* 0x0002c20000047ab9 */ /* 0x000fe20000000a00 */
[----:B0-----:R-:W-:Y:S01]  /*22920*/  IMAD.MOV.U32 R12, RZ, RZ, R154 ;  /* 0x000000ffff0c7224 */ /* 0x001fe200078e009a */
[----:B------:R-:W-:Y:S01]  /*22930*/  BSSY B1, `(.L_x_1811) ;  /* 0x000010c000017945 */ /* 0x000fe20003800000 */
[----:B------:R-:W-:Y:S01]  /*22940*/  IMAD R9, R9, UR4, RZ ;  /* 0x0000000409097c24 */ /* 0x000fe2000f8e02ff */
[----:B------:R-:W-:Y:S01]  /*22950*/  SHF.R.S32.HI R214, RZ, 0x1f, R230 ;  /* 0x0000001fffd67819 */ /* 0x000fe200000114e6 */
[----:B------:R-:W-:Y:S02]  /*22960*/  VIADD R101, R230, 0xf8 ;  /* 0x000000f8e6657836 */ /* 0x000fe40000000000 */
[----:B------:R-:W0:Y:S01]  /*22970*/  @P1 LDC R6, c[0x0][0xbf0] ;  /* 0x0002fc00ff061b82 */ /* 0x000e220000000800 */
[----:B------:R-:W-:Y:S02]  /*22980*/  IMAD R9, R0, UR5, R9 ;  /* 0x0000000500097c24 */ /* 0x000fe4000f8e0209 */
[C---:B------:R-:W-:Y:S01]  /*22990*/  VIADD R153, R230.reuse, 0xf0 ;  /* 0x000000f0e6997836 */ /* 0x040fe20000000000 */
[----:B------:R-:W-:Y:S01]  /*229a0*/  SHF.R.S32.HI R101, RZ, 0x1f, R101 ;  /* 0x0000001fff657819 */ /* 0x000fe20000011465 */
[----:B------:R-:W-:-:S02]  /*229b0*/  VIADD R155, R230, 0xe8 ;  /* 0x000000e8e69b7836 */ /* 0x000fc40000000000 */
        /* <DEDUP_REMOVED lines=9> */
[----:B------:R-:W-:Y:S01]  /*22a50*/  SHF.R.S32.HI R163, RZ, 0x1f, R163 ;  /* 0x0000001fffa37819 */ /* 0x000fe200000114a3 */
[----:B-1----:R-:W-:Y:S01]  /*22a60*/  @P1 IMAD.HI.U32 R7, R154, R7, RZ ;  /* 0x000000079a071227 */ /* 0x002fe200078e00ff */
[----:B------:R-:W-:-:S02]  /*22a70*/  SHF.R.S32.HI R165, RZ, 0x1f, R165 ;  /* 0x0000001fffa57819 */ /* 0x000fc400000114a5 */
[----:B------:R-:W-:Y:S01]  /*22a80*/  SHF.R.S32.HI R167, RZ, 0x1f, R167 ;  /* 0x0000001fffa77819 */ /* 0x000fe200000114a7 */
[C---:B------:R-:W-:Y:S02]  /*22a90*/  VIADD R169, R230.reuse, 0xb0 ;  /* 0x000000b0e6a97836 */ /* 0x040fe40000000000 */
[----:B------:R-:W-:Y:S01]  /*22aa0*/  VIADD R171, R230, 0xa8 ;  /* 0x000000a8e6ab7836 */ /* 0x000fe20000000000 */
[----:B0-----:R-:W-:Y:S01]  /*22ab0*/  @P1 SHF.R.U32.HI R12, RZ, R6, R7 ;  /* 0x00000006ff0c1219 */ /* 0x001fe20000011607 */
[----:B------:R-:W-:Y:S01]  /*22ac0*/  IMAD.WIDE.U32 R6, R0, UR4, RZ ;  /* 0x0000000400067c25 */ /* 0x000fe2000f8e00ff */
[----:B------:R-:W-:Y:S01]  /*22ad0*/  ULDC.64 UR4, c[0x0][0xb38] ;  /* 0x0002ce0000047ab9 */ /* 0x000fe20000000a00 */
[----:B------:R-:W-:Y:S02]  /*22ae0*/  SHF.R.S32.HI R0, RZ, 0x1f, R10 ;  /* 0x0000001fff007819 */ /* 0x000fe4000001140a */
[----:B------:R-:W-:Y:S01]  /*22af0*/  IMAD.IADD R7, R7, 0x1, R9 ;  /* 0x0000000107077824 */ /* 0x000fe200078e0209 */
[----:B------:R-:W-:Y:S01]  /*22b00*/  SHF.R.S32.HI R9, RZ, 0x1f, R12 ;  /* 0x0000001fff097819 */ /* 0x000fe2000001140c */
[----:B------:R-:W-:Y:S01]  /*22b10*/  VIADD R173, R230, 0xa0 ;  /* 0x000000a0e6ad7836 */ /* 0x000fe20000000000 */
[----:B------:R-:W-:Y:S01]  /*22b20*/  SHF.R.S32.HI R169, RZ, 0x1f, R169 ;  /* 0x0000001fffa97819 */ /* 0x000fe200000114a9 */
[----:B------:R-:W-:Y:S01]  /*22b30*/  IMAD.WIDE.U32 R6, R158, UR4, R6 ;  /* 0x000000049e067c25 */ /* 0x000fe2000f8e0006 */
[----:B------:R-:W-:-:S02]  /*22b40*/  SHF.R.S32.HI R171, RZ, 0x1f, R171 ;  /* 0x0000001fffab7819 */ /* 0x000fc400000114ab */
[----:B------:R-:W-:Y:S01]  /*22b50*/  SHF.R.S32.HI R173, RZ, 0x1f, R173 ;  /* 0x0000001fffad7819 */ /* 0x000fe200000114ad */
[----:B------:R-:W-:Y:S01]  /*22b60*/  IMAD R7, R158, UR5, R7 ;  /* 0x000000059e077c24 */ /* 0x000fe2000f8e0207 */
[----:B------:R-:W-:Y:S01]  /*22b70*/  ULDC.64 UR4, c[0x0][0xb40] ;  /* 0x0002d00000047ab9 */ /* 0x000fe20000000a00 */
[----:B------:R-:W-:Y:S02]  /*22b80*/  VIADD R175, R230, 0x98 ;  /* 0x00000098e6af7836 */ /* 0x000fe40000000000 */
[----:B------:R-:W-:Y:S02]  /*22b90*/  IMAD R0, R0, UR4, RZ ;  /* 0x0000000400007c24 */ /* 0x000fe4000f8e02ff */
[----:B------:R-:W-:Y:S01]  /*22ba0*/  IMAD.WIDE.U32 R6, R10, UR4, R6 ;  /* 0x000000040a067c25 */ /* 0x000fe2000f8e0006 */
[----:B------:R-:W-:-:S03]  /*22bb0*/  SHF.R.S32.HI R175, RZ, 0x1f, R175 ;  /* 0x0000001fffaf7819 */ /* 0x000fc600000114af */
[----:B------:R-:W-:Y:S01]  /*22bc0*/  IMAD R0, R10, UR5, R0 ;  /* 0x000000050a007c24 */ /* 0x000fe2000f8e0200 */
[----:B------:R-:W-:Y:S01]  /*22bd0*/  ULDC.64 UR4, c[0x0][0xb48] ;  /* 0x0002d20000047ab9 */ /* 0x000fe20000000a00 */
[----:B------:R-:W-:Y:S02]  /*22be0*/  VIADD R177, R230, 0x90 ;  /* 0x00000090e6b17836 */ /* 0x000fe40000000000 */
[----:B------:R-:W-:Y:S02]  /*22bf0*/  IMAD.IADD R7, R7, 0x1, R0 ;  /* 0x0000000107077824 */ /* 0x000fe400078e0200 */
[----:B------:R-:W-:Y:S01]  /*22c00*/  IMAD.MOV R0, RZ, RZ, -R12 ;  /* 0x000000ffff007224 */ /* 0x000fe200078e0a0c */
[----:B------:R-:W-:Y:S01]  /*22c10*/  SHF.R.S32.HI R177, RZ, 0x1f, R177 ;  /* 0x0000001fffb17819 */ /* 0x000fe200000114b1 */
[----:B------:R-:W-:-:S04]  /*22c20*/  IMAD.WIDE.U32 R6, R157, UR4, R6 ;  /* 0x000000049d067c25 */ /* 0x000fc8000f8e0006 */
[----:B------:R-:W-:Y:S01]  /*22c30*/  IMAD R7, R157, UR5, R7 ;  /* 0x000000059d077c24 */ /* 0x000fe2000f8e0207 */
[----:B------:R-:W-:Y:S01]  /*22c40*/  ULDC.64 UR4, c[0x0][0xb30] ;  /* 0x0002cc0000047ab9 */ /* 0x000fe20000000a00 */
[----:B------:R-:W-:Y:S02]  /*22c50*/  IMAD R0, R156, R0, R154 ;  /* 0x000000009c007224 */ /* 0x000fe400078e029a */
[----:B------:R-:W-:Y:S02]  /*22c60*/  IMAD R9, R9, UR4, RZ ;  /* 0x0000000409097c24 */ /* 0x000fe4000f8e02ff */
[----:B------:R-:W-:Y:S01]  /*22c70*/  IMAD.WIDE.U32 R6, R12, UR4, R6 ;  /* 0x000000040c067c25 */ /* 0x000fe2000f8e0006 */
[----:B------:R-:W-:-:S03]  /*22c80*/  SHF.R.S32.HI R10, RZ, 0x1f, R0 ;  /* 0x0000001fff0a7819 */ /* 0x000fc60000011400 */
[----:B------:R-:W-:Y:S01]  /*22c90*/  IMAD R9, R12, UR5, R9 ;  /* 0x000000050c097c24 */ /* 0x000fe2000f8e0209 */
[----:B------:R-:W-:Y:S01]  /*22ca0*/  ULDC.64 UR4, c[0x0][0xb28] ;  /* 0x0002ca0000047ab9 */ /* 0x000fe20000000a00 */
[----:B------:R-:W-:Y:S02]  /*22cb0*/  VIADD R157, R230, 0xe0 ;  /* 0x000000e0e69d7836 */ /* 0x000fe40000000000 */
[----:B------:R-:W-:Y:S02]  /*22cc0*/  IMAD.IADD R7, R7, 0x1, R9 ;  /* 0x0000000107077824 */ /* 0x000fe400078e0209 */
[----:B------:R-:W-:Y:S01]  /*22cd0*/  IMAD R10, R10, UR4, RZ ;  /* 0x000000040a0a7c24 */ /* 0x000fe2000f8e02ff */
[----:B------:R-:W-:Y:S01]  /*22ce0*/  SHF.R.S32.HI R157, RZ, 0x1f, R157 ;  /* 0x0000001fff9d7819 */ /* 0x000fe2000001149d */
[----:B------:R-:W-:-:S04]  /*22cf0*/  IMAD.WIDE.U32 R6, R0, UR4, R6 ;  /* 0x0000000400067c25 */ /* 0x000fc8000f8e0006 */
[----:B------:R-:W-:Y:S01]  /*22d00*/  IMAD R10, R0, UR5, R10 ;  /* 0x00000005000a7c24 */ /* 0x000fe2000f8e020a */
[----:B------:R-:W-:Y:S01]  /*22d10*/  ULDC.64 UR4, c[0x0][0xb00] ;  /* 0x0002c00000047ab9 */ /* 0x000fe20000000a00 */
[----:B------:R-:W-:Y:S01]  /*22d20*/  VIADD R179, R230, 0x88 ;  /* 0x00000088e6b37836 */ /* 0x000fe20000000000 */
[----:B------:R-:W-:Y:S01]  /*22d30*/  LEA R0, P0, R6, UR4, 0x2 ;  /* 0x0000000406007c11 */ /* 0x000fe2000f8010ff */
[----:B------:R-:W-:Y:S02]  /*22d40*/  IMAD.IADD R9, R7, 0x1, R10 ;  /* 0x0000000107097824 */ /* 0x000fe400078e020a */
[C---:B------:R-:W-:Y:S01]  /*22d50*/  VIADD R181, R230.reuse, 0x80 ;  /* 0x00000080e6b57836 */ /* 0x040fe20000000000 */
[----:B------:R-:W-:Y:S01]  /*22d60*/  SHF.R.S32.HI R179, RZ, 0x1f, R179 ;  /* 0x0000001fffb37819 */ /* 0x000fe200000114b3 */
[----:B------:R-:W-:Y:S01]  /*22d70*/  VIADD R183, R230, 0x78 ;  /* 0x00000078e6b77836 */ /* 0x000fe20000000000 */
[----:B------:R-:W-:Y:S01]  /*22d80*/  LEA.HI.X R9, R6, UR5, R9, 0x2, P0 ;  /* 0x0000000506097c11 */ /* 0x000fe200080f1409 */
[----:B------:R-:W-:Y:S01]  /*22d90*/  VIADD R6, R16, 0x30820 ;  /* 0x0003082010067836 */ /* 0x000fe20000000000 */
[----:B------:R-:W-:Y:S01]  /*22da0*/  ISETP.GE.AND P0, PT, R24, R8, PT ;  /* 0x000000081800720c */ /* 0x000fe20003f06270 */
[C---:B------:R-:W-:Y:S01]  /*22db0*/  VIADD R185, R230.reuse, 0x70 ;  /* 0x00000070e6b97836 */ /* 0x040fe20000000000 */
[----:B------:R0:W1:Y:S01]  /*22dc0*/  SHFL.IDX PT, R24, R0, RZ, 0x1c1f ;  /* 0x001c1fff00187589 */ /* 0x00006200000e0000 */
[C---:B------:R-:W-:Y:S01]  /*22dd0*/  VIADD R187, R230.reuse, 0x68 ;  /* 0x00000068e6bb7836 */ /* 0x040fe20000000000 */
[----:B------:R-:W-:Y:S01]  /*22de0*/  PRMT R6, RZ, 0x654, R6 ;  /* 0x00000654ff067816 */ /* 0x000fe20000000006 */
[C---:B------:R-:W-:Y:S01]  /*22df0*/  VIADD R189, R230.reuse, 0x60 ;  /* 0x00000060e6bd7836 */ /* 0x040fe20000000000 */
[----:B------:R0:W2:Y:S01]  /*22e00*/  SHFL.IDX PT, R10, R9, RZ, 0x1c1f ;  /* 0x001c1fff090a7589 */ /* 0x0000a200000e0000 */
[C---:B------:R-:W-:Y:S01]  /*22e10*/  VIADD R191, R230.reuse, 0x58 ;  /* 0x00000058e6bf7836 */ /* 0x040fe20000000000 */
[----:B------:R0:W-:Y:S01]  /*22e20*/  SYNCS.ARRIVE.TRANS64.RED.A1T0 RZ, [R6+URZ], RZ ;  /* 0x000000ff06ff79a7 */ /* 0x0001e2000810043f */
        /* <DEDUP_REMOVED lines=32> */
[----:B------:R-:W-:-:S02]  /*23030*/  VIADD R162, R230, 0xc8 ;  /* 0x000000c8e6a27836 */ /* 0x000fc40000000000 */
[C---:B------:R-:W-:Y:S02]  /*23040*/  VIADD R164, R230.reuse, 0xc0 ;  /* 0x000000c0e6a47836 */ /* 0x040fe40000000000 */
[C---:B------:R-:W-:Y:S02]  /*23050*/  VIADD R166, R230.reuse, 0xb8 ;  /* 0x000000b8e6a67836 */ /* 0x040fe40000000000 */
[C---:B------:R-:W-:Y:S02]  /*23060*/  VIADD R168, R230.reuse, 0xb0 ;  /* 0x000000b0e6a87836 */ /* 0x040fe40000000000 */
[C---:B------:R-:W-:Y:S02]  /*23070*/  VIADD R170, R230.reuse, 0xa8 ;  /* 0x000000a8e6aa7836 */ /* 0x040fe40000000000 */
[C---:B------:R-:W-:Y:S02]  /*23080*/  VIADD R172, R230.reuse, 0xa0 ;  /* 0x000000a0e6ac7836 */ /* 0x040fe40000000000 */
        /* <DEDUP_REMOVED lines=18> */
[----:B------:R-:W-:Y:S01]  /*231b0*/  VIADD R212, R230, 0x8 ;  /* 0x00000008e6d47836 */ /* 0x000fe20000000000 */
[----:B012---:R-:W-:Y:S06]  /*231c0*/  @P0 BRA `(.L_x_1812) ;  /* 0x0000000800080947 */ /* 0x007fec0003800000 */
[----:B------:R-:W-:Y:S01]  /*231d0*/  ULDC UR4, c[0x0][0xac8] ;  /* 0x0002b20000047ab9 */ /* 0x000fe20000000800 */
[----:B------:R-:W-:Y:S01]  /*231e0*/  ULDC.64 UR6, c[0x0][0x208] ;  /* 0x0000820000067ab9 */ /* 0x000fe20000000a00 */
[----:B------:R-:W-:Y:S02]  /*231f0*/  ISETP.GE.AND P0, PT, R230, UR4, PT ;  /* 0x00000004e6007c0c */ /* 0x000fe4000bf06270 */
[----:B------:R-:W-:Y:S02]  /*23200*/  ISETP.GE.AND P5, PT, R190, UR4, PT ;  /* 0x00000004be007c0c */ /* 0x000fe4000bfa6270 */
[----:B------:R-:W-:Y:S02]  /*23210*/  ISETP.GE.AND P4, PT, R188, UR4, PT ;  /* 0x00000004bc007c0c */ /* 0x000fe4000bf86270 */
[----:B------:R-:W-:-:S07]  /*23220*/  ISETP.GE.AND P3, PT, R186, UR4, PT ;  /* 0x00000004ba007c0c */ /* 0x000fce000bf66270 */
[----:B------:R-:W-:-:S04]  /*23230*/  @!P0 LEA R6, P1, R230, R24, 0x2 ;  /* 0x00000018e6068211 */ /* 0x000fc800078210ff */
[----:B------:R-:W-:-:S05]  /*23240*/  @!P0 LEA.HI.X R7, R230, R10, R214, 0x2, P1 ;  /* 0x0000000ae6078211 */ /* 0x000fca00008f14d6 */
        /* <DEDUP_REMOVED lines=55> */
[----:B-1----:R-:W-:Y:S02]  /*235c0*/  @!P1 LEA R12, P5, R182, R24, 0x2 ;  /* 0x00000018b60c9211 */ /* 0x002fe400078a10ff */
[----:B------:R-:W-:-:S02]  /*235d0*/  @!P0 LEA.HI.X R7, R184, R10, R185, 0x2, P4 ;  /* 0x0000000ab8078211 */ /* 0x000fc400020f14b9 */
[----:B------:R-:W-:Y:S02]  /*235e0*/  ISETP.GE.AND P4, PT, R176, UR4, PT ;  /* 0x00000004b0007c0c */ /* 0x000fe4000bf86270 */
[----:B------:R-:W-:Y:S01]  /*235f0*/  @!P1 LEA.HI.X R13, R182, R10, R183, 0x2, P5 ;  /* 0x0000000ab60d9211 */ /* 0x000fe200028f14b7 */
[----:B------:R0:W-:Y:S01]  /*23600*/  @!P0 ST.E.64 desc[UR6][R6.64], R80 ;  /* 0x0000005006008985 */ /* 0x0001e2000c101b06 */
[----:B--2---:R-:W-:Y:S02]  /*23610*/  @!P2 LEA R14, P6, R180, R24, 0x2 ;  /* 0x00000018b40ea211 */ /* 0x004fe400078c10ff */
[----:B------:R-:W-:Y:S01]  /*23620*/  ISETP.GE.AND P5, PT, R174, UR4, PT ;  /* 0x00000004ae007c0c */ /* 0x000fe2000bfa6270 */
[----:B------:R1:W-:Y:S01]  /*23630*/  @!P1 ST.E.64 desc[UR6][R12.64], R84 ;  /* 0x000000540c009985 */ /* 0x0003e2000c101b06 */
[----:B------:R-:W-:Y:S02]  /*23640*/  @!P2 LEA.HI.X R15, R180, R10, R181, 0x2, P6 ;  /* 0x0000000ab40fa211 */ /* 0x000fe400030f14b5 */
[----:B------:R-:W-:-:S03]  /*23650*/  ISETP.GE.AND P1, PT, R170, UR4, PT ;  /* 0x00000004aa007c0c */ /* 0x000fc6000bf26270 */
[----:B------:R2:W-:Y:S01]  /*23660*/  @!P2 ST.E.64 desc[UR6][R14.64], R88 ;  /* 0x000000580e00a985 */ /* 0x0005e2000c101b06 */
[----:B------:R-:W-:Y:S02]  /*23670*/  ISETP.GE.AND P2, PT, R172, UR4, PT ;  /* 0x00000004ac007c0c */ /* 0x000fe4000bf46270 */
[-C--:B0-----:R-:W-:Y:S02]  /*23680*/  @!P3 LEA R6, P6, R178, R24.reuse, 0x2 ;  /* 0x00000018b206b211 */ /* 0x081fe400078c10ff */
[----:B-1----:R-:W-:Y:S02]  /*23690*/  @!P4 LEA R12, P0, R176, R24, 0x2 ;  /* 0x00000018b00cc211 */ /* 0x002fe400078010ff */
[-C--:B------:R-:W-:Y:S02]  /*236a0*/  @!P3 LEA.HI.X R7, R178, R10.reuse, R179, 0x2, P6 ;  /* 0x0000000ab207b211 */ /* 0x080fe400030f14b3 */
[----:B------:R-:W-:Y:S02]  /*236b0*/  @!P4 LEA.HI.X R13, R176, R10, R177, 0x2, P0 ;  /* 0x0000000ab00dc211 */ /* 0x000fe400000f14b1 */
[----:B--2---:R-:W-:Y:S01]  /*236c0*/  @!P5 LEA R14, P6, R174, R24, 0x2 ;  /* 0x00000018ae0ed211 */ /* 0x004fe200078c10ff */
[----:B------:R0:W-:Y:S01]  /*236d0*/  @!P3 ST.E.64 desc[UR6][R6.64], R92 ;  /* 0x0000005c0600b985 */ /* 0x0001e2000c101b06 */
[----:B------:R-:W-:-:S02]  /*236e0*/  ISETP.GE.AND P0, PT, R168, UR4, PT ;  /* 0x00000004a8007c0c */ /* 0x000fc4000bf06270 */
[----:B------:R-:W-:Y:S01]  /*236f0*/  @!P5 LEA.HI.X R15, R174, R10, R175, 0x2, P6 ;  /* 0x0000000aae0fd211 */ /* 0x000fe200030f14af */
[----:B------:R-:W-:Y:S01]  /*23700*/  @!P4 ST.E.64 desc[UR6][R12.64], R96 ;  /* 0x000000600c00c985 */ /* 0x000fe2000c101b06 */
[----:B------:R-:W-:-:S03]  /*23710*/  ISETP.GE.AND P4, PT, R164, UR4, PT ;  /* 0x00000004a4007c0c */ /* 0x000fc6000bf86270 */
[----:B------:R1:W-:Y:S01]  /*23720*/  @!P5 ST.E.64 desc[UR6][R14.64], R2 ;  /* 0x000000020e00d985 */ /* 0x0003e2000c101b06 */
[----:B------:R-:W-:Y:S02]  /*23730*/  ISETP.GE.AND P5, PT, R166, UR4, PT ;  /* 0x00000004a6007c0c */ /* 0x000fe4000bfa6270 */
[----:B0-----:R-:W-:-:S04]  /*23740*/  @!P1 LEA R6, P3, R170, R24, 0x2 ;  /* 0x00000018aa069211 */ /* 0x001fc800078610ff */
[----:B------:R-:W-:Y:S02]  /*23750*/  @!P1 LEA.HI.X R7, R170, R10, R171, 0x2, P3 ;  /* 0x0000000aaa079211 */ /* 0x000fe400018f14ab */
[----:B------:R-:W-:Y:S02]  /*23760*/  ISETP.GE.AND P3, PT, R162, UR4, PT ;  /* 0x00000004a2007c0c */ /* 0x000fe4000bf66270 */
[----:B-1----:R-:W-:-:S04]  /*23770*/  @!P2 LEA R2, P6, R172, R24, 0x2 ;  /* 0x00000018ac02a211 */ /* 0x002fc800078c10ff */
        /* <DEDUP_REMOVED lines=10> */
[----:B--2---:R-:W-:Y:S02]  /*23820*/  @!P3 LEA R12, P6, R162, R24, 0x2 ;  /* 0x00000018a20cb211 */ /* 0x004fe400078c10ff */
[----:B------:R-:W-:Y:S01]  /*23830*/  ISETP.GE.AND P1, PT, R158, UR4, PT ;  /* 0x000000049e007c0c */ /* 0x000fe2000bf26270 */
[----:B------:R0:W-:Y:S01]  /*23840*/  @!P5 ST.E.64 desc[UR6][R2.64], R116 ;  /* 0x000000740200d985 */ /* 0x0001e2000c101b06 */
[-C--:B------:R-:W-:Y:S02]  /*23850*/  @!P4 LEA.HI.X R7, R164, R10.reuse, R165, 0x2, P2 ;  /* 0x0000000aa407c211 */ /* 0x080fe400010f14a5 */
[----:B------:R-:W-:Y:S02]  /*23860*/  @!P3 LEA.HI.X R13, R162, R10, R163, 0x2, P6 ;  /* 0x0000000aa20db211 */ /* 0x000fe400030f14a3 */
[----:B------:R-:W-:Y:S01]  /*23870*/  ISETP.GE.AND P2, PT, R152, UR4, PT ;  /* 0x0000000498007c0c */ /* 0x000fe2000bf46270 */
[----:B------:R1:W-:Y:S01]  /*23880*/  @!P4 ST.E.64 desc[UR6][R6.64], R120 ;  /* 0x000000780600c985 */ /* 0x0003e2000c101b06 */
[----:B------:R-:W-:-:S03]  /*23890*/  ISETP.GE.AND P4, PT, R156, UR4, PT ;  /* 0x000000049c007c0c */ /* 0x000fc6000bf86270 */
[----:B------:R2:W-:Y:S01]  /*238a0*/  @!P3 ST.E.64 desc[UR6][R12.64], R124 ;  /* 0x0000007c0c00b985 */ /* 0x0005e2000c101b06 */
[----:B------:R-:W-:Y:S02]  /*238b0*/  ISETP.GE.AND P3, PT, R154, UR4, PT ;  /* 0x000000049a007c0c */ /* 0x000fe4000bf66270 */
[----:B0-----:R-:W-:-:S04]  /*238c0*/  @!P0 LEA R2, P5, R160, R24, 0x2 ;  /* 0x00000018a0028211 */ /* 0x001fc800078a10ff */
[----:B------:R-:W-:Y:S02]  /*238d0*/  @!P0 LEA.HI.X R3, R160, R10, R161, 0x2, P5 ;  /* 0x0000000aa0038211 */ /* 0x000fe400028f14a1 */
[----:B------:R-:W-:Y:S02]  /*238e0*/  ISETP.GE.AND P5, PT, R100, UR4, PT ;  /* 0x0000000464007c0c */ /* 0x000fe4000bfa6270 */
[C---:B-1----:R-:W-:Y:S01]  /*238f0*/  @!P1 LEA R6, P6, R158.reuse, R24, 0x2 ;  /* 0x000000189e069211 */ /* 0x042fe200078c10ff */
[----:B------:R0:W-:Y:S03]  /*23900*/  @!P0 ST.E.64 desc[UR6][R2.64], R128 ;  /* 0x0000008002008985 */ /* 0x0001e6000c101b06 */
[----:B------:R-:W-:Y:S02]  /*23910*/  @!P1 LEA.HI.X R7, R158, R10, R159, 0x2, P6 ;  /* 0x0000000a9e079211 */ /* 0x000fe400030f149f */
[----:B--2---:R-:W-:-:S03]  /*23920*/  @!P3 LEA R12, P6, R154, R24, 0x2 ;  /* 0x000000189a0cb211 */ /* 0x004fc600078c10ff */
[----:B------:R1:W-:Y:S01]  /*23930*/  @!P1 ST.E.64 desc[UR6][R6.64], R132 ;  /* 0x0000008406009985 */ /* 0x0003e2000c101b06 */
[----:B------:R-:W-:Y:S02]  /*23940*/  @!P3 LEA.HI.X R13, R154, R10, R155, 0x2, P6 ;  /* 0x0000000a9a0db211 */ /* 0x000fe400030f149b */
[----:B0-----:R-:W-:-:S04]  /*23950*/  @!P4 LEA R2, P0, R156, R24, 0x2 ;  /* 0x000000189c02c211 */ /* 0x001fc800078010ff */
[----:B------:R-:W-:Y:S02]  /*23960*/  @!P4 LEA.HI.X R3, R156, R10, R157, 0x2, P0 ;  /* 0x0000000a9c03c211 */ /* 0x000fe400000f149d */
[-C--:B------:R-:W-:Y:S02]  /*23970*/  @!P5 LEA R14, P0, R100, R24.reuse, 0x2 ;  /* 0x00000018640ed211 */ /* 0x080fe400078010ff */
[----:B-1----:R-:W-:Y:S01]  /*23980*/  @!P2 LEA R6, P1, R152, R24, 0x2 ;  /* 0x000000189806a211 */ /* 0x002fe200078210ff */
[----:B------:R0:W-:Y:S01]  /*23990*/  @!P4 ST.E.64 desc[UR6][R2.64], R136 ;  /* 0x000000880200c985 */ /* 0x0001e2000c101b06 */
[-C--:B------:R-:W-:Y:S02]  /*239a0*/  @!P5 LEA.HI.X R15, R100, R10.reuse, R101, 0x2, P0 ;  /* 0x0000000a640fd211 */ /* 0x080fe400000f1465 */
[----:B------:R-:W-:Y:S01]  /*239b0*/  @!P2 LEA.HI.X R7, R152, R10, R153, 0x2, P1 ;  /* 0x0000000a9807a211 */ /* 0x000fe200008f1499 */
[----:B------:R0:W-:Y:S04]  /*239c0*/  @!P3 ST.E.64 desc[UR6][R12.64], R140 ;  /* 0x0000008c0c00b985 */ /* 0x0001e8000c101b06 */
[----:B------:R0:W-:Y:S04]  /*239d0*/  @!P2 ST.E.64 desc[UR6][R6.64], R144 ;  /* 0x000000900600a985 */ /* 0x0001e8000c101b06 */
[----:B------:R0:W-:Y:S02]  /*239e0*/  @!P5 ST.E.64 desc[UR6][R14.64], R148 ;  /* 0x000000940e00d985 */ /* 0x0001e4000c101b06 */
.L_x_1812:
[----:B------:R-:W-:Y:S05]  /*239f0*/  BSYNC B1 ;  /* 0x0000000000017941 */ /* 0x000fea0003800000 */
.L_x_1811:
[----:B------:R-:W-:Y:S01]  /*23a00*/  ISETP.GE.AND P0, PT, R11, R8, PT ;  /* 0x000000080b00720c */ /* 0x000fe20003f06270 */
[----:B------:R-:W1:Y:S04]  /*23a10*/  SHFL.IDX PT, R9, R9, 0x1, 0x1c1f ;  /* 0x003c1f0009097f89 */ /* 0x000e6800000e0000 */
[----:B------:R-:W2:Y:S08]  /*23a20*/  SHFL.IDX PT, R0, R0, 0x1, 0x1c1f ;  /* 0x003c1f0000007f89 */ /* 0x000eb000000e0000 */
[----:B------:R-:W-:Y:S05]  /*23a30*/  @P0 BRA `(.L_x_1810) ;  /* 0x0000001400d00947 */ /* 0x000fea0003800000 */
[----:B------:R-:W-:Y:S01]  /*23a40*/  ULDC UR4, c[0x0][0xac8] ;  /* 0x0002b20000047ab9 */ /* 0x000fe20000000800 */
[----:B------:R-:W-:Y:S01]  /*23a50*/  ULDC.64 UR6, c[0x0][0x208] ;  /* 0x0000820000067ab9 */ /* 0x000fe20000000a00 */
[----:B------:R-:W-:Y:S02]  /*23a60*/  ISETP.GE.AND P4, PT, R230, UR4, PT ;  /* 0x00000004e6007c0c */ /* 0x000fe4000bf86270 */
[----:B------:R-:W-:Y:S02]  /*23a70*/  ISETP.GE.AND P2, PT, R212, UR4, PT ;  /* 0x00000004d4007c0c */ /* 0x000fe4000bf46270 */
[----:B------:R-:W-:Y:S02]  /*23a80*/  ISETP.GE.AND P1, PT, R210, UR4, PT ;  /* 0x00000004d2007c0c */ /* 0x000fe4000bf26270 */
[----:B------:R-:W-:-:S07]  /*23a90*/  ISETP.GE.AND P0, PT, R208, UR4, PT ;  /* 0x00000004d0007c0c */ /* 0x000fce000bf06270 */
[----:B0-2---:R-:W-:-:S04]  /*23aa0*/  @!P4 LEA R2, P3, R230, R0, 0x2 ;  /* 0x00000000e602c211 */ /* 0x005fc800078610ff */
[----:B-1----:R-:W-:Y:S02]  /*23ab0*/  @!P4 LEA.HI.X R3, R230, R9, R214, 0x2, P3 ;  /* 0x00000009e603c211 */ /* 0x002fe400018f14d6 */
[----:B------:R-:W-:-:S03]  /*23ac0*/  ISETP.GE.AND P3, PT, R206, UR4, PT ;  /* 0x00000004ce007c0c */ /* 0x000fc6000bf66270 */
[----:B------:R0:W-:Y:S01]  /*23ad0*/  @!P4 ST.E.64 desc[UR6][R2.64], R4 ;  /* 0x000000040200c985 */ /* 0x0001e2000c101b06 */
[----:B------:R-:W-:Y:S02]  /*23ae0*/  ISETP.GE.AND P4, PT, R204, UR4, PT ;  /* 0x00000004cc007c0c */ /* 0x000fe4000bf86270 */
[-C--:B0-----:R-:W-:Y:S02]  /*23af0*/  @!P2 LEA R2, P6, R212, R0.reuse, 0x2 ;  /* 0x00000000d402a211 */ /* 0x081fe400078c10ff */
[-C--:B------:R-:W-:Y:S02]  /*23b00*/  @!P1 LEA R4, P5, R210, R0.reuse, 0x2 ;  /* 0x00000000d2049211 */ /* 0x080fe400078a10ff */
[-C--:B------:R-:W-:Y:S02]  /*23b10*/  @!P2 LEA.HI.X R3, R212, R9.reuse, R213, 0x2, P6 ;  /* 0x00000009d403a211 */ /* 0x080fe400030f14d5 */
[----:B------:R-:W-:Y:S02]  /*23b20*/  @!P0 LEA R6, P6, R208, R0, 0x2 ;  /* 0x00000000d0068211 */ /* 0x000fe400078c10ff */
[----:B------:R-:W-:Y:S01]  /*23b30*/  @!P1 LEA.HI.X R5, R210, R9, R211, 0x2, P5 ;  /* 0x00000009d2059211 */ /* 0x000fe200028f14d3 */
[----:B------:R0:W-:Y:S01]  /*23b40*/  @!P2 ST.E.64 desc[UR6][R2.64], R30 ;  /* 0x0000001e0200a985 */ /* 0x0001e2000c101b06 */
[----:B------:R-:W-:-:S02]  /*23b50*/  ISETP.GE.AND P5, PT, R202, UR4, PT ;  /* 0x00000004ca007c0c */ /* 0x000fc4000bfa6270 */
[----:B------:R-:W-:Y:S01]  /*23b60*/  @!P0 LEA.HI.X R7, R208, R9, R209, 0x2, P6 ;  /* 0x00000009d0078211 */ /* 0x000fe200030f14d1 */
[----:B------:R1:W-:Y:S04]  /*23b70*/  @!P1 ST.E.64 desc[UR6][R4.64], R34 ;  /* 0x0000002204009985 */ /* 0x0003e8000c101b06 */
[----:B------:R2:W-:Y:S01]  /*23b80*/  @!P0 ST.E.64 desc[UR6][R6.64], R38 ;  /* 0x0000002606008985 */ /* 0x0005e2000c101b06 */
[----:B------:R-:W-:Y:S02]  /*23b90*/  ISETP.GE.AND P0, PT, R198, UR4, PT ;  /* 0x00000004c6007c0c */ /* 0x000fe4000bf06270 */
[-C--:B0-----:R-:W-:Y:S02]  /*23ba0*/  @!P3 LEA R2, P1, R206, R0.reuse, 0x2 ;  /* 0x00000000ce02b211 */ /* 0x081fe400078210ff */
[----:B-1----:R-:W-:-:S02]  /*23bb0*/  @!P4 LEA R4, P2, R204, R0, 0x2 ;  /* 0x00000000cc04c211 */ /* 0x002fc400078410ff */
[-C--:B------:R-:W-:Y:S02]  /*23bc0*/  @!P3 LEA.HI.X R3, R206, R9.reuse, R207, 0x2, P1 ;  /* 0x00000009ce03b211 */ /* 0x080fe400008f14cf */
[----:B------:R-:W-:Y:S02]  /*23bd0*/  ISETP.GE.AND P1, PT, R196, UR4, PT ;  /* 0x00000004c4007c0c */ /* 0x000fe4000bf26270 */
[----:B------:R-:W-:Y:S01]  /*23be0*/  @!P4 LEA.HI.X R5, R204, R9, R205, 0x2, P2 ;  /* 0x00000009cc05c211 */ /* 0x000fe200010f14cd */
[----:B------:R0:W-:Y:S01]  /*23bf0*/  @!P3 ST.E.64 desc[UR6][R2.64], R42 ;  /* 0x0000002a0200b985 */ /* 0x0001e2000c101b06 */
[----:B------:R-:W-:Y:S02]  /*23c00*/  ISETP.GE.AND P2, PT, R194, UR4, PT ;  /* 0x00000004c2007c0c */ /* 0x000fe4000bf46270 */
[----:B--2---:R-:W-:Y:S01]  /*23c10*/  @!P5 LEA R6, P6, R202, R0, 0x2 ;  /* 0x00000000ca06d211 */ /* 0x004fe200078c10ff */
[----:B------:R1:W-:Y:S01]  /*23c20*/  @!P4 ST.E.64 desc[UR6][R4.64], R46 ;  /* 0x0000002e0400c985 */ /* 0x0003e2000c101b06 */
[----:B------:R-:W-:-:S02]  /*23c30*/  ISETP.GE.AND P3, PT, R192, UR4, PT ;  /* 0x00000004c0007c0c */ /* 0x000fc4000bf66270 */
[----:B------:R-:W-:Y:S02]  /*23c40*/  @!P5 LEA.HI.X R7, R202, R9, R203, 0x2, P6 ;  /* 0x00000009ca07d211 */ /* 0x000fe400030f14cb */
[----:B------:R-:W-:-:S03]  /*23c50*/  ISETP.GE.AND P4, PT, R190, UR4, PT ;  /* 0x00000004be007c0c */ /* 0x000fc6000bf86270 */
[----:B------:R2:W-:Y:S01]  /*23c60*/  @!P5 ST.E.64 desc[UR6][R6.64], R50 ;  /* 0x000000320600d985 */ /* 0x0005e2000c101b06 */
[-C--:B0-----:R-:W-:Y:S02]  /*23c70*/  @!P0 LEA R2, P6, R198, R0.reuse, 0x2 ;  /* 0x00000000c6028211 */ /* 0x081fe400078c10ff */
[-C--:B-1----:R-:W-:Y:S02]  /*23c80*/  @!P1 LEA R4, P5, R196, R0.reuse, 0x2 ;  /* 0x00000000c4049211 */ /* 0x082fe400078a10ff */
[-C--:B------:R-:W-:Y:S02]  /*23c90*/  @!P0 LEA.HI.X R3, R198, R9.reuse, R199, 0x2, P6 ;  /* 0x00000009c6038211 */ /* 0x080fe400030f14c7 */
[----:B------:R-:W-:Y:S02]  /*23ca0*/  @!P1 LEA.HI.X R5, R196, R9, R197, 0x2, P5 ;  /* 0x00000009c4059211 */ /* 0x000fe400028f14c5 */
[----:B------:R-:W-:Y:S01]  /*23cb0*/  ISETP.GE.AND P5, PT, R188, UR4, PT ;  /* 0x00000004bc007c0c */ /* 0x000fe2000bfa6270 */
[----:B------:R0:W-:Y:S01]  /*23cc0*/  @!P0 ST.E.64 desc[UR6][R2.64], R54 ;  /* 0x0000003602008985 */ /* 0x0001e2000c101b06 */
[----:B--2---:R-:W-:-:S02]  /*23cd0*/  @!P2 LEA R6, P6, R194, R0, 0x2 ;  /* 0x00000000c206a211 */ /* 0x004fc400078c10ff */
[----:B------:R-:W-:Y:S01]  /*23ce0*/  ISETP.GE.AND P0, PT, R186, UR4, PT ;  /* 0x00000004ba007c0c */ /* 0x000fe2000bf06270 */
[----:B------:R1:W-:Y:S01]  /*23cf0*/  @!P1 ST.E.64 desc[UR6][R4.64], R58 ;  /* 0x0000003a04009985 */ /* 0x0003e2000c101b06 */
        /* <DEDUP_REMOVED lines=14> */
[----:B0-----:R-:W-:-:S04]  /*23de0*/  @!P0 LEA R2, P4, R186, R0, 0x2 ;  /* 0x00000000ba028211 */ /* 0x001fc800078810ff */
[-C--:B------:R-:W-:Y:S02]  /*23df0*/  @!P0 LEA.HI.X R3, R186, R9.reuse, R187, 0x2, P4 ;  /* 0x00000009ba038211 */ /* 0x080fe400020f14bb */
[----:B------:R-:W-:Y:S02]  /*23e00*/  ISETP.GE.AND P4, PT, R178, UR4, PT ;  /* 0x00000004b2007c0c */ /* 0x000fe4000bf86270 */
[-C--:B-1----:R-:W-:Y:S01]  /*23e10*/  @!P1 LEA R4, P3, R184, R0.reuse, 0x2 ;  /* 0x00000000b8049211 */ /* 0x082fe200078610ff */
[----:B------:R0:W-:Y:S01]  /*23e20*/  @!P0 ST.E.64 desc[UR6][R2.64], R78 ;  /* 0x0000004e02008985 */ /* 0x0001e2000c101b06 */
[----:B--2---:R-:W-:Y:S02]  /*23e30*/  @!P2 LEA R6, P6, R182, R0, 0x2 ;  /* 0x00000000b606a211 */ /* 0x004fe400078c10ff */
        /* <DEDUP_REMOVED lines=9> */
[----:B-1----:R-:W-:-:S03]  /*23ed0*/  @!P4 LEA R4, P0, R178, R0, 0x2 ;  /* 0x00000000b204c211 */ /* 0x002fc600078010ff */
[----:B------:R0:W-:Y:S01]  /*23ee0*/  @!P5 ST.E.64 desc[UR6][R2.64], R90 ;  /* 0x0000005a0200d985 */ /* 0x0001e2000c101b06 */
[----:B------:R-:W-:Y:S02]  /*23ef0*/  ISETP.GE.AND P5, PT, R168, UR4, PT ;  /* 0x00000004a8007c0c */ /* 0x000fe4000bfa6270 */
[-C--:B------:R-:W-:Y:S02]  /*23f00*/  @!P4 LEA.HI.X R5, R178, R9.reuse, R179, 0x2, P0 ;  /* 0x00000009b205c211 */ /* 0x080fe400000f14b3 */
[----:B------:R-:W-:Y:S02]  /*23f10*/  ISETP.GE.AND P0, PT, R170, UR4, PT ;  /* 0x00000004aa007c0c */ /* 0x000fe4000bf06270 */
[----:B--2---:R-:W-:Y:S01]  /*23f20*/  @!P3 LEA R6, P6, R176, R0, 0x2 ;  /* 0x00000000b006b211 */ /* 0x004fe200078c10ff */
[----:B------:R1:W-:Y:S01]  /*23f30*/  @!P4 ST.E.64 desc[UR6][R4.64], R94 ;  /* 0x0000005e0400c985 */ /* 0x0003e2000c101b06 */
[----:B------:R-:W-:Y:S02]  /*23f40*/  ISETP.GE.AND P4, PT, R166, UR4, PT ;  /* 0x00000004a6007c0c */ /* 0x000fe4000bf86270 */
[----:B------:R-:W-:-:S02]  /*23f50*/  @!P3 LEA.HI.X R7, R176, R9, R177, 0x2, P6 ;  /* 0x00000009b007b211 */ /* 0x000fc400030f14b1 */
[----:B0-----:R-:W-:-:S03]  /*23f60*/  @!P2 LEA R2, P6, R174, R0, 0x2 ;  /* 0x00000000ae02a211 */ /* 0x001fc600078c10ff */
[----:B------:R0:W-:Y:S01]  /*23f70*/  @!P3 ST.E.64 desc[UR6][R6.64], R98 ;  /* 0x000000620600b985 */ /* 0x0001e2000c101b06 */
[----:B------:R-:W-:Y:S02]  /*23f80*/  @!P2 LEA.HI.X R3, R174, R9, R175, 0x2, P6 ;  /* 0x00000009ae03a211 */ /* 0x000fe400030f14af */
[----:B-1----:R-:W-:-:S03]  /*23f90*/  @!P1 LEA R4, P3, R172, R0, 0x2 ;  /* 0x00000000ac049211 */ /* 0x002fc600078610ff */
[----:B------:R1:W-:Y:S01]  /*23fa0*/  @!P2 ST.E.64 desc[UR6][R2.64], R102 ;  /* 0x000000660200a985 */ /* 0x0003e2000c101b06 */
[-C--:B------:R-:W-:Y:S02]  /*23fb0*/  @!P1 LEA.HI.X R5, R172, R9.reuse, R173, 0x2, P3 ;  /* 0x00000009ac059211 */ /* 0x080fe400018f14ad */
[----:B------:R-:W-:Y:S02]  /*23fc0*/  ISETP.GE.AND P3, PT, R164, UR4, PT ;  /* 0x00000004a4007c0c */ /* 0x000fe4000bf66270 */
[CC--:B0-----:R-:W-:Y:S01]  /*23fd0*/  @!P0 LEA R6, P6, R170.reuse, R0.reuse, 0x2 ;  /* 0x00000000aa068211 */ /* 0x0c1fe200078c10ff */
[----:B------:R0:W-:Y:S03]  /*23fe0*/  @!P1 ST.E.64 desc[UR6][R4.64], R106 ;  /* 0x0000006a04009985 */ /* 0x0001e6000c101b06 */
[----:B------:R-:W-:Y:S02]  /*23ff0*/  @!P0 LEA.HI.X R7, R170, R9, R171, 0x2, P6 ;  /* 0x00000009aa078211 */ /* 0x000fe400030f14ab */
[----:B-1----:R-:W-:-:S03]  /*24000*/  @!P5 LEA R2, P1, R168, R0, 0x2 ;  /* 0x00000000a802d211 */ /* 0x002fc600078210ff */
        /* <DEDUP_REMOVED lines=8> */
[-C--:B-1----:R-:W-:Y:S01]  /*24090*/  @!P3 LEA R6, P6, R164, R0.reuse, 0x2 ;  /* 0x00000000a406b211 */ /* 0x082fe200078c10ff */
[----:B------:R1:W-:Y:S01]  /*240a0*/  @!P4 ST.E.64 desc[UR6][R4.64], R118 ;  /* 0x000000760400c985 */ /* 0x0003e2000c101b06 */
[----:B------:R-:W-:Y:S02]  /*240b0*/  ISETP.GE.AND P4, PT, R158, UR4, PT ;  /* 0x000000049e007c0c */ /* 0x000fe4000bf86270 */
[----:B------:R-:W-:Y:S02]  /*240c0*/  @!P3 LEA.HI.X R7, R164, R9, R165, 0x2, P6 ;  /* 0x00000009a407b211 */ /* 0x000fe400030f14a5 */
[----:B0-----:R-:W-:-:S03]  /*240d0*/  @!P1 LEA R2, P6, R160, R0, 0x2 ;  /* 0x00000000a0029211 */ /* 0x001fc600078c10ff */
[----:B------:R0:W-:Y:S01]  /*240e0*/  @!P3 ST.E.64 desc[UR6][R6.64], R122 ;  /* 0x0000007a0600b985 */ /* 0x0001e2000c101b06 */
[----:B------:R-:W-:Y:S02]  /*240f0*/  ISETP.GE.AND P3, PT, R156, UR4, PT ;  /* 0x000000049c007c0c */ /* 0x000fe4000bf66270 */
[----:B------:R-:W-:Y:S02]  /*24100*/  @!P1 LEA.HI.X R3, R160, R9, R161, 0x2, P6 ;  /* 0x00000009a0039211 */ /* 0x000fe400030f14a1 */
[----:B-1----:R-:W-:-:S04]  /*24110*/  @!P0 LEA R4, P5, R162, R0, 0x2 ;  /* 0x00000000a2048211 */ /* 0x002fc800078a10ff */
[----:B------:R-:W-:Y:S02]  /*24120*/  @!P0 LEA.HI.X R5, R162, R9, R163, 0x2, P5 ;  /* 0x00000009a2058211 */ /* 0x000fe400028f14a3 */
[----:B------:R-:W-:-:S03]  /*24130*/  ISETP.GE.AND P5, PT, R152, UR4, PT ;  /* 0x0000000498007c0c */ /* 0x000fc6000bfa6270 */
[----:B------:R1:W-:Y:S04]  /*24140*/  @!P0 ST.E.64 desc[UR6][R4.64], R126 ;  /* 0x0000007e04008985 */ /* 0x0003e8000c101b06 */
[----:B------:R2:W-:Y:S01]  /*24150*/  @!P1 ST.E.64 desc[UR6][R2.64], R130 ;  /* 0x0000008202009985 */ /* 0x0005e2000c101b06 */
[----:B0-----:R-:W-:-:S04]  /*24160*/  @!P2 LEA R6, P1, R154, R0, 0x2 ;  /* 0x000000009a06a211 */ /* 0x001fc800078210ff */
[----:B------:R-:W-:Y:S02]  /*24170*/  @!P2 LEA.HI.X R7, R154, R9, R155, 0x2, P1 ;  /* 0x000000099a07a211 */ /* 0x000fe400008f149b */
[----:B-1----:R-:W-:-:S04]  /*24180*/  @!P4 LEA R4, P0, R158, R0, 0x2 ;  /* 0x000000009e04c211 */ /* 0x002fc800078010ff */
[-C--:B------:R-:W-:Y:S02]  /*24190*/  @!P4 LEA.HI.X R5, R158, R9.reuse, R159, 0x2, P0 ;  /* 0x000000099e05c211 */ /* 0x080fe400000f149f */
[-C--:B------:R-:W-:Y:S02]  /*241a0*/  @!P5 LEA R10, P0, R152, R0.reuse, 0x2 ;  /* 0x00000000980ad211 */ /* 0x080fe400078010ff */
[----:B--2---:R-:W-:Y:S01]  /*241b0*/  @!P3 LEA R2, P6, R156, R0, 0x2 ;  /* 0x000000009c02b211 */ /* 0x004fe200078c10ff */
        /* <DEDUP_REMOVED lines=8> */
[----:B---3--:R-:W-:Y:S01]  /*24240*/  LEA R2, P0, R100, R0, 0x2 ;  /* 0x0000000064027211 */ /* 0x008fe200078010ff */
[----:B------:R-:W-:-:S03]  /*24250*/  ULDC.64 UR4, c[0x0][0x208] ;  /* 0x0000820000047ab9 */ /* 0x000fc60000000a00 */
[----:B------:R-:W-:-:S05]  /*24260*/  LEA.HI.X R3, R100, R9, R101, 0x2, P0 ;  /* 0x0000000964037211 */ /* 0x000fca00000f1465 */
[----:B------:R4:W-:Y:S01]  /*24270*/  ST.E.64 desc[UR4][R2.64], R150 ;  /* 0x0000009602007985 */ /* 0x0009e2000c101b04 */
[----:B------:R-:W-:Y:S05]  /*24280*/  BRA `(.L_x_1810) ;  /* 0x0000000c00bc7947 */ /* 0x000fea0003800000 */
.L_x_1801:
[----:B------:R-:W2:Y:S01]  /*24290*/  LDL R7, [R1+0x4c] ;  /* 0x00004c0001077983 */ /* 0x000ea20000100800 */
[----:B------:R-:W-:Y:S01]  /*242a0*/  ULDC.64 UR4, c[0x0][0xc08] ;  /* 0x0003020000047ab9 */ /* 0x000fe20000000a00 */
[----:B------:R-:W3:Y:S02]  /*242b0*/  LDC.64 R2, c[0x0][0xc00] ;  /* 0x00030000ff027b82 */ /* 0x000ee40000000a00 */
[----:B------:R-:W3:Y:S01]  /*242c0*/  LDL R8, [R1+0x50] ;  /* 0x0000500001087983 */ /* 0x000ee20000100800 */
[----:B------:R-:W-:-:S04]  /*242d0*/  ISETP.NE.U32.AND P0, PT, RZ, UR4, PT ;  /* 0x00000004ff007c0c */ /* 0x000fc8000bf05070 */
[----:B------:R-:W-:Y:S01]  /*242e0*/  ISETP.NE.AND.EX P1, PT, RZ, UR5, PT, P0 ;  /* 0x00000005ff007c0c */ /* 0x000fe2000bf25300 */
[----:B------:R-:W4:Y:S01]  /*242f0*/  S2R R35, SR_TID.X ;  /* 0x0000000000237919 */ /* 0x000f220000002100 */
[----:B------:R-:W-:-:S11]  /*24300*/  ULDC.64 UR4, c[0x0][0xc00] ;  /* 0x0003000000047ab9 */ /* 0x000fd60000000a00 */
[----:B------:R-:W0:Y:S01]  /*24310*/  @P1 LDC.64 R4, c[0x0][0xc08] ;  /* 0x00030200ff041b82 */ /* 0x000e220000000a00 */
[----:B------:R-:W-:-:S04]  /*24320*/  ISETP.NE.U32.AND P0, PT, RZ, UR4, PT ;  /* 0x00000004ff007c0c */ /* 0x000fc8000bf05070 */
[----:B------:R-:W-:Y:S01]  /*24330*/  ISETP.NE.AND.EX P0, PT, RZ, UR5, PT, P0 ;  /* 0x00000005ff007c0c */ /* 0x000fe2000bf05300 */
[----:B------:R-:W-:Y:S01]  /*24340*/  ULDC UR4, c[0x0][0xa88] ;  /* 0x0002a20000047ab9 */ /* 0x000fe20000000800 */
[----:B------:R-:W-:Y:S02]  /*24350*/  IMAD.MOV.U32 R15, RZ, RZ, RZ ;  /* 0x000000ffff0f7224 */ /* 0x000fe400078e00ff */
[----:B------:R-:W-:Y:S01]  /*24360*/  IMAD.U32 R0, RZ, RZ, UR4 ;  /* 0x00000004ff007e24 */ /* 0x000fe2000f8e00ff */
[----:B------:R-:W-:Y:S01]  /*24370*/  ULDC.64 UR6, c[0x0][0x208] ;  /* 0x0000820000067ab9 */ /* 0x000fe20000000a00 */
[----:B----4-:R-:W-:-:S05]  /*24380*/  VIADD R6, R35, 0xffffff80 ;  /* 0xffffff8023067836 */ /* 0x010fca0000000000 */
[----:B------:R-:W-:Y:S02]  /*24390*/  ISETP.GT.AND P3, PT, R6, 0x7f, PT ;  /* 0x0000007f0600780c */ /* 0x000fe40003f64270 */
[----:B--2---:R-:W-:-:S13]  /*243a0*/  ISETP.NE.AND P2, PT, R7, RZ, PT ;  /* 0x000000ff0700720c */ /* 0x004fda0003f45270 */
[----:B------:R-:W2:Y:S01]  /*243b0*/  @!P2 LDC R7, c[0x0][0xad4] ;  /* 0x0002b500ff07ab82 */ /* 0x000ea20000000800 */
[----:B---3--:R-:W-:-:S04]  /*243c0*/  IMAD.WIDE R2, R8, 0x4, R2 ;  /* 0x0000000408027825 */ /* 0x008fc800078e0202 */
[----:B0-----:R-:W-:Y:S01]  /*243d0*/  @P1 IMAD.WIDE R4, R8, 0x4, R4 ;  /* 0x0000000408041825 */ /* 0x001fe200078e0204 */
[----:B------:R0:W5:Y:S01]  /*243e0*/  @P0 LDG.E R15, desc[UR6][R2.64] ;  /* 0x00000006020f0981 */ /* 0x000162000c1e1900 */
[----:B------:R-:W-:-:S03]  /*243f0*/  SHF.R.S32.HI R28, RZ, 0x1f, R8 ;  /* 0x0000001fff1c7819 */ /* 0x000fc60000011408 */
[----:B------:R0:W5:Y:S04]  /*24400*/  @P1 LDG.E R0, desc[UR6][R4.64] ;  /* 0x0000000604001981 */ /* 0x000168000c1e1900 */
[----:B--2---:R0:W-:Y:S01]  /*24410*/  @!P2 STL [R1+0x4c], R7 ;  /* 0x00004c070100a387 */ /* 0x0041e20000100800 */
[----:B------:R-:W-:Y:S01]  /*24420*/  ISETP.GT.AND P2, PT, R7, 0x1, PT ;  /* 0x000000010700780c */ /* 0x000fe20003f44270 */
[----:B------:R-:W-:-:S12]  /*24430*/  @P1 BRA `(.L_x_1813) ;  /* 0x0000000000141947 */ /* 0x000fd80003800000 */
[----:B------:R-:W-:Y:S05]  /*24440*/  @!P0 BRA `(.L_x_1813) ;  /* 0x0000000000108947 */ /* 0x000fea0003800000 */
[----:B------:R-:W-:Y:S02]  /*24450*/  ULDC.64 UR4, c[0x0][0x208] ;  /* 0x0000820000047ab9 */ /* 0x000fe40000000a00 */
[----:B0-----:R-:W2:Y:S04]  /*24460*/  LDG.E R5, desc[UR4][R2.64] ;  /* 0x0000000402057981 */ /* 0x001ea8000c1e1900 */
[----:B-----5:R-:W2:Y:S02]  /*24470*/  LDG.E R0, desc[UR4][R2.64+0x4] ;  /* 0x0000040402007981 */ /* 0x020ea4000c1e1900 */
[----:B--2---:R-:W-:-:S07]  /*24480*/  IMAD.IADD R0, R0, 0x1, -R5 ;  /* 0x0000000100007824 */ /* 0x004fce00078e0a05 */
.L_x_1813:
[----:B------:R-:W-:Y:S01]  /*24490*/  BSSY B1, `(.L_x_1814) ;  /* 0x0000039000017945 */ /* 0x000fe20003800000 */
[----:B------:R-:W-:Y:S02]  /*244a0*/  SEL R33, R8, RZ, !P0 ;  /* 0x000000ff08217207 */ /* 0x000fe40004000000 */
[----:B------:R-:W-:Y:S02]  /*244b0*/  SEL R28, R28, RZ, !P0 ;  /* 0x000000ff1c1c7207 */ /* 0x000fe40004000000 */
[----:B-1---5:R-:W-:Y:S01]  /*244c0*/  SHF.R.S32.HI R24, RZ, 0x1f, R15 ;  /* 0x0000001fff187819 */ /* 0x022fe2000001140f */
[----:B------:R-:W-:Y:S06]  /*244d0*/  @P3 BRA `(.L_x_1815) ;  /* 0x0000000000d03947 */ /* 0x000fec0003800000 */
[----:B0-----:R-:W2:Y:S01]  /*244e0*/  LDL R3, [R1+0x14] ;  /* 0x0000140001037983 */ /* 0x001ea20000100800 */
[----:B------:R-:W0:Y:S02]  /*244f0*/  LDC R37, c[0x0][0xbe8] ;  /* 0x0002fa00ff257b82 */ /* 0x000e240000000800 */
[----:B0-----:R-:W-:Y:S01]  /*24500*/  IMAD R2, R0, R37, RZ ;  /* 0x0000002500027224 */ /* 0x001fe200078e02ff */
[----:B--2---:R-:W-:-:S04]  /*24510*/  IADD3 R35, R3, -0x80, R35 ;  /* 0xffffff8003237810 */ /* 0x004fc80007ffe023 */
[----:B------:R-:W-:-:S13]  /*24520*/  ISETP.GE.AND P0, PT, R35, R2, PT ;  /* 0x000000022300720c */ /* 0x000fda0003f06270 */
[----:B------:R-:W-:Y:S05]  /*24530*/  @P0 BRA `(.L_x_1815) ;  /* 0x0000000000b80947 */ /* 0x000fea0003800000 */
[----:B------:R-:W2:Y:S01]  /*24540*/  LDL R12, [R1+0x40] ;  /* 0x00004000010c7983 */ /* 0x000ea20000100800 */
[----:B------:R-:W-:Y:S01]  /*24550*/  IMAD.MOV.U32 R20, RZ, RZ, 0x9b8 ;  /* 0x000009b8ff147424 */ /* 0x000fe200078e00ff */
[----:B------:R-:W-:Y:S01]  /*24560*/  ISETP.GT.AND P0, PT, R7, 0x1, PT ;  /* 0x000000010700780c */ /* 0x000fe20003f04270 */
[----:B------:R-:W0:Y:S01]  /*24570*/  LDC.64 R8, c[0x0][0xba8] ;  /* 0x0002ea00ff087b82 */ /* 0x000e220000000a00 */
[----:B------:R-:W3:Y:S01]  /*24580*/  LDL.LU R30, [R1+0x68] ;  /* 0x00006800011e7983 */ /* 0x000ee20000300800 */
[----:B------:R-:W-:Y:S01]  /*24590*/  ISETP.NE.AND P1, PT, R37, 0x1, PT ;  /* 0x000000012500780c */ /* 0x000fe20003f25270 */
[----:B------:R-:W-:Y:S01]  /*245a0*/  IMAD.MOV.U32 R21, RZ, RZ, R35 ;  /* 0x000000ffff157224 */ /* 0x000fe200078e0023 */
[----:B------:R-:W-:Y:S01]  /*245b0*/  SEL R20, R20, 0x978, P0 ;  /* 0x0000097814147807 */ /* 0x000fe20000000000 */
[----:B------:R-:W-:-:S03]  /*245c0*/  ULDC.64 UR4, c[0x0][0x208] ;  /* 0x0000820000047ab9 */ /* 0x000fc60000000a00 */
[----:B------:R-:W1:Y:S08]  /*245d0*/  LDC.64 R2, c[0x0][R20+0x220] ;  /* 0x0000880014027b82 */ /* 0x000e700000000a00 */
[----:B------:R-:W2:Y:S08]  /*245e0*/  LDC.64 R10, c[0x0][R20+0x218] ;  /* 0x00008600140a7b82 */ /* 0x000eb00000000a00 */
[----:B------:R-:W4:Y:S08]  /*245f0*/  LDC.64 R4, c[0x0][R20+0x228] ;  /* 0x00008a0014047b82 */ /* 0x000f300000000a00 */
[----:B------:R-:W5:Y:S08]  /*24600*/  @P1 LDC R14, c[0x0][0xbec] ;  /* 0x0002fb00ff0e1b82 */ /* 0x000f700000000800 */
[----:B------:R-:W4:Y:S08]  /*24610*/  LDC.64 R6, c[0x0][R20+0x210] ;  /* 0x0000840014067b82 */ /* 0x000f300000000a00 */
[----:B------:R-:W4:Y:S01]  /*24620*/  @P1 LDC R31, c[0x0][0xbf0] ;  /* 0x0002fc00ff1f1b82 */ /* 0x000f220000000800 */
[----:B-----5:R-:W-:-:S07]  /*24630*/  @P1 IMAD.HI.U32 R14, R35, R14, RZ ;  /* 0x0000000e230e1227 */ /* 0x020fce00078e00ff */
[----:B0-----:R-:W0:Y:S01]  /*24640*/  @!P0 LDC R8, c[0x0][0xb50] ;  /* 0x0002d400ff088b82 */ /* 0x001e220000000800 */
[----:B-1----:R-:W-:-:S07]  /*24650*/  IMAD R3, R3, R33, RZ ;  /* 0x0000002103037224 */ /* 0x002fce00078e02ff */
[----:B------:R-:W1:Y:S01]  /*24660*/  @!P0 LDC R9, c[0x0][0xb54] ;  /* 0x0002d500ff098b82 */ /* 0x000e620000000800 */
[----:B----4-:R-:W-:Y:S01]  /*24670*/  @P1 SHF.R.U32.HI R21, RZ, R31, R14 ;  /* 0x0000001fff151219 */ /* 0x010fe2000001160e */
[----:B------:R-:W-:Y:S02]  /*24680*/  IMAD R31, R2, R28, R3 ;  /* 0x0000001c021f7224 */ /* 0x000fe400078e0203 */
[-C--:B--2---:R-:W-:Y:S02]  /*24690*/  IMAD R29, R11, R12.reuse, RZ ;  /* 0x0000000c0b1d7224 */ /* 0x084fe400078e02ff */
[----:B------:R-:W-:Y:S01]  /*246a0*/  IMAD.WIDE.U32 R10, R10, R12, RZ ;  /* 0x0000000c0a0a7225 */ /* 0x000fe200078e00ff */
[----:B---3--:R-:W-:-:S03]  /*246b0*/  SEL R3, R30, RZ, P0 ;  /* 0x000000ff1e037207 */ /* 0x008fc60000000000 */
[----:B------:R-:W-:-:S04]  /*246c0*/  IMAD.WIDE.U32 R12, R2, R33, RZ ;  /* 0x00000021020c7225 */ /* 0x000fc800078e00ff */
[----:B------:R-:W-:Y:S01]  /*246d0*/  IMAD.IADD R29, R11, 0x1, R29 ;  /* 0x000000010b1d7824 */ /* 0x000fe200078e021d */
[----:B------:R-:W-:Y:S01]  /*246e0*/  IADD3 R10, P1, P3, R12, R10, R15 ;  /* 0x0000000a0c0a7210 */ /* 0x000fe20007b3e00f */
[----:B------:R-:W-:Y:S02]  /*246f0*/  IMAD.MOV R2, RZ, RZ, -R21 ;  /* 0x000000ffff027224 */ /* 0x000fe400078e0a15 */
[----:B------:R-:W-:Y:S02]  /*24700*/  IMAD.IADD R31, R13, 0x1, R31 ;  /* 0x000000010d1f7824 */ /* 0x000fe400078e021f */
        /* <DEDUP_REMOVED lines=12> */
[----:B0-----:R-:W-:Y:S01]  /*247d0*/  LEA R8, P0, R4, R8, 0x2 ;  /* 0x0000000804087211 */ /* 0x001fe200078010ff */
[----:B------:R-:W-:Y:S02]  /*247e0*/  IMAD.MOV.U32 R3, RZ, RZ, -0x800000 ;  /* 0xff800000ff037424 */ /* 0x000fe400078e00ff */
[----:B------:R-:W-:-:S05]  /*247f0*/  IMAD.IADD R2, R5, 0x1, R11 ;  /* 0x0000000105027824 */ /* 0x000fca00078e020b */
[----:B-1----:R-:W-:-:S05]  /*24800*/  LEA.HI.X R9, R4, R9, R2, 0x2, P0 ;  /* 0x0000000904097211 */ /* 0x002fca00000f1402 */
[----:B------:R1:W-:Y:S02]  /*24810*/  STG.E desc[UR4][R8.64], R3 ;  /* 0x0000000308007986 */ /* 0x0003e4000c101904 */
.L_x_1815:
[----:B------:R-:W-:Y:S05]  /*24820*/  BSYNC B1 ;  /* 0x0000000000017941 */ /* 0x000fea0003800000 */
.L_x_1814:
[----:B------:R-:W-:Y:S05]  /*24830*/  @P2 BRA `(.L_x_1810) ;  /* 0x0000000800502947 */ /* 0x000fea0003800000 */
[----:B01----:R-:W2:Y:S01]  /*24840*/  LDL.LU R3, [R1+0x40] ;  /* 0x0000400001037983 */ /* 0x003ea20000300800 */
[----:B------:R-:W-:Y:S01]  /*24850*/  ULDC.64 UR4, c[0x0][0xaa0] ;  /* 0x0002a80000047ab9 */ /* 0x000fe20000000a00 */
[----:B------:R-:W0:Y:S01]  /*24860*/  LDC R11, c[0x0][0xbe8] ;  /* 0x0002fa00ff0b7b82 */ /* 0x000e220000000800 */
[----:B------:R-:W-:Y:S01]  /*24870*/  ULDC.64 UR6, c[0x0][0xaf0] ;  /* 0x0002bc0000067ab9 */ /* 0x000fe20000000a00 */
[----:B------:R-:W3:Y:S04]  /*24880*/  LDL.LU R2, [R1+0x14] ;  /* 0x0000140001027983 */ /* 0x000ee80000300800 */
[----:B------:R-:W4:Y:S04]  /*24890*/  LDL R4, [R1+0x44] ;  /* 0x0000440001047983 */ /* 0x000f280000100800 */
[----:B------:R1:W5:Y:S04]  /*248a0*/  LDL R29, [R1+0x64] ;  /* 0x00006400011d7983 */ /* 0x0003680000100800 */
[----:B------:R1:W5:Y:S04]  /*248b0*/  LDL R21, [R1+0xc] ;  /* 0x00000c0001157983 */ /* 0x0003680000100800 */
[----:B------:R1:W5:Y:S04]  /*248c0*/  LDL R14, [R1+0x10] ;  /* 0x00001000010e7983 */ /* 0x0003680000100800 */
[----:B------:R1:W5:Y:S01]  /*248d0*/  LDL R20, [R1+0x60] ;  /* 0x0000600001147983 */ /* 0x0003620000100800 */
[----:B0-----:R-:W-:-:S13]  /*248e0*/  ISETP.NE.AND P0, PT, R11, 0x1, PT ;  /* 0x000000010b00780c */ /* 0x001fda0003f05270 */
[----:B------:R-:W0:Y:S08]  /*248f0*/  @P0 LDC R6, c[0x0][0xbec] ;  /* 0x0002fb00ff060b82 */ /* 0x000e300000000800 */
[----:B------:R-:W1:Y:S01]  /*24900*/  @P0 LDC R7, c[0x0][0xbf0] ;  /* 0x0002fc00ff070b82 */ /* 0x000e620000000800 */
[----:B------:R-:W-:Y:S01]  /*24910*/  BSSY B1, `(.L_x_1816) ;  /* 0x0000041000017945 */ /* 0x000fe20003800000 */
[----:B--2---:R-:W-:-:S02]  /*24920*/  IMAD.MOV.U32 R10, RZ, RZ, R3 ;  /* 0x000000ffff0a7224 */ /* 0x004fc400078e0003 */
[----:B---3--:R-:W-:Y:S02]  /*24930*/  IMAD.MOV.U32 R8, RZ, RZ, R2 ;  /* 0x000000ffff087224 */ /* 0x008fe400078e0002 */
[----:B------:R-:W-:Y:S02]  /*24940*/  IMAD R2, R24, UR4, RZ ;  /* 0x0000000418027c24 */ /* 0x000fe4000f8e02ff */
[----:B------:R2:W5:Y:S01]  /*24950*/  LDL R24, [R1+0x48] ;  /* 0x0000480001187983 */ /* 0x0005620000100800 */
[----:B----4-:R-:W-:Y:S02]  /*24960*/  IMAD R4, R4, 0x20, R23 ;  /* 0x0000002004047824 */ /* 0x010fe400078e0217 */
[C---:B------:R-:W-:Y:S02]  /*24970*/  IMAD R5, R15.reuse, UR5, R2 ;  /* 0x000000050f057c24 */ /* 0x040fe4000f8e0202 */
[----:B------:R-:W-:Y:S01]  /*24980*/  IMAD.WIDE.U32 R2, R15, UR4, RZ ;  /* 0x000000040f027c25 */ /* 0x000fe2000f8e00ff */
[----:B------:R-:W-:-:S03]  /*24990*/  ULDC.64 UR4, c[0x0][0xae8] ;  /* 0x0002ba0000047ab9 */ /* 0x000fc60000000a00 */
[----:B------:R-:W-:Y:S02]  /*249a0*/  IMAD.IADD R9, R8, 0x1, R4 ;  /* 0x0000000108097824 */ /* 0x000fe400078e0204 */
[----:B------:R-:W-:Y:S02]  /*249b0*/  IMAD.IADD R3, R3, 0x1, R5 ;  /* 0x0000000103037824 */ /* 0x000fe400078e0205 */
[----:B0-----:R-:W-:-:S04]  /*249c0*/  @P0 IMAD.HI.U32 R4, R9, R6, RZ ;  /* 0x0000000609040227 */ /* 0x001fc800078e00ff */
[----:B------:R-:W-:-:S04]  /*249d0*/  IMAD.WIDE.U32 R2, R10, UR4, R2 ;  /* 0x000000040a027c25 */ /* 0x000fc8000f8e0002 */
[----:B------:R-:W-:Y:S01]  /*249e0*/  IMAD.MOV.U32 R5, RZ, RZ, R9 ;  /* 0x000000ffff057224 */ /* 0x000fe200078e0009 */
[----:B-1----:R-:W-:Y:S01]  /*249f0*/  @P0 SHF.R.U32.HI R5, RZ, R7, R4 ;  /* 0x00000007ff050219 */ /* 0x002fe20000011604 */
[----:B------:R-:W-:Y:S02]  /*24a00*/  IMAD R6, R28, UR6, RZ ;  /* 0x000000061c067c24 */ /* 0x000fe4000f8e02ff */
[----:B------:R-:W-:Y:S01]  /*24a10*/  IMAD R3, R10, UR5, R3 ;  /* 0x000000050a037c24 */ /* 0x000fe2000f8e0203 */
[----:B------:R-:W-:Y:S01]  /*24a20*/  SHF.R.S32.HI R4, RZ, 0x1f, R5 ;  /* 0x0000001fff047819 */ /* 0x000fe20000011405 */
[C---:B------:R-:W-:Y:S01]  /*24a30*/  IMAD R7, R33.reuse, UR7, R6 ;  /* 0x0000000721077c24 */ /* 0x040fe2000f8e0206 */
[----:B------:R-:W-:Y:S01]  /*24a40*/  ULDC.64 UR4, c[0x0][0xae0] ;  /* 0x0002b80000047ab9 */ /* 0x000fe20000000a00 */
[----:B------:R-:W-:-:S04]  /*24a50*/  IMAD.WIDE.U32 R2, R33, UR6, R2 ;  /* 0x0000000621027c25 */ /* 0x000fc8000f8e0002 */
[----:B------:R-:W-:Y:S02]  /*24a60*/  IMAD.MOV R6, RZ, RZ, -R5 ;  /* 0x000000ffff067224 */ /* 0x000fe400078e0a05 */
[----:B------:R-:W-:Y:S02]  /*24a70*/  IMAD.IADD R3, R3, 0x1, R7 ;  /* 0x0000000103037824 */ /* 0x000fe400078e0207 */
[----:B------:R-:W-:Y:S02]  /*24a80*/  IMAD R4, R4, UR4, RZ ;  /* 0x0000000404047c24 */ /* 0x000fe4000f8e02ff */
[----:B------:R-:W-:Y:S02]  /*24a90*/  IMAD R7, R11, R6, R9 ;  /* 0x000000060b077224 */ /* 0x000fe400078e0209 */
[C---:B------:R-:W-:Y:S02]  /*24aa0*/  IMAD R9, R5.reuse, UR5, R4 ;  /* 0x0000000505097c24 */ /* 0x040fe4000f8e0204 */
[----:B------:R-:W-:Y:S01]  /*24ab0*/  IMAD.WIDE.U32 R2, R5, UR4, R2 ;  /* 0x0000000405027c25 */ /* 0x000fe2000f8e0002 */
[----:B------:R-:W-:Y:S01]  /*24ac0*/  SHF.R.S32.HI R4, RZ, 0x1f, R7 ;  /* 0x0000001fff047819 */ /* 0x000fe20000011407 */
[----:B------:R-:W-:-:S02]  /*24ad0*/  ULDC.64 UR4, c[0x0][0xad8] ;  /* 0x0002b60000047ab9 */ /* 0x000fc40000000a00 */
[----:B------:R-:W-:Y:S02]  /*24ae0*/  IMAD.IADD R3, R3, 0x1, R9 ;  /* 0x0000000103037824 */ /* 0x000fe400078e0209 */
[----:B------:R-:W-:Y:S02]  /*24af0*/  IMAD R4, R4, UR4, RZ ;  /* 0x0000000404047c24 */ /* 0x000fe4000f8e02ff */
[----:B------:R-:W-:Y:S02]  /*24b00*/  IMAD.IADD R12, R23, 0x1, R8 ;  /* 0x00000001170c7824 */ /* 0x000fe400078e0208 */
[----:B------:R-:W-:Y:S02]  /*24b10*/  IMAD R13, R0, R11, RZ ;  /* 0x0000000b000d7224 */ /* 0x000fe400078e02ff */
[C---:B------:R-:W-:Y:S02]  /*24b20*/  IMAD R5, R7.reuse, UR5, R4 ;  /* 0x0000000507057c24 */ /* 0x040fe4000f8e0204 */
[----:B------:R-:W-:Y:S01]  /*24b30*/  IMAD.WIDE.U32 R2, R7, UR4, R2 ;  /* 0x0000000407027c25 */ /* 0x000fe2000f8e0002 */
[----:B------:R-:W-:Y:S01]  /*24b40*/  ISETP.GE.AND P2, PT, R12, R13, PT ;  /* 0x0000000d0c00720c */ /* 0x000fe20003f46270 */
[----:B------:R-:W-:-:S02]  /*24b50*/  ULDC.64 UR4, c[0x0][0xa80] ;  /* 0x0002a00000047ab9 */ /* 0x000fc40000000a00 */
[----:B------:R-:W-:Y:S01]  /*24b60*/  IMAD.IADD R3, R3, 0x1, R5 ;  /* 0x0000000103037824 */ /* 0x000fe200078e0205 */
[----:B------:R-:W-:Y:S01]  /*24b70*/  LEA R10, P3, R2, UR4, 0x1 ;  /* 0x00000004020a7c11 */ /* 0x000fe2000f8608ff */
[----:B------:R-:W-:-:S03]  /*24b80*/  VIADD R0, R12, 0x20 ;  /* 0x000000200c007836 */ /* 0x000fc60000000000 */
[----:B------:R-:W-:Y:S02]  /*24b90*/  LEA.HI.X R11, R2, UR5, R3, 0x1, P3 ;  /* 0x00000005020b7c11 */ /* 0x000fe400098f0c03 */
[-C--:B------:R-:W-:Y:S01]  /*24ba0*/  ISETP.GE.AND P1, PT, R0, R13.reuse, PT ;  /* 0x0000000d0000720c */ /* 0x080fe20003f26270 */
[----:B------:R-:W-:Y:S01]  /*24bb0*/  VIADD R0, R12, 0x40 ;  /* 0x000000400c007836 */ /* 0x000fe20000000000 */
[----:B------:R2:W0:Y:S04]  /*24bc0*/  SHFL.IDX PT, R8, R10, RZ, 0x181f ;  /* 0x00181fff0a087589 */ /* 0x00042800000e0000 */
[----:B------:R2:W1:Y:S01]  /*24bd0*/  SHFL.IDX PT, R9, R11, RZ, 0x181f ;  /* 0x00181fff0b097589 */ /* 0x00046200000e0000 */
[----:B------:R-:W-:Y:S01]  /*24be0*/  ISETP.GE.AND P0, PT, R0, R13, PT ;  /* 0x0000000d0000720c */ /* 0x000fe20003f06270 */
[----:B------:R-:W-:-:S12]  /*24bf0*/  @P2 BRA `(.L_x_1817) ;  /* 0x0000000000482947 */ /* 0x000fd80003800000 */
[----:B------:R-:W-:Y:S01]  /*24c00*/  ULDC UR4, c[0x0][0xac8] ;  /* 0x0002b20000047ab9 */ /* 0x000fe20000000800 */
[----:B------:R-:W-:Y:S01]  /*24c10*/  ULDC.64 UR6, c[0x0][0x208] ;  /* 0x0000820000067ab9 */ /* 0x000fe20000000a00 */
[----:B------:R-:W-:Y:S02]  /*24c20*/  ISETP.GE.AND P5, PT, R18, UR4, PT ;  /* 0x0000000412007c0c */ /* 0x000fe4000bfa6270 */
[----:B-----5:R-:W-:Y:S02]  /*24c30*/  ISETP.GE.AND P3, PT, R21, UR4, PT ;  /* 0x0000000415007c0c */ /* 0x020fe4000bf66270 */
[----:B------:R-:W-:Y:S02]  /*24c40*/  ISETP.GE.AND P2, PT, R14, UR4, PT ;  /* 0x000000040e007c0c */ /* 0x000fe4000bf46270 */
[----:B------:R-:W-:-:S07]  /*24c50*/  ISETP.GE.AND P4, PT, R221, UR4, PT ;  /* 0x00000004dd007c0c */ /* 0x000fce000bf86270 */
[----:B0-----:R-:W-:-:S04]  /*24c60*/  @!P5 LEA R6, P6, R18, R8, 0x1 ;  /* 0x000000081206d211 */ /* 0x001fc800078c08ff */
[-C--:B-1----:R-:W-:Y:S02]  /*24c70*/  @!P5 LEA.HI.X R7, R18, R9.reuse, R19, 0x1, P6 ;  /* 0x000000091207d211 */ /* 0x082fe400030f0c13 */
[CC--:B------:R-:W-:Y:S01]  /*24c80*/  @!P3 LEA R4, P6, R21.reuse, R8.reuse, 0x1 ;  /* 0x000000081504b211 */ /* 0x0c0fe200078c08ff */
[----:B------:R-:W-:Y:S02]  /*24c90*/  @!P4 IMAD.SHL.U32 R15, R24, 0x8, RZ ;  /* 0x00000008180fc824 */ /* 0x000fe400078e00ff */
[----:B------:R3:W-:Y:S01]  /*24ca0*/  @!P5 ST.E.128 desc[UR6][R6.64], RZ ;  /* 0x000000ff0600d985 */ /* 0x0007e2000c101d06 */
[----:B------:R-:W-:Y:S02]  /*24cb0*/  @!P3 LEA.HI.X R5, R21, R9, R29, 0x1, P6 ;  /* 0x000000091505b211 */ /* 0x000fe400030f0c1d */
[----:B------:R-:W-:-:S04]  /*24cc0*/  @!P2 LEA R2, P6, R14, R8, 0x1 ;  /* 0x000000080e02a211 */ /* 0x000fc800078c08ff */
[----:B------:R-:W-:Y:S01]  /*24cd0*/  @!P2 LEA.HI.X R3, R14, R9, R20, 0x1, P6 ;  /* 0x000000090e03a211 */ /* 0x000fe200030f0c14 */
[----:B------:R-:W-:-:S05]  /*24ce0*/  @!P4 IMAD.WIDE R8, R15, 0x2, R8 ;  /* 0x000000020f08c825 */ /* 0x000fca00078e0208 */
[----:B------:R3:W-:Y:S04]  /*24cf0*/  @!P4 ST.E.128 desc[UR6][R8.64], RZ ;  /* 0x000000ff0800c985 */ /* 0x0007e8000c101d06 */
[----:B------:R3:W-:Y:S04]  /*24d00*/  @!P3 ST.E.128 desc[UR6][R4.64], RZ ;  /* 0x000000ff0400b985 */ /* 0x0007e8000c101d06 */
[----:B------:R3:W-:Y:S02]  /*24d10*/  @!P2 ST.E.128 desc[UR6][R2.64], RZ ;  /* 0x000000ff0200a985 */ /* 0x0007e4000c101d06 */
.L_x_1817:
[----:B------:R-:W-:Y:S05]  /*24d20*/  BSYNC B1 ;  /* 0x0000000000017941 */ /* 0x000fea0003800000 */
.L_x_1816:
[----:B-1-3--:R1:W3:Y:S01]  /*24d30*/  SHFL.IDX PT, R9, R11, 0x1, 0x181f ;  /* 0x00381f000b097f89 */ /* 0x00a2e200000e0000 */
[----:B------:R-:W-:Y:S03]  /*24d40*/  BSSY B1, `(.L_x_1818) ;  /* 0x0000015000017945 */ /* 0x000fe60003800000 */
[----:B0-----:R1:W0:Y:S01]  /*24d50*/  SHFL.IDX PT, R8, R10, 0x1, 0x181f ;  /* 0x00381f000a087f89 */ /* 0x00122200000e0000 */
[----:B------:R-:W-:Y:S05]  /*24d60*/  @P1 BRA `(.L_x_1819) ;  /* 0x0000000000481947 */ /* 0x000fea0003800000 */
[----:B------:R-:W-:Y:S01]  /*24d70*/  ULDC UR4, c[0x0][0xac8] ;  /* 0x0002b20000047ab9 */ /* 0x000fe20000000800 */
[----:B------:R-:W-:Y:S01]  /*24d80*/  ULDC.64 UR6, c[0x0][0x208] ;  /* 0x0000820000067ab9 */ /* 0x000fe20000000a00 */
[----:B------:R-:W-:Y:S02]  /*24d90*/  ISETP.GE.AND P4, PT, R18, UR4, PT ;  /* 0x0000000412007c0c */ /* 0x000fe4000bf86270 */
[----:B-----5:R-:W-:Y:S02]  /*24da0*/  ISETP.GE.AND P2, PT, R21, UR4, PT ;  /* 0x0000000415007c0c */ /* 0x020fe4000bf46270 */
[----:B------:R-:W-:Y:S02]  /*24db0*/  ISETP.GE.AND P1, PT, R14, UR4, PT ;  /* 0x000000040e007c0c */ /* 0x000fe4000bf26270 */
[----:B------:R-:W-:-:S07]  /*24dc0*/  ISETP.GE.AND P3, PT, R221, UR4, PT ;  /* 0x00000004dd007c0c */ /* 0x000fce000bf66270 */
[CC--:B0-----:R-:W-:Y:S02]  /*24dd0*/  @!P4 LEA R6, P6, R18.reuse, R8.reuse, 0x1 ;  /* 0x000000081206c211 */ /* 0x0c1fe400078c08ff */
[CC--:B------:R-:W-:Y:S02]  /*24de0*/  @!P2 LEA R4, P5, R21.reuse, R8.reuse, 0x1 ;  /* 0x000000081504a211 */ /* 0x0c0fe400078a08ff */
[-C--:B---3--:R-:W-:Y:S02]  /*24df0*/  @!P4 LEA.HI.X R7, R18, R9.reuse, R19, 0x1, P6 ;  /* 0x000000091207c211 */ /* 0x088fe400030f0c13 */
[----:B------:R-:W-:Y:S01]  /*24e00*/  @!P1 LEA R2, P6, R14, R8, 0x1 ;  /* 0x000000080e029211 */ /* 0x000fe200078c08ff */
[----:B------:R-:W-:Y:S01]  /*24e10*/  @!P3 IMAD.SHL.U32 R15, R24, 0x8, RZ ;  /* 0x00000008180fb824 */ /* 0x000fe200078e00ff */
[-C--:B------:R-:W-:Y:S01]  /*24e20*/  @!P2 LEA.HI.X R5, R21, R9.reuse, R29, 0x1, P5 ;  /* 0x000000091505a211 */ /* 0x080fe200028f0c1d */
[----:B------:R4:W-:Y:S01]  /*24e30*/  @!P4 ST.E.128 desc[UR6][R6.64], RZ ;  /* 0x000000ff0600c985 */ /* 0x0009e2000c101d06 */
[----:B------:R-:W-:Y:S01]  /*24e40*/  @!P1 LEA.HI.X R3, R14, R9, R20, 0x1, P6 ;  /* 0x000000090e039211 */ /* 0x000fe200030f0c14 */
[----:B------:R-:W-:-:S05]  /*24e50*/  @!P3 IMAD.WIDE R8, R15, 0x2, R8 ;  /* 0x000000020f08b825 */ /* 0x000fca00078e0208 */
[----:B------:R4:W-:Y:S04]  /*24e60*/  @!P3 ST.E.128 desc[UR6][R8.64], RZ ;  /* 0x000000ff0800b985 */ /* 0x0009e8000c101d06 */
[----:B------:R4:W-:Y:S04]  /*24e70*/  @!P2 ST.E.128 desc[UR6][R4.64], RZ ;  /* 0x000000ff0400a985 */ /* 0x0009e8000c101d06 */
[----:B------:R4:W-:Y:S02]  /*24e80*/  @!P1 ST.E.128 desc[UR6][R2.64], RZ ;  /* 0x000000ff02009985 */ /* 0x0009e4000c101d06 */
.L_x_1819:
[----:B------:R-:W-:Y:S05]  /*24e90*/  BSYNC B1 ;  /* 0x0000000000017941 */ /* 0x000fea0003800000 */
.L_x_1818:
[----:B---34-:R3:W4:Y:S01]  /*24ea0*/  SHFL.IDX PT, R9, R11, 0x2, 0x181f ;  /* 0x00581f000b097f89 */ /* 0x01872200000e0000 */
        /* <DEDUP_REMOVED lines=9> */
[-C--:B0-----:R-:W-:Y:S02]  /*24f40*/  @!P3 LEA R6, P0, R18, R8.reuse, 0x1 ;  /* 0x000000081206b211 */ /* 0x081fe400078008ff */
[CC--:B------:R-:W-:Y:S02]  /*24f50*/  @!P5 LEA R4, P1, R21.reuse, R8.reuse, 0x1 ;  /* 0x000000081504d211 */ /* 0x0c0fe400078208ff */
[----:B------:R-:W-:Y:S02]  /*24f60*/  @!P6 LEA R2, P2, R14, R8, 0x1 ;  /* 0x000000080e02e211 */ /* 0x000fe400078408ff */
[----:B------:R-:W-:Y:S01]  /*24f70*/  @!P4 IMAD.SHL.U32 R15, R24, 0x8, RZ ;  /* 0x00000008180fc824 */ /* 0x000fe200078e00ff */
[-C--:B----4-:R-:W-:Y:S02]  /*24f80*/  @!P3 LEA.HI.X R7, R18, R9.reuse, R19, 0x1, P0 ;  /* 0x000000091207b211 */ /* 0x090fe400000f0c13 */
[-C--:B------:R-:W-:Y:S02]  /*24f90*/  @!P5 LEA.HI.X R5, R21, R9.reuse, R29, 0x1, P1 ;  /* 0x000000091505d211 */ /* 0x080fe400008f0c1d */
[----:B------:R-:W-:Y:S01]  /*24fa0*/  @!P6 LEA.HI.X R3, R14, R9, R20, 0x1, P2 ;  /* 0x000000090e03e211 */ /* 0x000fe200010f0c14 */
[----:B------:R-:W-:Y:S01]  /*24fb0*/  @!P4 IMAD.WIDE R8, R15, 0x2, R8 ;  /* 0x000000020f08c825 */ /* 0x000fe200078e0208 */
[----:B------:R0:W-:Y:S04]  /*24fc0*/  @!P3 ST.E.128 desc[UR6][R6.64], RZ ;  /* 0x000000ff0600b985 */ /* 0x0001e8000c101d06 */
[----:B------:R0:W-:Y:S04]  /*24fd0*/  @!P4 ST.E.128 desc[UR6][R8.64], RZ ;  /* 0x000000ff0800c985 */ /* 0x0001e8000c101d06 */
[----:B------:R0:W-:Y:S04]  /*24fe0*/  @!P5 ST.E.128 desc[UR6][R4.64], RZ ;  /* 0x000000ff0400d985 */ /* 0x0001e8000c101d06 */
[----:B------:R0:W-:Y:S02]  /*24ff0*/  @!P6 ST.E.128 desc[UR6][R2.64], RZ ;  /* 0x000000ff0200e985 */ /* 0x0001e4000c101d06 */
.L_x_1821:
[----:B------:R-:W-:Y:S05]  /*25000*/  BSYNC B1 ;  /* 0x0000000000017941 */ /* 0x000fea0003800000 */
.L_x_1820:
[----:B------:R-:W-:Y:S01]  /*25010*/  VIADD R0, R12, 0x60 ;  /* 0x000000600c007836 */ /* 0x000fe20000000000 */
[----:B0---4-:R0:W4:Y:S04]  /*25020*/  SHFL.IDX PT, R9, R11, 0x3, 0x181f ;  /* 0x00781f000b097f89 */ /* 0x01112800000e0000 */
[----:B------:R-:W-:Y:S01]  /*25030*/  ISETP.GE.AND P0, PT, R0, R13, PT ;  /* 0x0000000d0000720c */ /* 0x000fe20003f06270 */
[----:B------:R0:W0:-:S12]  /*25040*/  SHFL.IDX PT, R8, R10, 0x3, 0x181f ;  /* 0x00781f000a087f89 */ /* 0x00001800000e0000 */
        /* <DEDUP_REMOVED lines=10> */
[----:B-123--:R-:W-:Y:S01]  /*250f0*/  @!P4 IMAD.SHL.U32 R11, R24, 0x8, RZ ;  /* 0x00000008180bc824 */ /* 0x00efe200078e00ff */
        /* <DEDUP_REMOVED lines=8> */
.L_x_1810:
[----:B------:R-:W-:Y:S05]  /*25180*/  BSYNC B0 ;  /* 0x0000000000007941 */ /* 0x000fea0003800000 */
.L_x_1800:
[----:B------:R-:W-:Y:S02]  /*25190*/  ULDC UR4, c[0x0][0xc3c] ;  /* 0x00030f0000047ab9 */ /* 0x000fe40000000800 */
[----:B------:R-:W-:-:S13]  /*251a0*/  ISETP.GE.AND P0, PT, R27, UR4, PT ;  /* 0x000000041b007c0c */ /* 0x000fda000bf06270 */
[----:B------:R-:W-:Y:S05]  /*251b0*/  @!P0 BRA `(.L_x_1822) ;  /* 0xfffffdc400d88947 */ /* 0x000fea000383ffff */
[----:B------:R-:W-:Y:S05]  /*251c0*/  BRA `(.L_x_1526) ;  /* 0x000000a000a47947 */ /* 0x000fea0003800000 */
.L_x_1524:
        /* <DEDUP_REMOVED lines=20> */
.L_x_1823:
        /* <DEDUP_REMOVED lines=44> */
.L_x_1827:
        /* <DEDUP_REMOVED lines=40> */
.L_x_1825:
        /* <DEDUP_REMOVED lines=12> */
.L_x_1828:
        /* <DEDUP_REMOVED lines=63> */
.L_x_1829:
        /* <DEDUP_REMOVED lines=62> */
.L_x_1830:
[----:B01----:R-:W-:-:S05]  /*260e0*/  LOP3.LUT R3, RZ, R2, RZ, 0x33, !PT ;  /* 0x00000002ff037212 */ /* 0x003fca00078e33ff */
[----:B------:R-:W-:-:S05]  /*260f0*/  IMAD.IADD R2, R4, 0x1, R3 ;  /* 0x0000000104027824 */ /* 0x000fca00078e0203 */
[----:B------:R1:W-:Y:S01]  /*26100*/  STL [R1+0x4], R2 ;  /* 0x0000040201007387 */ /* 0x0003e20000100800 */
[----:B------:R-:W-:Y:S05]  /*26110*/  BRA `(.L_x_1831) ;  /* 0x0000000000107947 */ /* 0x000fea0003800000 */
.L_x_1826:
[----:B------:R-:W-:Y:S01]  /*26120*/  IMAD.U32 R2, RZ, RZ, UR6 ;  /* 0x00000006ff027e24 */ /* 0x000fe2000f8e00ff */
[----:B------:R0:W-:Y:S04]  /*26130*/  STL [R1+0x4], RZ ;  /* 0x000004ff01007387 */ /* 0x0001e80000100800 */
[----:B------:R0:W-:Y:S04]  /*26140*/  STL [R1+0x8], RZ ;  /* 0x000008ff01007387 */ /* 0x0001e80000100800 */
[----:B------:R0:W-:Y:S02]  /*26150*/  STL [R1], R2 ;  /* 0x0000000201007387 */ /* 0x0001e40000100800 */
.L_x_1831:
        /* <DEDUP_REMOVED lines=10> */
.L_x_1824:
        /* <DEDUP_REMOVED lines=8> */
[----:B------:R-:W3:Y:S01]  /*26280*/  S2UR UR5, SR_CgaCtaId ;  /* 0x00000000000579c3 */ /* 0x000ee20000008800 */
        /* <DEDUP_REMOVED lines=28> */
.L_x_2009:
[----:B--2---:R-:W2:Y:S01]  /*26450*/  LDL R14, [R1+0xc] ;  /* 0x00000c00010e7983 */ /* 0x004ea20000100800 */
[----:B------:R-:W-:Y:S05]  /*26460*/  YIELD ;  /* 0x0000000000007946 */ /* 0x000fea0003800000 */
[----:B------:R-:W-:Y:S01]  /*26470*/  ULDC.64 UR4, c[0x0][0xa28] ;  /* 0x00028a0000047ab9 */ /* 0x000fe20000000a00 */
[----:B-1----:R-:W-:Y:S02]  /*26480*/  CS2R R6, SRZ ;  /* 0x0000000000067805 */ /* 0x002fe4000001ff00 */
[----:B------:R-:W-:Y:S01]  /*26490*/  ISETP.NE.U32.AND P0, PT, RZ, UR4, PT ;  /* 0x00000004ff007c0c */ /* 0x000fe2000bf05070 */
[----:B------:R-:W1:Y:S01]  /*264a0*/  LDC.64 R12, c[0x0][0xa00] ;  /* 0x00028000ff0c7b82 */ /* 0x000e620000000a00 */
[----:B------:R-:W-:Y:S01]  /*264b0*/  ULDC.64 UR10, c[0x0][0x208] ;  /* 0x00008200000a7ab9 */ /* 0x000fe20000000a00 */
[----:B------:R-:W-:Y:S01]  /*264c0*/  ULDC.64 UR6, c[0x0][0xa08] ;  /* 0x0002820000067ab9 */ /* 0x000fe20000000a00 */
[----:B------:R-:W-:Y:S01]  /*264d0*/  ISETP.NE.AND.EX P0, PT, RZ, UR5, PT, P0 ;  /* 0x00000005ff007c0c */ /* 0x000fe2000bf05300 */
[----:B------:R-:W-:Y:S01]  /*264e0*/  ULDC.64 UR4, c[0x0][0xa18] ;  /* 0x0002860000047ab9 */ /* 0x000fe20000000a00 */
[----:B------:R-:W-:-:S03]  /*264f0*/  ULDC.64 UR8, c[0x0][0xa10] ;  /* 0x0002840000087ab9 */ /* 0x000fc60000000a00 */
[----:B0-----:R-:W0:Y:S08]  /*26500*/  LDC.64 R4, c[0x0][0xa08] ;  /* 0x00028200ff047b82 */ /* 0x001e300000000a00 */
[----:B------:R-:W2:Y:S02]  /*26510*/  @P0 LDC.64 R2, c[0x0][0xa28] ;  /* 0x00028a00ff020b82 */ /* 0x000ea40000000a00 */
[----:B--2---:R-:W-:-:S05]  /*26520*/  @P0 IMAD.WIDE R2, R14, 0x4, R2 ;  /* 0x000000040e020825 */ /* 0x004fca00078e0202 */
[----:B------:R2:W5:Y:S01]  /*26530*/  @P0 LDG.E R6, desc[UR10][R2.64] ;  /* 0x0000000a02060981 */ /* 0x000562000c1e1900 */
[----:B------:R-:W-:Y:S01]  /*26540*/  ISETP.NE.U32.AND P0, PT, RZ, UR4, PT ;  /* 0x00000004ff007c0c */ /* 0x000fe2000bf05070 */
[----:B-1----:R-:W-:Y:S01]  /*26550*/  IMAD.WIDE R12, R14, 0x4, R12 ;  /* 0x000000040e0c7825 */ /* 0x002fe200078e020c */
[----:B------:R-:W-:Y:S02]  /*26560*/  ISETP.NE.U32.AND P2, PT, RZ, UR6, PT ;  /* 0x00000006ff007c0c */ /* 0x000fe4000bf45070 */
[----:B------:R-:W-:Y:S01]  /*26570*/  ISETP.NE.AND.EX P0, PT, RZ, UR5, PT, P0 ;  /* 0x00000005ff007c0c */ /* 0x000fe2000bf05300 */
[----:B------:R-:W-:Y:S01]  /*26580*/  ULDC.64 UR4, c[0x0][0xa00] ;  /* 0x0002800000047ab9 */ /* 0x000fe20000000a00 */
[----:B------:R-:W-:Y:S01]  /*26590*/  ISETP.NE.U32.AND P4, PT, RZ, UR8, PT ;  /* 0x00000008ff007c0c */ /* 0x000fe2000bf85070 */
[----:B------:R-:W-:Y:S01]  /*265a0*/  IMAD.MOV.U32 R8, RZ, RZ, RZ ;  /* 0x000000ffff087224 */ /* 0x000fe200078e00ff */
[----:B------:R-:W-:Y:S01]  /*265b0*/  ISETP.NE.U32.AND P1, PT, RZ, UR4, PT ;  /* 0x00000004ff007c0c */ /* 0x000fe2000bf25070 */
[----:B--2---:R-:W1:Y:S01]  /*265c0*/  LDC.64 R2, c[0x0][0xa10] ;  /* 0x00028400ff027b82 */ /* 0x004e620000000a00 */
[----:B------:R-:W-:-:S02]  /*265d0*/  IMAD.MOV.U32 R0, RZ, RZ, RZ ;  /* 0x000000ffff007224 */ /* 0x000fc400078e00ff */
[----:B------:R-:W-:Y:S01]  /*265e0*/  ISETP.NE.AND.EX P3, PT, RZ, UR5, PT, P1 ;  /* 0x00000005ff007c0c */ /* 0x000fe2000bf65310 */
[----:B0-----:R-:W-:-:S04]  /*265f0*/  IMAD.WIDE R4, R14, 0x4, R4 ;  /* 0x000000040e047825 */ /* 0x001fc800078e0204 */
[----:B------:R-:W0:Y:S01]  /*26600*/  @P0 LDC.64 R10, c[0x0][0xa18] ;  /* 0x00028600ff0a0b82 */ /* 0x000e220000000a00 */
[----:B------:R-:W-:Y:S01]  /*26610*/  ULDC UR4, c[0x0][0x288] ;  /* 0x0000a20000047ab9 */ /* 0x000fe20000000800 */
[----:B------:R-:W-:Y:S02]  /*26620*/  ISETP.NE.AND.EX P1, PT, RZ, UR7, PT, P2 ;  /* 0x00000007ff007c0c */ /* 0x000fe4000bf25320 */
[----:B------:R-:W-:-:S04]  /*26630*/  ISETP.NE.AND.EX P2, PT, RZ, UR9, PT, P4 ;  /* 0x00000009ff007c0c */ /* 0x000fc8000bf45340 */
[----:B------:R-:W2:Y:S07]  /*26640*/  @P3 LDG.E R7, desc[UR10][R12.64] ;  /* 0x0000000a0c073981 */ /* 0x000eae000c1e1900 */
[----:B------:R3:W5:Y:S01]  /*26650*/  @P1 LDG.E R8, desc[UR10][R4.64] ;  /* 0x0000000a04081981 */ /* 0x000762000c1e1900 */
[----:B-1----:R-:W-:-:S05]  /*26660*/  IMAD.WIDE R2, R14, 0x4, R2 ;  /* 0x000000040e027825 */ /* 0x002fca00078e0202 */
[----:B------:R3:W5:Y:S01]  /*26670*/  @P2 LDG.E R0, desc[UR10][R2.64] ;  /* 0x0000000a02002981 */ /* 0x000762000c1e1900 */
[----:B0-----:R-:W-:-:S03]  /*26680*/  @P0 IMAD.WIDE R10, R14, 0x4, R10 ;  /* 0x000000040e0a0825 */ /* 0x001fc600078e020a */
[----:B--2---:R0:W-:Y:S02]  /*26690*/  STL [R1+0x48], R7 ;  /* 0x0000480701007387 */ /* 0x0041e40000100800 */
[----:B0-----:R-:W-:Y:S01]  /*266a0*/  IMAD.U32 R7, RZ, RZ, UR4 ;  /* 0x00000004ff077e24 */ /* 0x001fe2000f8e00ff */
[----:B------:R-:W-:-:S05]  /*266b0*/  ULDC.64 UR4, c[0x0][0x418] ;  /* 0x0001060000047ab9 */ /* 0x000fca0000000a00 */
[----:B------:R-:W2:Y:S01]  /*266c0*/  @P0 LDG.E R7, desc[UR10][R10.64] ;  /* 0x0000000a0a070981 */ /* 0x000ea2000c1e1900 */
[----:B------:R-:W-:-:S03]  /*266d0*/  UISETP.NE.U32.AND UP0, UPT, UR4, URZ, UPT ;  /* 0x0000003f0400728c */ /* 0x000fc6000bf05070 */
[----:B------:R-:W-:Y:S01]  /*266e0*/  ULDC UR4, c[0x0][0x424] ;  /* 0x0001090000047ab9 */ /* 0x000fe20000000800 */
[----:B------:R-:W-:-:S03]  /*266f0*/  UISETP.NE.AND.EX UP0, UPT, UR5, URZ, UPT, UP0 ;  /* 0x0000003f0500728c */ /* 0x000fc6000bf05300 */
[----:B------:R-:W-:Y:S01]  /*26700*/  ULDC UR5, c[0x0][0x2f0] ;  /* 0x0000bc0000057ab9 */ /* 0x000fe20000000800 */
[----:B------:R-:W-:Y:S01]  /*26710*/  USEL UR4, UR4, 0x1, UP0 ;  /* 0x0000000104047887 */ /* 0x000fe20008000000 */
[----:B--2---:R0:W-:Y:S04]  /*26720*/  STL [R1+0x3c], R7 ;  /* 0x00003c0701007387 */ /* 0x0041e80000100800 */
[----:B------:R3:W5:Y:S01]  /*26730*/  LDL R15, [R1+0x3c] ;  /* 0x00003c00010f7983 */ /* 0x0007620000100800 */
[----:B------:R-:W-:-:S03]  /*26740*/  UIMAD UR4, UR4, UR5, URZ ;  /* 0x00000005040472a4 */ /* 0x000fc6000f8e023f */
[----:B------:R-:W-:Y:S02]  /*26750*/  ULDC UR5, c[0x0][0x348] ;  /* 0x0000d20000057ab9 */ /* 0x000fe40000000800 */
[----:B------:R-:W-:Y:S02]  /*26760*/  IMAD.U32 R10, RZ, RZ, UR5 ;  /* 0x00000005ff0a7e24 */ /* 0x000fe4000f8e00ff */
[----:B0-----:R-:W-:Y:S01]  /*26770*/  IMAD.U32 R7, RZ, RZ, UR4 ;  /* 0x00000004ff077e24 */ /* 0x001fe2000f8e00ff */
[----:B---3--:R-:W-:Y:S06]  /*26780*/  @P0 BRA `(.L_x_1833) ;  /* 0x0000000000180947 */ /* 0x008fec0003800000 */
[----:B------:R-:W-:Y:S05]  /*26790*/  @!P3 BRA `(.L_x_1833) ;  /* 0x000000000014b947 */ /* 0x000fea0003800000 */
[----:B------:R-:W-:Y:S02]  /*267a0*/  ULDC.64 UR4, c[0x0][0x208] ;  /* 0x0000820000047ab9 */ /* 0x000fe40000000a00 */
[----:B------:R-:W2:Y:S04]  /*267b0*/  LDG.E R9, desc[UR4][R12.64] ;  /* 0x000000040c097981 */ /* 0x000ea8000c1e1900 */
[----:B------:R-:W2:Y:S02]  /*267c0*/  LDG.E R12, desc[UR4][R12.64+0x4] ;  /* 0x000004040c0c7981 */ /* 0x000ea4000c1e1900 */
[----:B--2--5:R-:W-:-:S05]  /*267d0*/  IMAD.IADD R15, R12, 0x1, -R9 ;  /* 0x000000010c0f7824 */ /* 0x024fca00078e0a09 */
[----:B------:R0:W-:Y:S02]  /*267e0*/  STL [R1+0x3c], R15 ;  /* 0x00003c0f01007387 */ /* 0x0001e40000100800 */
.L_x_1833:
[----:B------:R-:W2:Y:S01]  /*267f0*/  LDL.LU R11, [R1+0x8] ;  /* 0x00000800010b7983 */ /* 0x000ea20000300800 */
[----:B-----5:R-:W-:Y:S01]  /*26800*/  IMAD.IADD R8, R8, 0x1, R6 ;  /* 0x0000000108087824 */ /* 0x020fe200078e0206 */
[----:B------:R-:W-:Y:S02]  /*26810*/  ULDC.64 UR4, c[0x0][0xa20] ;  /* 0x0002880000047ab9 */ /* 0x000fe40000000a00 */
[----:B------:R-:W-:Y:S02]  /*26820*/  ISETP.NE.U32.AND P0, PT, RZ, UR4, PT ;  /* 0x00000004ff007c0c */ /* 0x000fe4000bf05070 */
[----:B------:R1:W-:Y:S02]  /*26830*/  STL [R1+0x14], R8 ;  /* 0x0000140801007387 */ /* 0x0003e40000100800 */
[----:B------:R-:W-:Y:S02]  /*26840*/  ISETP.NE.AND.EX P0, PT, RZ, UR5, PT, P0 ;  /* 0x00000005ff007c0c */ /* 0x000fe4000bf05300 */
[----:B--2---:R-:W-:-:S02]  /*26850*/  LOP3.LUT R17, R11, 0xff000000, RZ, 0xc0, !PT ;  /* 0xff0000000b117812 */ /* 0x004fc400078ec0ff */
[C---:B------:R-:W-:Y:S02]  /*26860*/  LOP3.LUT R9, R11.reuse, 0xff0000, RZ, 0xc0, !PT ;  /* 0x00ff00000b097812 */ /* 0x040fe400078ec0ff */
[----:B------:R-:W-:Y:S02]  /*26870*/  SHF.R.U32.HI R17, RZ, 0x8, R17 ;  /* 0x00000008ff117819 */ /* 0x000fe40000011611 */
[----:B------:R-:W-:Y:S02]  /*26880*/  LOP3.LUT R16, R11, 0xffff, RZ, 0xc0, !PT ;  /* 0x0000ffff0b107812 */ /* 0x000fe400078ec0ff */
[----:B------:R-:W-:-:S03]  /*26890*/  LEA.HI R17, R9, R17, RZ, 0x10 ;  /* 0x0000001109117211 */ /* 0x000fc600078f80ff */
[----:B-1----:R-:W-:Y:S05]  /*268a0*/  @!P0 BRA `(.L_x_1834) ;  /* 0x0000000000148947 */ /* 0x002fea0003800000 */
[----:B------:R-:W1:Y:S01]  /*268b0*/  LDC.64 R4, c[0x0][0xa20] ;  /* 0x00028800ff047b82 */ /* 0x000e620000000a00 */
[----:B------:R-:W-:Y:S01]  /*268c0*/  ULDC.64 UR4, c[0x0][0x208] ;  /* 0x0000820000047ab9 */ /* 0x000fe20000000a00 */
[----:B-1----:R-:W-:-:S05]  /*268d0*/  IMAD.WIDE R4, R14, 0x4, R4 ;  /* 0x000000040e047825 */ /* 0x002fca00078e0204 */
[----:B------:R1:W5:Y:S01]  /*268e0*/  LDG.E R7, desc[UR4][R4.64] ;  /* 0x0000000404077981 */ /* 0x000362000c1e1900 */
[----:B------:R-:W-:Y:S05]  /*268f0*/  BRA `(.L_x_1835) ;  /* 0x0000000000147947 */ /* 0x000fea0003800000 */
.L_x_1834:
[----:B------:R-:W-:Y:S05]  /*26900*/  @!P1 BRA `(.L_x_1835) ;  /* 0x0000000000109947 */ /* 0x000fea0003800000 */
[----:B------:R-:W-:Y:S02]  /*26910*/  ULDC.64 UR4, c[0x0][0x208] ;  /* 0x0000820000047ab9 */ /* 0x000fe40000000a00 */
[----:B------:R-:W2:Y:S04]  /*26920*/  LDG.E R7, desc[UR4][R4.64] ;  /* 0x0000000404077981 */ /* 0x000ea8000c1e1900 */
[----:B------:R-:W2:Y:S02]  /*26930*/  LDG.E R4, desc[UR4][R4.64+0x4] ;  /* 0x0000040404047981 */ /* 0x000ea4000c1e1900 */
[----:B--2---:R-:W-:-:S07]  /*26940*/  IMAD.IADD R7, R4, 0x1, -R7 ;  /* 0x0000000104077824 */ /* 0x004fce00078e0a07 */
.L_x_1835:
[----:B------:R-:W2:Y:S01]  /*26950*/  LDL.LU R8, [R1+0x4] ;  /* 0x0000040001087983 */ /* 0x000ea20000300800 */
[----:B------:R-:W-:-:S03]  /*26960*/  ULDC.64 UR4, c[0x0][0x208] ;  /* 0x0000820000047ab9 */ /* 0x000fc60000000a00 */
[----:B-1----:R-:W3:Y:S04]  /*26970*/  @P2 LDG.E R4, desc[UR4][R2.64] ;  /* 0x0000000402042981 */ /* 0x002ee8000c1e1900 */
[----:B------:R1:W3:Y:S01]  /*26980*/  @P2 LDG.E R2, desc[UR4][R2.64+0x4] ;  /* 0x0000040402022981 */ /* 0x0002e2000c1e1900 */
[----:B-----5:R-:W-:Y:S01]  /*26990*/  IMAD.IADD R9, R7, 0x1, -R6 ;  /* 0x0000000107097824 */ /* 0x020fe200078e0a06 */
[----:B-1----:R-:W1:Y:S02]  /*269a0*/  LDC R3, c[0x0][0x448] ;  /* 0x00011200ff037b82 */ /* 0x002e640000000800 */
[----:B-1----:R-:W-:-:S13]  /*269b0*/  ISETP.NE.AND P1, PT, R3, 0x1, PT ;  /* 0x000000010300780c */ /* 0x002fda0003f25270 */
[----:B------:R-:W1:Y:S08]  /*269c0*/  @P1 LDC R3, c[0x0][0x44c] ;  /* 0x00011300ff031b82 */ /* 0x000e700000000800 */
[----:B------:R-:W4:Y:S01]  /*269d0*/  @P1 LDC R5, c[0x0][0x450] ;  /* 0x00011400ff051b82 */ /* 0x000f220000000800 */
[----:B--2---:R-:W-:-:S04]  /*269e0*/  IMAD.SHL.U32 R12, R8, 0x80, RZ ;  /* 0x00000080080c7824 */ /* 0x004fc800078e00ff */
[----:B------:R-:W-:Y:S01]  /*269f0*/  VIADD R7, R12, 0x7f ;  /* 0x0000007f0c077836 */ /* 0x000fe20000000000 */
[----:B------:R2:W-:Y:S01]  /*26a00*/  STL [R1+0x30], R12 ;  /* 0x0000300c01007387 */ /* 0x0005e20000100800 */
[----:B---3--:R-:W-:Y:S02]  /*26a10*/  @P2 IMAD.IADD R10, R2, 0x1, -R4 ;  /* 0x00000001020a2824 */ /* 0x008fe400078e0a04 */
[----:B-1----:R-:W-:-:S04]  /*26a20*/  @P1 IMAD.HI.U32 R2, R7, R3, RZ ;  /* 0x0000000307021227 */ /* 0x002fc800078e00ff */
[----:B------:R-:W-:Y:S01]  /*26a30*/  IMAD.IADD R6, R9, 0x1, R10 ;  /* 0x0000000109067824 */ /* 0x000fe200078e020a */
[----:B----4-:R-:W-:-:S03]  /*26a40*/  @P1 SHF.R.U32.HI R7, RZ, R5, R2 ;  /* 0x00000005ff071219 */ /* 0x010fc60000011602 */
[C---:B------:R-:W-:Y:S01]  /*26a50*/  VIADD R2, R6.reuse, 0x3f ;  /* 0x0000003f06027836 */ /* 0x040fe20000000000 */
[----:B------:R-:W-:-:S04]  /*26a60*/  IADD3 R21, R6, 0x1, -R15 ;  /* 0x0000000106157810 */ /* 0x000fc80007ffe80f */
[----:B------:R-:W-:Y:S01]  /*26a70*/  SHF.R.S32.HI R3, RZ, 0x1f, R2 ;  /* 0x0000001fff037819 */ /* 0x000fe20000011402 */
[----:B------:R-:W-:-:S03]  /*26a80*/  IMAD.IADD R7, R21, 0x1, R7 ;  /* 0x0000000115077824 */ /* 0x000fc600078e0207 */
[----:B------:R-:W-:Y:S02]  /*26a90*/  LEA.HI R4, R3, R2, RZ, 0x6 ;  /* 0x0000000203047211 */ /* 0x000fe400078f30ff */
[----:B------:R-:W1:Y:S02]  /*26aa0*/  LDC.64 R2, c[0x0][0x9e0] ;  /* 0x00027800ff027b82 */ /* 0x000e640000000a00 */
[----:B------:R-:W-:-:S05]  /*26ab0*/  SHF.R.S32.HI R11, RZ, 0x6, R4 ;  /* 0x00000006ff0b7819 */ /* 0x000fca0000011404 */
[----:B------:R2:W-:Y:S01]  /*26ac0*/  STL [R1+0x5c], R11 ;  /* 0x00005c0b01007387 */ /* 0x0005e20000100800 */
[----:B-1----:R-:W-:Y:S01]  /*26ad0*/  ISETP.GE.AND P3, PT, R3, 0x1, PT ;  /* 0x000000010300780c */ /* 0x002fe20003f66270 */
        /* <DEDUP_REMOVED lines=8> */
[----:B------:R-:W1:Y:S02]  /*26b60*/  @P0 LDC.64 R4, c[0x0][0x9e8] ;  /* 0x00027a00ff040b82 */ /* 0x000e640000000a00 */
[----:B-1----:R-:W-:-:S05]  /*26b70*/  @P0 IMAD.HI.U32 R4, R7, R4, RZ ;  /* 0x0000000407040227 */ /* 0x002fca00078e00ff */
[----:B------:R-:W-:-:S04]  /*26b80*/  @P0 SHF.R.U32.HI R7, RZ, R5, R4 ;  /* 0x00000005ff070219 */ /* 0x000fc80000011604 */
[----:B------:R-:W-:Y:S01]  /*26b90*/  LOP3.LUT R8, RZ, R7, RZ, 0x33, !PT ;  /* 0x00000007ff087212 */ /* 0x000fe200078e33ff */
[----:B------:R-:W-:Y:S06]  /*26ba0*/  BRA `(.L_x_1839) ;  /* 0x0000000000107947 */ /* 0x000fec0003800000 */
.L_x_1838:
[----:B------:R-:W-:-:S13]  /*26bb0*/  ISETP.NE.AND P0, PT, R3, 0x1, PT ;  /* 0x000000010300780c */ /* 0x000fda0003f05270 */
[----:B------:R-:W1:Y:S02]  /*26bc0*/  @P0 LDC.64 R4, c[0x0][0x9e8] ;  /* 0x00027a00ff040b82 */ /* 0x000e640000000a00 */
[----:B-1----:R-:W-:-:S05]  /*26bd0*/  @P0 IMAD.HI.U32 R4, R8, R4, RZ ;  /* 0x0000000408040227 */ /* 0x002fca00078e00ff */
[----:B------:R-:W-:-:S07]  /*26be0*/  @P0 SHF.R.U32.HI R8, RZ, R5, R4 ;  /* 0x00000005ff080219 */ /* 0x000fce0000011604 */
.L_x_1839:
[----:B------:R-:W-:Y:S05]  /*26bf0*/  BSYNC B0 ;  /* 0x0000000000007941 */ /* 0x000fea0003800000 */
.L_x_1837:
[----:B------:R-:W-:-:S05]  /*26c00*/  IMAD R8, R8, R3, R3 ;  /* 0x0000000308087224 */ /* 0x000fca00078e0203 */
[----:B------:R-:W-:-:S07]  /*26c10*/  VIMNMX R2, R2, R8, PT ;  /* 0x0000000802027248 */ /* 0x000fce0003fe0100 */
.L_x_1836:
[----:B------:R-:W1:Y:S01]  /*26c20*/  @P1 LDC R5, c[0x0][0x44c] ;  /* 0x00011300ff051b82 */ /* 0x000e620000000800 */
[----:B------:R-:W-:Y:S01]  /*26c30*/  VIADD R2, R2, 0x3f ;  /* 0x0000003f02027836 */ /* 0x000fe20000000000 */
[----:B------:R-:W-:Y:S01]  /*26c40*/  ULDC UR4, c[0x0][0x9dc] ;  /* 0x0002770000047ab9 */ /* 0x000fe20000000800 */
[----:B------:R-:W-:Y:S02]  /*26c50*/  IMAD.MOV.U32 R4, RZ, RZ, R12 ;  /* 0x000000ffff047224 */ /* 0x000fe400078e000c */
[----:B------:R-:W-:-:S03]  /*26c60*/  IMAD.IADD R20, R6, 0x1, -R15 ;  /* 0x0000000106147824 */ /* 0x000fc600078e0a0f */
[----:B------:R-:W2:Y:S01]  /*26c70*/  @P1 LDC R7, c[0x0][0x450] ;  /* 0x00011400ff071b82 */ /* 0x000ea20000000800 */
[----:B-1----:R-:W-:-:S05]  /*26c80*/  @P1 IMAD.HI.U32 R5, R12, R5, RZ ;  /* 0x000000050c051227 */ /* 0x002fca00078e00ff */
[----:B--2---:R-:W-:Y:S02]  /*26c90*/  @P1 SHF.R.U32.HI R4, RZ, R7, R5 ;  /* 0x00000007ff041219 */ /* 0x004fe40000011605 */
[----:B------:R-:W-:-:S03]  /*26ca0*/  SHF.R.S32.HI R7, RZ, 0x1f, R2 ;  /* 0x0000001fff077819 */ /* 0x000fc60000011402 */
[----:B------:R-:W-:Y:S01]  /*26cb0*/  IMAD.IADD R6, R20, 0x1, R4 ;  /* 0x0000000114067824 */ /* 0x000fe200078e0204 */
[----:B------:R-:W-:-:S03]  /*26cc0*/  LEA.HI R7, R7, R2, RZ, 0x6 ;  /* 0x0000000207077211 */ /* 0x000fc600078f30ff */
[----:B------:R-:W-:Y:S01]  /*26cd0*/  VIADD R2, R6, -UR4 ;  /* 0x8000000406027c36 */ /* 0x000fe20008000000 */
[----:B------:R-:W-:-:S04]  /*26ce0*/  SHF.R.S32.HI R7, RZ, 0x6, R7 ;  /* 0x00000006ff077819 */ /* 0x000fc80000011407 */
[----:B------:R-:W-:Y:S01]  /*26cf0*/  VIMNMX R7, R11, R7, PT ;  /* 0x000000070b077248 */ /* 0x000fe20003fe0100 */
[----:B------:R-:W-:Y:S06]  /*26d00*/  @!P3 BRA `(.L_x_1840) ;  /* 0x000000000044b947 */ /* 0x000fec0003800000 */
[----:B------:R-:W-:Y:S01]  /*26d10*/  ISETP.GT.AND P0, PT, R6, -0x1, PT ;  /* 0xffffffff0600780c */ /* 0x000fe20003f04270 */
[----:B------:R-:W-:-:S12]  /*26d20*/  BSSY B0, `(.L_x_1841) ;  /* 0x000000d000007945 */ /* 0x000fd80003800000 */
        /* <DEDUP_REMOVED lines=8> */
.L_x_1842:
[----:B------:R-:W-:-:S13]  /*26db0*/  ISETP.NE.AND P0, PT, R3, 0x1, PT ;  /* 0x000000010300780c */ /* 0x000fda0003f05270 */
[----:B------:R-:W1:Y:S02]  /*26dc0*/  @P0 LDC.64 R4, c[0x0][0x9e8] ;  /* 0x00027a00ff040b82 */ /* 0x000e640000000a00 */
[----:B-1----:R-:W-:-:S05]  /*26dd0*/  @P0 IMAD.HI.U32 R4, R6, R4, RZ ;  /* 0x0000000406040227 */ /* 0x002fca00078e00ff */
[----:B------:R-:W-:-:S07]  /*26de0*/  @P0 SHF.R.U32.HI R6, RZ, R5, R4 ;  /* 0x00000005ff060219 */ /* 0x000fce0000011604 */
.L_x_1843:
[----:B------:R-:W-:Y:S05]  /*26df0*/  BSYNC B0 ;  /* 0x0000000000007941 */ /* 0x000fea0003800000 */
.L_x_1841:
[----:B------:R-:W-:-:S05]  /*26e00*/  IMAD R3, R6, R3, RZ ;  /* 0x0000000306037224 */ /* 0x000fca00078e02ff */
[----:B------:R-:W-:-:S07]  /*26e10*/  VIMNMX R2, R2, R3, !PT ;  /* 0x0000000302027248 */ /* 0x000fce0007fe0100 */
.L_x_1840:
[----:B------:R-:W-:Y:S01]  /*26e20*/  SHF.R.S32.HI R4, RZ, 0x1f, R2 ;  /* 0x0000001fff047819 */ /* 0x000fe20000011402 */
[----:B------:R-:W-:Y:S01]  /*26e30*/  BSSY B0, `(.L_x_1844) ;  /* 0x0000028000007945 */ /* 0x000fe20003800000 */
[----:B------:R-:W-:Y:S02]  /*26e40*/  LOP3.LUT R12, R17, 0xff, RZ, 0xc0, !PT ;  /* 0x000000ff110c7812 */ /* 0x000fe400078ec0ff */
[----:B------:R-:W-:Y:S01]  /*26e50*/  LEA.HI R4, R4, R2, RZ, 0x6 ;  /* 0x0000000204047211 */ /* 0x000fe200078f30ff */
[----:B------:R-:W-:Y:S01]  /*26e60*/  IMAD.MOV.U32 R2, RZ, RZ, RZ ;  /* 0x000000ffff027224 */ /* 0x000fe200078e00ff */
[----:B------:R-:W-:Y:S01]  /*26e70*/  SHF.R.U32.HI R17, RZ, 0x10, R17 ;  /* 0x00000010ff117819 */ /* 0x000fe20000011611 */
[----:B------:R1:W-:Y:S01]  /*26e80*/  STL [R1+0x54], R12 ;  /* 0x0000540c01007387 */ /* 0x0003e20000100800 */
[----:B------:R-:W-:-:S04]  /*26e90*/  SHF.R.S32.HI R4, RZ, 0x6, R4 ;  /* 0x00000006ff047819 */ /* 0x000fc80000011404 */
[----:B------:R-:W-:-:S04]  /*26ea0*/  VIMNMX R4, RZ, R4, !PT ;  /* 0x00000004ff047248 */ /* 0x000fc80007fe0100 */
[----:B------:R-:W-:-:S13]  /*26eb0*/  ISETP.GT.AND P0, PT, R7, R4, PT ;  /* 0x000000040700720c */ /* 0x000fda0003f04270 */
[----:B-1----:R-:W-:Y:S05]  /*26ec0*/  @!P0 BRA `(.L_x_1845) ;  /* 0x0000000000788947 */ /* 0x002fea0003800000 */
[----:B------:R-:W-:Y:S01]  /*26ed0*/  ISETP.NE.AND P0, PT, R17, RZ, PT ;  /* 0x000000ff1100720c */ /* 0x000fe20003f05270 */
[----:B------:R-:W-:-:S03]  /*26ee0*/  ULDC UR4, c[0x0][0x9f0] ;  /* 0x00027c0000047ab9 */ /* 0x000fc60000000800 */
[----:B------:R-:W-:-:S04]  /*26ef0*/  SEL R5, R17, UR4, P0 ;  /* 0x0000000411057c07 */ /* 0x000fc80008000000 */
[----:B------:R-:W-:Y:S02]  /*26f00*/  IABS R6, R5 ;  /* 0x0000000500067213 */ /* 0x000fe40000000000 */
[----:B------:R-:W-:Y:S02]  /*26f10*/  IADD3 R8, R5, -0x1, R7 ;  /* 0xffffffff05087810 */ /* 0x000fe40007ffe007 */
[----:B------:R-:W1:Y:S03]  /*26f20*/  I2F.RP R2, R6 ;  /* 0x0000000600027306 */ /* 0x000e660000209400 */
[----:B------:R-:W-:-:S05]  /*26f30*/  IMAD.IADD R8, R8, 0x1, -R4 ;  /* 0x0000000108087824 */ /* 0x000fca00078e0a04 */
        /* <DEDUP_REMOVED lines=10> */
[----:B------:R-:W-:-:S03]  /*26fe0*/  IABS R3, R8 ;  /* 0x0000000800037213 */ /* 0x000fc60000000000 */
        /* <DEDUP_REMOVED lines=12> */
.L_x_1845:
[----:B------:R-:W-:Y:S05]  /*270b0*/  BSYNC B0 ;  /* 0x0000000000007941 */ /* 0x000fea0003800000 */
.L_x_1844:
[-C--:B------:R-:W-:Y:S01]  /*270c0*/  IMAD R4, R12, R2.reuse, R4 ;  /* 0x000000020c047224 */ /* 0x080fe200078e0204 */
[----:B------:R-:W-:Y:S03]  /*270d0*/  BSSY B0, `(.L_x_1846) ;  /* 0x00001a0000007945 */ /* 0x000fe60003800000 */
[C---:B------:R-:W-:Y:S01]  /*270e0*/  IMAD R3, R4.reuse, 0x40, -R9 ;  /* 0x0000004004037824 */ /* 0x040fe200078e0a09 */
[----:B------:R-:W-:-:S04]  /*270f0*/  VIADDMNMX R2, R4, R2, R7, PT ;  /* 0x0000000204027246 */ /* 0x000fc80003800107 */
[----:B------:R-:W-:Y:S01]  /*27100*/  VIMNMX R3, RZ, R3, !PT ;  /* 0x00000003ff037248 */ /* 0x000fe20007fe0100 */
[----:B------:R-:W-:-:S05]  /*27110*/  IMAD R2, R2, 0x40, -R9 ;  /* 0x0000004002027824 */ /* 0x000fca00078e0a09 */
[----:B------:R-:W-:-:S04]  /*27120*/  VIMNMX R2, R2, R10, PT ;  /* 0x0000000a02027248 */ /* 0x000fc80003fe0100 */
[----:B------:R-:W-:Y:S02]  /*27130*/  ISETP.GT.AND P0, PT, R2, R3, PT ;  /* 0x000000030200720c */ /* 0x000fe40003f04270 */
[----:B------:R-:W-:-:S11]  /*27140*/  SHF.R.U32.HI R3, RZ, 0x6, R3 ;  /* 0x00000006ff037819 */ /* 0x000fd60000011603 */
[----:B------:R-:W-:-:S05]  /*27150*/  @P0 VIADD R2, R2, 0x3f ;  /* 0x0000003f02020836 */ /* 0x000fca0000000000 */
[----:B------:R-:W-:-:S04]  /*27160*/  @P0 SHF.R.S32.HI R4, RZ, 0x1f, R2 ;  /* 0x0000001fff040819 */ /* 0x000fc80000011402 */
[----:B------:R-:W-:Y:S01]  /*27170*/  @P0 LEA.HI R2, R4, R2, RZ, 0x6 ;  /* 0x0000000204020211 */ /* 0x000fe200078f30ff */
[----:B------:R-:W-:-:S03]  /*27180*/  IMAD.MOV.U32 R4, RZ, RZ, R3 ;  /* 0x000000ffff047224 */ /* 0x000fc600078e0003 */
[----:B------:R-:W-:Y:S02]  /*27190*/  @P0 SHF.R.S32.HI R4, RZ, 0x6, R2 ;  /* 0x00000006ff040819 */ /* 0x000fe40000011402 */
        /* <DEDUP_REMOVED lines=10> */
.L_x_2076:
[----:B--2---:R-:W-:Y:S02]  /*27240*/  ISETP.NE.AND P0, PT, R14, RZ, PT ;  /* 0x000000ff0e00720c */ /* 0x004fe40003f05270 */
[----:B------:R-:W-:-:S11]  /*27250*/  PLOP3.LUT P6, PT, PT, PT, PT, 0x8, 0x0 ;  /* 0x000000000000781c */ /* 0x000fd60003fce170 */
[----:B------:R-:W-:Y:S05]  /*27260*/  @P0 BRA `(.L_x_1849) ;  /* 0x00000000000c0947 */ /* 0x000fea0003800000 */
[----:B------:R-:W-:-:S03]  /*27270*/  UMOV UR4, 0xffffffff ;  /* 0xffffffff00047882 */ /* 0x000fc60000000000 */
[----:B------:R-:W-:Y:S05]  /*27280*/  BRA.DIV UR4, `(.L_x_1850) ;  /* 0x00000096045c7947 */ /* 0x000fea000b800000 */
[----:B------:R-:W-:-:S13]  /*27290*/  ELECT P6, URZ, PT ;  /* 0x00000000003f782f */ /* 0x000fda00038c0000 */
.L_x_1849:
        /* <DEDUP_REMOVED lines=9> */
.L_x_2079:
[----:B------:R-:W-:Y:S05]  /*27330*/  BSYNC B1 ;  /* 0x0000000000017941 */ /* 0x000fea0003800000 */
.L_x_1851:
        /* <DEDUP_REMOVED lines=12> */
.L_x_2080:
[----:B------:R-:W-:Y:S05]  /*27400*/  BSYNC B2 ;  /* 0x0000000000027941 */ /* 0x000fea0003800000 */
.L_x_1855:
        /* <DEDUP_REMOVED lines=9> */
.L_x_1858:
[----:B------:R-:W-:Y:S05]  /*274a0*/  BSYNC B2 ;  /* 0x0000000000027941 */ /* 0x000fea0003800000 */
.L_x_1857:
        /* <DEDUP_REMOVED lines=11> */
[----:B------:R-:W-:Y:S02]  /*27560*/  IMAD.SHL.U32 R11, R5, 0x4000, RZ ;  /* 0x00004000050b7824 */ /* 0x000fe400078e00ff */
[----:B------:R-:W-:Y:S02]  /*27570*/  VIADD R5, R7, 0x30890 ;  /* 0x0003089007057836 */ /* 0x000fe40000000000 */
[----:B------:R-:W-:-:S07]  /*27580*/  VIADD R8, R9, 0x20400 ;  /* 0x0002040009087836 */ /* 0x000fce0000000000 */
.L_x_1859:
        /* <DEDUP_REMOVED lines=12> */
[----:B------:R-:W-:Y:S01]  /*27650*/  UMOV UR6, 0x0 ;  /* 0x0000000000067882 */ /* 0x000fe20000000000 */
[----:B------:R-:W-:Y:S02]  /*27660*/  UMOV UR7, 0x12f00000 ;  /* 0x12f0000000077882 */ /* 0x000fe40000000000 */
[----:B------:R-:W-:Y:S01]  /*27670*/  R2UR UR10, R8 ;  /* 0x00000000080a72ca */ /* 0x000fe200000e0000 */
[----:B------:R-:W-:-:S14]  /*27680*/  VIADD R8, R9, 0x22400 ;  /* 0x0002240009087836 */ /* 0x000fdc0000000000 */
.L_x_1860:
        /* <DEDUP_REMOVED lines=16> */
.L_x_1861:
        /* <DEDUP_REMOVED lines=16> */
.L_x_1862:
        /* <DEDUP_REMOVED lines=13> */
.L_x_2081:
[----:B------:R-:W-:Y:S05]  /*27960*/  BSYNC B2 ;  /* 0x0000000000027941 */ /* 0x000fea0003800000 */
.L_x_1863:
        /* <DEDUP_REMOVED lines=11> */
.L_x_1866:
[----:B------:R-:W-:Y:S05]  /*27a20*/  BSYNC B2 ;  /* 0x0000000000027941 */ /* 0x000fea0003800000 */
.L_x_1865:
[----:B------:R-:W-:Y:S01]  /*27a30*/  R2UR UR10, R14 ;  /* 0x000000000e0a72ca */ /* 0x000fe200000e0000 */
[----:B------:R-:W-:Y:S01]  /*27a40*/  IMAD R5, R11, 0x2, R18 ;  /* 0x000000020b057824 */ /* 0x000fe200078e0212 */
[----:B------:R-:W-:Y:S01]  /*27a50*/  R2UR UR6, R12 ;  /* 0x000000000c0672ca */ /* 0x000fe200000e0000 */
[----:B------:R-:W-:Y:S01]  /*27a60*/  UIADD3 UR4, UP0, UR36, 0x670, URZ ;  /* 0x0000067024047890 */ /* 0x000fe2000ff1e03f */
[----:B------:R-:W-:Y:S01]  /*27a70*/  R2UR UR7, R13 ;  /* 0x000000000d0772ca */ /* 0x000fe200000e0000 */
[----:B0-2---:R-:W-:Y:S01]  /*27a80*/  VIADD R7, R7, 0x308b0 ;  /* 0x000308b007077836 */ /* 0x005fe20000000000 */
[----:B------:R-:W-:Y:S01]  /*27a90*/  PLOP3.LUT P0, PT, PT, PT, PT, 0x80, 0x0 ;  /* 0x000000000000781c */ /* 0x000fe20003f0f070 */
[----:B------:R-:W-:Y:S01]  /*27aa0*/  VIADD R8, R5, 0x400 ;  /* 0x0000040005087836 */ /* 0x000fe20000000000 */
[----:B------:R-:W-:-:S12]  /*27ab0*/  UIADD3.X UR5, URZ, UR37, URZ, UP0, !UPT ;  /* 0x000000253f057290 */ /* 0x000fd800087fe43f */
.L_x_1867:
        /* <DEDUP_REMOVED lines=11> */
[----:B------:R-:W-:Y:S01]  /*27b70*/  R2UR UR6, R12 ;  /* 0x000000000c0672ca */ /* 0x000fe200000e0000 */
[----:B------:R-:W-:Y:S01]  /*27b80*/  VIADD R8, R5, 0x2400 ;  /* 0x0000240005087836 */ /* 0x000fe20000000000 */
[----:B------:R-:W-:Y:S02]  /*27b90*/  R2UR UR7, R13 ;  /* 0x000000000d0772ca */ /* 0x000fe400000e0000 */
[----:B------:R-:W-:Y:S02]  /*27ba0*/  R2UR UR10, R9 ;  /* 0x00000000090a72ca */ /* 0x000fe400000e0000 */
[----:B------:R-:W-:-:S13]  /*27bb0*/  PLOP3.LUT P0, PT, PT, PT, PT, 0x80, 0x0 ;  /* 0x000000000000781c */ /* 0x000fda0003f0f070 */
.L_x_1868:
        /* <DEDUP_REMOVED lines=16> */
.L_x_1869:
        /* <DEDUP_REMOVED lines=15> */
.L_x_1870:
        /* <DEDUP_REMOVED lines=10> */
.L_x_1854:
[----:B------:R-:W-:Y:S05]  /*27e50*/  BSYNC B1 ;  /* 0x0000000000017941 */ /* 0x000fea0003800000 */
.L_x_1853:
[----:B------:R-:W1:Y:S04]  /*27e60*/  LDL.LU R9, [R1+0x18] ;  /* 0x0000180001097983 */ /* 0x000e680000300800 */
[----:B------:R-:W2:Y:S01]  /*27e70*/  LDL.LU R8, [R1+0x1c] ;  /* 0x00001c0001087983 */ /* 0x000ea20000300800 */
[----:B------:R-:W-:Y:S01]  /*27e80*/  PLOP3.LUT P0, PT, PT, PT, PT, 0x8, 0x0 ;  /* 0x000000000000781c */ /* 0x000fe20003f0e170 */
[----:B-1----:R-:W-:Y:S02]  /*27e90*/  VIADD R5, R9, 0x1 ;  /* 0x0000000109057836 */ /* 0x002fe40000000000 */
[----:B------:R-:W-:-:S03]  /*27ea0*/  VIADD R9, R4, 0xfffffffe ;  /* 0xfffffffe04097836 */ /* 0x000fc60000000000 */
[----:B------:R-:W-:Y:S02]  /*27eb0*/  ISETP.NE.AND P1, PT, R5, 0x2, PT ;  /* 0x000000020500780c */ /* 0x000fe40003f25270 */
[----:B------:R-:W-:Y:S02]  /*27ec0*/  ISETP.GE.AND P2, PT, R9, R3, PT ;  /* 0x000000030900720c */ /* 0x000fe40003f46270 */
[----:B------:R-:W-:-:S04]  /*27ed0*/  SEL R4, RZ, 0x1, P1 ;  /* 0x00000001ff047807 */ /* 0x000fc80000800000 */
[----:B--2---:R-:W-:Y:S02]  /*27ee0*/  LOP3.LUT R8, R8, R4, RZ, 0x3c, !PT ;  /* 0x0000000408087212 */ /* 0x004fe400078e3cff */
[----:B------:R-:W-:-:S05]  /*27ef0*/  SEL R4, R5, RZ, P1 ;  /* 0x000000ff05047207 */ /* 0x000fca0000800000 */
[----:B------:R1:W-:Y:S04]  /*27f00*/  STL [R1+0x18], R4 ;  /* 0x0000180401007387 */ /* 0x0003e80000100800 */
[----:B------:R1:W-:Y:S01]  /*27f10*/  STL [R1+0x1c], R8 ;  /* 0x00001c0801007387 */ /* 0x0003e20000100800 */
[----:B------:R-:W-:Y:S05]  /*27f20*/  @!P2 BRA `(.L_x_1847) ;  /* 0x0000000800e8a947 */ /* 0x000fea0003800000 */
.L_x_1889:
        /* <DEDUP_REMOVED lines=13> */
.L_x_2082:
[----:B------:R-:W-:Y:S05]  /*28000*/  BSYNC B2 ;  /* 0x0000000000027941 */ /* 0x000fea0003800000 */
.L_x_1873:
        /* <DEDUP_REMOVED lines=9> */
.L_x_1876:
[----:B------:R-:W-:Y:S05]  /*280a0*/  BSYNC B2 ;  /* 0x0000000000027941 */ /* 0x000fea0003800000 */
.L_x_1875:
[----:B------:R-:W2:Y:S01]  /*280b0*/  LDL R4, [R1+0x18] ;  /* 0x0000180001047983 */ /* 0x000ea20000100800 */
[----:B------:R-:W-:Y:S01]  /*280c0*/  IMAD.MOV.U32 R12, RZ, RZ, RZ ;  /* 0x000000ffff0c7224 */ /* 0x000fe200078e00ff */
        /* <DEDUP_REMOVED lines=10> */
.L_x_1877:
        /* <DEDUP_REMOVED lines=10> */
[----:B0-----:R-:W-:Y:S01]  /*28210*/  IMAD.MOV.U32 R15, RZ, RZ, 0x40 ;  /* 0x00000040ff0f7424 */ /* 0x001fe200078e00ff */
[----:B------:R-:W-:Y:S01]  /*28220*/  PLOP3.LUT P1, PT, PT, PT, PT, 0x80, 0x0 ;  /* 0x000000000000781c */ /* 0x000fe20003f2f070 */
[----:B------:R-:W-:Y:S01]  /*28230*/  VIADD R10, R6, 0x22400 ;  /* 0x00022400060a7836 */ /* 0x000fe20000000000 */
[----:B------:R-:W-:Y:S01]  /*28240*/  UMOV UR6, 0x0 ;  /* 0x0000000000067882 */ /* 0x000fe20000000000 */
[----:B------:R-:W-:Y:S01]  /*28250*/  UMOV UR7, 0x12f00000 ;  /* 0x12f0000000077882 */ /* 0x000fe20000000000 */
[----:B------:R-:W-:-:S15]  /*28260*/  R2UR UR10, R15 ;  /* 0x000000000f0a72ca */ /* 0x000fde00000e0000 */
.L_x_1878:
        /* <DEDUP_REMOVED lines=16> */
.L_x_1879:
        /* <DEDUP_REMOVED lines=16> */
.L_x_1880:
        /* <DEDUP_REMOVED lines=13> */
.L_x_2083:
[----:B------:R-:W-:Y:S05]  /*28540*/  BSYNC B2 ;  /* 0x0000000000027941 */ /* 0x000fea0003800000 */
.L_x_1881:
[----:B------:R-:W-:Y:S01]  /*28550*/  BSSY B2, `(.L_x_1883) ;  /* 0x000000b000027945 */ /* 0x000fe20003800000 */
[----:B------:R-:W-:Y:S02]  /*28560*/  IMAD.MOV.U32 R10, RZ, RZ, 0x0 ;  /* 0x00000000ff0a7424 */ /* 0x000fe400078e00ff */
[----:B------:R-:W-:Y:S01]  /*28570*/  IMAD.MOV.U32 R11, RZ, RZ, 0x12f00000 ;  /* 0x12f00000ff0b7424 */ /* 0x000fe200078e00ff */
[----:B------:R-:W-:Y:S06]  /*28580*/  @P2 BRA `(.L_x_1884) ;  /* 0x00000000001c2947 */ /* 0x000fec0003800000 */
[----:B01----:R-:W0:Y:S01]  /*28590*/  S2R R7, SR_TID.X ;  /* 0x0000000000077919 */ /* 0x003e220000002100 */
[----:B------:R-:W-:-:S04]  /*285a0*/  IMAD.MOV.U32 R4, RZ, RZ, 0x8000 ;  /* 0x00008000ff047424 */ /* 0x000fc800078e00ff */
[----:B------:R2:W-:Y:S01]  /*285b0*/  SYNCS.ARRIVE.TRANS64 RZ, [R8+URZ+0x308b0], R4 ;  /* 0x0308b00408ff79a7 */ /* 0x0005e2000800003f */
[----:B0-----:R-:W-:-:S04]  /*285c0*/  LOP3.LUT R7, R7, 0x1f, RZ, 0xc0, !PT ;  /* 0x0000001f07077812 */ /* 0x001fc800078ec0ff */
[----:B------:R-:W-:-:S13]  /*285d0*/  ISETP.NE.AND P1, PT, R7, RZ, PT ;  /* 0x000000ff0700720c */ /* 0x000fda0003f25270 */
[----:B--2---:R-:W-:Y:S05]  /*285e0*/  @!P1 BRA `(.L_x_1884) ;  /* 0x0000000000049947 */ /* 0x004fea0003800000 */
[----:B------:R-:W-:Y:S01]  /*285f0*/  BPT.TRAP 0x1 ;  /* 0x000000040000795c */ /* 0x000fe20000300000 */
.L_x_1884:
[----:B------:R-:W-:Y:S05]  /*28600*/  BSYNC B2 ;  /* 0x0000000000027941 */ /* 0x000fea0003800000 */
.L_x_1883:
        /* <DEDUP_REMOVED lines=8> */
.L_x_1885:
        /* <DEDUP_REMOVED lines=15> */
.L_x_1886:
        /* <DEDUP_REMOVED lines=15> */
.L_x_1887:
        /* <DEDUP_REMOVED lines=15> */
.L_x_1888:
        /* <DEDUP_REMOVED lines=10> */
.L_x_1872:
[----:B------:R-:W-:Y:S05]  /*28a00*/  BSYNC B1 ;  /* 0x0000000000017941 */ /* 0x000fea0003800000 */
.L_x_1871:
        /* <DEDUP_REMOVED lines=12> */
.L_x_1847:
[----:B------:R-:W-:Y:S05]  /*28ad0*/  BSYNC B0 ;  /* 0x0000000000007941 */ /* 0x000fea0003800000 */
.L_x_1846:
[----:B--2---:R-:W2:Y:S01]  /*28ae0*/  LDL R7, [R1+0x30] ;  /* 0x0000300001077983 */ /* 0x004ea20000100800 */
[----:B------:R-:W3:Y:S01]  /*28af0*/  LDC R0, c[0x0][0x448] ;  /* 0x00011200ff007b82 */ /* 0x000ee20000000800 */
[----:B------:R-:W-:Y:S07]  /*28b00*/  @!P0 WARPSYNC.ALL ;  /* 0x0000000000008948 */ /* 0x000fee0003800000 */
[----:B------:R-:W-:Y:S01]  /*28b10*/  @!P0 BAR.SYNC.DEFER_BLOCKING 0xc, 0x180 ;  /* 0x0306000000008b1d */ /* 0x000fe20000010000 */
[----:B---3--:R-:W-:-:S13]  /*28b20*/  ISETP.NE.AND P1, PT, R0, 0x1, PT ;  /* 0x000000010000780c */ /* 0x008fda0003f25270 */
[----:B------:R-:W3:Y:S08]  /*28b30*/  @P1 LDC R0, c[0x0][0x44c] ;  /* 0x00011300ff001b82 */ /* 0x000ef00000000800 */
[----:B------:R-:W4:Y:S01]  /*28b40*/  @P1 LDC R3, c[0x0][0x450] ;  /* 0x00011400ff031b82 */ /* 0x000f220000000800 */
[----:B--2---:R-:W-:-:S04]  /*28b50*/  VIADD R2, R7, 0x7f ;  /* 0x0000007f07027836 */ /* 0x004fc80000000000 */
[----:B---3--:R-:W-:-:S05]  /*28b60*/  @P1 IMAD.HI.U32 R0, R2, R0, RZ ;  /* 0x0000000002001227 */ /* 0x008fca00078e00ff */
[----:B----4-:R-:W-:-:S05]  /*28b70*/  @P1 SHF.R.U32.HI R2, RZ, R3, R0 ;  /* 0x00000003ff021219 */ /* 0x010fca0000011600 */
[----:B------:R-:W-:Y:S02]  /*28b80*/  IMAD.IADD R0, R21, 0x1, R2 ;  /* 0x0000000115007824 */ /* 0x000fe400078e0202 */
[----:B------:R-:W2:Y:S02]  /*28b90*/  LDC.64 R2, c[0x0][0x9e0] ;  /* 0x00027800ff027b82 */ /* 0x000ea40000000a00 */
[----:B--2---:R-:W-:Y:S01]  /*28ba0*/  ISETP.GE.AND P2, PT, R3, 0x1, PT ;  /* 0x000000010300780c */ /* 0x004fe20003f46270 */
[----:B------:R-:W-:-:S12]  /*28bb0*/  IMAD.IADD R2, R0, 0x1, R2 ;  /* 0x0000000100027824 */ /* 0x000fd800078e0202 */
[----:B------:R-:W-:Y:S05]  /*28bc0*/  @!P2 BRA `(.L_x_1890) ;  /* 0x000000000048a947 */ /* 0x000fea0003800000 */
[C---:B------:R-:W-:Y:S01]  /*28bd0*/  ISETP.GT.AND P0, PT, R0.reuse, RZ, PT ;  /* 0x000000ff0000720c */ /* 0x040fe20003f04270 */
[----:B------:R-:W-:Y:S01]  /*28be0*/  BSSY B0, `(.L_x_1891) ;  /* 0x000000e000007945 */ /* 0x000fe20003800000 */
[----:B------:R-:W-:-:S11]  /*28bf0*/  VIADD R6, R0, 0xffffffff ;  /* 0xffffffff00067836 */ /* 0x000fd60000000000 */
[----:B------:R-:W-:Y:S05]  /*28c00*/  @P0 BRA `(.L_x_1892) ;  /* 0x00000000001c0947 */ /* 0x000fea0003800000 */
[----:B------:R-:W-:Y:S01]  /*28c10*/  ISETP.NE.AND P0, PT, R3, 0x1, PT ;  /* 0x000000010300780c */ /* 0x000fe20003f05270 */
[----:B------:R-:W-:-:S12]  /*28c20*/  IMAD.MOV R0, RZ, RZ, -R0 ;  /* 0x000000ffff007224 */ /* 0x000fd800078e0a00 */
[----:B-1----:R-:W1:Y:S02]  /*28c30*/  @P0 LDC.64 R4, c[0x0][0x9e8] ;  /* 0x00027a00ff040b82 */ /* 0x002e640000000a00 */
[----:B-1----:R-:W-:-:S05]  /*28c40*/  @P0 IMAD.HI.U32 R4, R0, R4, RZ ;  /* 0x0000000400040227 */ /* 0x002fca00078e00ff */
[----:B------:R-:W-:-:S04]  /*28c50*/  @P0 SHF.R.U32.HI R0, RZ, R5, R4 ;  /* 0x00000005ff000219 */ /* 0x000fc80000011604 */
[----:B------:R-:W-:Y:S01]  /*28c60*/  LOP3.LUT R6, RZ, R0, RZ, 0x33, !PT ;  /* 0x00000000ff067212 */ /* 0x000fe200078e33ff */
[----:B------:R-:W-:Y:S06]  /*28c70*/  BRA `(.L_x_1893) ;  /* 0x0000000000107947 */ /* 0x000fec0003800000 */
.L_x_1892:
[----:B------:R-:W-:-:S13]  /*28c80*/  ISETP.NE.AND P0, PT, R3, 0x1, PT ;  /* 0x000000010300780c */ /* 0x000fda0003f05270 */
[----:B-1----:R-:W1:Y:S02]  /*28c90*/  @P0 LDC.64 R4, c[0x0][0x9e8] ;  /* 0x00027a00ff040b82 */ /* 0x002e640000000a00 */
[----:B-1----:R-:W-:-:S05]  /*28ca0*/  @P0 IMAD.HI.U32 R4, R6, R4, RZ ;  /* 0x0000000406040227 */ /* 0x002fca00078e00ff */
[----:B------:R-:W-:-:S07]  /*28cb0*/  @P0 SHF.R.U32.HI R6, RZ, R5, R4 ;  /* 0x00000005ff060219 */ /* 0x000fce0000011604 */
.L_x_1893:
[----:B------:R-:W-:Y:S05]  /*28cc0*/  BSYNC B0 ;  /* 0x0000000000007941 */ /* 0x000fea0003800000 */
.L_x_1891:
[----:B------:R-:W-:-:S05]  /*28cd0*/  IMAD R6, R6, R3, R3 ;  /* 0x0000000306067224 */ /* 0x000fca00078e0203 */
[----:B------:R-:W-:-:S07]  /*28ce0*/  VIMNMX R2, R2, R6, PT ;  /* 0x0000000602027248 */ /* 0x000fce0003fe0100 */
.L_x_1890:
[----:B------:R-:W2:Y:S01]  /*28cf0*/  LDL R6, [R1+0x5c] ;  /* 0x00005c0001067983 */ /* 0x000ea20000100800 */
[----:B-1----:R-:W1:Y:S01]  /*28d00*/  @P1 LDC R4, c[0x0][0x44c] ;  /* 0x00011300ff041b82 */ /* 0x002e620000000800 */
[----:B------:R-:W-:Y:S01]  /*28d10*/  IMAD.MOV.U32 R0, RZ, RZ, R7 ;  /* 0x000000ffff007224 */ /* 0x000fe200078e0007 */
[----:B------:R-:W-:-:S06]  /*28d20*/  ULDC UR4, c[0x0][0x9dc] ;  /* 0x0002770000047ab9 */ /* 0x000fcc0000000800 */
[----:B------:R-:W3:Y:S01]  /*28d30*/  @P1 LDC R5, c[0x0][0x450] ;  /* 0x00011400ff051b82 */ /* 0x000ee20000000800 */
[----:B-1----:R-:W-:-:S05]  /*28d40*/  @P1 IMAD.HI.U32 R4, R7, R4, RZ ;  /* 0x0000000407041227 */ /* 0x002fca00078e00ff */
[----:B---3--:R-:W-:Y:S01]  /*28d50*/  @P1 SHF.R.U32.HI R0, RZ, R5, R4 ;  /* 0x00000005ff001219 */ /* 0x008fe20000011604 */
[----:B------:R-:W-:-:S04]  /*28d60*/  VIADD R4, R2, 0x3f ;  /* 0x0000003f02047836 */ /* 0x000fc80000000000 */
[----:B------:R-:W-:Y:S01]  /*28d70*/  IMAD.IADD R2, R20, 0x1, R0 ;  /* 0x0000000114027824 */ /* 0x000fe200078e0200 */
[----:B------:R-:W-:-:S04]  /*28d80*/  SHF.R.S32.HI R0, RZ, 0x1f, R4 ;  /* 0x0000001fff007819 */ /* 0x000fc80000011404 */
[----:B------:R-:W-:-:S04]  /*28d90*/  LEA.HI R0, R0, R4, RZ, 0x6 ;  /* 0x0000000400007211 */ /* 0x000fc800078f30ff */
[----:B------:R-:W-:Y:S01]  /*28da0*/  SHF.R.S32.HI R7, RZ, 0x6, R0 ;  /* 0x00000006ff077819 */ /* 0x000fe20000011400 */
[----:B------:R-:W-:-:S04]  /*28db0*/  VIADD R0, R2, -UR4 ;  /* 0x8000000402007c36 */ /* 0x000fc80008000000 */
[----:B------:R1:W-:Y:S01]  /*28dc0*/  STL [R1+0x60], R7 ;  /* 0x0000600701007387 */ /* 0x0003e20000100800 */
[----:B--2---:R-:W-:Y:S01]  /*28dd0*/  VIMNMX R6, R6, R7, PT ;  /* 0x0000000706067248 */ /* 0x004fe20003fe0100 */
[----:B-1----:R-:W-:Y:S06]  /*28de0*/  @!P2 BRA `(.L_x_1894) ;  /* 0x000000000044a947 */ /* 0x002fec0003800000 */
        /* <DEDUP_REMOVED lines=10> */
.L_x_1896:
[----:B------:R-:W-:-:S13]  /*28e90*/  ISETP.NE.AND P0, PT, R3, 0x1, PT ;  /* 0x000000010300780c */ /* 0x000fda0003f05270 */
[----:B------:R-:W1:Y:S02]  /*28ea0*/  @P0 LDC.64 R4, c[0x0][0x9e8] ;  /* 0x00027a00ff040b82 */ /* 0x000e640000000a00 */
[----:B-1----:R-:W-:-:S05]  /*28eb0*/  @P0 IMAD.HI.U32 R4, R2, R4, RZ ;  /* 0x0000000402040227 */ /* 0x002fca00078e00ff */
[----:B------:R-:W-:-:S07]  /*28ec0*/  @P0 SHF.R.U32.HI R2, RZ, R5, R4 ;  /* 0x00000005ff020219 */ /* 0x000fce0000011604 */
.L_x_1897:
[----:B------:R-:W-:Y:S05]  /*28ed0*/  BSYNC B0 ;  /* 0x0000000000007941 */ /* 0x000fea0003800000 */
.L_x_1895:
[----:B------:R-:W-:-:S05]  /*28ee0*/  IMAD R2, R2, R3, RZ ;  /* 0x0000000302027224 */ /* 0x000fca00078e02ff */
[----:B------:R-:W-:-:S07]  /*28ef0*/  VIMNMX R0, R0, R2, !PT ;  /* 0x0000000200007248 */ /* 0x000fce0007fe0100 */
.L_x_1894:
[----:B------:R-:W-:Y:S01]  /*28f00*/  SHF.R.S32.HI R2, RZ, 0x1f, R0 ;  /* 0x0000001fff027819 */ /* 0x000fe20000011400 */
[----:B------:R-:W-:Y:S01]  /*28f10*/  BSSY B0, `(.L_x_1898) ;  /* 0x0000026000007945 */ /* 0x000fe20003800000 */
[----:B------:R-:W-:Y:S02]  /*28f20*/  ISETP.NE.AND P1, PT, R17, RZ, PT ;  /* 0x000000ff1100720c */ /* 0x000fe40003f25270 */
[----:B------:R-:W-:-:S04]  /*28f30*/  LEA.HI R2, R2, R0, RZ, 0x6 ;  /* 0x0000000002027211 */ /* 0x000fc800078f30ff */
[----:B------:R-:W-:-:S04]  /*28f40*/  SHF.R.S32.HI R2, RZ, 0x6, R2 ;  /* 0x00000006ff027819 */ /* 0x000fc80000011402 */
[----:B------:R-:W-:-:S03]  /*28f50*/  VIMNMX R8, RZ, R2, !PT ;  /* 0x00000002ff087248 */ /* 0x000fc60007fe0100 */
[----:B------:R-:W1:Y:S01]  /*28f60*/  @!P1 LDC R17, c[0x0][0x9f0] ;  /* 0x00027c00ff119b82 */ /* 0x000e620000000800 */
[----:B------:R-:W-:Y:S01]  /*28f70*/  ISETP.GT.AND P0, PT, R6, R8, PT ;  /* 0x000000080600720c */ /* 0x000fe20003f04270 */
[----:B------:R2:W-:Y:S04]  /*28f80*/  STL [R1+0x38], R8 ;  /* 0x0000380801007387 */ /* 0x0005e80000100800 */
[----:B------:R2:W-:Y:S08]  /*28f90*/  STL [R1+0x40], RZ ;  /* 0x000040ff01007387 */ /* 0x0005f00000100800 */
[----:B--2---:R-:W-:Y:S05]  /*28fa0*/  @!P0 BRA `(.L_x_1899) ;  /* 0x0000000000708947 */ /* 0x004fea0003800000 */
[----:B-1----:R-:W-:-:S04]  /*28fb0*/  IABS R0, R17 ;  /* 0x0000001100007213 */ /* 0x002fc80000000000 */
[----:B------:R-:W1:Y:S08]  /*28fc0*/  I2F.RP R2, R0 ;  /* 0x0000000000027306 */ /* 0x000e700000209400 */
[----:B-1----:R-:W1:Y:S02]  /*28fd0*/  MUFU.RCP R2, R2 ;  /* 0x0000000200027308 */ /* 0x002e640000001000 */
[----:B-1----:R-:W-:-:S06]  /*28fe0*/  VIADD R2, R2, 0xffffffe ;  /* 0x0ffffffe02027836 */ /* 0x002fcc0000000000 */
[----:B------:R-:W1:Y:S02]  /*28ff0*/  F2I.FTZ.U32.TRUNC.NTZ R3, R2 ;  /* 0x0000000200037305 */ /* 0x000e64000021f000 */
[----:B-1----:R-:W-:-:S04]  /*29000*/  IMAD.MOV R2, RZ, RZ, -R3 ;  /* 0x000000ffff027224 */ /* 0x002fc800078e0a03 */
[----:B------:R-:W-:Y:S02]  /*29010*/  IMAD R4, R2, R0, RZ ;  /* 0x0000000002047224 */ /* 0x000fe400078e02ff */
[----:B------:R-:W-:-:S04]  /*29020*/  IMAD.MOV.U32 R2, RZ, RZ, RZ ;  /* 0x000000ffff027224 */ /* 0x000fc800078e00ff */
[----:B------:R-:W-:Y:S01]  /*29030*/  IMAD.HI.U32 R7, R3, R4, R2 ;  /* 0x0000000403077227 */ /* 0x000fe200078e0002 */
[----:B------:R-:W-:Y:S02]  /*29040*/  IADD3 R4, R17, -0x1, R6 ;  /* 0xffffffff11047810 */ /* 0x000fe40007ffe006 */
[----:B------:R-:W-:-:S03]  /*29050*/  IABS R2, R17 ;  /* 0x0000001100027213 */ /* 0x000fc60000000000 */
[----:B------:R-:W-:Y:S02]  /*29060*/  IMAD.IADD R4, R4, 0x1, -R8 ;  /* 0x0000000104047824 */ /* 0x000fe400078e0a08 */
[----:B------:R-:W-:-:S03]  /*29070*/  IMAD.MOV R2, RZ, RZ, -R2 ;  /* 0x000000ffff027224 */ /* 0x000fc600078e0a02 */
[----:B------:R-:W-:Y:S01]  /*29080*/  IABS R3, R4 ;  /* 0x0000000400037213 */ /* 0x000fe20000000000 */
[----:B------:R-:W-:Y:S01]  /*29090*/  IMAD.MOV.U32 R5, RZ, RZ, R2 ;  /* 0x000000ffff057224 */ /* 0x000fe200078e0002 */
        /* <DEDUP_REMOVED lines=13> */
.L_x_1899:
[----:B------:R-:W-:Y:S05]  /*29170*/  BSYNC B0 ;  /* 0x0000000000007941 */ /* 0x000fea0003800000 */
.L_x_1898:
[----:B------:R-:W3:Y:S04]  /*29180*/  LDL R0, [R1+0x40] ;  /* 0x0000400001007983 */ /* 0x000ee80000100800 */
[----:B--2---:R-:W3:Y:S01]  /*29190*/  LDL R2, [R1+0x54] ;  /* 0x0000540001027983 */ /* 0x004ee20000100800 */
[----:B------:R-:W-:Y:S01]  /*291a0*/  BSSY B7, `(.L_x_1900) ;  /* 0x00004ce000077945 */ /* 0x000fe20003800000 */
[----:B---3--:R-:W-:-:S05]  /*291b0*/  IMAD R2, R2, R0, R8 ;  /* 0x0000000002027224 */ /* 0x008fca00078e0208 */
[----:B------:R-:W-:Y:S01]  /*291c0*/  VIADDMNMX R0, R2, R0, R6, PT ;  /* 0x0000000002007246 */ /* 0x000fe20003800106 */
[----:B------:R2:W-:Y:S03]  /*291d0*/  STL [R1+0x2c], R2 ;  /* 0x00002c0201007387 */ /* 0x0005e60000100800 */
[----:B------:R-:W-:Y:S01]  /*291e0*/  ISETP.GT.AND P0, PT, R0, R2, PT ;  /* 0x000000020000720c */ /* 0x000fe20003f04270 */
[----:B------:R2:W-:-:S12]  /*291f0*/  STL [R1+0x44], R0 ;  /* 0x0000440001007387 */ /* 0x0005d80000100800 */
[----:B--2---:R-:W-:Y:S05]  /*29200*/  @P0 BRA `(.L_x_1901) ;  /* 0x00000000004c0947 */ /* 0x004fea0003800000 */
[----:B------:R-:W2:Y:S02]  /*29210*/  S2R R0, SR_TID.X ;  /* 0x0000000000007919 */ /* 0x000ea40000002100 */
[----:B--2---:R-:W-:-:S04]  /*29220*/  LOP3.LUT R0, R0, 0x7f, RZ, 0xc0, !PT ;  /* 0x0000007f00007812 */ /* 0x004fc800078ec0ff */
[----:B------:R-:W-:-:S13]  /*29230*/  ISETP.NE.AND P0, PT, R0, RZ, PT ;  /* 0x000000ff0000720c */ /* 0x000fda0003f05270 */
[----:B------:R-:W-:Y:S05]  /*29240*/  @P0 BRA `(.L_x_1902) ;  /* 0x0000004c000c0947 */ /* 0x000fea0003800000 */
[----:B------:R-:W2:Y:S01]  /*29250*/  S2R R3, SR_LANEID ;  /* 0x0000000000037919 */ /* 0x000ea20000000000 */
[----:B------:R-:W-:Y:S01]  /*29260*/  VOTEU.ANY UR4, UPT, PT ;  /* 0x0000000000047886 */ /* 0x000fe200038e0100 */
[----:B------:R-:W3:Y:S01]  /*29270*/  LDC.64 R4, c[0x0][0xc60] ;  /* 0x00031800ff047b82 */ /* 0x000ee20000000a00 */
[----:B------:R-:W2:Y:S01]  /*29280*/  FLO.U32 R0, UR4 ;  /* 0x0000000400007d00 */ /* 0x000ea200080e0000 */
[----:B------:R-:W-:-:S07]  /*29290*/  ULDC.64 UR6, c[0x0][0x208] ;  /* 0x0000820000067ab9 */ /* 0x000fce0000000a00 */
[----:B------:R-:W3:Y:S01]  /*292a0*/  POPC R2, UR4 ;  /* 0x0000000400027d09 */ /* 0x000ee20008000000 */
[----:B--2---:R-:W-:-:S13]  /*292b0*/  ISETP.EQ.U32.AND P0, PT, R0, R3, PT ;  /* 0x000000030000720c */ /* 0x004fda0003f02070 */
[----:B---3--:R-:W2:Y:S01]  /*292c0*/  @P0 ATOMG.E.ADD.STRONG.GPU PT, R5, desc[UR6][R4.64], R2 ;  /* 0x00000002040509a8 */ /* 0x008ea200081ee1c6 */
[----:B------:R-:W3:Y:S02]  /*292d0*/  S2R R3, SR_LTMASK ;  /* 0x0000000000037919 */ /* 0x000ee40000003900 */
[----:B---3--:R-:W-:-:S06]  /*292e0*/  LOP3.LUT R3, R3, UR4, RZ, 0xc0, !PT ;  /* 0x0000000403037c12 */ /* 0x008fcc000f8ec0ff */
[----:B------:R-:W3:Y:S01]  /*292f0*/  POPC R3, R3 ;  /* 0x0000000300037309 */ /* 0x000ee20000000000 */
[----:B--2---:R-:W3:Y:S02]  /*29300*/  SHFL.IDX PT, R0, R5, R0, 0x1f ;  /* 0x00001f0005007589 */ /* 0x004ee400000e0000 */
[----:B---3--:R-:W-:-:S05]  /*29310*/  IADD3 R0, R0, UR38, R3 ;  /* 0x0000002600007c10 */ /* 0x008fca000fffe003 */
[----:B------:R3:W-:Y:S01]  /*29320*/  STL [R1], R0 ;  /* 0x0000000001007387 */ /* 0x0007e20000100800 */
[----:B------:R-:W-:Y:S05]  /*29330*/  BRA `(.L_x_1902) ;  /* 0x0000004800d07947 */ /* 0x000fea0003800000 */
.L_x_1901:
        /* <DEDUP_REMOVED lines=19> */
[----:B012---:R-:W-:Y:S05]  /*29470*/  CALL.ABS.NOINC R2 ;  /* 0x0000000002007343 */ /* 0x007fea0003c00000 */
.L_x_1904:
[----:B------:R-:W-:Y:S05]  /*29480*/  BSYNC B6 ;  /* 0x0000000000067941 */ /* 0x000fea0003800000 */
.L_x_1903:
[----:B------:R-:W-:Y:S01]  /*29490*/  VIADD R0, R18, 0x400 ;  /* 0x0000040012007836 */ /* 0x000fe20000000000 */
[----:B------:R-:W-:Y:S04]  /*294a0*/  BSSY B6, `(.L_x_1905) ;  /* 0x0000022000067945 */ /* 0x000fe80003800000 */
[----:B------:R-:W-:-:S13]  /*294b0*/  LOP3.LUT P0, RZ, R0, 0x3ff, RZ, 0xc0, !PT ;  /* 0x000003ff00ff7812 */ /* 0x000fda000780c0ff */
[----:B------:R-:W-:Y:S05]  /*294c0*/  @!P0 BRA `(.L_x_1906) ;  /* 0x00000000007c8947 */ /* 0x000fea0003800000 */
[----:B-1----:R-:W-:Y:S01]  /*294d0*/  MOV R17, 0x0 ;  /* 0x0000000000117802 */ /* 0x002fe20000000f00 */
        /* <DEDUP_REMOVED lines=12> */
[----:B-1----:R-:W-:-:S07]  /*295a0*/  IMAD.MOV.U32 R13, RZ, RZ, RZ ;  /* 0x000000ffff0d7224 */ /* 0x002fce00078e00ff */
[----:B------:R-:W-:-:S07]  /*295b0*/  LEPC R20, `(.L_x_1907) ;  /* 0x000000001014794e */ /* 0x000fce0000000000 */
[----:B0-2---:R-:W-:Y:S05]  /*295c0*/  CALL.ABS.NOINC R2 ;  /* 0x0000000002007343 */ /* 0x005fea0003c00000 */
.L_x_1907:
        /* <DEDUP_REMOVED lines=15> */
.L_x_1906:
[----:B------:R-:W-:Y:S05]  /*296c0*/  BSYNC B6 ;  /* 0x0000000000067941 */ /* 0x000fea0003800000 */
.L_x_1905:
[----:B------:R-:W2:Y:S01]  /*296d0*/  LDL R0, [R1+0xc] ;  /* 0x00000c0001007983 */ /* 0x000ea20000100800 */
[----:B------:R-:W-:Y:S02]  /*296e0*/  ULDC.64 UR4, c[0x0][0x9f8] ;  /* 0x00027e0000047ab9 */ /* 0x000fe40000000a00 */
[----:B------:R-:W-:Y:S01]  /*296f0*/  ISETP.NE.U32.AND P0, PT, RZ, UR4, PT ;  /* 0x00000004ff007c0c */ /* 0x000fe2000bf05070 */
[----:B-1----:R-:W3:Y:S01]  /*29700*/  LDL R17, [R1+0x44] ;  /* 0x0000440001117983 */ /* 0x002ee20000100800 */
[----:B------:R-:W-:Y:S02]  /*29710*/  ULDC.64 UR6, c[0x0][0x208] ;  /* 0x0000820000067ab9 */ /* 0x000fe40000000a00 */
[----:B------:R-:W-:Y:S01]  /*29720*/  ISETP.NE.AND.EX P0, PT, RZ, UR5, PT, P0 ;  /* 0x00000005ff007c0c */ /* 0x000fe2000bf05300 */
[----:B------:R-:W-:-:S12]  /*29730*/  ULDC.64 UR4, c[0x0][0xa08] ;  /* 0x0002820000047ab9 */ /* 0x000fd80000000a00 */
[----:B------:R-:W1:Y:S01]  /*29740*/  @P0 LDC.64 R2, c[0x0][0x9f8] ;  /* 0x00027e00ff020b82 */ /* 0x000e620000000a00 */
[----:B--2---:R-:W-:Y:S02]  /*29750*/  IMAD.MOV.U32 R7, RZ, RZ, R0 ;  /* 0x000000ffff077224 */ /* 0x004fe400078e0000 */
[----:B-1----:R-:W-:-:S05]  /*29760*/  @P0 IMAD.WIDE R2, R0, 0x4, R2 ;  /* 0x0000000400020825 */ /* 0x002fca00078e0202 */
[----:B------:R1:W2:Y:S01]  /*29770*/  @P0 LDG.E R7, desc[UR6][R2.64] ;  /* 0x0000000602070981 */ /* 0x0002a2000c1e1900 */
[----:B---3--:R-:W-:Y:S01]  /*29780*/  VIADD R0, R17, 0xffffffff ;  /* 0xffffffff11007836 */ /* 0x008fe20000000000 */
[----:B-1----:R-:W1:Y:S02]  /*29790*/  LDC.64 R2, c[0x0][0x418] ;  /* 0x00010600ff027b82 */ /* 0x002e640000000a00 */
[----:B-1----:R-:W-:Y:S01]  /*297a0*/  LOP3.LUT P0, RZ, R2, UR4, RZ, 0xfc, !PT ;  /* 0x0000000402ff7c12 */ /* 0x002fe2000f80fcff */
[----:B------:R-:W-:-:S03]  /*297b0*/  UMOV UR4, 0xffffffff ;  /* 0xffffffff00047882 */ /* 0x000fc60000000000 */
[----:B------:R-:W-:Y:S02]  /*297c0*/  LOP3.LUT P0, RZ, R3, UR5, RZ, 0xfc, P0 ;  /* 0x0000000503ff7c12 */ /* 0x000fe4000800fcff */
[----:B--2---:R-:W-:Y:S01]  /*297d0*/  SHF.R.S32.HI R8, RZ, 0x1f, R7 ;  /* 0x0000001fff087819 */ /* 0x004fe20000011407 */
[----:B------:R1:W-:Y:S01]  /*297e0*/  STL [R1+0x8], R7 ;  /* 0x0000080701007387 */ /* 0x0003e20000100800 */
[----:B------:R-:W-:-:S03]  /*297f0*/  SEL R17, R7, RZ, !P0 ;  /* 0x000000ff07117207 */ /* 0x000fc60004000000 */
[----:B------:R1:W-:Y:S01]  /*29800*/  STL [R1+0x24], R8 ;  /* 0x0000240801007387 */ /* 0x0003e20000100800 */
[----:B------:R-:W-:Y:S05]  /*29810*/  BRA.DIV UR4, `(.L_x_1908) ;  /* 0x00000072047c7947 */ /* 0x000fea000b800000 */
[----:B------:R-:W2:Y:S02]  /*29820*/  S2R R4, SR_TID.X ;  /* 0x0000000000047919 */ /* 0x000ea40000002100 */
[----:B--2---:R-:W-:-:S04]  /*29830*/  SHF.R.U32.HI R4, RZ, 0x5, R4 ;  /* 0x00000005ff047819 */ /* 0x004fc80000011604 */
[----:B------:R-:W-:-:S05]  /*29840*/  LOP3.LUT R4, R4, 0x3, RZ, 0xc0, !PT ;  /* 0x0000000304047812 */ /* 0x000fca00078ec0ff */
[----:B------:R2:W3:Y:S02]  /*29850*/  SHFL.IDX PT, R14, R4, RZ, 0x1f ;  /* 0x00001fff040e7589 */ /* 0x0004e400000e0000 */
.L_x_2086:
[----:B--2---:R-:W2:Y:S01]  /*29860*/  LDL.LU R4, [R1+0x20] ;  /* 0x0000200001047983 */ /* 0x004ea20000300800 */
[----:B------:R-:W-:Y:S02]  /*29870*/  PLOP3.LUT P1, PT, PT, PT, PT, 0x8, 0x0 ;  /* 0x000000000000781c */ /* 0x000fe40003f2e170 */
[----:B---3--:R-:W-:Y:S01]  /*29880*/  ISETP.NE.AND P0, PT, R14, RZ, PT ;  /* 0x000000ff0e00720c */ /* 0x008fe20003f05270 */
[----:B------:R3:W-:Y:S01]  /*29890*/  STL [R1+0x4], R0 ;  /* 0x0000040001007387 */ /* 0x0007e20000100800 */
[----:B--2---:R-:W-:-:S09]  /*298a0*/  LOP3.LUT R4, R4, 0xfffffffe, RZ, 0xc0, !PT ;  /* 0xfffffffe04047812 */ /* 0x004fd200078ec0ff */
[----:B------:R-:W-:-:S05]  /*298b0*/  @P1 LOP3.LUT R4, R4, 0x1, RZ, 0xfc, !PT ;  /* 0x0000000104041812 */ /* 0x000fca00078efcff */
[----:B------:R3:W-:Y:S01]  /*298c0*/  STL [R1+0x20], R4 ;  /* 0x0000200401007387 */ /* 0x0007e20000100800 */
[----:B------:R-:W-:Y:S05]  /*298d0*/  @P0 BRA `(.L_x_1909) ;  /* 0x00000004004c0947 */ /* 0x000fea0003800000 */
[----:B------:R-:W-:-:S03]  /*298e0*/  UMOV UR4, 0xffffffff ;  /* 0xffffffff00047882 */ /* 0x000fc60000000000 */
[----:B------:R-:W-:Y:S05]  /*298f0*/  BRA.DIV UR4, `(.L_x_1910) ;  /* 0x0000007204787947 */ /* 0x000fea000b800000 */
[----:B------:R-:W-:-:S13]  /*29900*/  ELECT P6, URZ, PT ;  /* 0x00000000003f782f */ /* 0x000fda00038c0000 */
.L_x_2089:
        /* <DEDUP_REMOVED lines=8> */
[----:B---3--:R-:W-:Y:S01]  /*29990*/  IMAD.MOV.U32 R0, RZ, RZ, R9 ;  /* 0x000000ffff007224 */ /* 0x008fe200078e0009 */
        /* <DEDUP_REMOVED lines=16> */
.L_x_1911:
[----:B--2---:R-:W2:Y:S01]  /*29aa0*/  LDL R2, [R1+0x10] ;  /* 0x0000100001027983 */ /* 0x004ea20000100800 */
[----:B---3--:R-:W-:Y:S01]  /*29ab0*/  IMAD R0, R19, 0x8, R18 ;  /* 0x0000000813007824 */ /* 0x008fe200078e0212 */
[----:B--2---:R-:W-:-:S04]  /*29ac0*/  SHF.L.U32 R2, R2, 0x1f, RZ ;  /* 0x0000001f02027819 */ /* 0x004fc800000006ff */
[----:B------:R-:W2:Y:S02]  /*29ad0*/  SYNCS.PHASECHK.TRANS64.TRYWAIT P0, [R0+URZ+0x30840], R2 ;  /* 0x03084002000075a7 */ /* 0x000ea4000800017f */
[----:B--2---:R-:W-:Y:S05]  /*29ae0*/  @!P0 BRA `(.L_x_1912) ;  /* 0x00000070001c8947 */ /* 0x004fea0003800000 */
.L_x_2090:
        /* <DEDUP_REMOVED lines=11> */
.L_x_1913:
[----:B--2---:R-:W2:Y:S04]  /*29ba0*/  LDL R2, [R1+0x14] ;  /* 0x0000140001027983 */ /* 0x004ea80000100800 */
        /* <DEDUP_REMOVED lines=23> */
[----:B---3--:R-:W-:Y:S01]  /*29d20*/  UMOV UR8, UR15 ;  /* 0x0000000f00087c82 */ /* 0x008fe20008000000 */
[----:B------:R-:W-:Y:S01]  /*29d30*/  UMOV UR10, UR17 ;  /* 0x00000011000a7c82 */ /* 0x000fe20008000000 */
[----:B------:R-:W-:Y:S01]  /*29d40*/  UMOV UR15, 0x80 ;  /* 0x00000080000f7882 */ /* 0x000fe20000000000 */
[----:B------:R3:W-:Y:S02]  /*29d50*/  UTMALDG.4D [UR8], [UR4], desc[UR6] ;  /* 0x00000608040075b4 */ /* 0x0007e40008019000 */
[----:B---3--:R-:W-:Y:S01]  /*29d60*/  UMOV UR8, UR16 ;  /* 0x0000001000087c82 */ /* 0x008fe20008000000 */
[----:B------:R-:W-:Y:S01]  /*29d70*/  UMOV UR10, UR15 ;  /* 0x0000000f000a7c82 */ /* 0x000fe20008000000 */
[----:B------:R-:W-:Y:S01]  /*29d80*/  UMOV UR15, 0xc0 ;  /* 0x000000c0000f7882 */ /* 0x000fe20000000000 */
[----:B------:R3:W-:Y:S02]  /*29d90*/  UTMALDG.4D [UR8], [UR4], desc[UR6] ;  /* 0x00000608040075b4 */ /* 0x0007e40008019000 */
[----:B---3--:R-:W-:Y:S01]  /*29da0*/  UMOV UR8, UR14 ;  /* 0x0000000e00087c82 */ /* 0x008fe20008000000 */
[----:B------:R-:W-:-:S02]  /*29db0*/  UMOV UR10, UR15 ;  /* 0x0000000f000a7c82 */ /* 0x000fc40008000000 */
[----:B------:R4:W-:Y:S01]  /*29dc0*/  UTMALDG.4D [UR8], [UR4], desc[UR6] ;  /* 0x00000608040075b4 */ /* 0x0009e20008019000 */
[----:B--2---:R-:W-:-:S04]  /*29dd0*/  LOP3.LUT R2, R2, 0xfffffffe, RZ, 0xc0, !PT ;  /* 0xfffffffe02027812 */ /* 0x004fc800078ec0ff */
[----:B------:R-:W-:-:S05]  /*29de0*/  @P0 LOP3.LUT R2, R2, 0x1, RZ, 0xfc, !PT ;  /* 0x0000000102020812 */ /* 0x000fca00078efcff */
[----:B------:R4:W-:Y:S01]  /*29df0*/  STL [R1+0x20], R2 ;  /* 0x0000200201007387 */ /* 0x0009e20000100800 */
[----:B------:R-:W-:Y:S01]  /*29e00*/  NOP ;  /* 0x0000000000007918 */ /* 0x000fe20000000000 */
.L_x_1909:
[----:B------:R-:W3:Y:S01]  /*29e10*/  LDL.LU R3, [R1+0x48] ;  /* 0x0000480001037983 */ /* 0x000ee20000300800 */
[----:B------:R-:W-:Y:S05]  /*29e20*/  WARPSYNC.ALL ;  /* 0x0000000000007948 */ /* 0x000fea0003800000 */
[----:B----4-:R-:W-:Y:S01]  /*29e30*/  ULDC.64 UR4, c[0x0][0x298] ;  /* 0x0000a60000047ab9 */ /* 0x010fe20000000a00 */
[----:B------:R-:W-:Y:S01]  /*29e40*/  BSSY B6, `(.L_x_1914) ;  /* 0x000001c000067945 */ /* 0x000fe20003800000 */
[----:B------:R-:W-:Y:S01]  /*29e50*/  BAR.SYNC.DEFER_BLOCKING 0x8, 0x180 ;  /* 0x0206000000007b1d */ /* 0x000fe20000010000 */
[----:B---3--:R-:W-:Y:S01]  /*29e60*/  SHF.R.S32.HI R0, RZ, 0x1f, R3 ;  /* 0x0000001fff007819 */ /* 0x008fe20000011403 */
        /* <DEDUP_REMOVED lines=13> */
[----:B--2---:R-:W-:Y:S02]  /*29f40*/  IMAD.U32 R4, RZ, RZ, UR4 ;  /* 0x00000004ff047e24 */ /* 0x004fe4000f8e00ff */
[----:B------:R-:W2:Y:S01]  /*29f50*/  LDC.64 R2, c[0x4][R2] ;  /* 0x0100000002027b82 */ /* 0x000ea20000000a00 */
[----:B------:R-:W-:Y:S02]  /*29f60*/  IMAD.U32 R5, RZ, RZ, UR5 ;  /* 0x00000005ff057e24 */ /* 0x000fe4000f8e00ff */
[----:B------:R-:W-:Y:S02]  /*29f70*/  IMAD.U32 R6, RZ, RZ, UR6 ;  /* 0x00000006ff067e24 */ /* 0x000fe4000f8e00ff */
[----:B-1----:R-:W-:-:S02]  /*29f80*/  IMAD.U32 R7, RZ, RZ, UR7 ;  /* 0x00000007ff077e24 */ /* 0x002fc4000f8e00ff */
[----:B------:R-:W-:Y:S02]  /*29f90*/  IMAD.U32 R10, RZ, RZ, UR8 ;  /* 0x00000008ff0a7e24 */ /* 0x000fe4000f8e00ff */
[----:B------:R-:W-:Y:S02]  /*29fa0*/  IMAD.U32 R11, RZ, RZ, UR9 ;  /* 0x00000009ff0b7e24 */ /* 0x000fe4000f8e00ff */
[----:B------:R-:W-:Y:S02]  /*29fb0*/  IMAD.MOV.U32 R8, RZ, RZ, 0x70 ;  /* 0x00000070ff087424 */ /* 0x000fe400078e00ff */
[----:B------:R-:W-:Y:S02]  /*29fc0*/  IMAD.MOV.U32 R12, RZ, RZ, 0x1 ;  /* 0x00000001ff0c7424 */ /* 0x000fe400078e00ff */
[----:B------:R-:W-:-:S07]  /*29fd0*/  IMAD.MOV.U32 R13, RZ, RZ, RZ ;  /* 0x000000ffff0d7224 */ /* 0x000fce00078e00ff */
[----:B------:R-:W-:-:S07]  /*29fe0*/  LEPC R20, `(.L_x_1915) ;  /* 0x000000001014794e */ /* 0x000fce0000000000 */
[----:B0-2---:R-:W-:Y:S05]  /*29ff0*/  CALL.ABS.NOINC R2 ;  /* 0x0000000002007343 */ /* 0x005fea0003c00000 */
.L_x_1915:
[----:B------:R-:W-:Y:S05]  /*2a000*/  BSYNC B6 ;  /* 0x0000000000067941 */ /* 0x000fea0003800000 */
.L_x_1914:
[----:B--2---:R-:W2:Y:S01]  /*2a010*/  LDL.LU R0, [R1+0x50] ;  /* 0x0000500001007983 */ /* 0x004ea20000300800 */
[----:B------:R-:W-:Y:S01]  /*2a020*/  ULDC.64 UR6, c[0x0][0xa00] ;  /* 0x0002800000067ab9 */ /* 0x000fe20000000a00 */
[----:B-1----:R-:W1:Y:S01]  /*2a030*/  LDC R7, c[0x0][0x448] ;  /* 0x00011200ff077b82 */ /* 0x002e620000000800 */
[----:B------:R-:W-:Y:S01]  /*2a040*/  ULDC.64 UR4, c[0x0][0x2d8] ;  /* 0x0000b60000047ab9 */ /* 0x000fe20000000a00 */
[----:B------:R-:W2:Y:S04]  /*2a050*/  LDL.LU.64 R2, [R1+0x48] ;  /* 0x0000480001027983 */ /* 0x000ea80000300a00 */
[----:B------:R-:W3:Y:S04]  /*2a060*/  LDL R5, [R1+0xc] ;  /* 0x00000c0001057983 */ /* 0x000ee80000100800 */
[----:B------:R-:W4:Y:S01]  /*2a070*/  LDL R8, [R1+0x30] ;  /* 0x0000300001087983 */ /* 0x000f220000100800 */
[----:B------:R-:W-:-:S04]  /*2a080*/  ISETP.NE.U32.AND P0, PT, RZ, UR6, PT ;  /* 0x00000006ff007c0c */ /* 0x000fc8000bf05070 */
[----:B------:R-:W-:Y:S01]  /*2a090*/  ISETP.NE.AND.EX P0, PT, RZ, UR7, PT, P0 ;  /* 0x00000007ff007c0c */ /* 0x000fe2000bf05300 */
[----:B------:R-:W0:Y:S02]  /*2a0a0*/  S2R R9, SR_TID.X ;  /* 0x0000000000097919 */ /* 0x000e240000002100 */
[----:B0-----:R-:W-:Y:S02]  /*2a0b0*/  IMAD.SHL.U32 R9, R9, 0x10, RZ ;  /* 0x0000001009097824 */ /* 0x001fe400078e00ff */
[----:B--2---:R-:W-:Y:S01]  /*2a0c0*/  IMAD.MOV.U32 R3, RZ, RZ, R0 ;  /* 0x000000ffff037224 */ /* 0x004fe200078e0000 */
[----:B---3--:R-:W-:-:S04]  /*2a0d0*/  SHF.R.S32.HI R0, RZ, 0x1f, R5 ;  /* 0x0000001fff007819 */ /* 0x008fc80000011405 */
[----:B------:R-:W-:Y:S02]  /*2a0e0*/  SEL R4, R0, RZ, !P0 ;  /* 0x000000ff00047207 */ /* 0x000fe40004000000 */
[----:B------:R-:W-:Y:S02]  /*2a0f0*/  SEL R0, R5, RZ, !P0 ;  /* 0x000000ff05007207 */ /* 0x000fe40004000000 */
[----:B------:R-:W0:Y:S01]  /*2a100*/  S2R R5, SR_TID.X ;  /* 0x0000000000057919 */ /* 0x000e220000002100 */
[----:B-1----:R-:W-:Y:S01]  /*2a110*/  ISETP.NE.AND P0, PT, R7, 0x1, PT ;  /* 0x000000010700780c */ /* 0x002fe20003f05270 */
[----:B------:R-:W-:-:S04]  /*2a120*/  IMAD.WIDE.U32 R2, R16, UR4, R2 ;  /* 0x0000000410027c25 */ /* 0x000fc8000f8e0002 */
[----:B------:R-:W-:Y:S01]  /*2a130*/  IMAD R3, R16, UR5, R3 ;  /* 0x0000000510037c24 */ /* 0x000fe2000f8e0203 */
[----:B------:R-:W-:-:S07]  /*2a140*/  ULDC.64 UR4, c[0x0][0x2e0] ;  /* 0x0000b80000047ab9 */ /* 0x000fce0000000a00 */
[----:B------:R-:W1:Y:S01]  /*2a150*/  @P0 LDC R6, c[0x0][0x450] ;  /* 0x00011400ff060b82 */ /* 0x000e620000000800 */
[----:B0-----:R-:W-:-:S04]  /*2a160*/  LOP3.LUT R5, R5, 0x7f, RZ, 0xc0, !PT ;  /* 0x0000007f05057812 */ /* 0x001fc800078ec0ff */
[----:B------:R-:W-:-:S04]  /*2a170*/  SHF.R.U32.HI R5, RZ, 0x3, R5 ;  /* 0x00000003ff057819 */ /* 0x000fc80000011605 */
[----:B------:R-:W-:Y:S02]  /*2a180*/  LOP3.LUT R9, R5, 0x70, R9, 0xf8, !PT ;  /* 0x0000007005097812 */ /* 0x000fe400078ef809 */
[----:B------:R-:W0:Y:S01]  /*2a190*/  @P0 LDC R5, c[0x0][0x44c] ;  /* 0x00011300ff050b82 */ /* 0x000e220000000800 */
[----:B------:R-:W-:Y:S02]  /*2a1a0*/  IMAD R4, R4, UR4, RZ ;  /* 0x0000000404047c24 */ /* 0x000fe4000f8e02ff */
[----:B------:R-:W-:-:S04]  /*2a1b0*/  IMAD.WIDE.U32 R2, R0, UR4, R2 ;  /* 0x0000000400027c25 */ /* 0x000fc8000f8e0002 */
[----:B------:R-:W-:Y:S01]  /*2a1c0*/  IMAD R0, R0, UR5, R4 ;  /* 0x0000000500007c24 */ /* 0x000fe2000f8e0204 */
[----:B------:R-:W-:Y:S01]  /*2a1d0*/  ULDC.64 UR4, c[0x0][0x2d0] ;  /* 0x0000b40000047ab9 */ /* 0x000fe20000000a00 */
[----:B----4-:R-:W-:Y:S02]  /*2a1e0*/  IMAD.IADD R4, R9, 0x1, R8 ;  /* 0x0000000109047824 */ /* 0x010fe400078e0208 */
[----:B------:R-:W2:Y:S01]  /*2a1f0*/  S2R R9, SR_TID.X ;  /* 0x0000000000097919 */ /* 0x000ea20000002100 */
[----:B------:R-:W-:Y:S02]  /*2a200*/  IMAD.IADD R3, R3, 0x1, R0 ;  /* 0x0000000103037824 */ /* 0x000fe400078e0200 */
[----:B------:R-:W-:Y:S02]  /*2a210*/  IMAD.MOV.U32 R0, RZ, RZ, R4 ;  /* 0x000000ffff007224 */ /* 0x000fe400078e0004 */
[----:B0-----:R-:W-:-:S05]  /*2a220*/  @P0 IMAD.HI.U32 R5, R4, R5, RZ ;  /* 0x0000000504050227 */ /* 0x001fca00078e00ff */
[----:B-1----:R-:W-:-:S05]  /*2a230*/  @P0 SHF.R.U32.HI R0, RZ, R6, R5 ;  /* 0x00000006ff000219 */ /* 0x002fca0000011605 */
        /* <DEDUP_REMOVED lines=127> */
.L_x_2107:
        /* <DEDUP_REMOVED lines=14> */
.L_x_1918:
[----:B------:R-:W-:Y:S05]  /*2ab10*/  BSYNC B0 ;  /* 0x0000000000007941 */ /* 0x000fea0003800000 */
.L_x_1917:
[----:B------:R-:W-:Y:S01]  /*2ab20*/  NOP ;  /* 0x0000000000007918 */ /* 0x000fe20000000000 */
[----:B------:R-:W-:Y:S01]  /*2ab30*/  PLOP3.LUT P0, PT, PT, PT, PT, 0x80, 0x0 ;  /* 0x000000000000781c */ /* 0x000fe20003f0f070 */
[----:B------:R-:W-:-:S12]  /*2ab40*/  VIADD R11, R18, 0x30800 ;  /* 0x00030800120b7836 */ /* 0x000fd80000000000 */
.L_x_1919:
        /* <DEDUP_REMOVED lines=18> */
.L_x_2108:
[----:B------:R-:W-:Y:S05]  /*2ac70*/  BSYNC B0 ;  /* 0x0000000000007941 */ /* 0x000fea0003800000 */
.L_x_1920:
[----:B------:R-:W3:Y:S04]  /*2ac80*/  LDL R2, [R1+0x44] ;  /* 0x0000440001027983 */ /* 0x000ee80000100800 */
[----:B0-----:R-:W4:Y:S01]  /*2ac90*/  LDL R4, [R1+0x2c] ;  /* 0x00002c0001047983 */ /* 0x001f220000100800 */
[----:B------:R-:W-:Y:S01]  /*2aca0*/  BSSY B0, `(.L_x_1922) ;  /* 0x00002a8000007945 */ /* 0x000fe20003800000 */
[----:B---3--:R-:W-:-:S05]  /*2acb0*/  VIADD R0, R2, 0xfffffffe ;  /* 0xfffffffe02007836 */ /* 0x008fca0000000000 */
[----:B----4-:R-:W-:-:S13]  /*2acc0*/  ISETP.GE.AND P0, PT, R0, R4, PT ;  /* 0x000000040000720c */ /* 0x010fda0003f06270 */
[----:B------:R-:W-:Y:S05]  /*2acd0*/  @!P0 BRA `(.L_x_1923) ;  /* 0x0000002800908947 */ /* 0x000fea0003800000 */
[----:B--2---:R-:W2:Y:S04]  /*2ace0*/  LDL.LU R3, [R1+0x54] ;  /* 0x0000540001037983 */ /* 0x004ea80000300800 */
[----:B------:R-:W3:Y:S04]  /*2acf0*/  LDL.LU R7, [R1+0x40] ;  /* 0x0000400001077983 */ /* 0x000ee80000300800 */
[----:B------:R-:W4:Y:S04]  /*2ad00*/  LDL.LU R2, [R1+0x60] ;  /* 0x0000600001027983 */ /* 0x000f280000300800 */
[----:B------:R-:W5:Y:S04]  /*2ad10*/  LDL.LU R6, [R1+0x38] ;  /* 0x0000380001067983 */ /* 0x000f680000300800 */
[----:B-1----:R-:W5:Y:S01]  /*2ad20*/  LDL.LU R5, [R1+0x5c] ;  /* 0x00005c0001057983 */ /* 0x002f620000300800 */
[----:B------:R-:W-:Y:S01]  /*2ad30*/  LOP3.LUT R10, RZ, R4, RZ, 0x33, !PT ;  /* 0x00000004ff0a7212 */ /* 0x000fe200078e33ff */
[----:B------:R-:W-:Y:S01]  /*2ad40*/  BSSY B2, `(.L_x_1924) ;  /* 0x00000e9000027945 */ /* 0x000fe20003800000 */
[----:B--2---:R-:W-:-:S04]  /*2ad50*/  VIADD R3, R3, 0x1 ;  /* 0x0000000103037836 */ /* 0x004fc80000000000 */
[----:B---3--:R-:W-:Y:S01]  /*2ad60*/  IMAD R3, R3, R7, RZ ;  /* 0x0000000703037224 */ /* 0x008fe200078e02ff */
[----:B----4-:R-:W-:-:S04]  /*2ad70*/  LOP3.LUT R2, RZ, R2, RZ, 0x33, !PT ;  /* 0x00000002ff027212 */ /* 0x010fc800078e33ff */
        /* <DEDUP_REMOVED lines=45> */
.L_x_1928:
[----:B------:R-:W-:Y:S01]  /*2b050*/  IMAD R3, R8, 0x8, R18 ;  /* 0x0000000808037824 */ /* 0x000fe200078e0212 */
[----:B------:R-:W-:Y:S01]  /*2b060*/  SHF.L.U32 R2, R9, 0x1f, RZ ;  /* 0x0000001f09027819 */ /* 0x000fe200000006ff */
[----:B------:R-:W-:Y:S03]  /*2b070*/  BSSY B3, `(.L_x_1929) ;  /* 0x0000003000037945 */ /* 0x000fe60003800000 */
[----:B------:R-:W1:Y:S02]  /*2b080*/  SYNCS.PHASECHK.TRANS64.TRYWAIT P0, [R3+URZ+0x30840], R2 ;  /* 0x03084002030075a7 */ /* 0x000e64000800017f */
[----:B-1----:R-:W-:Y:S05]  /*2b090*/  @!P0 BRA `(.L_x_1930) ;  /* 0x0000006400e48947 */ /* 0x002fea0003800000 */
.L_x_2109:
[----:B------:R-:W-:Y:S05]  /*2b0a0*/  BSYNC B3 ;  /* 0x0000000000037941 */ /* 0x000fea0003800000 */
.L_x_1929:
        /* <DEDUP_REMOVED lines=12> */
.L_x_1932:
[----:B------:R-:W-:Y:S05]  /*2b170*/  BSYNC B3 ;  /* 0x0000000000037941 */ /* 0x000fea0003800000 */
.L_x_1931:
        /* <DEDUP_REMOVED lines=12> */
.L_x_1933:
        /* <DEDUP_REMOVED lines=16> */
.L_x_1934:
        /* <DEDUP_REMOVED lines=16> */
.L_x_1935:
        /* <DEDUP_REMOVED lines=16> */
.L_x_1936:
        /* <DEDUP_REMOVED lines=16> */
.L_x_2110:
[----:B------:R-:W-:Y:S05]  /*2b640*/  BSYNC B3 ;  /* 0x0000000000037941 */ /* 0x000fea0003800000 */
.L_x_1937:
        /* <DEDUP_REMOVED lines=12> */
.L_x_1940:
[----:B------:R-:W-:Y:S05]  /*2b710*/  BSYNC B3 ;  /* 0x0000000000037941 */ /* 0x000fea0003800000 */
.L_x_1939:
        /* <DEDUP_REMOVED lines=13> */
.L_x_1941:
        /* <DEDUP_REMOVED lines=15> */
.L_x_1942:
        /* <DEDUP_REMOVED lines=15> */
.L_x_1943:
        /* <DEDUP_REMOVED lines=15> */
.L_x_1944:
        /* <DEDUP_REMOVED lines=12> */
.L_x_1927:
[----:B------:R-:W-:Y:S05]  /*2bb80*/  BSYNC B1 ;  /* 0x0000000000017941 */ /* 0x000fea0003800000 */
.L_x_1926:
[----:B0-----:R-:W2:Y:S01]  /*2bb90*/  LDL.LU R0, [R1+0x44] ;  /* 0x0000440001007983 */ /* 0x001ea20000300800 */
[----:B------:R-:W-:-:S03]  /*2bba0*/  IMAD.MOV.U32 R19, RZ, RZ, R8 ;  /* 0x000000ffff137224 */ /* 0x000fc600078e0008 */
[----:B------:R0:W-:Y:S02]  /*2bbb0*/  STL [R1+0x10], R9 ;  /* 0x0000100901007387 */ /* 0x0001e40000100800 */
[----:B0-2---:R-:W-:-:S07]  /*2bbc0*/  VIADD R0, R0, 0xfffffffd ;  /* 0xfffffffd00007836 */ /* 0x005fce0000000000 */
.L_x_1925:
[----:B------:R-:W-:Y:S05]  /*2bbd0*/  BSYNC B2 ;  /* 0x0000000000027941 */ /* 0x000fea0003800000 */
.L_x_1924:
[----:B------:R-:W-:-:S05]  /*2bbe0*/  VIADD R10, R10, 0xfffffffe ;  /* 0xfffffffe0a0a7836 */ /* 0x000fca0000000000 */
[----:B------:R-:W-:-:S13]  /*2bbf0*/  ISETP.NE.AND P0, PT, R10, R7, PT ;  /* 0x000000070a00720c */ /* 0x000fda0003f05270 */
[----:B------:R-:W-:Y:S05]  /*2bc00*/  @!P0 BRA `(.L_x_1923) ;  /* 0x0000001800c48947 */ /* 0x000fea0003800000 */
[----:B------:R-:W-:-:S07]  /*2bc10*/  IMAD.MOV.U32 R9, RZ, RZ, R17 ;  /* 0x000000ffff097224 */ /* 0x000fce00078e0011 */
.L_x_1983:
[----:B--2---:R-:W2:Y:S04]  /*2bc20*/  LDL R3, [R1+0x20] ;  /* 0x0000200001037983 */ /* 0x004ea80000100800 */
        /* <DEDUP_REMOVED lines=35> */
.L_x_1947:
[----:B------:R-:W-:Y:S01]  /*2be60*/  IMAD R3, R4, 0x8, R18 ;  /* 0x0000000804037824 */ /* 0x000fe200078e0212 */
[----:B------:R-:W-:Y:S01]  /*2be70*/  SHF.L.U32 R2, R5, 0x1f, RZ ;  /* 0x0000001f05027819 */ /* 0x000fe200000006ff */
[----:B------:R-:W-:Y:S03]  /*2be80*/  BSSY B2, `(.L_x_1948) ;  /* 0x0000003000027945 */ /* 0x000fe60003800000 */
[----:B------:R-:W1:Y:S02]  /*2be90*/  SYNCS.PHASECHK.TRANS64.TRYWAIT P0, [R3+URZ+0x30840], R2 ;  /* 0x03084002030075a7 */ /* 0x000e64000800017f */
[----:B-1----:R-:W-:Y:S05]  /*2bea0*/  @!P0 BRA `(.L_x_1949) ;  /* 0x0000005800888947 */ /* 0x002fea0003800000 */
.L_x_2111:
[----:B------:R-:W-:Y:S05]  /*2beb0*/  BSYNC B2 ;  /* 0x0000000000027941 */ /* 0x000fea0003800000 */
.L_x_1948:
        /* <DEDUP_REMOVED lines=12> */
.L_x_1951:
[----:B------:R-:W-:Y:S05]  /*2bf80*/  BSYNC B2 ;  /* 0x0000000000027941 */ /* 0x000fea0003800000 */
.L_x_1950:
        /* <DEDUP_REMOVED lines=12> */
.L_x_1952:
        /* <DEDUP_REMOVED lines=16> */
.L_x_1953:
        /* <DEDUP_REMOVED lines=16> */
.L_x_1954:
        /* <DEDUP_REMOVED lines=16> */
.L_x_1955:
        /* <DEDUP_REMOVED lines=16> */
.L_x_2112:
[----:B------:R-:W-:Y:S05]  /*2c450*/  BSYNC B2 ;  /* 0x0000000000027941 */ /* 0x000fea0003800000 */
.L_x_1956:
        /* <DEDUP_REMOVED lines=11> */
.L_x_1959:
[----:B------:R-:W-:Y:S05]  /*2c510*/  BSYNC B2 ;  /* 0x0000000000027941 */ /* 0x000fea0003800000 */
.L_x_1958:
        /* <DEDUP_REMOVED lines=12> */
.L_x_1960:
        /* <DEDUP_REMOVED lines=15> */
.L_x_1961:
        /* <DEDUP_REMOVED lines=15> */
.L_x_1962:
        /* <DEDUP_REMOVED lines=15> */
.L_x_1963:
        /* <DEDUP_REMOVED lines=12> */
.L_x_1946:
[----:B------:R-:W-:Y:S05]  /*2c970*/  BSYNC B1 ;  /* 0x0000000000017941 */ /* 0x000fea0003800000 */
.L_x_1945:
[----:B------:R-:W2:Y:S01]  /*2c980*/  LDL R2, [R1+0x20] ;  /* 0x0000200001027983 */ /* 0x000ea20000100800 */
[----:B------:R-:W-:Y:S01]  /*2c990*/  VIADD R19, R4, 0x1 ;  /* 0x0000000104137836 */ /* 0x000fe20000000000 */
[----:B------:R-:W-:Y:S01]  /*2c9a0*/  BSSY B1, `(.L_x_1964) ;  /* 0x00000d3000017945 */ /* 0x000fe20003800000 */
[----:B------:R-:W-:-:S03]  /*2c9b0*/  VIADD R6, R0, 0xffffffff ;  /* 0xffffffff00067836 */ /* 0x000fc60000000000 */
        /* <DEDUP_REMOVED lines=13> */
[----:B0-----:R-:W0:Y:S01]  /*2ca90*/  LDC R8, c[0x0][0x43c] ;  /* 0x00010f00ff087b82 */ /* 0x001e220000000800 */
        /* <DEDUP_REMOVED lines=18> */
.L_x_1966:
[----:B------:R-:W-:Y:S01]  /*2cbc0*/  IMAD R2, R19, 0x8, R18 ;  /* 0x0000000813027824 */ /* 0x000fe200078e0212 */
[----:B------:R-:W-:Y:S01]  /*2cbd0*/  SHF.L.U32 R3, R10, 0x1f, RZ ;  /* 0x0000001f0a037819 */ /* 0x000fe200000006ff */
[----:B------:R-:W-:Y:S03]  /*2cbe0*/  BSSY B2, `(.L_x_1967) ;  /* 0x0000003000027945 */ /* 0x000fe60003800000 */
[----:B------:R-:W3:Y:S02]  /*2cbf0*/  SYNCS.PHASECHK.TRANS64.TRYWAIT P0, [R2+URZ+0x30840], R3 ;  /* 0x03084003020075a7 */ /* 0x000ee4000800017f */
[----:B---3--:R-:W-:Y:S05]  /*2cc00*/  @!P0 BRA `(.L_x_1968) ;  /* 0x0000004c00588947 */ /* 0x008fea0003800000 */
.L_x_2113:
[----:B------:R-:W-:Y:S05]  /*2cc10*/  BSYNC B2 ;  /* 0x0000000000027941 */ /* 0x000fea0003800000 */
.L_x_1967:
[----:B0-2---:R-:W0:Y:S01]  /*2cc20*/  S2R R8, SR_TID.X ;  /* 0x0000000000087919 */ /* 0x005e220000002100 */
[----:B------:R-:W-:Y:S01]  /*2cc30*/  BSSY B2, `(.L_x_1969) ;  /* 0x000000b000027945 */ /* 0x000fe20003800000 */
[----:B0-----:R-:W-:-:S04]  /*2cc40*/  LOP3.LUT R8, R8, 0x7f, RZ, 0xc0, !PT ;  /* 0x0000007f08087812 */ /* 0x001fc800078ec0ff */
[----:B------:R-:W-:-:S13]  /*2cc50*/  ISETP.NE.AND P1, PT, R8, RZ, PT ;  /* 0x000000ff0800720c */ /* 0x000fda0003f25270 */
[----:B------:R-:W-:Y:S05]  /*2cc60*/  @P1 BRA `(.L_x_1970) ;  /* 0x00000000001c1947 */ /* 0x000fea0003800000 */
[----:B------:R-:W0:Y:S01]  /*2cc70*/  S2R R8, SR_TID.X ;  /* 0x0000000000087919 */ /* 0x000e220000002100 */
[----:B---3--:R-:W-:-:S04]  /*2cc80*/  IMAD.MOV.U32 R3, RZ, RZ, 0x8000 ;  /* 0x00008000ff037424 */ /* 0x008fc800078e00ff */
[----:B------:R2:W-:Y:S01]  /*2cc90*/  SYNCS.ARRIVE.TRANS64 RZ, [R2+URZ+0x30830], R3 ;  /* 0x0308300302ff79a7 */ /* 0x0005e2000800003f */
[----:B0-----:R-:W-:-:S04]  /*2cca0*/  LOP3.LUT R8, R8, 0x1f, RZ, 0xc0, !PT ;  /* 0x0000001f08087812 */ /* 0x001fc800078ec0ff */
[----:B------:R-:W-:-:S13]  /*2ccb0*/  ISETP.NE.AND P0, PT, R8, RZ, PT ;  /* 0x000000ff0800720c */ /* 0x000fda0003f05270 */
[----:B--2---:R-:W-:Y:S05]  /*2ccc0*/  @!P0 BRA `(.L_x_1970) ;  /* 0x0000000000048947 */ /* 0x004fea0003800000 */
[----:B------:R-:W-:Y:S01]  /*2ccd0*/  BPT.TRAP 0x1 ;  /* 0x000000040000795c */ /* 0x000fe20000300000 */
.L_x_1970:
[----:B------:R-:W-:Y:S05]  /*2cce0*/  BSYNC B2 ;  /* 0x0000000000027941 */ /* 0x000fea0003800000 */
.L_x_1969:
[----:B---3--:R-:W2:Y:S01]  /*2ccf0*/  LDL R2, [R1+0x14] ;  /* 0x0000140001027983 */ /* 0x008ea20000100800 */
        /* <DEDUP_REMOVED lines=8> */
[----:B-1----:R-:W-:Y:S01]  /*2cd80*/  VIADD R10, R8, 0x20400 ;  /* 0x00020400080a7836 */ /* 0x002fe20000000000 */
[----:B------:R-:W-:Y:S01]  /*2cd90*/  UMOV UR6, 0x0 ;  /* 0x0000000000067882 */ /* 0x000fe20000000000 */
[----:B------:R-:W-:Y:S01]  /*2cda0*/  UMOV UR7, 0x14f00000 ;  /* 0x14f0000000077882 */ /* 0x000fe20000000000 */
[----:B--2---:R-:W-:-:S09]  /*2cdb0*/  IMAD R2, R7, 0x40, R2 ;  /* 0x0000004007027824 */ /* 0x004fd200078e0202 */
.L_x_1971:
        /* <DEDUP_REMOVED lines=16> */
.L_x_1972:
        /* <DEDUP_REMOVED lines=16> */
.L_x_1973:
        /* <DEDUP_REMOVED lines=16> */
.L_x_1974:
        /* <DEDUP_REMOVED lines=15> */
.L_x_2114:
[----:B------:R-:W-:Y:S05]  /*2d1b0*/  BSYNC B2 ;  /* 0x0000000000027941 */ /* 0x000fea0003800000 */
.L_x_1975:
        /* <DEDUP_REMOVED lines=11> */
.L_x_1978:
[----:B------:R-:W-:Y:S05]  /*2d270*/  BSYNC B2 ;  /* 0x0000000000027941 */ /* 0x000fea0003800000 */
.L_x_1977:
        /* <DEDUP_REMOVED lines=12> */
.L_x_1979:
        /* <DEDUP_REMOVED lines=15> */
.L_x_1980:
        /* <DEDUP_REMOVED lines=15> */
.L_x_1981:
        /* <DEDUP_REMOVED lines=15> */
.L_x_1982:
        /* <DEDUP_REMOVED lines=12> */
.L_x_1965:
[----:B------:R-:W-:Y:S05]  /*2d6d0*/  BSYNC B1 ;  /* 0x0000000000017941 */ /* 0x000fea0003800000 */
.L_x_1964:
[----:B------:R-:W3:Y:S01]  /*2d6e0*/  LDL R2, [R1+0x2c] ;  /* 0x00002c0001027983 */ /* 0x000ee20000100800 */
[----:B------:R-:W-:Y:S01]  /*2d6f0*/  VIADD R0, R0, 0xfffffffe ;  /* 0xfffffffe00007836 */ /* 0x000fe20000000000 */
[----:B---3--:R-:W-:-:S13]  /*2d700*/  ISETP.GT.AND P0, PT, R6, R2, PT ;  /* 0x000000020600720c */ /* 0x008fda0003f04270 */
[----:B------:R-:W-:Y:S05]  /*2d710*/  @P0 BRA `(.L_x_1983) ;  /* 0xffffffe400400947 */ /* 0x000fea000383ffff */
.L_x_1923:
[----:B------:R-:W-:Y:S05]  /*2d720*/  BSYNC B0 ;  /* 0x0000000000007941 */ /* 0x000fea0003800000 */
.L_x_1922:
        /* <DEDUP_REMOVED lines=19> */
.L_x_1985:
[----:B------:R-:W-:Y:S05]  /*2d860*/  BSYNC B0 ;  /* 0x0000000000007941 */ /* 0x000fea0003800000 */
.L_x_1984:
        /* <DEDUP_REMOVED lines=11> */
.L_x_2115:
[----:B------:R-:W-:Y:S05]  /*2d920*/  BSYNC B1 ;  /* 0x0000000000017941 */ /* 0x000fea0003800000 */
.L_x_1988:
        /* <DEDUP_REMOVED lines=9> */
.L_x_1991:
[----:B------:R-:W-:Y:S05]  /*2d9c0*/  BSYNC B1 ;  /* 0x0000000000017941 */ /* 0x000fea0003800000 */
.L_x_1990:
        /* <DEDUP_REMOVED lines=12> */
.L_x_1992:
        /* <DEDUP_REMOVED lines=15> */
.L_x_1993:
        /* <DEDUP_REMOVED lines=15> */
.L_x_1994:
        /* <DEDUP_REMOVED lines=15> */
.L_x_1995:
        /* <DEDUP_REMOVED lines=10> */
.L_x_1987:
[----:B------:R-:W-:Y:S05]  /*2de00*/  BSYNC B0 ;  /* 0x0000000000007941 */ /* 0x000fea0003800000 */
.L_x_1986:
[----:B------:R-:W2:Y:S01]  /*2de10*/  LDL.LU R4, [R1+0x10] ;  /* 0x0000100001047983 */ /* 0x000ea20000300800 */
[----:B------:R-:W-:-:S05]  /*2de20*/  VIADD R19, R19, 0x1 ;  /* 0x0000000113137836 */ /* 0x000fca0000000000 */
[----:B------:R-:W-:-:S04]  /*2de30*/  ISETP.NE.AND P0, PT, R19, 0x2, PT ;  /* 0x000000021300780c */ /* 0x000fc80003f05270 */
[----:B------:R-:W-:Y:S02]  /*2de40*/  SEL R0, RZ, 0x1, P0 ;  /* 0x00000001ff007807 */ /* 0x000fe40000000000 */
[----:B------:R-:W-:Y:S02]  /*2de50*/  SEL R19, R19, RZ, P0 ;  /* 0x000000ff13137207 */ /* 0x000fe40000000000 */
[----:B--2---:R-:W-:-:S05]  /*2de60*/  LOP3.LUT R4, R4, R0, RZ, 0x3c, !PT ;  /* 0x0000000004047212 */ /* 0x004fca00078e3cff */
[----:B------:R2:W-:Y:S02]  /*2de70*/  STL [R1+0x10], R4 ;  /* 0x0000100401007387 */ /* 0x0005e40000100800 */
.L_x_1902:
[----:B------:R-:W-:Y:S05]  /*2de80*/  BSYNC B7 ;  /* 0x0000000000077941 */ /* 0x000fea0003800000 */
.L_x_1900:
        /* <DEDUP_REMOVED lines=9> */
[----:B-12---:R-:W1:Y:S04]  /*2df20*/  LDS.128 R4, [R18+0x308d0] ;  /* 0x0308d00012047984 */ /* 0x006e680000000c00 */
[----:B-1----:R1:W-:Y:S04]  /*2df30*/  STL.64 [R1], R4 ;  /* 0x0000000401007387 */ /* 0x0023e80000100a00 */
[----:B------:R1:W-:Y:S01]  /*2df40*/  STL.64 [R1+0x8], R6 ;  /* 0x0000080601007387 */ /* 0x0003e20000100a00 */
[----:B------:R-:W-:Y:S06]  /*2df50*/  BAR.ARV 0x4, 0x180 ;  /* 0x0106000000007b1d */ /* 0x000fec0000002000 */
[----:B------:R-:W-:Y:S05]  /*2df60*/  BRA `(.L_x_1997) ;  /* 0x0000001000407947 */ /* 0x000fea0003800000 */
.L_x_1996:
[----:B------:R-:W3:Y:S01]  /*2df70*/  S2R R16, SR_TID.X ;  /* 0x0000000000107919 */ /* 0x000ee20000002100 */
[----:B------:R-:W-:Y:S01]  /*2df80*/  UMOV UR4, 0xffffffff ;  /* 0xffffffff00047882 */ /* 0x000fe20000000000 */
[----:B---3--:R-:W-:-:S04]  /*2df90*/  LOP3.LUT R16, R16, 0x1f, RZ, 0xc0, !PT ;  /* 0x0000001f10107812 */ /* 0x008fc800078ec0ff */
[----:B------:R-:W-:Y:S01]  /*2dfa0*/  ISETP.NE.AND P0, PT, R16, 0x1f, PT ;  /* 0x0000001f1000780c */ /* 0x000fe20003f05270 */
[----:B------:R-:W-:-:S12]  /*2dfb0*/  BRA.DIV UR4, `(.L_x_1998) ;  /* 0x0000003a04a87947 */ /* 0x000fd8000b800000 */
[----:B------:R-:W1:Y:S01]  /*2dfc0*/  LDL.LU R2, [R1] ;  /* 0x0000000001027983 */ /* 0x000e620000300800 */
[----:B------:R-:W-:-:S03]  /*2dfd0*/  ULDC UR4, c[0x0][0xc3c] ;  /* 0x00030f0000047ab9 */ /* 0x000fc60000000800 */
[----:B------:R-:W3:Y:S01]  /*2dfe0*/  LDL R3, [R1+0xc] ;  /* 0x00000c0001037983 */ /* 0x000ee20000100800 */
[----:B------:R-:W-:Y:S01]  /*2dff0*/  ULDC.64 UR6, c[0x0][0x208] ;  /* 0x0000820000067ab9 */ /* 0x000fe20000000a00 */
[----:B-1----:R-:W-:Y:S02]  /*2e000*/  IMAD.MOV.U32 R10, RZ, RZ, R2 ;  /* 0x000000ffff0a7224 */ /* 0x002fe400078e0002 */
[----:B---3--:R-:W-:-:S05]  /*2e010*/  IMAD.IADD R0, R3, 0x1, R16 ;  /* 0x0000000103007824 */ /* 0x008fca00078e0210 */
[----:B------:R-:W-:-:S13]  /*2e020*/  ISETP.GE.OR P1, PT, R0, UR4, !P0 ;  /* 0x0000000400007c0c */ /* 0x000fda000c726670 */
[----:B------:R-:W1:Y:S08]  /*2e030*/  @!P1 LDC.64 R2, c[0x0][0xc80] ;  /* 0x00032000ff029b82 */ /* 0x000e700000000a00 */
[----:B------:R-:W3:Y:S01]  /*2e040*/  @!P1 LDC.64 R6, c[0x0][0xc78] ;  /* 0x00031e00ff069b82 */ /* 0x000ee20000000a00 */
[----:B-1----:R-:W-:-:S05]  /*2e050*/  @!P1 IMAD.WIDE R2, R0, 0x4, R2 ;  /* 0x0000000400029825 */ /* 0x002fca00078e0202 */
[----:B0-----:R3:W4:Y:S02]  /*2e060*/  @!P1 LDG.E R8, desc[UR6][R2.64] ;  /* 0x0000000602089981 */ /* 0x001724000c1e1900 */
[----:B---3--:R-:W-:-:S06]  /*2e070*/  @!P1 IMAD.WIDE R2, R0, 0x4, R6 ;  /* 0x0000000400029825 */ /* 0x008fcc00078e0206 */
[----:B------:R-:W3:Y:S01]  /*2e080*/  @!P1 LDG.E R2, desc[UR6][R2.64] ;  /* 0x0000000602029981 */ /* 0x000ee2000c1e1900 */
        /* <DEDUP_REMOVED lines=8> */
[----:B----4-:R-:W-:-:S02]  /*2e110*/  @!P1 IMAD.MOV.U32 R4, RZ, RZ, R8 ;  /* 0x000000ffff049224 */ /* 0x010fc400078e0008 */
[----:B------:R-:W-:Y:S02]  /*2e120*/  IMAD.MOV.U32 R8, RZ, RZ, RZ ;  /* 0x000000ffff087224 */ /* 0x000fe400078e00ff */
        /* <DEDUP_REMOVED lines=19> */
.L_x_2125:
[----:B------:R-:W-:Y:S02]  /*2e260*/  ULDC UR4, c[0x0][0xc38] ;  /* 0x00030e0000047ab9 */ /* 0x000fe40000000800 */
[----:B------:R-:W-:-:S04]  /*2e270*/  IMAD.U32 R2, RZ, RZ, UR4 ;  /* 0x00000004ff027e24 */ /* 0x000fc8000f8e00ff */
[----:B-1----:R-:W-:-:S04]  /*2e280*/  IMAD R9, R9, R2, RZ ;  /* 0x0000000209097224 */ /* 0x002fc800078e02ff */
[----:B------:R-:W-:-:S05]  /*2e290*/  IMAD.IADD R0, R0, 0x1, R9 ;  /* 0x0000000100007824 */ /* 0x000fca00078e0209 */
[----:B------:R-:W-:-:S13]  /*2e2a0*/  ISETP.GT.AND P6, PT, R0, R5, PT ;  /* 0x000000050000720c */ /* 0x000fda0003fc4270 */
[----:B------:R-:W-:Y:S05]  /*2e2b0*/  @P6 BRA `(.L_x_1999) ;  /* 0x0000000000b06947 */ /* 0x000fea0003800000 */
.L_x_2002:
        /* <DEDUP_REMOVED lines=38> */
.L_x_2133:
[----:B------:R-:W-:Y:S02]  /*2e520*/  ULDC UR4, c[0x0][0xc38] ;  /* 0x00030e0000047ab9 */ /* 0x000fe40000000800 */
[----:B------:R-:W-:-:S04]  /*2e530*/  IMAD.U32 R2, RZ, RZ, UR4 ;  /* 0x00000004ff027e24 */ /* 0x000fc8000f8e00ff */
[----:B-1----:R-:W-:-:S04]  /*2e540*/  IMAD R9, R9, R2, RZ ;  /* 0x0000000209097224 */ /* 0x002fc800078e02ff */
[----:B------:R-:W-:-:S05]  /*2e550*/  IMAD.IADD R0, R9, 0x1, R0 ;  /* 0x0000000109007824 */ /* 0x000fca00078e0200 */
[----:B------:R-:W-:-:S13]  /*2e560*/  ISETP.GT.AND P6, PT, R0, R5, PT ;  /* 0x000000050000720c */ /* 0x000fda0003fc4270 */
[----:B------:R-:W-:Y:S05]  /*2e570*/  @!P6 BRA `(.L_x_2002) ;  /* 0xfffffffc0050e947 */ /* 0x000fea000383ffff */
.L_x_1999:
        /* <DEDUP_REMOVED lines=8> */
[----:B-1----:R1:W3:Y:S04]  /*2e600*/  SHFL.IDX PT, R4, R4, R3, 0x1f ;  /* 0x00001f0304047589 */ /* 0x0022e800000e0000 */
[----:B------:R1:W4:Y:S01]  /*2e610*/  SHFL.IDX PT, R6, R6, R3, 0x1f ;  /* 0x00001f0306067589 */ /* 0x00032200000e0000 */
[----:B--2---:R-:W-:-:S05]  /*2e620*/  IMAD.IADD R10, R3, 0x1, R10 ;  /* 0x00000001030a7824 */ /* 0x004fca00078e020a */
[----:B---34-:R1:W-:Y:S02]  /*2e630*/  STL [R1+0xc], R10 ;  /* 0x00000c0a01007387 */ /* 0x0183e40000100800 */
.L_x_2138:
[----:B------:R-:W-:-:S13]  /*2e640*/  ISETP.NE.AND P0, PT, R0, RZ, PT ;  /* 0x000000ff0000720c */ /* 0x000fda0003f05270 */
[----:B------:R-:W-:Y:S05]  /*2e650*/  @!P0 BRA `(.L_x_2004) ;  /* 0x0000000000148947 */ /* 0x000fea0003800000 */
[----:B------:R-:W-:Y:S01]  /*2e660*/  UMOV UR4, 0xffffffff ;  /* 0xffffffff00047882 */ /* 0x000fe20000000000 */
[----:B-1----:R-:W-:Y:S02]  /*2e670*/  VIADD R3, R3, 0xffffffff ;  /* 0xffffffff03037836 */ /* 0x002fe40000000000 */
[----:B------:R-:W-:Y:S05]  /*2e680*/  BRA.DIV UR4, `(.L_x_2005) ;  /* 0x0000003e04987947 */ /* 0x000fea000b800000 */
[----:B------:R1:W3:Y:S02]  /*2e690*/  SHFL.IDX PT, R3, R7, R3, 0x1f ;  /* 0x00001f0307037589 */ /* 0x0002e400000e0000 */
.L_x_2141:
[----:B---3--:R-:W-:-:S07]  /*2e6a0*/  IMAD.MOV.U32 R8, RZ, RZ, R3 ;  /* 0x000000ffff087224 */ /* 0x008fce00078e0003 */
.L_x_2004:
[----:B------:R-:W-:Y:S01]  /*2e6b0*/  ISETP.NE.AND P0, PT, R6, 0x1, PT ;  /* 0x000000010600780c */ /* 0x000fe20003f05270 */
[----:B------:R-:W-:-:S05]  /*2e6c0*/  IMAD R0, R8, R2, R9 ;  /* 0x0000000208007224 */ /* 0x000fca00078e0209 */
[----:B------:R3:W-:Y:S02]  /*2e6d0*/  STL [R1], R0 ;  /* 0x0000000001007387 */ /* 0x0007e40000100800 */
[----:B---3--:R-:W-:-:S05]  /*2e6e0*/  IMAD.IADD R0, R5, 0x1, -R0 ;  /* 0x0000000105007824 */ /* 0x008fca00078e0a00 */
[----:B------:R-:W-:Y:S05]  /*2e6f0*/  @!P0 BRA `(.L_x_2006) ;  /* 0x0000000000e48947 */ /* 0x000fea0003800000 */
[----:B------:R-:W-:-:S04]  /*2e700*/  IABS R5, R4 ;  /* 0x0000000400057213 */ /* 0x000fc80000000000 */
[----:B------:R-:W3:Y:S08]  /*2e710*/  I2F.RP R2, R5 ;  /* 0x0000000500027306 */ /* 0x000ef00000209400 */
[----:B---3--:R-:W3:Y:S02]  /*2e720*/  MUFU.RCP R2, R2 ;  /* 0x0000000200027308 */ /* 0x008ee40000001000 */
[----:B---3--:R-:W-:-:S06]  /*2e730*/  VIADD R2, R2, 0xffffffe ;  /* 0x0ffffffe02027836 */ /* 0x008fcc0000000000 */
[----:B-1----:R-:W1:Y:S02]  /*2e740*/  F2I.FTZ.U32.TRUNC.NTZ R3, R2 ;  /* 0x0000000200037305 */ /* 0x002e64000021f000 */
[----:B-1----:R-:W-:-:S04]  /*2e750*/  IMAD.MOV R2, RZ, RZ, -R3 ;  /* 0x000000ffff027224 */ /* 0x002fc800078e0a03 */
        /* <DEDUP_REMOVED lines=14> */
[----:B------:R-:W1:Y:S07]  /*2e840*/  I2F.RP R2, R5 ;  /* 0x0000000500027306 */ /* 0x000e6e0000209400 */
[----:B------:R-:W-:Y:S01]  /*2e850*/  @P0 VIADD R8, R8, 0x1 ;  /* 0x0000000108080836 */ /* 0x000fe20000000000 */
[----:B-1----:R-:W1:Y:S02]  /*2e860*/  MUFU.RCP R2, R2 ;  /* 0x0000000200027308 */ /* 0x002e640000001000 */
[----:B-1----:R-:W-:-:S06]  /*2e870*/  VIADD R2, R2, 0xffffffe ;  /* 0x0ffffffe02027836 */ /* 0x002fcc0000000000 */
[----:B------:R-:W1:Y:S02]  /*2e880*/  F2I.FTZ.U32.TRUNC.NTZ R3, R2 ;  /* 0x0000000200037305 */ /* 0x000e64000021f000 */
[----:B-1----:R-:W-:-:S04]  /*2e890*/  IMAD.MOV R2, RZ, RZ, -R3 ;  /* 0x000000ffff027224 */ /* 0x002fc800078e0a03 */
[----:B0-----:R-:W-:Y:S02]  /*2e8a0*/  IMAD R7, R2, R5, RZ ;  /* 0x0000000502077224 */ /* 0x001fe400078e02ff */
        /* <DEDUP_REMOVED lines=24> */
[----:B------:R-:W-:-:S04]  /*2ea30*/  IMAD.MOV R2, RZ, RZ, -R7 ;  /* 0x000000ffff027224 */ /* 0x000fc800078e0a07 */
[C---:B------:R-:W-:Y:S02]  /*2ea40*/  IMAD R2, R6.reuse, R2, R3 ;  /* 0x0000000206027224 */ /* 0x040fe400078e0203 */
[----:B------:R-:W-:-:S04]  /*2ea50*/  IMAD R6, R6, 0x1000000, R7 ;  /* 0x0100000006067824 */ /* 0x000fc800078e0207 */
[----:B------:R-:W-:-:S05]  /*2ea60*/  IMAD R2, R2, 0x10000, R6 ;  /* 0x0001000002027824 */ /* 0x000fca00078e0206 */
[----:B------:R1:W-:Y:S01]  /*2ea70*/  STL [R1+0x8], R2 ;  /* 0x0000080201007387 */ /* 0x0003e20000100800 */
[----:B------:R-:W-:Y:S05]  /*2ea80*/  BRA `(.L_x_2007) ;  /* 0x0000000400007947 */ /* 0x000fea0003800000 */
.L_x_2006:
[----:B-1----:R-:W3:Y:S01]  /*2ea90*/  LDL R3, [R1+0xc] ;  /* 0x00000c0001037983 */ /* 0x002ee20000100800 */
[----:B0-----:R-:W3:Y:S01]  /*2eaa0*/  LDC.64 R6, c[0x0][0xc90] ;  /* 0x00032400ff067b82 */ /* 0x001ee20000000a00 */
[----:B------:R-:W-:Y:S01]  /*2eab0*/  ULDC.64 UR4, c[0x0][0x208] ;  /* 0x0000820000047ab9 */ /* 0x000fe20000000a00 */
[----:B---3--:R-:W-:-:S05]  /*2eac0*/  IMAD.WIDE R6, R3, 0x4, R6 ;  /* 0x0000000403067825 */ /* 0x008fca00078e0206 */
[----:B------:R-:W3:Y:S02]  /*2ead0*/  LDG.E R3, desc[UR4][R6.64] ;  /* 0x0000000406037981 */ /* 0x000ee4000c1e1900 */
[----:B---3--:R-:W-:-:S05]  /*2eae0*/  IMAD R5, R4, R3, RZ ;  /* 0x0000000304057224 */ /* 0x008fca00078e02ff */
        /* <DEDUP_REMOVED lines=33> */
[----:B------:R0:W1:Y:S02]  /*2ed00*/  F2I.FTZ.U32.TRUNC.NTZ R3, R2 ;  /* 0x0000000200037305 */ /* 0x000064000021f000 */
[----:B0-----:R-:W-:Y:S02]  /*2ed10*/  IMAD.MOV.U32 R2, RZ, RZ, RZ ;  /* 0x000000ffff027224 */ /* 0x001fe400078e00ff */
[----:B-1----:R-:W-:-:S04]  /*2ed20*/  IMAD.MOV R0, RZ, RZ, -R3 ;  /* 0x000000ffff007224 */ /* 0x002fc800078e0a03 */
[----:B------:R-:W-:-:S04]  /*2ed30*/  IMAD R0, R0, R9, RZ ;  /* 0x0000000900007224 */ /* 0x000fc800078e02ff */
        /* <DEDUP_REMOVED lines=14> */
[----:B------:R-:W-:-:S04]  /*2ee20*/  @P0 VIADD R2, R2, 0x1 ;  /* 0x0000000102020836 */ /* 0x000fc80000000000 */
[----:B------:R-:W-:-:S04]  /*2ee30*/  IMAD.MOV.U32 R0, RZ, RZ, R2 ;  /* 0x000000ffff007224 */ /* 0x000fc800078e0002 */
[----:B------:R-:W-:Y:S01]  /*2ee40*/  @!P2 IMAD.MOV R0, RZ, RZ, -R0 ;  /* 0x000000ffff00a224 */ /* 0x000fe200078e0a00 */
[----:B------:R-:W-:Y:S01]  /*2ee50*/  @!P1 LOP3.LUT R0, RZ, R8, RZ, 0x33, !PT ;  /* 0x00000008ff009212 */ /* 0x000fe200078e33ff */
[----:B------:R-:W-:-:S04]  /*2ee60*/  IMAD.MOV R8, RZ, RZ, -R8 ;  /* 0x000000ffff087224 */ /* 0x000fc800078e0a08 */
[----:B------:R-:W-:-:S05]  /*2ee70*/  IMAD R2, R0, R8, R6 ;  /* 0x0000000800027224 */ /* 0x000fca00078e0206 */
[----:B------:R0:W-:Y:S02]  /*2ee80*/  STL [R1+0x8], R2 ;  /* 0x0000080201007387 */ /* 0x0001e40000100800 */
.L_x_2007:
[----:B------:R-:W-:-:S05]  /*2ee90*/  LOP3.LUT R0, RZ, R0, RZ, 0x33, !PT ;  /* 0x00000000ff007212 */ /* 0x000fca00078e33ff */
[----:B------:R-:W-:-:S05]  /*2eea0*/  IMAD.IADD R0, R4, 0x1, R0 ;  /* 0x0000000104007824 */ /* 0x000fca00078e0200 */
[----:B------:R3:W-:Y:S01]  /*2eeb0*/  STL [R1+0x4], R0 ;  /* 0x0000040001007387 */ /* 0x0007e20000100800 */
[----:B------:R-:W-:Y:S05]  /*2eec0*/  BRA `(.L_x_2008) ;  /* 0x0000000000287947 */ /* 0x000fea0003800000 */
.L_x_2000:
        /* <DEDUP_REMOVED lines=10> */
.L_x_2008:
[----:B01--4-:R-:W4:Y:S04]  /*2ef70*/  LDL R2, [R1+0xc] ;  /* 0x00000c0001027983 */ /* 0x013f280000100800 */
[----:B------:R-:W5:Y:S04]  /*2ef80*/  LDL R3, [R1+0x8] ;  /* 0x0000080001037983 */ /* 0x000f680000100800 */
[----:B------:R-:W2:Y:S04]  /*2ef90*/  LDL R5, [R1+0x4] ;  /* 0x0000040001057983 */ /* 0x000ea80000100800 */
[----:B------:R-:W2:Y:S01]  /*2efa0*/  LDL R4, [R1] ;  /* 0x0000000001047983 */ /* 0x000ea20000100800 */
[----:B---3--:R-:W0:Y:S01]  /*2efb0*/  S2R R0, SR_TID.X ;  /* 0x0000000000007919 */ /* 0x008e220000002100 */
[----:B------:R-:W-:Y:S05]  /*2efc0*/  WARPSYNC.ALL ;  /* 0x0000000000007948 */ /* 0x000fea0003800000 */
[----:B0-----:R-:W-:Y:S01]  /*2efd0*/  LOP3.LUT R0, R0, 0x1f, RZ, 0xc0, !PT ;  /* 0x0000001f00007812 */ /* 0x001fe200078ec0ff */
[----:B------:R-:W-:Y:S03]  /*2efe0*/  BAR.SYNC.DEFER_BLOCKING 0x4, 0x180 ;  /* 0x0106000000007b1d */ /* 0x000fe60000010000 */
[----:B------:R-:W-:-:S13]  /*2eff0*/  ISETP.NE.AND P0, PT, R0, RZ, PT ;  /* 0x000000ff0000720c */ /* 0x000fda0003f05270 */
[----:B------:R-:W0:Y:S01]  /*2f000*/  @!P0 S2R R0, SR_CgaCtaId ;  /* 0x0000000000008919 */ /* 0x000e220000008800 */
[----:B----4-:R-:W-:Y:S01]  /*2f010*/  IMAD.MOV.U32 R7, RZ, RZ, R2 ;  /* 0x000000ffff077224 */ /* 0x010fe200078e0002 */
[----:B------:R-:W-:Y:S01]  /*2f020*/  @!P0 MOV R2, 0x400 ;  /* 0x0000040000028802 */ /* 0x000fe20000000f00 */
[----:B-----5:R-:W-:-:S03]  /*2f030*/  IMAD.MOV.U32 R6, RZ, RZ, R3 ;  /* 0x000000ffff067224 */ /* 0x020fc600078e0003 */
[----:B0-----:R-:W-:-:S05]  /*2f040*/  @!P0 LEA R18, R0, R2, 0x18 ;  /* 0x0000000200128211 */ /* 0x001fca00078ec0ff */
[----:B--2---:R2:W-:Y:S01]  /*2f050*/  @!P0 STS.128 [R18+0x308d0], R4 ;  /* 0x0308d00412008388 */ /* 0x0045e20000000c00 */
[----:B------:R-:W-:Y:S06]  /*2f060*/  BAR.ARV 0x5, 0x180 ;  /* 0x0146000000007b1d */ /* 0x000fec0000002000 */
.L_x_1997:
[----:B------:R-:W3:Y:S01]  /*2f070*/  LDL R0, [R1+0xc] ;  /* 0x00000c0001007983 */ /* 0x000ee20000100800 */
[----:B------:R-:W-:Y:S02]  /*2f080*/  ULDC UR4, c[0x0][0xc3c] ;  /* 0x00030f0000047ab9 */ /* 0x000fe40000000800 */
[----:B---3--:R-:W-:-:S13]  /*2f090*/  ISETP.GE.AND P0, PT, R0, UR4, PT ;  /* 0x0000000400007c0c */ /* 0x008fda000bf06270 */
[----:B------:R-:W-:Y:S05]  /*2f0a0*/  @!P0 BRA `(.L_x_2009) ;  /* 0xffffff7000e88947 */ /* 0x000fea000383ffff */
[----:B------:R-:W-:Y:S05]  /*2f0b0*/  BSYNC B8 ;  /* 0x0000000000087941 */ /* 0x000fea0003800000 */
.L_x_1832:
[----:B--2---:R-:W2:Y:S01]  /*2f0c0*/  LDL.LU R0, [R1+0x58] ;  /* 0x0000580001007983 */ /* 0x004ea20000300800 */
[----:B------:R-:W-:Y:S01]  /*2f0d0*/  BSSY B0, `(.L_x_2010) ;  /* 0x000000b000007945 */ /* 0x000fe20003800000 */
[----:B-1----:R-:W1:Y:S01]  /*2f0e0*/  S2R R5, SR_CgaCtaId ;  /* 0x0000000000057919 */ /* 0x002e620000008800 */
[----:B--2---:R-:W-:-:S05]  /*2f0f0*/  VIADD R0, R0, 0x1 ;  /* 0x0000000100007836 */ /* 0x004fca0000000000 */
[----:B0-----:R-:W-:-:S04]  /*2f100*/  LEA.HI R2, R0, R0, RZ, 0x1 ;  /* 0x0000000000027211 */ /* 0x001fc800078f08ff */
[----:B------:R-:W-:-:S05]  /*2f110*/  LOP3.LUT R3, R2, 0xfffffffe, RZ, 0xc0, !PT ;  /* 0xfffffffe02037812 */ /* 0x000fca00078ec0ff */
[----:B------:R-:W-:Y:S01]  /*2f120*/  IMAD.IADD R3, R0, 0x1, -R3 ;  /* 0x0000000100037824 */ /* 0x000fe200078e0a03 */
[----:B------:R-:W-:-:S04]  /*2f130*/  MOV R0, 0x400 ;  /* 0x0000040000007802 */ /* 0x000fc80000000f00 */
[----:B-1----:R-:W-:Y:S02]  /*2f140*/  LEA R0, R5, R0, 0x18 ;  /* 0x0000000005007211 */ /* 0x002fe400078ec0ff */
[----:B------:R-:W-:-:S04]  /*2f150*/  SHF.L.U32 R3, R3, 0x1f, RZ ;  /* 0x0000001f03037819 */ /* 0x000fc800000006ff */
[----:B------:R-:W0:Y:S02]  /*2f160*/  SYNCS.PHASECHK.TRANS64.TRYWAIT P0, [R0+URZ+0x30820], R3 ;  /* 0x03082003000075a7 */ /* 0x000e24000800017f */
[----:B0-----:R-:W-:Y:S05]  /*2f170*/  @!P0 BRA `(.L_x_2011) ;  /* 0x0000003400088947 */ /* 0x001fea0003800000 */
.L_x_2142:
[----:B------:R-:W-:Y:S05]  /*2f180*/  BSYNC B0 ;  /* 0x0000000000007941 */ /* 0x000fea0003800000 */
.L_x_2010:
[----:B------:R-:W-:-:S03]  /*2f190*/  UMOV UR4, 0xffffffff ;  /* 0xffffffff00047882 */ /* 0x000fc60000000000 */
[----:B------:R-:W-:Y:S05]  /*2f1a0*/  BRA.DIV UR4, `(.L_x_2012) ;  /* 0x0000003604107947 */ /* 0x000fea000b800000 */
[----:B------:R-:W1:Y:S02]  /*2f1b0*/  S2R R2, SR_TID.X ;  /* 0x0000000000027919 */ /* 0x000e640000002100 */
[----:B-1----:R-:W-:-:S04]  /*2f1c0*/  SHF.R.U32.HI R2, RZ, 0x5, R2 ;  /* 0x00000005ff027819 */ /* 0x002fc80000011602 */
[----:B------:R-:W-:-:S05]  /*2f1d0*/  LOP3.LUT R2, R2, 0x3, RZ, 0xc0, !PT ;  /* 0x0000000302027812 */ /* 0x000fca00078ec0ff */
[----:B------:R1:W2:Y:S02]  /*2f1e0*/  SHFL.IDX PT, R14, R2, RZ, 0x1f ;  /* 0x00001fff020e7589 */ /* 0x0002a400000e0000 */
.L_x_2145:
[----:B--2---:R-:W-:-:S13]  /*2f1f0*/  ISETP.NE.AND P0, PT, R14, RZ, PT ;  /* 0x000000ff0e00720c */ /* 0x004fda0003f05270 */
[----:B------:R-:W-:Y:S05]  /*2f200*/  @P0 BRA `(.L_x_1526) ;  /* 0x0000000000940947 */ /* 0x000fea0003800000 */
[----:B------:R-:W-:-:S03]  /*2f210*/  UMOV UR4, 0xffffffff ;  /* 0xffffffff00047882 */ /* 0x000fc60000000000 */
[----:B------:R-:W-:Y:S05]  /*2f220*/  BRA.DIV UR4, `(.L_x_2013) ;  /* 0x0000003604247947 */ /* 0x000fea000b800000 */
[----:B------:R-:W-:-:S13]  /*2f230*/  ELECT P6, URZ, PT ;  /* 0x00000000003f782f */ /* 0x000fda00038c0000 */
.L_x_2148:
        /* <DEDUP_REMOVED lines=8> */
.L_x_2014:
        /* <DEDUP_REMOVED lines=13> */
.L_x_2149:
[----:B------:R-:W1:Y:S02]  /*2f390*/  SYNCS.PHASECHK.TRANS64.TRYWAIT P0, [R7+URZ], R2 ;  /* 0x00000002070075a7 */ /* 0x000e64000800017f */
[----:B-1----:R-:W-:Y:S05]  /*2f3a0*/  @!P0 BRA `(.L_x_2016) ;  /* 0x0000003000f88947 */ /* 0x002fea0003800000 */
.L_x_2150:
[----:B------:R-:W-:Y:S05]  /*2f3b0*/  @!P2 BRA `(.L_x_2017) ;  /* 0x000000000004a947 */ /* 0x000fea0003800000 */
[----:B------:R-:W-:Y:S01]  /*2f3c0*/  BPT.TRAP 0x1 ;  /* 0x000000040000795c */ /* 0x000fe20000300000 */
.L_x_2017:
[----:B------:R-:W-:-:S04]  /*2f3d0*/  VIADD R0, R0, 0x30860 ;  /* 0x0003086000007836 */ /* 0x000fc80000000000 */
[----:B------:R-:W-:-:S04]  /*2f3e0*/  IMAD R4, R19, 0x8, R0 ;  /* 0x0000000813047824 */ /* 0x000fc800078e0200 */
[----:B------:R-:W2:Y:S02]  /*2f3f0*/  SYNCS.PHASECHK.TRANS64.TRYWAIT P0, [R4+URZ], R5 ;  /* 0x00000005040075a7 */ /* 0x000ea4000800017f */
[----:B--2---:R-:W-:Y:S05]  /*2f400*/  @!P0 BRA `(.L_x_2018) ;  /* 0x0000003000f48947 */ /* 0x004fea0003800000 */
.L_x_2151:
[----:B------:R-:W-:-:S07]  /*2f410*/  IMAD R3, R3, 0x8, R0 ;  /* 0x0000000803037824 */ /* 0x000fce00078e0200 */
.L_x_2019:
[----:B---3--:R3:W4:Y:S02]  /*2f420*/  SYNCS.PHASECHK.TRANS64.TRYWAIT P0, [R3+URZ], R2 ;  /* 0x00000002030075a7 */ /* 0x008724000800017f */
[----:B----4-:R-:W-:Y:S05]  /*2f430*/  @!P0 NANOSLEEP.SYNCS 0x989680 ;  /* 0x009896800000895d */ /* 0x010fea0003900000 */
[----:B------:R-:W4:Y:S02]  /*2f440*/  @!P0 SYNCS.PHASECHK.TRANS64 P0, [R3+URZ], R2 ;  /* 0x00000002030085a7 */ /* 0x000f24000800007f */
[----:B----4-:R-:W-:Y:S05]  /*2f450*/  @!P0 BRA `(.L_x_2019) ;  /* 0xfffffffc00f08947 */ /* 0x010fea000383ffff */
.L_x_1526:
[----:B------:R-:W-:Y:S05]  /*2f460*/  BSYNC B9 ;  /* 0x0000000000097941 */ /* 0x000fea0003800000 */
.L_x_1523:
[----:B------:R-:W-:Y:S05]  /*2f470*/  EXIT ;  /* 0x000000000000794d */ /* 0x000fea0003800000 */
.L_x_1554:
[----:B0-----:R0:W1:Y:S02]  /*2f480*/  SYNCS.PHASECHK.TRANS64.TRYWAIT P5, [R99+URZ+0x30890], R109 ;  /* 0x0308906d630075a7 */ /* 0x00106400080a017f */
[----:B-1----:R-:W-:Y:S05]  /*2f490*/  @!P5 NANOSLEEP.SYNCS 0x989680 ;  /* 0x009896800000d95d */ /* 0x002fea0003900000 */
[----:B------:R-:W1:Y:S02]  /*2f4a0*/  @!P5 SYNCS.PHASECHK.TRANS64 P5, [R99+URZ+0x30890], R109 ;  /* 0x0308906d6300d5a7 */ /* 0x000e6400080a007f */
[----:B-1----:R-:W-:Y:S05]  /*2f4b0*/  @!P5 BRA `(.L_x_1554) ;  /* 0xfffffffc00f0d947 */ /* 0x002fea000383ffff */
[----:B------:R-:W-:Y:S05]  /*2f4c0*/  BRA `(.L_x_2020) ;  /* 0xfffffd4800a47947 */ /* 0x000fea000383ffff */
.L_x_1592:
[----:B-1----:R1:W2:Y:S02]  /*2f4d0*/  SYNCS.PHASECHK.TRANS64.TRYWAIT P5, [R99+URZ+0x30890], R109 ;  /* 0x0308906d630075a7 */ /* 0x0022a400080a017f */
[----:B--2---:R-:W-:Y:S05]  /*2f4e0*/  @!P5 NANOSLEEP.SYNCS 0x989680 ;  /* 0x009896800000d95d */ /* 0x004fea0003900000 */
[----:B------:R-:W2:Y:S02]  /*2f4f0*/  @!P5 SYNCS.PHASECHK.TRANS64 P5, [R99+URZ+0x30890], R109 ;  /* 0x0308906d6300d5a7 */ /* 0x000ea400080a007f */
[----:B--2---:R-:W-:Y:S05]  /*2f500*/  @!P5 BRA `(.L_x_1592) ;  /* 0xfffffffc00f0d947 */ /* 0x004fea000383ffff */
[----:B------:R-:W-:Y:S05]  /*2f510*/  BRA `(.L_x_2021) ;  /* 0xfffffd6c00c07947 */ /* 0x000fea000383ffff */
.L_x_1609:
[----:B0-----:R0:W1:Y:S02]  /*2f520*/  SYNCS.PHASECHK.TRANS64.TRYWAIT P3, [R99+URZ+0x30890], R109 ;  /* 0x0308906d630075a7 */ /* 0x001064000806017f */
[----:B-1----:R-:W-:Y:S05]  /*2f530*/  @!P3 NANOSLEEP.SYNCS 0x989680 ;  /* 0x009896800000b95d */ /* 0x002fea0003900000 */
[----:B------:R-:W1:Y:S02]  /*2f540*/  @!P3 SYNCS.PHASECHK.TRANS64 P3, [R99+URZ+0x30890], R109 ;  /* 0x0308906d6300b5a7 */ /* 0x000e64000806007f */
[----:B-1----:R-:W-:Y:S05]  /*2f550*/  @!P3 BRA `(.L_x_1609) ;  /* 0xfffffffc00f0b947 */ /* 0x002fea000383ffff */
[----:B------:R-:W-:Y:S05]  /*2f560*/  BRA `(.L_x_2022) ;  /* 0xfffffd9000c87947 */ /* 0x000fea000383ffff */
.L_x_1615:
[----:B-1----:R1:W2:Y:S02]  /*2f570*/  SYNCS.PHASECHK.TRANS64.TRYWAIT P2, [R99+URZ+0x308b0], R109 ;  /* 0x0308b06d630075a7 */ /* 0x0022a4000804017f */
[----:B--2---:R-:W-:Y:S05]  /*2f580*/  @!P2 NANOSLEEP.SYNCS 0x989680 ;  /* 0x009896800000a95d */ /* 0x004fea0003900000 */
[----:B------:R-:W2:Y:S02]  /*2f590*/  @!P2 SYNCS.PHASECHK.TRANS64 P2, [R99+URZ+0x308b0], R109 ;  /* 0x0308b06d6300a5a7 */ /* 0x000ea4000804007f */
[----:B--2---:R-:W-:Y:S05]  /*2f5a0*/  @!P2 BRA `(.L_x_1615) ;  /* 0xfffffffc00f0a947 */ /* 0x004fea000383ffff */
[----:B------:R-:W-:Y:S05]  /*2f5b0*/  BRA `(.L_x_2023) ;  /* 0xfffffd9400b07947 */ /* 0x000fea000383ffff */
.L_x_1645:
        /* <DEDUP_REMOVED lines=8> */
.L_x_2025:
[----:B------:R-:W-:Y:S05]  /*2f640*/  BSYNC B1 ;  /* 0x0000000000017941 */ /* 0x000fea0003800000 */
.L_x_2024:
        /* <DEDUP_REMOVED lines=8> */
.L_x_2026:
[----:B------:R-:W-:Y:S02]  /*2f6d0*/  IMAD.MOV.U32 R13, RZ, RZ, R33 ;  /* 0x000000ffff0d7224 */ /* 0x000fe400078e0021 */
[----:B------:R-:W-:-:S07]  /*2f6e0*/  IMAD.MOV.U32 R8, RZ, RZ, R14 ;  /* 0x000000ffff087224 */ /* 0x000fce00078e000e */
[----:B------:R-:W-:Y:S05]  /*2f6f0*/  WARPSYNC.COLLECTIVE R15, `(.L_x_2027) ;  /* 0x000000000f087348 */ /* 0x000fea0003c00000 */
[----:B------:R0:W1:Y:S02]  /*2f700*/  SHFL.IDX P6, R14, R13, R12, R11 ;  /* 0x0000000c0d0e7389 */ /* 0x00006400000c000b */
[----:B01----:R-:W-:Y:S01]  /*2f710*/  ENDCOLLECTIVE ;  /* 0x000000000000791b */ /* 0x003fe20003800000 */
.L_x_2027:
[----:B------:R-:W-:Y:S02]  /*2f720*/  IMAD.MOV.U32 R13, RZ, RZ, R30 ;  /* 0x000000ffff0d7224 */ /* 0x000fe400078e001e */
[----:B------:R-:W-:-:S07]  /*2f730*/  IMAD.MOV.U32 R26, RZ, RZ, R14 ;  /* 0x000000ffff1a7224 */ /* 0x000fce00078e000e */
[----:B------:R-:W-:Y:S05]  /*2f740*/  WARPSYNC.COLLECTIVE R15, `(.L_x_2028) ;  /* 0x000000000f087348 */ /* 0x000fea0003c00000 */
[----:B------:R0:W1:Y:S02]  /*2f750*/  SHFL.IDX P6, R14, R13, R12, R11 ;  /* 0x0000000c0d0e7389 */ /* 0x00006400000c000b */
[----:B01----:R-:W-:Y:S01]  /*2f760*/  ENDCOLLECTIVE ;  /* 0x000000000000791b */ /* 0x003fe20003800000 */
.L_x_2028:
[----:B------:R-:W-:Y:S01]  /*2f770*/  IMAD.MOV.U32 R5, RZ, RZ, R14 ;  /* 0x000000ffff057224 */ /* 0x000fe200078e000e */
[----:B------:R-:W-:Y:S06]  /*2f780*/  BRA `(.L_x_2029) ;  /* 0xfffffdac005c7947 */ /* 0x000fec000383ffff */
.L_x_1648:
[----:B------:R-:W-:Y:S01]  /*2f790*/  BSSY B1, `(.L_x_2030) ;  /* 0x0000008000017945 */ /* 0x000fe20003800000 */
[----:B------:R-:W-:Y:S02]  /*2f7a0*/  IMAD.MOV.U32 R13, RZ, RZ, R32 ;  /* 0x000000ffff0d7224 */ /* 0x000fe400078e0020 */
[----:B------:R-:W-:Y:S02]  /*2f7b0*/  IMAD.MOV.U32 R12, RZ, RZ, 0x1 ;  /* 0x00000001ff0c7424 */ /* 0x000fe400078e00ff */
[----:B------:R-:W-:Y:S02]  /*2f7c0*/  IMAD.MOV.U32 R11, RZ, RZ, 0x181f ;  /* 0x0000181fff0b7424 */ /* 0x000fe400078e00ff */
[----:B------:R-:W-:-:S07]  /*2f7d0*/  IMAD.MOV.U32 R15, RZ, RZ, -0x1 ;  /* 0xffffffffff0f7424 */ /* 0x000fce00078e00ff */
[----:B0-23--:R-:W-:Y:S05]  /*2f7e0*/  WARPSYNC.COLLECTIVE R15, `(.L_x_2031) ;  /* 0x000000000f087348 */ /* 0x00dfea0003c00000 */
[----:B------:R1:W4:Y:S02]  /*2f7f0*/  SHFL.IDX P6, R14, R13, R12, R11 ;  /* 0x0000000c0d0e7389 */ /* 0x00032400000c000b */
[----:B01234-:R-:W-:Y:S01]  /*2f800*/  ENDCOLLECTIVE ;  /* 0x000000000000791b */ /* 0x01ffe20003800000 */
.L_x_2031:
[----:B------:R-:W-:Y:S05]  /*2f810*/  BSYNC B1 ;  /* 0x0000000000017941 */ /* 0x000fea0003800000 */
.L_x_2030:
[----:B------:R-:W-:Y:S02]  /*2f820*/  IMAD.MOV.U32 R13, RZ, RZ, R31 ;  /* 0x000000ffff0d7224 */ /* 0x000fe400078e001f */
[----:B------:R-:W-:Y:S02]  /*2f830*/  IMAD.MOV.U32 R12, RZ, RZ, 0x1 ;  /* 0x00000001ff0c7424 */ /* 0x000fe400078e00ff */
[----:B------:R-:W-:Y:S02]  /*2f840*/  IMAD.MOV.U32 R11, RZ, RZ, 0x181f ;  /* 0x0000181fff0b7424 */ /* 0x000fe400078e00ff */
[----:B------:R-:W-:Y:S02]  /*2f850*/  IMAD.MOV.U32 R15, RZ, RZ, -0x1 ;  /* 0xffffffffff0f7424 */ /* 0x000fe400078e00ff */
[----:B------:R-:W-:-:S07]  /*2f860*/  IMAD.MOV.U32 R9, RZ, RZ, R14 ;  /* 0x000000ffff097224 */ /* 0x000fce00078e000e */
[----:B------:R-:W-:Y:S05]  /*2f870*/  WARPSYNC.COLLECTIVE R15, `(.L_x_2032) ;  /* 0x000000000f087348 */ /* 0x000fea0003c00000 */
[----:B------:R0:W1:Y:S02]  /*2f880*/  SHFL.IDX P6, R14, R13, R12, R11 ;  /* 0x0000000c0d0e7389 */ /* 0x00006400000c000b */
[----:B01----:R-:W-:Y:S01]  /*2f890*/  ENDCOLLECTIVE ;  /* 0x000000000000791b */ /* 0x003fe20003800000 */
.L_x_2032:
[----:B------:R-:W-:Y:S02]  /*2f8a0*/  IMAD.MOV.U32 R13, RZ, RZ, R33 ;  /* 0x000000ffff0d7224 */ /* 0x000fe400078e0021 */
[----:B------:R-:W-:-:S07]  /*2f8b0*/  IMAD.MOV.U32 R8, RZ, RZ, R14 ;  /* 0x000000ffff087224 */ /* 0x000fce00078e000e */
[----:B------:R-:W-:Y:S05]  /*2f8c0*/  WARPSYNC.COLLECTIVE R15, `(.L_x_2033) ;  /* 0x000000000f087348 */ /* 0x000fea0003c00000 */
[----:B------:R0:W1:Y:S02]  /*2f8d0*/  SHFL.IDX P6, R14, R13, R12, R11 ;  /* 0x0000000c0d0e7389 */ /* 0x00006400000c000b */
[----:B01----:R-:W-:Y:S01]  /*2f8e0*/  ENDCOLLECTIVE ;  /* 0x000000000000791b */ /* 0x003fe20003800000 */
.L_x_2033:
[----:B------:R-:W-:Y:S02]  /*2f8f0*/  IMAD.MOV.U32 R13, RZ, RZ, R30 ;  /* 0x000000ffff0d7224 */ /* 0x000fe400078e001e */
[----:B------:R-:W-:-:S07]  /*2f900*/  IMAD.MOV.U32 R26, RZ, RZ, R14 ;  /* 0x000000ffff1a7224 */ /* 0x000fce00078e000e */
[----:B------:R-:W-:Y:S05]  /*2f910*/  WARPSYNC.COLLECTIVE R15, `(.L_x_2034) ;  /* 0x000000000f087348 */ /* 0x000fea0003c00000 */
[----:B------:R0:W1:Y:S02]  /*2f920*/  SHFL.IDX P6, R14, R13, R12, R11 ;  /* 0x0000000c0d0e7389 */ /* 0x00006400000c000b */
[----:B01----:R-:W-:Y:S01]  /*2f930*/  ENDCOLLECTIVE ;  /* 0x000000000000791b */ /* 0x003fe20003800000 */
.L_x_2034:
[----:B------:R-:W-:Y:S01]  /*2f940*/  IMAD.MOV.U32 R5, RZ, RZ, R14 ;  /* 0x000000ffff057224 */ /* 0x000fe200078e000e */
[----:B------:R-:W-:Y:S06]  /*2f950*/  BRA `(.L_x_2035) ;  /* 0xfffffdb000647947 */ /* 0x000fec000383ffff */
.L_x_1651:
[----:B------:R-:W-:Y:S01]  /*2f960*/  BSSY B1, `(.L_x_2036) ;  /* 0x0000008000017945 */ /* 0x000fe20003800000 */
[----:B------:R-:W-:Y:S02]  /*2f970*/  IMAD.MOV.U32 R13, RZ, RZ, R32 ;  /* 0x000000ffff0d7224 */ /* 0x000fe400078e0020 */
[----:B------:R-:W-:Y:S02]  /*2f980*/  IMAD.MOV.U32 R12, RZ, RZ, 0x2 ;  /* 0x00000002ff0c7424 */ /* 0x000fe400078e00ff */
[----:B------:R-:W-:Y:S02]  /*2f990*/  IMAD.MOV.U32 R11, RZ, RZ, 0x181f ;  /* 0x0000181fff0b7424 */ /* 0x000fe400078e00ff */
[----:B------:R-:W-:-:S07]  /*2f9a0*/  IMAD.MOV.U32 R15, RZ, RZ, -0x1 ;  /* 0xffffffffff0f7424 */ /* 0x000fce00078e00ff */
[----:B-1234-:R-:W-:Y:S05]  /*2f9b0*/  WARPSYNC.COLLECTIVE R15, `(.L_x_2037) ;  /* 0x000000000f087348 */ /* 0x01efea0003c00000 */
[----:B------:R0:W0:Y:S02]  /*2f9c0*/  SHFL.IDX P6, R14, R13, R12, R11 ;  /* 0x0000000c0d0e7389 */ /* 0x00002400000c000b */
[----:B01234-:R-:W-:Y:S01]  /*2f9d0*/  ENDCOLLECTIVE ;  /* 0x000000000000791b */ /* 0x01ffe20003800000 */
.L_x_2037:
[----:B------:R-:W-:Y:S05]  /*2f9e0*/  BSYNC B1 ;  /* 0x0000000000017941 */ /* 0x000fea0003800000 */
.L_x_2036:
        /* <DEDUP_REMOVED lines=8> */
.L_x_2038:
[----:B------:R-:W-:Y:S02]  /*2fa70*/  IMAD.MOV.U32 R13, RZ, RZ, R33 ;  /* 0x000000ffff0d7224 */ /* 0x000fe400078e0021 */
[----:B------:R-:W-:-:S07]  /*2fa80*/  IMAD.MOV.U32 R8, RZ, RZ, R14 ;  /* 0x000000ffff087224 */ /* 0x000fce00078e000e */
[----:B------:R-:W-:Y:S05]  /*2fa90*/  WARPSYNC.COLLECTIVE R15, `(.L_x_2039) ;  /* 0x000000000f087348 */ /* 0x000fea0003c00000 */
[----:B------:R0:W1:Y:S02]  /*2faa0*/  SHFL.IDX P6, R14, R13, R12, R11 ;  /* 0x0000000c0d0e7389 */ /* 0x00006400000c000b */
[----:B01----:R-:W-:Y:S01]  /*2fab0*/  ENDCOLLECTIVE ;  /* 0x000000000000791b */ /* 0x003fe20003800000 */
.L_x_2039:
[----:B------:R-:W-:Y:S02]  /*2fac0*/  IMAD.MOV.U32 R13, RZ, RZ, R30 ;  /* 0x000000ffff0d7224 */ /* 0x000fe400078e001e */
[----:B------:R-:W-:-:S07]  /*2fad0*/  IMAD.MOV.U32 R78, RZ, RZ, R14 ;  /* 0x000000ffff4e7224 */ /* 0x000fce00078e000e */
[----:B------:R-:W-:Y:S05]  /*2fae0*/  WARPSYNC.COLLECTIVE R15, `(.L_x_2040) ;  /* 0x000000000f087348 */ /* 0x000fea0003c00000 */
[----:B------:R0:W1:Y:S02]  /*2faf0*/  SHFL.IDX P6, R14, R13, R12, R11 ;  /* 0x0000000c0d0e7389 */ /* 0x00006400000c000b */
[----:B01----:R-:W-:Y:S01]  /*2fb00*/  ENDCOLLECTIVE ;  /* 0x000000000000791b */ /* 0x003fe20003800000 */
.L_x_2040:
[----:B------:R-:W-:Y:S01]  /*2fb10*/  IMAD.MOV.U32 R5, RZ, RZ, R14 ;  /* 0x000000ffff057224 */ /* 0x000fe200078e000e */
[----:B------:R-:W-:Y:S06]  /*2fb20*/  BRA `(.L_x_2041) ;  /* 0xfffffdb4005c7947 */ /* 0x000fec000383ffff */
.L_x_1654:
[----:B------:R-:W-:Y:S01]  /*2fb30*/  BSSY B1, `(.L_x_2042) ;  /* 0x0000008000017945 */ /* 0x000fe20003800000 */
[----:B------:R-:W-:Y:S02]  /*2fb40*/  IMAD.MOV.U32 R13, RZ, RZ, R32 ;  /* 0x000000ffff0d7224 */ /* 0x000fe400078e0020 */
[----:B------:R-:W-:Y:S02]  /*2fb50*/  IMAD.MOV.U32 R12, RZ, RZ, 0x3 ;  /* 0x00000003ff0c7424 */ /* 0x000fe400078e00ff */
[----:B------:R-:W-:Y:S02]  /*2fb60*/  IMAD.MOV.U32 R11, RZ, RZ, 0x181f ;  /* 0x0000181fff0b7424 */ /* 0x000fe400078e00ff */
[----:B------:R-:W-:-:S07]  /*2fb70*/  IMAD.MOV.U32 R15, RZ, RZ, -0x1 ;  /* 0xffffffffff0f7424 */ /* 0x000fce00078e00ff */
[----:B-12-4-:R-:W-:Y:S05]  /*2fb80*/  WARPSYNC.COLLECTIVE R15, `(.L_x_2043) ;  /* 0x000000000f087348 */ /* 0x016fea0003c00000 */
[----:B------:R0:W3:Y:S02]  /*2fb90*/  SHFL.IDX P6, R14, R13, R12, R11 ;  /* 0x0000000c0d0e7389 */ /* 0x0000e400000c000b */
[----:B01234-:R-:W-:Y:S01]  /*2fba0*/  ENDCOLLECTIVE ;  /* 0x000000000000791b */ /* 0x01ffe20003800000 */
.L_x_2043:
[----:B------:R-:W-:Y:S05]  /*2fbb0*/  BSYNC B1 ;  /* 0x0000000000017941 */ /* 0x000fea0003800000 */
.L_x_2042:
        /* <DEDUP_REMOVED lines=8> */
.L_x_2044:
[----:B------:R-:W-:Y:S02]  /*2fc40*/  IMAD.MOV.U32 R13, RZ, RZ, R33 ;  /* 0x000000ffff0d7224 */ /* 0x000fe400078e0021 */
[----:B------:R-:W-:-:S07]  /*2fc50*/  IMAD.MOV.U32 R9, RZ, RZ, R14 ;  /* 0x000000ffff097224 */ /* 0x000fce00078e000e */
[----:B------:R-:W-:Y:S05]  /*2fc60*/  WARPSYNC.COLLECTIVE R15, `(.L_x_2045) ;  /* 0x000000000f087348 */ /* 0x000fea0003c00000 */
[----:B------:R0:W1:Y:S02]  /*2fc70*/  SHFL.IDX P6, R14, R13, R12, R11 ;  /* 0x0000000c0d0e7389 */ /* 0x00006400000c000b */
[----:B01----:R-:W-:Y:S01]  /*2fc80*/  ENDCOLLECTIVE ;  /* 0x000000000000791b */ /* 0x003fe20003800000 */
.L_x_2045:
[----:B------:R-:W-:Y:S02]  /*2fc90*/  IMAD.MOV.U32 R13, RZ, RZ, R30 ;  /* 0x000000ffff0d7224 */ /* 0x000fe400078e001e */
[----:B------:R-:W-:-:S07]  /*2fca0*/  IMAD.MOV.U32 R80, RZ, RZ, R14 ;  /* 0x000000ffff507224 */ /* 0x000fce00078e000e */
[----:B------:R-:W-:Y:S05]  /*2fcb0*/  WARPSYNC.COLLECTIVE R15, `(.L_x_2046) ;  /* 0x000000000f087348 */ /* 0x000fea0003c00000 */
[----:B------:R0:W1:Y:S02]  /*2fcc0*/  SHFL.IDX P6, R14, R13, R12, R11 ;  /* 0x0000000c0d0e7389 */ /* 0x00006400000c000b */
[----:B01----:R-:W-:Y:S01]  /*2fcd0*/  ENDCOLLECTIVE ;  /* 0x000000000000791b */ /* 0x003fe20003800000 */
.L_x_2046:
[----:B------:R-:W-:Y:S01]  /*2fce0*/  IMAD.MOV.U32 R78, RZ, RZ, R14 ;  /* 0x000000ffff4e7224 */ /* 0x000fe200078e000e */
[----:B------:R-:W-:Y:S06]  /*2fcf0*/  BRA `(.L_x_2047) ;  /* 0xfffffdb8005c7947 */ /* 0x000fec000383ffff */
.L_x_1658:
[----:B0-----:R0:W1:Y:S02]  /*2fd00*/  SYNCS.PHASECHK.TRANS64.TRYWAIT P0, [R16+URZ+0x30800], R81 ;  /* 0x03080051100075a7 */ /* 0x001064000800017f */
[----:B-1----:R-:W-:Y:S05]  /*2fd10*/  @!P0 NANOSLEEP.SYNCS 0x989680 ;  /* 0x009896800000895d */ /* 0x002fea0003900000 */
[----:B------:R-:W1:Y:S02]  /*2fd20*/  @!P0 SYNCS.PHASECHK.TRANS64 P0, [R16+URZ+0x30800], R81 ;  /* 0x03080051100085a7 */ /* 0x000e64000800007f */
[----:B-1----:R-:W-:Y:S05]  /*2fd30*/  @!P0 BRA `(.L_x_1658) ;  /* 0xfffffffc00f08947 */ /* 0x002fea000383ffff */
[----:B------:R-:W-:Y:S05]  /*2fd40*/  BRA `(.L_x_2048) ;  /* 0xfffffdbc00b87947 */ /* 0x000fea000383ffff */
.L_x_1690:
        /* <DEDUP_REMOVED lines=8> */
.L_x_2050:
[----:B------:R-:W-:Y:S05]  /*2fdd0*/  BSYNC B1 ;  /* 0x0000000000017941 */ /* 0x000fea0003800000 */
.L_x_2049:
        /* <DEDUP_REMOVED lines=8> */
.L_x_2051:
[----:B------:R-:W-:Y:S02]  /*2fe60*/  IMAD.MOV.U32 R13, RZ, RZ, R73 ;  /* 0x000000ffff0d7224 */ /* 0x000fe400078e0049 */
[----:B------:R-:W-:-:S07]  /*2fe70*/  IMAD.MOV.U32 R8, RZ, RZ, R14 ;  /* 0x000000ffff087224 */ /* 0x000fce00078e000e */
[----:B------:R-:W-:Y:S05]  /*2fe80*/  WARPSYNC.COLLECTIVE R15, `(.L_x_2052) ;  /* 0x000000000f087348 */ /* 0x000fea0003c00000 */
[----:B------:R0:W1:Y:S02]  /*2fe90*/  SHFL.IDX P6, R14, R13, R12, R11 ;  /* 0x0000000c0d0e7389 */ /* 0x00006400000c000b */
[----:B01----:R-:W-:Y:S01]  /*2fea0*/  ENDCOLLECTIVE ;  /* 0x000000000000791b */ /* 0x003fe20003800000 */
.L_x_2052:
[----:B------:R-:W-:Y:S02]  /*2feb0*/  IMAD.MOV.U32 R13, RZ, RZ, R20 ;  /* 0x000000ffff0d7224 */ /* 0x000fe400078e0014 */
[----:B------:R-:W-:-:S07]  /*2fec0*/  IMAD.MOV.U32 R7, RZ, RZ, R14 ;  /* 0x000000ffff077224 */ /* 0x000fce00078e000e */
[----:B------:R-:W-:Y:S05]  /*2fed0*/  WARPSYNC.COLLECTIVE R15, `(.L_x_2053) ;  /* 0x000000000f087348 */ /* 0x000fea0003c00000 */
[----:B------:R0:W1:Y:S02]  /*2fee0*/  SHFL.IDX P6, R14, R13, R12, R11 ;  /* 0x0000000c0d0e7389 */ /* 0x00006400000c000b */
[----:B01----:R-:W-:Y:S01]  /*2fef0*/  ENDCOLLECTIVE ;  /* 0x000000000000791b */ /* 0x003fe20003800000 */
.L_x_2053:
[----:B------:R-:W-:Y:S05]  /*2ff00*/  BRA `(.L_x_2054) ;  /* 0xfffffdf0009c7947 */ /* 0x000fea000383ffff */
.L_x_1693:
[----:B------:R-:W-:Y:S01]  /*2ff10*/  BSSY B1, `(.L_x_2055) ;  /* 0x0000008000017945 */ /* 0x000fe20003800000 */
[----:B------:R-:W-:Y:S02]  /*2ff20*/  IMAD.MOV.U32 R13, RZ, RZ, R72 ;  /* 0x000000ffff0d7224 */ /* 0x000fe400078e0048 */
[----:B------:R-:W-:Y:S02]  /*2ff30*/  IMAD.MOV.U32 R12, RZ, RZ, 0x1 ;  /* 0x00000001ff0c7424 */ /* 0x000fe400078e00ff */
[----:B------:R-:W-:Y:S02]  /*2ff40*/  IMAD.MOV.U32 R11, RZ, RZ, 0x181f ;  /* 0x0000181fff0b7424 */ /* 0x000fe400078e00ff */
[----:B------:R-:W-:-:S07]  /*2ff50*/  IMAD.MOV.U32 R15, RZ, RZ, -0x1 ;  /* 0xffffffffff0f7424 */ /* 0x000fce00078e00ff */
[----:B0-2-4-:R-:W-:Y:S05]  /*2ff60*/  WARPSYNC.COLLECTIVE R15, `(.L_x_2056) ;  /* 0x000000000f087348 */ /* 0x015fea0003c00000 */
[----:B----4-:R1:W3:Y:S02]  /*2ff70*/  SHFL.IDX P6, R14, R13, R12, R11 ;  /* 0x0000000c0d0e7389 */ /* 0x0102e400000c000b */
[----:B0123--:R-:W-:Y:S01]  /*2ff80*/  ENDCOLLECTIVE ;  /* 0x000000000000791b */ /* 0x00ffe20003800000 */
.L_x_2056:
[----:B------:R-:W-:Y:S05]  /*2ff90*/  BSYNC B1 ;  /* 0x0000000000017941 */ /* 0x000fea0003800000 */
.L_x_2055:
        /* <DEDUP_REMOVED lines=8> */
.L_x_2057:
[----:B------:R-:W-:Y:S02]  /*30020*/  IMAD.MOV.U32 R13, RZ, RZ, R73 ;  /* 0x000000ffff0d7224 */ /* 0x000fe400078e0049 */
[----:B------:R-:W-:-:S07]  /*30030*/  IMAD.MOV.U32 R8, RZ, RZ, R14 ;  /* 0x000000ffff087224 */ /* 0x000fce00078e000e */
[----:B------:R-:W-:Y:S05]  /*30040*/  WARPSYNC.COLLECTIVE R15, `(.L_x_2058) ;  /* 0x000000000f087348 */ /* 0x000fea0003c00000 */
[----:B------:R0:W1:Y:S02]  /*30050*/  SHFL.IDX P6, R14, R13, R12, R11 ;  /* 0x0000000c0d0e7389 */ /* 0x00006400000c000b */
[----:B01----:R-:W-:Y:S01]  /*30060*/  ENDCOLLECTIVE ;  /* 0x000000000000791b */ /* 0x003fe20003800000 */
.L_x_2058:
[----:B------:R-:W-:Y:S02]  /*30070*/  IMAD.MOV.U32 R13, RZ, RZ, R20 ;  /* 0x000000ffff0d7224 */ /* 0x000fe400078e0014 */
[----:B------:R-:W-:-:S07]  /*30080*/  IMAD.MOV.U32 R7, RZ, RZ, R14 ;  /* 0x000000ffff077224 */ /* 0x000fce00078e000e */
[----:B------:R-:W-:Y:S05]  /*30090*/  WARPSYNC.COLLECTIVE R15, `(.L_x_2059) ;  /* 0x000000000f087348 */ /* 0x000fea0003c00000 */
[----:B------:R0:W1:Y:S02]  /*300a0*/  SHFL.IDX P6, R14, R13, R12, R11 ;  /* 0x0000000c0d0e7389 */ /* 0x00006400000c000b */
[----:B01----:R-:W-:Y:S01]  /*300b0*/  ENDCOLLECTIVE ;  /* 0x000000000000791b */ /* 0x003fe20003800000 */
.L_x_2059:
[----:B------:R-:W-:Y:S05]  /*300c0*/  BRA `(.L_x_2060) ;  /* 0xfffffdf400647947 */ /* 0x000fea000383ffff */
.L_x_1696:
[----:B------:R-:W-:Y:S01]  /*300d0*/  BSSY B1, `(.L_x_2061) ;  /* 0x0000008000017945 */ /* 0x000fe20003800000 */
[----:B------:R-:W-:Y:S02]  /*300e0*/  IMAD.MOV.U32 R13, RZ, RZ, R72 ;  /* 0x000000ffff0d7224 */ /* 0x000fe400078e0048 */
[----:B------:R-:W-:Y:S02]  /*300f0*/  IMAD.MOV.U32 R12, RZ, RZ, 0x2 ;  /* 0x00000002ff0c7424 */ /* 0x000fe400078e00ff */
[----:B------:R-:W-:Y:S02]  /*30100*/  IMAD.MOV.U32 R11, RZ, RZ, 0x181f ;  /* 0x0000181fff0b7424 */ /* 0x000fe400078e00ff */
[----:B------:R-:W-:-:S07]  /*30110*/  IMAD.MOV.U32 R15, RZ, RZ, -0x1 ;  /* 0xffffffffff0f7424 */ /* 0x000fce00078e00ff */
[----:B-1--4-:R-:W-:Y:S05]  /*30120*/  WARPSYNC.COLLECTIVE R15, `(.L_x_2062) ;  /* 0x000000000f087348 */ /* 0x012fea0003c00000 */
[----:B----4-:R0:W2:Y:S02]  /*30130*/  SHFL.IDX P6, R14, R13, R12, R11 ;  /* 0x0000000c0d0e7389 */ /* 0x0100a400000c000b */
[----:B012---:R-:W-:Y:S01]  /*30140*/  ENDCOLLECTIVE ;  /* 0x000000000000791b */ /* 0x007fe20003800000 */
.L_x_2062:
[----:B------:R-:W-:Y:S05]  /*30150*/  BSYNC B1 ;  /* 0x0000000000017941 */ /* 0x000fea0003800000 */
.L_x_2061:
        /* <DEDUP_REMOVED lines=8> */
.L_x_2063:
[----:B------:R-:W-:Y:S02]  /*301e0*/  IMAD.MOV.U32 R13, RZ, RZ, R73 ;  /* 0x000000ffff0d7224 */ /* 0x000fe400078e0049 */
[----:B------:R-:W-:-:S07]  /*301f0*/  IMAD.MOV.U32 R8, RZ, RZ, R14 ;  /* 0x000000ffff087224 */ /* 0x000fce00078e000e */
[----:B------:R-:W-:Y:S05]  /*30200*/  WARPSYNC.COLLECTIVE R15, `(.L_x_2064) ;  /* 0x000000000f087348 */ /* 0x000fea0003c00000 */
[----:B------:R0:W1:Y:S02]  /*30210*/  SHFL.IDX P6, R14, R13, R12, R11 ;  /* 0x0000000c0d0e7389 */ /* 0x00006400000c000b */
[----:B01----:R-:W-:Y:S01]  /*30220*/  ENDCOLLECTIVE ;  /* 0x000000000000791b */ /* 0x003fe20003800000 */
.L_x_2064:
[----:B------:R-:W-:Y:S02]  /*30230*/  IMAD.MOV.U32 R13, RZ, RZ, R20 ;  /* 0x000000ffff0d7224 */ /* 0x000fe400078e0014 */
[----:B------:R-:W-:-:S07]  /*30240*/  IMAD.MOV.U32 R7, RZ, RZ, R14 ;  /* 0x000000ffff077224 */ /* 0x000fce00078e000e */
[----:B------:R-:W-:Y:S05]  /*30250*/  WARPSYNC.COLLECTIVE R15, `(.L_x_2065) ;  /* 0x000000000f087348 */ /* 0x000fea0003c00000 */
[----:B------:R0:W1:Y:S02]  /*30260*/  SHFL.IDX P6, R14, R13, R12, R11 ;  /* 0x0000000c0d0e7389 */ /* 0x00006400000c000b */
[----:B01----:R-:W-:Y:S01]  /*30270*/  ENDCOLLECTIVE ;  /* 0x000000000000791b */ /* 0x003fe20003800000 */
.L_x_2065:
[----:B------:R-:W-:Y:S05]  /*30280*/  BRA `(.L_x_2066) ;  /* 0xfffffdf800107947 */ /* 0x000fea000383ffff */
.L_x_1699:
[----:B------:R-:W-:Y:S01]  /*30290*/  BSSY B1, `(.L_x_2067) ;  /* 0x0000008000017945 */ /* 0x000fe20003800000 */
[----:B------:R-:W-:Y:S02]  /*302a0*/  IMAD.MOV.U32 R13, RZ, RZ, R72 ;  /* 0x000000ffff0d7224 */ /* 0x000fe400078e0048 */
[----:B------:R-:W-:Y:S02]  /*302b0*/  IMAD.MOV.U32 R12, RZ, RZ, 0x3 ;  /* 0x00000003ff0c7424 */ /* 0x000fe400078e00ff */
[----:B------:R-:W-:Y:S02]  /*302c0*/  IMAD.MOV.U32 R11, RZ, RZ, 0x181f ;  /* 0x0000181fff0b7424 */ /* 0x000fe400078e00ff */
[----:B------:R-:W-:-:S07]  /*302d0*/  IMAD.MOV.U32 R15, RZ, RZ, -0x1 ;  /* 0xffffffffff0f7424 */ /* 0x000fce00078e00ff */
[----:B-1-34-:R-:W-:Y:S05]  /*302e0*/  WARPSYNC.COLLECTIVE R15, `(.L_x_2068) ;  /* 0x000000000f087348 */ /* 0x01afea0003c00000 */
[----:B------:R0:W2:Y:S02]  /*302f0*/  SHFL.IDX P6, R14, R13, R12, R11 ;  /* 0x0000000c0d0e7389 */ /* 0x0000a400000c000b */
[----:B01234-:R-:W-:Y:S01]  /*30300*/  ENDCOLLECTIVE ;  /* 0x000000000000791b */ /* 0x01ffe20003800000 */
.L_x_2068:
[----:B------:R-:W-:Y:S05]  /*30310*/  BSYNC B1 ;  /* 0x0000000000017941 */ /* 0x000fea0003800000 */
.L_x_2067:
        /* <DEDUP_REMOVED lines=8> */
.L_x_2069:
[----:B------:R-:W-:Y:S02]  /*303a0*/  IMAD.MOV.U32 R13, RZ, RZ, R73 ;  /* 0x000000ffff0d7224 */ /* 0x000fe400078e0049 */
[----:B------:R-:W-:-:S07]  /*303b0*/  IMAD.MOV.U32 R21, RZ, RZ, R14 ;  /* 0x000000ffff157224 */ /* 0x000fce00078e000e */
[----:B------:R-:W-:Y:S05]  /*303c0*/  WARPSYNC.COLLECTIVE R15, `(.L_x_2070) ;  /* 0x000000000f087348 */ /* 0x000fea0003c00000 */
[----:B------:R0:W1:Y:S02]  /*303d0*/  SHFL.IDX P6, R14, R13, R12, R11 ;  /* 0x0000000c0d0e7389 */ /* 0x00006400000c000b */
[----:B01----:R-:W-:Y:S01]  /*303e0*/  ENDCOLLECTIVE ;  /* 0x000000000000791b */ /* 0x003fe20003800000 */
.L_x_2070:
[----:B------:R-:W-:Y:S02]  /*303f0*/  IMAD.MOV.U32 R13, RZ, RZ, R20 ;  /* 0x000000ffff0d7224 */ /* 0x000fe400078e0014 */
[----:B------:R-:W-:-:S07]  /*30400*/  IMAD.MOV.U32 R81, RZ, RZ, R14 ;  /* 0x000000ffff517224 */ /* 0x000fce00078e000e */
[----:B------:R-:W-:Y:S05]  /*30410*/  WARPSYNC.COLLECTIVE R15, `(.L_x_2071) ;  /* 0x000000000f087348 */ /* 0x000fea0003c00000 */
[----:B------:R0:W1:Y:S02]  /*30420*/  SHFL.IDX P6, R14, R13, R12, R11 ;  /* 0x0000000c0d0e7389 */ /* 0x00006400000c000b */
[----:B01----:R-:W-:Y:S01]  /*30430*/  ENDCOLLECTIVE ;  /* 0x000000000000791b */ /* 0x003fe20003800000 */
.L_x_2071:
[----:B------:R-:W-:Y:S01]  /*30440*/  IMAD.MOV.U32 R78, RZ, RZ, R14 ;  /* 0x000000ffff4e7224 */ /* 0x000fe200078e000e */
[----:B------:R-:W-:Y:S06]  /*30450*/  BRA `(.L_x_2072) ;  /* 0xfffffdf800c07947 */ /* 0x000fec000383ffff */
.L_x_1703:
[----:B0-----:R0:W1:Y:S02]  /*30460*/  SYNCS.PHASECHK.TRANS64.TRYWAIT P0, [R16+URZ+0x30800], R80 ;  /* 0x03080050100075a7 */ /* 0x001064000800017f */
[----:B-1----:R-:W-:Y:S05]  /*30470*/  @!P0 NANOSLEEP.SYNCS 0x989680 ;  /* 0x009896800000895d */ /* 0x002fea0003900000 */
[----:B------:R-:W1:Y:S02]  /*30480*/  @!P0 SYNCS.PHASECHK.TRANS64 P0, [R16+URZ+0x30800], R80 ;  /* 0x03080050100085a7 */ /* 0x000e64000800007f */
[----:B-1----:R-:W-:Y:S05]  /*30490*/  @!P0 BRA `(.L_x_1703) ;  /* 0xfffffffc00f08947 */ /* 0x002fea000383ffff */
[----:B------:R-:W-:Y:S05]  /*304a0*/  BRA `(.L_x_2073) ;  /* 0xfffffdfc00d07947 */ /* 0x000fea000383ffff */
.L_x_1721:
[----:B-1----:R1:W3:Y:S02]  /*304b0*/  SYNCS.PHASECHK.TRANS64.TRYWAIT P2, [R0+URZ+0x30830], R3 ;  /* 0x03083003000075a7 */ /* 0x0022e4000804017f */
[----:B---3--:R-:W-:Y:S05]  /*304c0*/  @!P2 NANOSLEEP.SYNCS 0x989680 ;  /* 0x009896800000a95d */ /* 0x008fea0003900000 */
[----:B------:R-:W3:Y:S02]  /*304d0*/  @!P2 SYNCS.PHASECHK.TRANS64 P2, [R0+URZ+0x30830], R3 ;  /* 0x030830030000a5a7 */ /* 0x000ee4000804007f */
[----:B---3--:R-:W-:Y:S05]  /*304e0*/  @!P2 BRA `(.L_x_1721) ;  /* 0xfffffffc00f0a947 */ /* 0x008fea000383ffff */
[----:B------:R-:W-:Y:S05]  /*304f0*/  BRA `(.L_x_1720) ;  /* 0xfffffe3800947947 */ /* 0x000fea000383ffff */
.L_x_1741:
[----:B-1----:R1:W2:Y:S02]  /*30500*/  SYNCS.PHASECHK.TRANS64.TRYWAIT P4, [R2+URZ+0x30830], R154 ;  /* 0x0308309a020075a7 */ /* 0x0022a4000808017f */
[----:B--2---:R-:W-:Y:S05]  /*30510*/  @!P4 NANOSLEEP.SYNCS 0x989680 ;  /* 0x009896800000c95d */ /* 0x004fea0003900000 */
[----:B------:R-:W2:Y:S02]  /*30520*/  @!P4 SYNCS.PHASECHK.TRANS64 P4, [R2+URZ+0x30830], R154 ;  /* 0x0308309a0200c5a7 */ /* 0x000ea4000808007f */
[----:B--2---:R-:W-:Y:S05]  /*30530*/  @!P4 BRA `(.L_x_1741) ;  /* 0xfffffffc00f0c947 */ /* 0x004fea000383ffff */
[----:B------:R-:W-:Y:S05]  /*30540*/  BRA `(.L_x_1740) ;  /* 0xfffffe6800107947 */ /* 0x000fea000383ffff */
.L_x_1746:
[----:B-1----:R1:W2:Y:S02]  /*30550*/  SYNCS.PHASECHK.TRANS64.TRYWAIT P4, [R0+URZ+0x30850], R218 ;  /* 0x030850da000075a7 */ /* 0x0022a4000808017f */
[----:B--2---:R-:W-:Y:S05]  /*30560*/  @!P4 NANOSLEEP.SYNCS 0x989680 ;  /* 0x009896800000c95d */ /* 0x004fea0003900000 */
[----:B------:R-:W2:Y:S02]  /*30570*/  @!P4 SYNCS.PHASECHK.TRANS64 P4, [R0+URZ+0x30850], R218 ;  /* 0x030850da0000c5a7 */ /* 0x000ea4000808007f */
[----:B--2---:R-:W-:Y:S05]  /*30580*/  @!P4 BRA `(.L_x_1746) ;  /* 0xfffffffc00f0c947 */ /* 0x004fea000383ffff */
[----:B------:R-:W-:Y:S05]  /*30590*/  BRA `(.L_x_1745) ;  /* 0xfffffe7800587947 */ /* 0x000fea000383ffff */
.L_x_1767:
[----:B-1----:R1:W2:Y:S02]  /*305a0*/  SYNCS.PHASECHK.TRANS64.TRYWAIT P2, [R2+URZ+0x30830], R3 ;  /* 0x03083003020075a7 */ /* 0x0022a4000804017f */
[----:B--2---:R-:W-:Y:S05]  /*305b0*/  @!P2 NANOSLEEP.SYNCS 0x989680 ;  /* 0x009896800000a95d */ /* 0x004fea0003900000 */
[----:B------:R-:W2:Y:S02]  /*305c0*/  @!P2 SYNCS.PHASECHK.TRANS64 P2, [R2+URZ+0x30830], R3 ;  /* 0x030830030200a5a7 */ /* 0x000ea4000804007f */
[----:B--2---:R-:W-:Y:S05]  /*305d0*/  @!P2 BRA `(.L_x_1767) ;  /* 0xfffffffc00f0a947 */ /* 0x004fea000383ffff */
[----:B------:R-:W-:Y:S05]  /*305e0*/  BRA `(.L_x_1766) ;  /* 0xfffffe9800747947 */ /* 0x000fea000383ffff */
.L_x_1772:
[----:B-1----:R1:W2:Y:S02]  /*305f0*/  SYNCS.PHASECHK.TRANS64.TRYWAIT P2, [R231+URZ+0x30850], R0 ;  /* 0x03085000e70075a7 */ /* 0x0022a4000804017f */
[----:B--2---:R-:W-:Y:S05]  /*30600*/  @!P2 NANOSLEEP.SYNCS 0x989680 ;  /* 0x009896800000a95d */ /* 0x004fea0003900000 */
[----:B------:R-:W2:Y:S02]  /*30610*/  @!P2 SYNCS.PHASECHK.TRANS64 P2, [R231+URZ+0x30850], R0 ;  /* 0x03085000e700a5a7 */ /* 0x000ea4000804007f */
[----:B--2---:R-:W-:Y:S05]  /*30620*/  @!P2 BRA `(.L_x_1772) ;  /* 0xfffffffc00f0a947 */ /* 0x004fea000383ffff */
[----:B------:R-:W-:Y:S05]  /*30630*/  BRA `(.L_x_1771) ;  /* 0xfffffea800bc7947 */ /* 0x000fea000383ffff */
.L_x_1780:
[----:B-1----:R1:W2:Y:S02]  /*30640*/  SYNCS.PHASECHK.TRANS64.TRYWAIT P2, [R2+URZ+0x30830], R3 ;  /* 0x03083003020075a7 */ /* 0x0022a4000804017f */
[----:B--2---:R-:W-:Y:S05]  /*30650*/  @!P2 NANOSLEEP.SYNCS 0x989680 ;  /* 0x009896800000a95d */ /* 0x004fea0003900000 */
[----:B------:R-:W2:Y:S02]  /*30660*/  @!P2 SYNCS.PHASECHK.TRANS64 P2, [R2+URZ+0x30830], R3 ;  /* 0x030830030200a5a7 */ /* 0x000ea4000804007f */
[----:B--2---:R-:W-:Y:S05]  /*30670*/  @!P2 BRA `(.L_x_1780) ;  /* 0xfffffffc00f0a947 */ /* 0x004fea000383ffff */
[----:B------:R-:W-:Y:S05]  /*30680*/  BRA `(.L_x_1779) ;  /* 0xfffffebc00787947 */ /* 0x000fea000383ffff */
.L_x_1785:
[----:B-1----:R1:W2:Y:S02]  /*30690*/  SYNCS.PHASECHK.TRANS64.TRYWAIT P2, [R0+URZ+0x30850], R2 ;  /* 0x03085002000075a7 */ /* 0x0022a4000804017f */
[----:B--2---:R-:W-:Y:S05]  /*306a0*/  @!P2 NANOSLEEP.SYNCS 0x989680 ;  /* 0x009896800000a95d */ /* 0x004fea0003900000 */
[----:B------:R-:W2:Y:S02]  /*306b0*/  @!P2 SYNCS.PHASECHK.TRANS64 P2, [R0+URZ+0x30850], R2 ;  /* 0x030850020000a5a7 */ /* 0x000ea4000804007f */
[----:B--2---:R-:W-:Y:S05]  /*306c0*/  @!P2 BRA `(.L_x_1785) ;  /* 0xfffffffc00f0a947 */ /* 0x004fea000383ffff */
[----:B------:R-:W-:Y:S05]  /*306d0*/  BRA `(.L_x_1784) ;  /* 0xfffffecc00c07947 */ /* 0x000fea000383ffff */
.L_x_1799:
[----:B-1----:R1:W2:Y:S02]  /*306e0*/  SYNCS.PHASECHK.TRANS64.TRYWAIT P0, [R5+URZ+0x30850], R0 ;  /* 0x03085000050075a7 */ /* 0x0022a4000800017f */
[----:B--2---:R-:W-:Y:S05]  /*306f0*/  @!P0 NANOSLEEP.SYNCS 0x989680 ;  /* 0x009896800000895d */ /* 0x004fea0003900000 */
[----:B------:R-:W2:Y:S02]  /*30700*/  @!P0 SYNCS.PHASECHK.TRANS64 P0, [R5+URZ+0x30850], R0 ;  /* 0x03085000050085a7 */ /* 0x000ea4000800007f */
[----:B--2---:R-:W-:Y:S05]  /*30710*/  @!P0 BRA `(.L_x_1799) ;  /* 0xfffffffc00f08947 */ /* 0x004fea000383ffff */
[----:B------:R-:W-:Y:S05]  /*30720*/  BRA `(.L_x_1798) ;  /* 0xfffffef000e87947 */ /* 0x000fea000383ffff */
.L_x_1848:
[----:B------:R-:W1:Y:S01]  /*30730*/  S2R R5, SR_TID.X ;  /* 0x0000000000057919 */ /* 0x000e620000002100 */
[----:B------:R-:W-:Y:S01]  /*30740*/  BSSY B1, `(.L_x_2074) ;  /* 0x000000a000017945 */ /* 0x000fe20003800000 */
[----:B------:R-:W-:Y:S02]  /*30750*/  IMAD.MOV.U32 R12, RZ, RZ, RZ ;  /* 0x000000ffff0c7224 */ /* 0x000fe400078e00ff */
[----:B------:R-:W-:Y:S02]  /*30760*/  IMAD.MOV.U32 R11, RZ, RZ, 0x1f ;  /* 0x0000001fff0b7424 */ /* 0x000fe400078e00ff */
[----:B0-----:R-:W-:Y:S01]  /*30770*/  IMAD.MOV.U32 R15, RZ, RZ, -0x1 ;  /* 0xffffffffff0f7424 */ /* 0x001fe200078e00ff */
[----:B-1----:R-:W-:-:S04]  /*30780*/  SHF.R.U32.HI R5, RZ, 0x5, R5 ;  /* 0x00000005ff057819 */ /* 0x002fc80000011605 */
[----:B------:R-:W-:-:S05]  /*30790*/  LOP3.LUT R5, R5, 0x3, RZ, 0xc0, !PT ;  /* 0x0000000305057812 */ /* 0x000fca00078ec0ff */
[----:B------:R-:W-:-:S07]  /*307a0*/  IMAD.MOV.U32 R13, RZ, RZ, R5 ;  /* 0x000000ffff0d7224 */ /* 0x000fce00078e0005 */
[----:B------:R-:W-:Y:S05]  /*307b0*/  WARPSYNC.COLLECTIVE R15, `(.L_x_2075) ;  /* 0x000000000f087348 */ /* 0x000fea0003c00000 */
[----:B------:R0:W1:Y:S02]  /*307c0*/  SHFL.IDX P6, R14, R13, R12, R11 ;  /* 0x0000000c0d0e7389 */ /* 0x00006400000c000b */
[----:B01----:R-:W-:Y:S01]  /*307d0*/  ENDCOLLECTIVE ;  /* 0x000000000000791b */ /* 0x003fe20003800000 */
.L_x_2075:
[----:B------:R-:W-:Y:S05]  /*307e0*/  BSYNC B1 ;  /* 0x0000000000017941 */ /* 0x000fea0003800000 */
.L_x_2074:
[----:B------:R-:W-:Y:S05]  /*307f0*/  BRA `(.L_x_2076) ;  /* 0xffffff6800907947 */ /* 0x000fea000383ffff */
.L_x_1850:
[----:B------:R-:W-:Y:S01]  /*30800*/  BSSY B1, `(.L_x_2077) ;  /* 0x0000006000017945 */ /* 0x000fe20003800000 */
[----:B0-----:R-:W-:-:S07]  /*30810*/  IMAD.MOV.U32 R15, RZ, RZ, -0x1 ;  /* 0xffffffffff0f7424 */ /* 0x001fce00078e00ff */
[----:B-1----:R-:W-:Y:S05]  /*30820*/  WARPSYNC.COLLECTIVE R15, `(.L_x_2078) ;  /* 0x000000000f0c7348 */ /* 0x002fea0003c00000 */
[----:B------:R-:W-:Y:S02]  /*30830*/  ELECT P6, UR62, PT ;  /* 0x00000000003e782f */ /* 0x000fe400038c0000 */
[----:B------:R-:W-:Y:S01]  /*30840*/  MOV R14, UR62 ;  /* 0x0000003e000e7c02 */ /* 0x000fe20008000f00 */
[----:B-1----:R-:W-:Y:S10]  /*30850*/  ENDCOLLECTIVE ;  /* 0x000000000000791b */ /* 0x002ff40003800000 */
.L_x_2078:
[----:B------:R-:W-:Y:S05]  /*30860*/  BSYNC B1 ;  /* 0x0000000000017941 */ /* 0x000fea0003800000 */
.L_x_2077:
[----:B------:R-:W-:Y:S05]  /*30870*/  BRA `(.L_x_1849) ;  /* 0xffffff6800887947 */ /* 0x000fea000383ffff */
.L_x_1852:
[----:B-1----:R1:W2:Y:S02]  /*30880*/  SYNCS.PHASECHK.TRANS64.TRYWAIT P0, [R18+URZ+0x30820], R5 ;  /* 0x03082005120075a7 */ /* 0x0022a4000800017f */
[----:B--2---:R-:W-:Y:S05]  /*30890*/  @!P0 NANOSLEEP.SYNCS 0x989680 ;  /* 0x009896800000895d */ /* 0x004fea0003900000 */
[----:B------:R-:W2:Y:S02]  /*308a0*/  @!P0 SYNCS.PHASECHK.TRANS64 P0, [R18+URZ+0x30820], R5 ;  /* 0x03082005120085a7 */ /* 0x000ea4000800007f */
[----:B--2---:R-:W-:Y:S05]  /*308b0*/  @!P0 BRA `(.L_x_1852) ;  /* 0xfffffffc00f08947 */ /* 0x004fea000383ffff */
[----:B------:R-:W-:Y:S05]  /*308c0*/  BRA `(.L_x_2079) ;  /* 0xffffff6800987947 */ /* 0x000fea000383ffff */
.L_x_1856:
[----:B--2---:R2:W3:Y:S02]  /*308d0*/  SYNCS.PHASECHK.TRANS64.TRYWAIT P0, [R7+URZ+0x308a0], R10 ;  /* 0x0308a00a070075a7 */ /* 0x0044e4000800017f */
[----:B---3--:R-:W-:Y:S05]  /*308e0*/  @!P0 NANOSLEEP.SYNCS 0x989680 ;  /* 0x009896800000895d */ /* 0x008fea0003900000 */
[----:B------:R-:W3:Y:S02]  /*308f0*/  @!P0 SYNCS.PHASECHK.TRANS64 P0, [R7+URZ+0x308a0], R10 ;  /* 0x0308a00a070085a7 */ /* 0x000ee4000800007f */
[----:B---3--:R-:W-:Y:S05]  /*30900*/  @!P0 BRA `(.L_x_1856) ;  /* 0xfffffffc00f08947 */ /* 0x008fea000383ffff */
[----:B------:R-:W-:Y:S05]  /*30910*/  BRA `(.L_x_2080) ;  /* 0xffffff6800b87947 */ /* 0x000fea000383ffff */
.L_x_1864:
[----:B0-----:R0:W1:Y:S02]  /*30920*/  SYNCS.PHASECHK.TRANS64.TRYWAIT P0, [R7+URZ+0x308c0], R10 ;  /* 0x0308c00a070075a7 */ /* 0x001064000800017f */
[----:B-1----:R-:W-:Y:S05]  /*30930*/  @!P0 NANOSLEEP.SYNCS 0x989680 ;  /* 0x009896800000895d */ /* 0x002fea0003900000 */
[----:B------:R-:W1:Y:S02]  /*30940*/  @!P0 SYNCS.PHASECHK.TRANS64 P0, [R7+URZ+0x308c0], R10 ;  /* 0x0308c00a070085a7 */ /* 0x000e64000800007f */
[----:B-1----:R-:W-:Y:S05]  /*30950*/  @!P0 BRA `(.L_x_1864) ;  /* 0xfffffffc00f08947 */ /* 0x002fea000383ffff */
[----:B------:R-:W-:Y:S05]  /*30960*/  BRA `(.L_x_2081) ;  /* 0xffffff6c00fc7947 */ /* 0x000fea000383ffff */
.L_x_1874:
[----:B-1----:R1:W2:Y:S02]  /*30970*/  SYNCS.PHASECHK.TRANS64.TRYWAIT P1, [R8+URZ+0x308a0], R7 ;  /* 0x0308a007080075a7 */ /* 0x0022a4000802017f */
[----:B--2---:R-:W-:Y:S05]  /*30980*/  @!P1 NANOSLEEP.SYNCS 0x989680 ;  /* 0x009896800000995d */ /* 0x004fea0003900000 */
[----:B------:R-:W2:Y:S02]  /*30990*/  @!P1 SYNCS.PHASECHK.TRANS64 P1, [R8+URZ+0x308a0], R7 ;  /* 0x0308a007080095a7 */ /* 0x000ea4000802007f */
[----:B--2---:R-:W-:Y:S05]  /*309a0*/  @!P1 BRA `(.L_x_1874) ;  /* 0xfffffffc00f09947 */ /* 0x004fea000383ffff */
[----:B------:R-:W-:Y:S05]  /*309b0*/  BRA `(.L_x_2082) ;  /* 0xffffff7400907947 */ /* 0x000fea000383ffff */
.L_x_1882:
[----:B0-----:R0:W2:Y:S02]  /*309c0*/  SYNCS.PHASECHK.TRANS64.TRYWAIT P1, [R8+URZ+0x308c0], R7 ;  /* 0x0308c007080075a7 */ /* 0x0010a4000802017f */
[----:B--2---:R-:W-:Y:S05]  /*309d0*/  @!P1 NANOSLEEP.SYNCS 0x989680 ;  /* 0x009896800000995d */ /* 0x004fea0003900000 */
[----:B------:R-:W2:Y:S02]  /*309e0*/  @!P1 SYNCS.PHASECHK.TRANS64 P1, [R8+URZ+0x308c0], R7 ;  /* 0x0308c007080095a7 */ /* 0x000ea4000802007f */
[----:B--2---:R-:W-:Y:S05]  /*309f0*/  @!P1 BRA `(.L_x_1882) ;  /* 0xfffffffc00f09947 */ /* 0x004fea000383ffff */
[----:B------:R-:W-:Y:S05]  /*30a00*/  BRA `(.L_x_2083) ;  /* 0xffffff7800cc7947 */ /* 0x000fea000383ffff */
.L_x_1908:
[----:B------:R-:W2:Y:S01]  /*30a10*/  S2R R4, SR_TID.X ;  /* 0x0000000000047919 */ /* 0x000ea20000002100 */
[----:B------:R-:W-:Y:S01]  /*30a20*/  BSSY B0, `(.L_x_2084) ;  /* 0x000000a000007945 */ /* 0x000fe20003800000 */
[----:B------:R-:W-:Y:S02]  /*30a30*/  IMAD.MOV.U32 R12, RZ, RZ, RZ ;  /* 0x000000ffff0c7224 */ /* 0x000fe400078e00ff */
[----:B------:R-:W-:Y:S02]  /*30a40*/  IMAD.MOV.U32 R11, RZ, RZ, 0x1f ;  /* 0x0000001fff0b7424 */ /* 0x000fe400078e00ff */
[----:B0-----:R-:W-:Y:S01]  /*30a50*/  IMAD.MOV.U32 R15, RZ, RZ, -0x1 ;  /* 0xffffffffff0f7424 */ /* 0x001fe200078e00ff */
[----:B--2---:R-:W-:-:S04]  /*30a60*/  SHF.R.U32.HI R4, RZ, 0x5, R4 ;  /* 0x00000005ff047819 */ /* 0x004fc80000011604 */
[----:B------:R-:W-:-:S05]  /*30a70*/  LOP3.LUT R4, R4, 0x3, RZ, 0xc0, !PT ;  /* 0x0000000304047812 */ /* 0x000fca00078ec0ff */
[----:B------:R-:W-:-:S07]  /*30a80*/  IMAD.MOV.U32 R13, RZ, RZ, R4 ;  /* 0x000000ffff0d7224 */ /* 0x000fce00078e0004 */
[----:B-1----:R-:W-:Y:S05]  /*30a90*/  WARPSYNC.COLLECTIVE R15, `(.L_x_2085) ;  /* 0x000000000f087348 */ /* 0x002fea0003c00000 */
[----:B------:R0:W2:Y:S02]  /*30aa0*/  SHFL.IDX P6, R14, R13, R12, R11 ;  /* 0x0000000c0d0e7389 */ /* 0x0000a400000c000b */
[----:B012---:R-:W-:Y:S01]  /*30ab0*/  ENDCOLLECTIVE ;  /* 0x000000000000791b */ /* 0x007fe20003800000 */
.L_x_2085:
[----:B------:R-:W-:Y:S05]  /*30ac0*/  BSYNC B0 ;  /* 0x0000000000007941 */ /* 0x000fea0003800000 */
.L_x_2084:
[----:B------:R-:W-:Y:S05]  /*30ad0*/  BRA `(.L_x_2086) ;  /* 0xffffff8c00607947 */ /* 0x000fea000383ffff */
.L_x_1910:
[----:B------:R-:W-:Y:S01]  /*30ae0*/  BSSY B0, `(.L_x_2087) ;  /* 0x0000006000007945 */ /* 0x000fe20003800000 */
[----:B0-----:R-:W-:-:S07]  /*30af0*/  IMAD.MOV.U32 R15, RZ, RZ, -0x1 ;  /* 0xffffffffff0f7424 */ /* 0x001fce00078e00ff */
[----:B-1-3--:R-:W-:Y:S05]  /*30b00*/  WARPSYNC.COLLECTIVE R15, `(.L_x_2088) ;  /* 0x000000000f0c7348 */ /* 0x00afea0003c00000 */
[----:B------:R-:W-:Y:S02]  /*30b10*/  ELECT P6, UR62, PT ;  /* 0x00000000003e782f */ /* 0x000fe400038c0000 */
[----:B------:R-:W-:Y:S01]  /*30b20*/  MOV R14, UR62 ;  /* 0x0000003e000e7c02 */ /* 0x000fe20008000f00 */
[----:B-1-3--:R-:W-:Y:S10]  /*30b30*/  ENDCOLLECTIVE ;  /* 0x000000000000791b */ /* 0x00aff40003800000 */
.L_x_2088:
[----:B------:R-:W-:Y:S05]  /*30b40*/  BSYNC B0 ;  /* 0x0000000000007941 */ /* 0x000fea0003800000 */
.L_x_2087:
[----:B------:R-:W-:Y:S05]  /*30b50*/  BRA `(.L_x_2089) ;  /* 0xffffff8c006c7947 */ /* 0x000fea000383ffff */
.L_x_1912:
[----:B--2---:R2:W3:Y:S02]  /*30b60*/  SYNCS.PHASECHK.TRANS64.TRYWAIT P0, [R0+URZ+0x30840], R2 ;  /* 0x03084002000075a7 */ /* 0x0044e4000800017f */
[----:B---3--:R-:W-:Y:S05]  /*30b70*/  @!P0 NANOSLEEP.SYNCS 0x989680 ;  /* 0x009896800000895d */ /* 0x008fea0003900000 */
[----:B------:R-:W3:Y:S02]  /*30b80*/  @!P0 SYNCS.PHASECHK.TRANS64 P0, [R0+URZ+0x30840], R2 ;  /* 0x03084002000085a7 */ /* 0x000ee4000800007f */
[----:B---3--:R-:W-:Y:S05]  /*30b90*/  @!P0 BRA `(.L_x_1912) ;  /* 0xfffffffc00f08947 */ /* 0x008fea000383ffff */
[----:B------:R-:W-:Y:S05]  /*30ba0*/  BRA `(.L_x_2090) ;  /* 0xffffff8c00d07947 */ /* 0x000fea000383ffff */
.L_x_1916:
        /* <DEDUP_REMOVED lines=15> */
.L_x_2091:
[----:B------:R-:W-:Y:S02]  /*30ca0*/  IMAD.MOV.U32 R13, RZ, RZ, R4 ;  /* 0x000000ffff0d7224 */ /* 0x000fe400078e0004 */
[----:B------:R-:W-:-:S07]  /*30cb0*/  IMAD.MOV.U32 R6, RZ, RZ, R14 ;  /* 0x000000ffff067224 */ /* 0x000fce00078e000e */
[----:B------:R-:W-:Y:S05]  /*30cc0*/  WARPSYNC.COLLECTIVE R15, `(.L_x_2092) ;  /* 0x000000000f087348 */ /* 0x000fea0003c00000 */
[----:B------:R0:W1:Y:S02]  /*30cd0*/  SHFL.IDX P6, R14, R13, R12, R11 ;  /* 0x0000000c0d0e7389 */ /* 0x00006400000c000b */
[----:B01----:R-:W-:Y:S01]  /*30ce0*/  ENDCOLLECTIVE ;  /* 0x000000000000791b */ /* 0x003fe20003800000 */
.L_x_2092:
        /* <DEDUP_REMOVED lines=20> */
.L_x_2093:
[----:B------:R-:W-:Y:S02]  /*30e30*/  IMAD.MOV.U32 R13, RZ, RZ, R4 ;  /* 0x000000ffff0d7224 */ /* 0x000fe400078e0004 */
[----:B------:R-:W-:-:S07]  /*30e40*/  IMAD.MOV.U32 R6, RZ, RZ, R14 ;  /* 0x000000ffff067224 */ /* 0x000fce00078e000e */
[----:B------:R-:W-:Y:S05]  /*30e50*/  WARPSYNC.COLLECTIVE R15, `(.L_x_2094) ;  /* 0x000000000f087348 */ /* 0x000fea0003c00000 */
[----:B------:R0:W1:Y:S02]  /*30e60*/  SHFL.IDX P6, R14, R13, R12, R11 ;  /* 0x0000000c0d0e7389 */ /* 0x00006400000c000b */
[----:B01----:R-:W-:Y:S01]  /*30e70*/  ENDCOLLECTIVE ;  /* 0x000000000000791b */ /* 0x003fe20003800000 */
.L_x_2094:
        /* <DEDUP_REMOVED lines=20> */
.L_x_2095:
[----:B------:R-:W-:Y:S02]  /*30fc0*/  IMAD.MOV.U32 R13, RZ, RZ, R4 ;  /* 0x000000ffff0d7224 */ /* 0x000fe400078e0004 */
[----:B------:R-:W-:-:S07]  /*30fd0*/  IMAD.MOV.U32 R6, RZ, RZ, R14 ;  /* 0x000000ffff067224 */ /* 0x000fce00078e000e */
[----:B------:R-:W-:Y:S05]  /*30fe0*/  WARPSYNC.COLLECTIVE R15, `(.L_x_2096) ;  /* 0x000000000f087348 */ /* 0x000fea0003c00000 */
[----:B------:R0:W1:Y:S02]  /*30ff0*/  SHFL.IDX P6, R14, R13, R12, R11 ;  /* 0x0000000c0d0e7389 */ /* 0x00006400000c000b */
[----:B01----:R-:W-:Y:S01]  /*31000*/  ENDCOLLECTIVE ;  /* 0x000000000000791b */ /* 0x003fe20003800000 */
.L_x_2096:
        /* <DEDUP_REMOVED lines=20> */
.L_x_2097:
[----:B------:R-:W-:Y:S02]  /*31150*/  IMAD.MOV.U32 R13, RZ, RZ, R4 ;  /* 0x000000ffff0d7224 */ /* 0x000fe400078e0004 */
[----:B------:R-:W-:-:S07]  /*31160*/  IMAD.MOV.U32 R6, RZ, RZ, R14 ;  /* 0x000000ffff067224 */ /* 0x000fce00078e000e */
[----:B------:R-:W-:Y:S05]  /*31170*/  WARPSYNC.COLLECTIVE R15, `(.L_x_2098) ;  /* 0x000000000f087348 */ /* 0x000fea0003c00000 */
[----:B------:R0:W1:Y:S02]  /*31180*/  SHFL.IDX P6, R14, R13, R12, R11 ;  /* 0x0000000c0d0e7389 */ /* 0x00006400000c000b */
[----:B01----:R-:W-:Y:S01]  /*31190*/  ENDCOLLECTIVE ;  /* 0x000000000000791b */ /* 0x003fe20003800000 */
.L_x_2098:
        /* <DEDUP_REMOVED lines=20> */
.L_x_2099:
[----:B------:R-:W-:Y:S02]  /*312e0*/  IMAD.MOV.U32 R13, RZ, RZ, R4 ;  /* 0x000000ffff0d7224 */ /* 0x000fe400078e0004 */
[----:B------:R-:W-:-:S07]  /*312f0*/  IMAD.MOV.U32 R6, RZ, RZ, R14 ;  /* 0x000000ffff067224 */ /* 0x000fce00078e000e */
[----:B------:R-:W-:Y:S05]  /*31300*/  WARPSYNC.COLLECTIVE R15, `(.L_x_2100) ;  /* 0x000000000f087348 */ /* 0x000fea0003c00000 */
[----:B------:R0:W1:Y:S02]  /*31310*/  SHFL.IDX P6, R14, R13, R12, R11 ;  /* 0x0000000c0d0e7389 */ /* 0x00006400000c000b */
[----:B01----:R-:W-:Y:S01]  /*31320*/  ENDCOLLECTIVE ;  /* 0x000000000000791b */ /* 0x003fe20003800000 */
.L_x_2100:
        /* <DEDUP_REMOVED lines=20> */
.L_x_2101:
[----:B------:R-:W-:Y:S02]  /*31470*/  IMAD.MOV.U32 R13, RZ, RZ, R4 ;  /* 0x000000ffff0d7224 */ /* 0x000fe400078e0004 */
[----:B------:R-:W-:-:S07]  /*31480*/  IMAD.MOV.U32 R6, RZ, RZ, R14 ;  /* 0x000000ffff067224 */ /* 0x000fce00078e000e */
[----:B------:R-:W-:Y:S05]  /*31490*/  WARPSYNC.COLLECTIVE R15, `(.L_x_2102) ;  /* 0x000000000f087348 */ /* 0x000fea0003c00000 */
[----:B------:R0:W1:Y:S02]  /*314a0*/  SHFL.IDX P6, R14, R13, R12, R11 ;  /* 0x0000000c0d0e7389 */ /* 0x00006400000c000b */
[----:B01----:R-:W-:Y:S01]  /*314b0*/  ENDCOLLECTIVE ;  /* 0x000000000000791b */ /* 0x003fe20003800000 */
.L_x_2102:
        /* <DEDUP_REMOVED lines=18> */
.L_x_2103:
[----:B------:R-:W-:-:S05]  /*315e0*/  VIADD R7, R0, 0x60 ;  /* 0x0000006000077836 */ /* 0x000fca0000000000 */
[----:B------:R-:W-:Y:S01]  /*315f0*/  ISETP.GE.AND P5, PT, R7, R2, PT ;  /* 0x000000020700720c */ /* 0x000fe20003fa6270 */
[----:B------:R-:W-:Y:S02]  /*31600*/  IMAD.MOV.U32 R13, RZ, RZ, R4 ;  /* 0x000000ffff0d7224 */ /* 0x000fe400078e0004 */
[----:B------:R-:W-:-:S10]  /*31610*/  IMAD.MOV.U32 R8, RZ, RZ, R14 ;  /* 0x000000ffff087224 */ /* 0x000fd400078e000e */
[----:B------:R-:W-:Y:S05]  /*31620*/  WARPSYNC.COLLECTIVE R15, `(.L_x_2104) ;  /* 0x000000000f087348 */ /* 0x000fea0003c00000 */
[----:B------:R0:W1:Y:S02]  /*31630*/  SHFL.IDX P6, R14, R13, R12, R11 ;  /* 0x0000000c0d0e7389 */ /* 0x00006400000c000b */
[----:B01----:R-:W-:Y:S01]  /*31640*/  ENDCOLLECTIVE ;  /* 0x000000000000791b */ /* 0x003fe20003800000 */
.L_x_2104:
        /* <DEDUP_REMOVED lines=18> */
.L_x_2105:
[----:B------:R-:W-:Y:S02]  /*31770*/  IMAD.MOV.U32 R13, RZ, RZ, R4 ;  /* 0x000000ffff0d7224 */ /* 0x000fe400078e0004 */
[----:B------:R-:W-:-:S07]  /*31780*/  IMAD.MOV.U32 R5, RZ, RZ, R14 ;  /* 0x000000ffff057224 */ /* 0x000fce00078e000e */
[----:B------:R-:W-:Y:S05]  /*31790*/  WARPSYNC.COLLECTIVE R15, `(.L_x_2106) ;  /* 0x000000000f087348 */ /* 0x000fea0003c00000 */
[----:B------:R0:W1:Y:S02]  /*317a0*/  SHFL.IDX P6, R14, R13, R12, R11 ;  /* 0x0000000c0d0e7389 */ /* 0x00006400000c000b */
[----:B01----:R-:W-:Y:S01]  /*317b0*/  ENDCOLLECTIVE ;  /* 0x000000000000791b */ /* 0x003fe20003800000 */
.L_x_2106:
[----:B------:R-:W-:Y:S01]  /*317c0*/  IMAD.MOV.U32 R3, RZ, RZ, R14 ;  /* 0x000000ffff037224 */ /* 0x000fe200078e000e */
[----:B------:R-:W-:Y:S06]  /*317d0*/  BRA `(.L_x_2107) ;  /* 0xffffff9000947947 */ /* 0x000fec000383ffff */
.L_x_1921:
[----:B---3--:R3:W4:Y:S02]  /*317e0*/  SYNCS.PHASECHK.TRANS64.TRYWAIT P0, [R18+URZ+0x30820], R0 ;  /* 0x03082000120075a7 */ /* 0x008724000800017f */
[----:B----4-:R-:W-:Y:S05]  /*317f0*/  @!P0 NANOSLEEP.SYNCS 0x989680 ;  /* 0x009896800000895d */ /* 0x010fea0003900000 */
[----:B------:R-:W4:Y:S02]  /*31800*/  @!P0 SYNCS.PHASECHK.TRANS64 P0, [R18+URZ+0x30820], R0 ;  /* 0x03082000120085a7 */ /* 0x000f24000800007f */
[----:B----4-:R-:W-:Y:S05]  /*31810*/  @!P0 BRA `(.L_x_1921) ;  /* 0xfffffffc00f08947 */ /* 0x010fea000383ffff */
[----:B------:R-:W-:Y:S05]  /*31820*/  BRA `(.L_x_2108) ;  /* 0xffffff9400107947 */ /* 0x000fea000383ffff */
.L_x_1930:
[----:B-1----:R1:W2:Y:S02]  /*31830*/  SYNCS.PHASECHK.TRANS64.TRYWAIT P0, [R3+URZ+0x30840], R2 ;  /* 0x03084002030075a7 */ /* 0x0022a4000800017f */
[----:B--2---:R-:W-:Y:S05]  /*31840*/  @!P0 NANOSLEEP.SYNCS 0x989680 ;  /* 0x009896800000895d */ /* 0x004fea0003900000 */
[----:B------:R-:W2:Y:S02]  /*31850*/  @!P0 SYNCS.PHASECHK.TRANS64 P0, [R3+URZ+0x30840], R2 ;  /* 0x03084002030085a7 */ /* 0x000ea4000800007f */
[----:B--2---:R-:W-:Y:S05]  /*31860*/  @!P0 BRA `(.L_x_1930) ;  /* 0xfffffffc00f08947 */ /* 0x004fea000383ffff */
[----:B------:R-:W-:Y:S05]  /*31870*/  BRA `(.L_x_2109) ;  /* 0xffffff9800087947 */ /* 0x000fea000383ffff */
.L_x_1938:
[----:B0-----:R0:W1:Y:S02]  /*31880*/  SYNCS.PHASECHK.TRANS64.TRYWAIT P0, [R3+URZ+0x60], R2 ;  /* 0x00006002030075a7 */ /* 0x001064000800017f */
[----:B-1----:R-:W-:Y:S05]  /*31890*/  @!P0 NANOSLEEP.SYNCS 0x989680 ;  /* 0x009896800000895d */ /* 0x002fea0003900000 */
[----:B------:R-:W1:Y:S02]  /*318a0*/  @!P0 SYNCS.PHASECHK.TRANS64 P0, [R3+URZ+0x60], R2 ;  /* 0x00006002030085a7 */ /* 0x000e64000800007f */
[----:B-1----:R-:W-:Y:S05]  /*318b0*/  @!P0 BRA `(.L_x_1938) ;  /* 0xfffffffc00f08947 */ /* 0x002fea000383ffff */
[----:B------:R-:W-:Y:S05]  /*318c0*/  BRA `(.L_x_2110) ;  /* 0xffffff9c005c7947 */ /* 0x000fea000383ffff */
.L_x_1949:
[----:B-1----:R1:W2:Y:S02]  /*318d0*/  SYNCS.PHASECHK.TRANS64.TRYWAIT P0, [R3+URZ+0x30840], R2 ;  /* 0x03084002030075a7 */ /* 0x0022a4000800017f */
[----:B--2---:R-:W-:Y:S05]  /*318e0*/  @!P0 NANOSLEEP.SYNCS 0x989680 ;  /* 0x009896800000895d */ /* 0x004fea0003900000 */
[----:B------:R-:W2:Y:S02]  /*318f0*/  @!P0 SYNCS.PHASECHK.TRANS64 P0, [R3+URZ+0x30840], R2 ;  /* 0x03084002030085a7 */ /* 0x000ea4000800007f */
[----:B--2---:R-:W-:Y:S05]  /*31900*/  @!P0 BRA `(.L_x_1949) ;  /* 0xfffffffc00f08947 */ /* 0x004fea000383ffff */
[----:B------:R-:W-:Y:S05]  /*31910*/  BRA `(.L_x_2111) ;  /* 0xffffffa400647947 */ /* 0x000fea000383ffff */
.L_x_1957:
[----:B0-----:R0:W1:Y:S02]  /*31920*/  SYNCS.PHASECHK.TRANS64.TRYWAIT P0, [R2+URZ+0x60], R3 ;  /* 0x00006003020075a7 */ /* 0x001064000800017f */
[----:B-1----:R-:W-:Y:S05]  /*31930*/  @!P0 NANOSLEEP.SYNCS 0x989680 ;  /* 0x009896800000895d */ /* 0x002fea0003900000 */
[----:B------:R-:W1:Y:S02]  /*31940*/  @!P0 SYNCS.PHASECHK.TRANS64 P0, [R2+URZ+0x60], R3 ;  /* 0x00006003020085a7 */ /* 0x000e64000800007f */
[----:B-1----:R-:W-:Y:S05]  /*31950*/  @!P0 BRA `(.L_x_1957) ;  /* 0xfffffffc00f08947 */ /* 0x002fea000383ffff */
[----:B------:R-:W-:Y:S05]  /*31960*/  BRA `(.L_x_2112) ;  /* 0xffffffa800b87947 */ /* 0x000fea000383ffff */
.L_x_1968:
[----:B---3--:R3:W4:Y:S02]  /*31970*/  SYNCS.PHASECHK.TRANS64.TRYWAIT P0, [R2+URZ+0x30840], R3 ;  /* 0x03084003020075a7 */ /* 0x008724000800017f */
[----:B----4-:R-:W-:Y:S05]  /*31980*/  @!P0 NANOSLEEP.SYNCS 0x989680 ;  /* 0x009896800000895d */ /* 0x010fea0003900000 */
[----:B------:R-:W4:Y:S02]  /*31990*/  @!P0 SYNCS.PHASECHK.TRANS64 P0, [R2+URZ+0x30840], R3 ;  /* 0x03084003020085a7 */ /* 0x000f24000800007f */
[----:B----4-:R-:W-:Y:S05]  /*319a0*/  @!P0 BRA `(.L_x_1968) ;  /* 0xfffffffc00f08947 */ /* 0x010fea000383ffff */
[----:B------:R-:W-:Y:S05]  /*319b0*/  BRA `(.L_x_2113) ;  /* 0xffffffb000947947 */ /* 0x000fea000383ffff */
.L_x_1976:
[----:B0-----:R0:W1:Y:S02]  /*319c0*/  SYNCS.PHASECHK.TRANS64.TRYWAIT P0, [R2+URZ+0x60], R5 ;  /* 0x00006005020075a7 */ /* 0x001064000800017f */
[----:B-1----:R-:W-:Y:S05]  /*319d0*/  @!P0 NANOSLEEP.SYNCS 0x989680 ;  /* 0x009896800000895d */ /* 0x002fea0003900000 */
[----:B------:R-:W1:Y:S02]  /*319e0*/  @!P0 SYNCS.PHASECHK.TRANS64 P0, [R2+URZ+0x60], R5 ;  /* 0x00006005020085a7 */ /* 0x000e64000800007f */
[----:B-1----:R-:W-:Y:S05]  /*319f0*/  @!P0 BRA `(.L_x_1976) ;  /* 0xfffffffc00f08947 */ /* 0x002fea000383ffff */
[----:B------:R-:W-:Y:S05]  /*31a00*/  BRA `(.L_x_2114) ;  /* 0xffffffb400e87947 */ /* 0x000fea000383ffff */
.L_x_1989:
[----:B--2---:R2:W3:Y:S02]  /*31a10*/  SYNCS.PHASECHK.TRANS64.TRYWAIT P0, [R0+URZ+0x30860], R2 ;  /* 0x03086002000075a7 */ /* 0x0044e4000800017f */
[----:B---3--:R-:W-:Y:S05]  /*31a20*/  @!P0 NANOSLEEP.SYNCS 0x989680 ;  /* 0x009896800000895d */ /* 0x008fea0003900000 */
[----:B------:R-:W3:Y:S02]  /*31a30*/  @!P0 SYNCS.PHASECHK.TRANS64 P0, [R0+URZ+0x30860], R2 ;  /* 0x03086002000085a7 */ /* 0x000ee4000800007f */
[----:B---3--:R-:W-:Y:S05]  /*31a40*/  @!P0 BRA `(.L_x_1989) ;  /* 0xfffffffc00f08947 */ /* 0x008fea000383ffff */
[----:B------:R-:W-:Y:S05]  /*31a50*/  BRA `(.L_x_2115) ;  /* 0xffffffbc00b07947 */ /* 0x000fea000383ffff */
.L_x_1998:
[----:B------:R-:W3:Y:S01]  /*31a60*/  LDL R0, [R1] ;  /* 0x0000000001007983 */ /* 0x000ee20000100800 */
[----:B------:R-:W-:Y:S01]  /*31a70*/  BSSY B0, `(.L_x_2116) ;  /* 0x0000008000007945 */ /* 0x000fe20003800000 */
[----:B------:R-:W-:Y:S02]  /*31a80*/  IMAD.MOV.U32 R12, RZ, RZ, RZ ;  /* 0x000000ffff0c7224 */ /* 0x000fe400078e00ff */
[----:B------:R-:W-:Y:S02]  /*31a90*/  IMAD.MOV.U32 R11, RZ, RZ, 0x1f ;  /* 0x0000001fff0b7424 */ /* 0x000fe400078e00ff */
[----:B0-----:R-:W-:Y:S02]  /*31aa0*/  IMAD.MOV.U32 R15, RZ, RZ, -0x1 ;  /* 0xffffffffff0f7424 */ /* 0x001fe400078e00ff */
[----:B---3--:R-:W-:-:S07]  /*31ab0*/  IMAD.MOV.U32 R13, RZ, RZ, R0 ;  /* 0x000000ffff0d7224 */ /* 0x008fce00078e0000 */
[----:B-12---:R-:W-:Y:S05]  /*31ac0*/  WARPSYNC.COLLECTIVE R15, `(.L_x_2117) ;  /* 0x000000000f087348 */ /* 0x006fea0003c00000 */
[----:B------:R0:W3:Y:S02]  /*31ad0*/  SHFL.IDX P6, R14, R13, R12, R11 ;  /* 0x0000000c0d0e7389 */ /* 0x0000e400000c000b */
[----:B0123--:R-:W-:Y:S01]  /*31ae0*/  ENDCOLLECTIVE ;  /* 0x000000000000791b */ /* 0x00ffe20003800000 */
.L_x_2117:
[----:B------:R-:W-:Y:S05]  /*31af0*/  BSYNC B0 ;  /* 0x0000000000007941 */ /* 0x000fea0003800000 */
.L_x_2116:
        /* <DEDUP_REMOVED lines=9> */
.L_x_2118:
        /* <DEDUP_REMOVED lines=27> */
.L_x_2119:
        /* <DEDUP_REMOVED lines=8> */
.L_x_2120:
        /* <DEDUP_REMOVED lines=8> */
.L_x_2121:
        /* <DEDUP_REMOVED lines=8> */
.L_x_2122:
        /* <DEDUP_REMOVED lines=8> */
.L_x_2123:
        /* <DEDUP_REMOVED lines=9> */
.L_x_2124:
[----:B------:R-:W-:Y:S01]  /*31fd0*/  IMAD.MOV.U32 R9, RZ, RZ, R14 ;  /* 0x000000ffff097224 */ /* 0x000fe200078e000e */
[----:B------:R-:W-:Y:S06]  /*31fe0*/  BRA `(.L_x_2125) ;  /* 0xffffffc0009c7947 */ /* 0x000fec000383ffff */
.L_x_2001:
        /* <DEDUP_REMOVED lines=8> */
.L_x_2127:
[----:B------:R-:W-:Y:S05]  /*32070*/  BSYNC B0 ;  /* 0x0000000000007941 */ /* 0x000fea0003800000 */
.L_x_2126:
        /* <DEDUP_REMOVED lines=10> */
.L_x_2128:
        /* <DEDUP_REMOVED lines=8> */
.L_x_2129:
        /* <DEDUP_REMOVED lines=8> */
.L_x_2130:
        /* <DEDUP_REMOVED lines=8> */
.L_x_2131:
        /* <DEDUP_REMOVED lines=9> */
.L_x_2132:
[----:B------:R-:W-:Y:S01]  /*32330*/  IMAD.MOV.U32 R9, RZ, RZ, R14 ;  /* 0x000000ffff097224 */ /* 0x000fe200078e000e */
[----:B------:R-:W-:Y:S06]  /*32340*/  BRA `(.L_x_2133) ;  /* 0xffffffc000747947 */ /* 0x000fec000383ffff */
.L_x_2003:
[----:B------:R-:W-:Y:S01]  /*32350*/  BSSY B0, `(.L_x_2134) ;  /* 0x0000006000007945 */ /* 0x000fe20003800000 */
[----:B------:R-:W-:Y:S01]  /*32360*/  PLOP3.LUT P6, PT, P6, PT, PT, 0x8, 0x0 ;  /* 0x000000000000781c */ /* 0x000fe200037ce170 */
[----:B------:R-:W-:-:S12]  /*32370*/  IMAD.MOV.U32 R15, RZ, RZ, -0x1 ;  /* 0xffffffffff0f7424 */ /* 0x000fd800078e00ff */
[----:B0-----:R-:W-:Y:S05]  /*32380*/  WARPSYNC.COLLECTIVE R15, `(.L_x_2135) ;  /* 0x000000000f087348 */ /* 0x001fea0003c00000 */
[----:B------:R-:W-:Y:S01]  /*32390*/  VOTE.ANY R14, PT, P6 ;  /* 0x00000000000e7806 */ /* 0x000fe200030e0100 */
[----:B0-----:R-:W-:Y:S06]  /*323a0*/  ENDCOLLECTIVE ;  /* 0x000000000000791b */ /* 0x001fec0003800000 */
.L_x_2135:
[----:B------:R-:W-:Y:S05]  /*323b0*/  BSYNC B0 ;  /* 0x0000000000007941 */ /* 0x000fea0003800000 */
.L_x_2134:
        /* <DEDUP_REMOVED lines=10> */
.L_x_2136:
[----:B------:R-:W-:Y:S02]  /*32460*/  IMAD.MOV.U32 R13, RZ, RZ, R6 ;  /* 0x000000ffff0d7224 */ /* 0x000fe400078e0006 */
[----:B------:R-:W-:-:S07]  /*32470*/  IMAD.MOV.U32 R4, RZ, RZ, R14 ;  /* 0x000000ffff047224 */ /* 0x000fce00078e000e */
[----:B------:R-:W-:Y:S05]  /*32480*/  WARPSYNC.COLLECTIVE R15, `(.L_x_2137) ;  /* 0x000000000f087348 */ /* 0x000fea0003c00000 */
[----:B------:R0:W1:Y:S02]  /*32490*/  SHFL.IDX P6, R14, R13, R12, R11 ;  /* 0x0000000c0d0e7389 */ /* 0x00006400000c000b */
[----:B01----:R-:W-:Y:S01]  /*324a0*/  ENDCOLLECTIVE ;  /* 0x000000000000791b */ /* 0x003fe20003800000 */
.L_x_2137:
[----:B------:R-:W-:Y:S02]  /*324b0*/  IMAD.MOV.U32 R6, RZ, RZ, R14 ;  /* 0x000000ffff067224 */ /* 0x000fe400078e000e */
[----:B------:R-:W-:-:S05]  /*324c0*/  IMAD.IADD R10, R3, 0x1, R10 ;  /* 0x00000001030a7824 */ /* 0x000fca00078e020a */
[----:B------:R2:W-:Y:S01]  /*324d0*/  STL [R1+0xc], R10 ;  /* 0x00000c0a01007387 */ /* 0x0005e20000100800 */
[----:B------:R-:W-:Y:S05]  /*324e0*/  BRA `(.L_x_2138) ;  /* 0xffffffc000547947 */ /* 0x000fea000383ffff */
.L_x_2005:
[----:B------:R-:W-:Y:S01]  /*324f0*/  BSSY B0, `(.L_x_2139) ;  /* 0x0000008000007945 */ /* 0x000fe20003800000 */
[----:B------:R-:W-:Y:S02]  /*32500*/  IMAD.MOV.U32 R13, RZ, RZ, R7 ;  /* 0x000000ffff0d7224 */ /* 0x000fe400078e0007 */
[----:B------:R-:W-:Y:S02]  /*32510*/  IMAD.MOV.U32 R12, RZ, RZ, R3 ;  /* 0x000000ffff0c7224 */ /* 0x000fe400078e0003 */
[----:B------:R-:W-:Y:S02]  /*32520*/  IMAD.MOV.U32 R11, RZ, RZ, 0x1f ;  /* 0x0000001fff0b7424 */ /* 0x000fe400078e00ff */
[----:B------:R-:W-:-:S07]  /*32530*/  IMAD.MOV.U32 R15, RZ, RZ, -0x1 ;  /* 0xffffffffff0f7424 */ /* 0x000fce00078e00ff */
[----:B0-2---:R-:W-:Y:S05]  /*32540*/  WARPSYNC.COLLECTIVE R15, `(.L_x_2140) ;  /* 0x000000000f087348 */ /* 0x005fea0003c00000 */
[----:B------:R1:W3:Y:S02]  /*32550*/  SHFL.IDX P6, R14, R13, R12, R11 ;  /* 0x0000000c0d0e7389 */ /* 0x0002e400000c000b */
[----:B0123--:R-:W-:Y:S01]  /*32560*/  ENDCOLLECTIVE ;  /* 0x000000000000791b */ /* 0x00ffe20003800000 */
.L_x_2140:
[----:B------:R-:W-:Y:S05]  /*32570*/  BSYNC B0 ;  /* 0x0000000000007941 */ /* 0x000fea0003800000 */
.L_x_2139:
[----:B------:R-:W-:Y:S01]  /*32580*/  IMAD.MOV.U32 R3, RZ, RZ, R14 ;  /* 0x000000ffff037224 */ /* 0x000fe200078e000e */
[----:B------:R-:W-:Y:S06]  /*32590*/  BRA `(.L_x_2141) ;  /* 0xffffffc000407947 */ /* 0x000fec000383ffff */
.L_x_2011:
[----:B0-----:R0:W1:Y:S02]  /*325a0*/  SYNCS.PHASECHK.TRANS64.TRYWAIT P0, [R0+URZ+0x30820], R3 ;  /* 0x03082003000075a7 */ /* 0x001064000800017f */
[----:B-1----:R-:W-:Y:S05]  /*325b0*/  @!P0 NANOSLEEP.SYNCS 0x989680 ;  /* 0x009896800000895d */ /* 0x002fea0003900000 */
[----:B------:R-:W1:Y:S02]  /*325c0*/  @!P0 SYNCS.PHASECHK.TRANS64 P0, [R0+URZ+0x30820], R3 ;  /* 0x03082003000085a7 */ /* 0x000e64000800007f */
[----:B-1----:R-:W-:Y:S05]  /*325d0*/  @!P0 BRA `(.L_x_2011) ;  /* 0xfffffffc00f08947 */ /* 0x002fea000383ffff */
[----:B------:R-:W-:Y:S05]  /*325e0*/  BRA `(.L_x_2142) ;  /* 0xffffffc800e47947 */ /* 0x000fea000383ffff */
.L_x_2012:
        /* <DEDUP_REMOVED lines=11> */
.L_x_2144:
[----:B------:R-:W-:Y:S05]  /*326a0*/  BSYNC B0 ;  /* 0x0000000000007941 */ /* 0x000fea0003800000 */
.L_x_2143:
[----:B------:R-:W-:Y:S05]  /*326b0*/  BRA `(.L_x_2145) ;  /* 0xffffffc800cc7947 */ /* 0x000fea000383ffff */
.L_x_2013:
[----:B------:R-:W-:Y:S01]  /*326c0*/  BSSY B0, `(.L_x_2146) ;  /* 0x0000006000007945 */ /* 0x000fe20003800000 */
[----:B------:R-:W-:-:S07]  /*326d0*/  IMAD.MOV.U32 R15, RZ, RZ, -0x1 ;  /* 0xffffffffff0f7424 */ /* 0x000fce00078e00ff */
[----:B01----:R-:W-:Y:S05]  /*326e0*/  WARPSYNC.COLLECTIVE R15, `(.L_x_2147) ;  /* 0x000000000f0c7348 */ /* 0x003fea0003c00000 */
[----:B------:R-:W-:Y:S02]  /*326f0*/  ELECT P6, UR62, PT ;  /* 0x00000000003e782f */ /* 0x000fe400038c0000 */
[----:B------:R-:W-:Y:S01]  /*32700*/  MOV R14, UR62 ;  /* 0x0000003e000e7c02 */ /* 0x000fe20008000f00 */
[----:B01----:R-:W-:Y:S10]  /*32710*/  ENDCOLLECTIVE ;  /* 0x000000000000791b */ /* 0x003ff40003800000 */
.L_x_2147:
[----:B------:R-:W-:Y:S05]  /*32720*/  BSYNC B0 ;  /* 0x0000000000007941 */ /* 0x000fea0003800000 */
.L_x_2146:
[----:B------:R-:W-:Y:S05]  /*32730*/  BRA `(.L_x_2148) ;  /* 0xffffffc800c07947 */ /* 0x000fea000383ffff */
.L_x_2015:
[----:B0-----:R0:W1:Y:S02]  /*32740*/  SYNCS.PHASECHK.TRANS64.TRYWAIT P0, [R6+URZ], R5 ;  /* 0x00000005060075a7 */ /* 0x001064000800017f */
[----:B-1----:R-:W-:Y:S05]  /*32750*/  @!P0 NANOSLEEP.SYNCS 0x989680 ;  /* 0x009896800000895d */ /* 0x002fea0003900000 */
[----:B------:R-:W1:Y:S02]  /*32760*/  @!P0 SYNCS.PHASECHK.TRANS64 P0, [R6+URZ], R5 ;  /* 0x00000005060085a7 */ /* 0x000e64000800007f */
[----:B-1----:R-:W-:Y:S05]  /*32770*/  @!P0 BRA `(.L_x_2015) ;  /* 0xfffffffc00f08947 */ /* 0x002fea000383ffff */
[----:B------:R-:W-:Y:S05]  /*32780*/  BRA `(.L_x_2149) ;  /* 0xffffffcc00007947 */ /* 0x000fea000383ffff */
.L_x_2016:
[----:B-1----:R1:W2:Y:S02]  /*32790*/  SYNCS.PHASECHK.TRANS64.TRYWAIT P0, [R7+URZ], R2 ;  /* 0x00000002070075a7 */ /* 0x0022a4000800017f */
[----:B--2---:R-:W-:Y:S05]  /*327a0*/  @!P0 NANOSLEEP.SYNCS 0x989680 ;  /* 0x009896800000895d */ /* 0x004fea0003900000 */
[----:B------:R-:W2:Y:S02]  /*327b0*/  @!P0 SYNCS.PHASECHK.TRANS64 P0, [R7+URZ], R2 ;  /* 0x00000002070085a7 */ /* 0x000ea4000800007f */
[----:B--2---:R-:W-:Y:S05]  /*327c0*/  @!P0 BRA `(.L_x_2016) ;  /* 0xfffffffc00f08947 */ /* 0x004fea000383ffff */
[----:B------:R-:W-:Y:S05]  /*327d0*/  BRA `(.L_x_2150) ;  /* 0xffffffc800f47947 */ /* 0x000fea000383ffff */
.L_x_2018:
[----:B--2---:R2:W3:Y:S02]  /*327e0*/  SYNCS.PHASECHK.TRANS64.TRYWAIT P0, [R4+URZ], R5 ;  /* 0x00000005040075a7 */ /* 0x0044e4000800017f */
[----:B---3--:R-:W-:Y:S05]  /*327f0*/  @!P0 NANOSLEEP.SYNCS 0x989680 ;  /* 0x009896800000895d */ /* 0x008fea0003900000 */
[----:B------:R-:W3:Y:S02]  /*32800*/  @!P0 SYNCS.PHASECHK.TRANS64 P0, [R4+URZ], R5 ;  /* 0x00000005040085a7 */ /* 0x000ee4000800007f */
[----:B---3--:R-:W-:Y:S05]  /*32810*/  @!P0 BRA `(.L_x_2018) ;  /* 0xfffffffc00f08947 */ /* 0x008fea000383ffff */
[----:B------:R-:W-:Y:S05]  /*32820*/  BRA `(.L_x_2151) ;  /* 0xffffffc800f87947 */ /* 0x000fea000383ffff */
.L_x_2152:
        /* <DEDUP_REMOVED lines=13> */
.L_x_3205:


//--------------------- .text._ZN7cutlass13device_kernelIN5flash11enable_sm90INS1_16FlashAttnFwdSm90INS1_25CollectiveMainloopFwdSm90ILi2EN4cute5tupleIJNS5_1CILi1EEES8_S8_EEENS6_IJNS7_ILi128EEENS7_ILi80EEENS7_ILi256EEEEEELi256ENS_10bfloat16_tEfNS_4arch4Sm90ELb1ELb0ELb1ELb0ELb0ELb0ELb0ELb1ELb1ELb1ELb1ELb0EEENS1_21CollectiveEpilogueFwdINS6_IJSA_SC_SB_EEES9_SE_SG_Li256ELb0ELb1ELb1ELb0EEENS1_19SingleTileSchedulerILb0ELb1ELb1ELi128EEEEEEEEEvNT_6ParamsE --------------------------
	.section	.text._ZN7cutlass13device_kernelIN5flash11enable_sm90INS1_16FlashAttnFwdSm90INS1_25CollectiveMainloopFwdSm90ILi2EN4cute5tupleIJNS5_1CILi1EEES8_S8_EEENS6_IJNS7_ILi128EEENS7_ILi80EEENS7_ILi256EEEEEELi256ENS_10bfloat16_tEfNS_4arch4Sm90ELb1ELb0ELb1ELb0ELb0ELb0ELb0ELb1ELb1ELb1ELb1ELb0EEENS1_21CollectiveEpilogueFwdINS6_IJSA_SC_SB_EEES9_SE_SG_Li256ELb0ELb1ELb1ELb0EEENS1_19SingleTileSchedulerILb0ELb1ELb1ELi128EEEEEEEEEvNT_6ParamsE,"ax",@progbits
	.align	128
.text._ZN7cutlass13device_kernelIN5flash11enable_sm90INS1_16FlashAttnFwdSm90INS1_25CollectiveMainloopFwdSm90ILi2EN4cute5tupleIJNS5_1CILi1EEES8_S8_EEENS6_IJNS7_ILi128EEENS7_ILi80EEENS7_ILi256EEEEEELi256ENS_10bfloat16_tEfNS_4arch4Sm90ELb1ELb0ELb1ELb0ELb0ELb0ELb0ELb1ELb1ELb1ELb1ELb0EEENS1_21CollectiveEpilogueFwdINS6_IJSA_SC_SB_EEES9_SE_SG_Li256ELb0ELb1ELb1ELb0EEENS1_19SingleTileSchedulerILb0ELb1ELb1ELi128EEEEEEEEEvNT_6ParamsE:
        .type           _ZN7cutlass13device_kernelIN5flash11enable_sm90INS1_16FlashAttnFwdSm90INS1_25CollectiveMainloopFwdSm90ILi2EN4cute5tupleIJNS5_1CILi1EEES8_S8_EEENS6_IJNS7_ILi128EEENS7_ILi80EEENS7_ILi256EEEEEELi256ENS_10bfloat16_tEfNS_4arch4Sm90ELb1ELb0ELb1ELb0ELb0ELb0ELb0ELb1ELb1ELb1ELb1ELb0EEENS1_21CollectiveEpilogueFwdINS6_IJSA_SC_SB_EEES9_SE_SG_Li256ELb0ELb1ELb1ELb0EEENS1_19SingleTileSchedulerILb0ELb1ELb1ELi128EEEEEEEEEvNT_6ParamsE,@function
        .size           _ZN7cutlass13device_kernelIN5flash11enable_sm90INS1_16FlashAttnFwdSm90INS1_25CollectiveMainloopFwdSm90ILi2EN4cute5tupleIJNS5_1CILi1EEES8_S8_EEENS6_IJNS7_ILi128EEENS7_ILi80EEENS7_ILi256EEEEEELi256ENS_10bfloat16_tEfNS_4arch4Sm90ELb1ELb0ELb1ELb0ELb0ELb0ELb0ELb1ELb1ELb1ELb1ELb0EEENS1_21CollectiveEpilogueFwdINS6_IJSA_SC_SB_EEES9_SE_SG_Li256ELb0ELb1ELb1ELb0EEENS1_19SingleTileSchedulerILb0ELb1ELb1ELi128EEEEEEEEEvNT_6ParamsE,(.L_x_3206 - _ZN7cutlass13device_kernelIN5flash11enable_sm90INS1_16FlashAttnFwdSm90INS1_25CollectiveMainloopFwdSm90ILi2EN4cute5tupleIJNS5_1CILi1EEES8_S8_EEENS6_IJNS7_ILi128EEENS7_ILi80EEENS7_ILi256EEEEEELi256ENS_10bfloat16_tEfNS_4arch4Sm90ELb1ELb0ELb1ELb0ELb0ELb0ELb0ELb1ELb1ELb1ELb1ELb0EEENS1_21CollectiveEpilogueFwdINS6_IJSA_SC_SB_EEES9_SE_SG_Li256ELb0ELb1ELb1ELb0EEENS1_19SingleTileSchedulerILb0ELb1ELb1ELi128EEEEEEEEEvNT_6ParamsE)
        .other          _ZN7cutlass13device_kernelIN5flash11enable_sm90INS1_16FlashAttnFwdSm90INS1_25CollectiveMainloopFwdSm90ILi2EN4cute5tupleIJNS5_1CILi1EEES8_S8_EEENS6_IJNS7_ILi128EEENS7_ILi80EEENS7_ILi256EEEEEELi256ENS_10bfloat16_tEfNS_4arch4Sm90ELb1ELb0ELb1ELb0ELb0ELb0ELb0ELb1ELb1ELb1ELb1ELb0EEENS1_21CollectiveEpilogueFwdINS6_IJSA_SC_SB_EEES9_SE_SG_Li256ELb0ELb1ELb1ELb0EEENS1_19SingleTileSchedulerILb0ELb1ELb1ELi128EEEEEEEEEvNT_6ParamsE,@"STO_CUDA_ENTRY STV_DEFAULT"
_ZN7cutlass13device_kernelIN5flash11enable_sm90INS1_16FlashAttnFwdSm90INS1_25CollectiveMainloopFwdSm90ILi2EN4cute5tupleIJNS5_1CILi1EEES8_S8_EEENS6_IJNS7_ILi128EEENS7_ILi80EEENS7_ILi256EEEEEELi256ENS_10bfloat16_tEfNS_4arch4Sm90ELb1ELb0ELb1ELb0ELb0ELb0ELb0ELb1ELb1ELb1ELb1ELb0EEENS1_21CollectiveEpilogueFwdINS6_IJSA_SC_SB_EEES9_SE_SG_Li256ELb0ELb1ELb1ELb0EEENS1_19SingleTileSchedulerILb0ELb1ELb1ELi128EEEEEEEEEvNT_6ParamsE:
        /* <DEDUP_REMOVED lines=17> */
.L_x_2154:
[----:B------:R-:W-:Y:S05]  /*0110*/  BSYNC B0 ;  /* 0x0000000000007941 */ /* 0x000fea0003800000 */
.L_x_2153:
        /* <DEDUP_REMOVED lines=40> */
.L_x_2155:
        /* <DEDUP_REMOVED lines=22> */
.L_x_2156:
        /* <DEDUP_REMOVED lines=18> */
.L_x_2157:
        /* <DEDUP_REMOVED lines=22> */
.L_x_2158:
        /* <DEDUP_REMOVED lines=22> */
.L_x_2159:
        /* <DEDUP_REMOVED lines=8> */
.L_x_2162:
        /* <DEDUP_REMOVED lines=18> */
[----:B------:R-:W0:Y:S01]  /*0a80*/  LDC R0, c[0x0][0x448] ;  /* 0x00011200ff007b82 */ /* 0x000e220000000800 */
[----:B------:R-:W1:Y:S01]  /*0a90*/  S2R R23, SR_CTAID.X ;  /* 0x0000000000177919 */ /* 0x000e620000002500 */
[----:B------:R-:W-:-:S06]  /*0aa0*/  IMAD.MOV.U32 R153, RZ, RZ, RZ ;  /* 0x000000ffff997224 */ /* 0x000fcc00078e00ff */
[----:B------:R-:W2:Y:S08]  /*0ab0*/  LDC.64 R6, c[0x0][0x418] ;  /* 0x00010600ff067b82 */ /* 0x000eb00000000a00 */
[----:B------:R-:W3:Y:S01]  /*0ac0*/  LDC R4, c[0x0][0x288] ;  /* 0x0000a200ff047b82 */ /* 0x000ee20000000800 */
[----:B0-----:R-:W-:-:S07]  /*0ad0*/  ISETP.NE.AND P1, PT, R0, 0x1, PT ;  /* 0x000000010000780c */ /* 0x001fce0003f25270 */
[----:B------:R-:W0:Y:S01]  /*0ae0*/  LDC R17, c[0x0][0x424] ;  /* 0x00010900ff117b82 */ /* 0x000e220000000800 */
[----:B--2---:R-:W-:-:S07]  /*0af0*/  ISETP.NE.U32.AND P0, PT, R6, RZ, PT ;  /* 0x000000ff0600720c */ /* 0x004fce0003f05070 */
[----:B------:R-:W2:Y:S01]  /*0b00*/  LDC R152, c[0x0][0x2f0] ;  /* 0x0000bc00ff987b82 */ /* 0x000ea20000000800 */
[----:B-1----:R-:W-:Y:S02]  /*0b10*/  SHF.L.U32 R23, R23, 0x7, RZ ;  /* 0x0000000717177819 */ /* 0x002fe400000006ff */
[----:B------:R-:W-:-:S03]  /*0b20*/  ISETP.NE.AND.EX P0, PT, R7, RZ, PT, P0 ;  /* 0x000000ff0700720c */ /* 0x000fc60003f05300 */
[----:B------:R-:W-:Y:S01]  /*0b30*/  @P1 VIADD R0, R23, 0x7f ;  /* 0x0000007f17001836 */ /* 0x000fe20000000000 */
[----:B---3--:R-:W-:Y:S01]  /*0b40*/  IADD3 R4, -R4, 0x50, RZ ;  /* 0x0000005004047810 */ /* 0x008fe20007ffe1ff */
[----:B------:R-:W1:Y:S08]  /*0b50*/  @P1 LDC R3, c[0x0][0x44c] ;  /* 0x00011300ff031b82 */ /* 0x000e700000000800 */
[----:B------:R-:W3:Y:S01]  /*0b60*/  @P1 LDC R5, c[0x0][0x450] ;  /* 0x00011400ff051b82 */ /* 0x000ee20000000800 */
[----:B0-----:R-:W-:Y:S01]  /*0b70*/  SEL R17, R17, 0x1, P0 ;  /* 0x0000000111117807 */ /* 0x001fe20000000000 */
[----:B-1----:R-:W-:-:S04]  /*0b80*/  @P1 IMAD.HI.U32 R2, R0, R3, RZ ;  /* 0x0000000300021227 */ /* 0x002fc800078e00ff */
[----:B------:R-:W-:Y:S02]  /*0b90*/  VIADD R0, R23, 0x7f ;  /* 0x0000007f17007836 */ /* 0x000fe40000000000 */
[CC--:B--2---:R-:W-:Y:S01]  /*0ba0*/  IMAD R3, R17.reuse, R152.reuse, R4 ;  /* 0x0000009811037224 */ /* 0x0c4fe200078e0204 */
[----:B------:R-:W-:Y:S02]  /*0bb0*/  SHF.R.U32.HI R4, RZ, 0x10, R18 ;  /* 0x00000010ff047819 */ /* 0x000fe40000011612 */
[----:B---3--:R-:W-:Y:S01]  /*0bc0*/  @P1 SHF.R.U32.HI R0, RZ, R5, R2 ;  /* 0x00000005ff001219 */ /* 0x008fe20000011602 */
[----:B------:R-:W-:Y:S01]  /*0bd0*/  IMAD R2, R17, R152, 0x4f ;  /* 0x0000004f11027424 */ /* 0x000fe200078e0298 */
[----:B------:R-:W-:Y:S02]  /*0be0*/  ISETP.NE.AND P0, PT, R4, RZ, PT ;  /* 0x000000ff0400720c */ /* 0x000fe40003f05270 */
[----:B------:R-:W-:Y:S01]  /*0bf0*/  LOP3.LUT R18, R18, 0xffff, RZ, 0xc0, !PT ;  /* 0x0000ffff12127812 */ /* 0x000fe200078ec0ff */
[----:B------:R-:W-:-:S02]  /*0c00*/  IMAD.IADD R0, R3, 0x1, R0 ;  /* 0x0000000103007824 */ /* 0x000fc400078e0200 */
[----:B------:R-:W-:-:S04]  /*0c10*/  IMAD.HI R2, R2, 0x66666667, RZ ;  /* 0x6666666702027827 */ /* 0x000fc800078e02ff */
[----:B------:R-:W-:Y:S01]  /*0c20*/  IMAD.HI R0, R0, 0x66666667, RZ ;  /* 0x6666666700007827 */ /* 0x000fe200078e02ff */
[----:B------:R-:W-:-:S03]  /*0c30*/  SHF.R.U32.HI R3, RZ, 0x1f, R2 ;  /* 0x0000001fff037819 */ /* 0x000fc60000011602 */
[----:B------:R-:W0:Y:S01]  /*0c40*/  @!P0 LDC R4, c[0x0][0x9f0] ;  /* 0x00027c00ff048b82 */ /* 0x000e220000000800 */
[----:B------:R-:W-:Y:S02]  /*0c50*/  SHF.R.U32.HI R5, RZ, 0x1f, R0 ;  /* 0x0000001fff057819 */ /* 0x000fe40000011600 */
[----:B------:R-:W-:Y:S02]  /*0c60*/  LEA.HI.SX32 R3, R2, R3, 0x1b ;  /* 0x0000000302037211 */ /* 0x000fe400078fdaff */
[----:B------:R-:W-:-:S04]  /*0c70*/  LEA.HI.SX32 R0, R0, R5, 0x1b ;  /* 0x0000000500007211 */ /* 0x000fc800078fdaff */
[----:B------:R-:W-:-:S04]  /*0c80*/  VIMNMX R11, R3, R0, PT ;  /* 0x00000000030b7248 */ /* 0x000fc80003fe0100 */
[----:B------:R-:W-:-:S13]  /*0c90*/  ISETP.GE.AND P1, PT, R11, 0x1, PT ;  /* 0x000000010b00780c */ /* 0x000fda0003f26270 */
[----:B------:R-:W-:Y:S05]  /*0ca0*/  @!P1 BRA `(.L_x_2164) ;  /* 0x00000000006c9947 */ /* 0x000fea0003800000 */
[-C--:B0-----:R-:W-:Y:S02]  /*0cb0*/  IABS R7, R4.reuse ;  /* 0x0000000400077213 */ /* 0x081fe40000000000 */
[----:B------:R-:W-:Y:S02]  /*0cc0*/  IADD3 R5, R4, -0x1, R11 ;  /* 0xffffffff04057810 */ /* 0x000fe40007ffe00b */
[----:B------:R-:W0:Y:S01]  /*0cd0*/  I2F.RP R0, R7 ;  /* 0x0000000700007306 */ /* 0x000e220000209400 */
[----:B------:R-:W-:-:S05]  /*0ce0*/  IABS R8, R4 ;  /* 0x0000000400087213 */ /* 0x000fca0000000000 */
[----:B------:R-:W-:Y:S02]  /*0cf0*/  IMAD.MOV R8, RZ, RZ, -R8 ;  /* 0x000000ffff087224 */ /* 0x000fe400078e0a08 */
[----:B0-----:R-:W0:Y:S02]  /*0d00*/  MUFU.RCP R0, R0 ;  /* 0x0000000000007308 */ /* 0x001e240000001000 */
[----:B0-----:R-:W-:Y:S02]  /*0d10*/  IADD3 R2, R0, 0xffffffe, RZ ;  /* 0x0ffffffe00027810 */ /* 0x001fe40007ffe0ff */
[----:B------:R-:W-:-:S04]  /*0d20*/  IABS R0, R5 ;  /* 0x0000000500007213 */ /* 0x000fc80000000000 */
[----:B------:R0:W1:Y:S01]  /*0d30*/  F2I.FTZ.U32.TRUNC.NTZ R3, R2 ;  /* 0x0000000200037305 */ /* 0x000062000021f000 */
[----:B------:R-:W-:-:S04]  /*0d40*/  LOP3.LUT R5, R5, R4, RZ, 0x3c, !PT ;  /* 0x0000000405057212 */ /* 0x000fc800078e3cff */
        /* <DEDUP_REMOVED lines=9> */
[-C--:B------:R-:W-:Y:S01]  /*0de0*/  @!P1 IADD3 R0, R0, -R7.reuse, RZ ;  /* 0x8000000700009210 */ /* 0x080fe20007ffe0ff */
[----:B------:R-:W-:Y:S01]  /*0df0*/  @!P1 VIADD R3, R3, 0x1 ;  /* 0x0000000103039836 */ /* 0x000fe20000000000 */
[----:B------:R-:W-:Y:S02]  /*0e00*/  ISETP.NE.AND P1, PT, R4, RZ, PT ;  /* 0x000000ff0400720c */ /* 0x000fe40003f25270 */
[----:B------:R-:W-:-:S13]  /*0e10*/  ISETP.GE.U32.AND P0, PT, R0, R7, PT ;  /* 0x000000070000720c */ /* 0x000fda0003f06070 */
[----:B------:R-:W-:-:S04]  /*0e20*/  @P0 VIADD R3, R3, 0x1 ;  /* 0x0000000103030836 */ /* 0x000fc80000000000 */
[----:B------:R-:W-:Y:S01]  /*0e30*/  @!P2 IMAD.MOV R3, RZ, RZ, -R3 ;  /* 0x000000ffff03a224 */ /* 0x000fe200078e0a03 */
[----:B------:R-:W-:-:S05]  /*0e40*/  @!P1 LOP3.LUT R3, RZ, R4, RZ, 0x33, !PT ;  /* 0x00000004ff039212 */ /* 0x000fca00078e33ff */
[----:B------:R-:W-:-:S07]  /*0e50*/  IMAD.MOV.U32 R153, RZ, RZ, R3 ;  /* 0x000000ffff997224 */ /* 0x000fce00078e0003 */
.L_x_2164:
[----:B------:R-:W1:Y:S01]  /*0e60*/  S2R R0, SR_TID.X ;  /* 0x0000000000007919 */ /* 0x000e620000002100 */
[-C--:B------:R-:W-:Y:S01]  /*0e70*/  IMAD R18, R18, R153.reuse, RZ ;  /* 0x0000009912127224 */ /* 0x080fe200078e02ff */
[----:B------:R-:W-:Y:S01]  /*0e80*/  PLOP3.LUT P0, PT, PT, PT, PT, 0x80, 0x0 ;  /* 0x000000000000781c */ /* 0x000fe20003f0f070 */
[----:B------:R-:W-:Y:S01]  /*0e90*/  IMAD.MOV.U32 R2, RZ, RZ, RZ ;  /* 0x000000ffff027224 */ /* 0x000fe200078e00ff */
[----:B------:R-:W-:Y:S02]  /*0ea0*/  CS2R R150, SRZ ;  /* 0x0000000000967805 */ /* 0x000fe4000001ff00 */
[----:B------:R-:W-:Y:S02]  /*0eb0*/  CS2R R148, SRZ ;  /* 0x0000000000947805 */ /* 0x000fe4000001ff00 */
[----:B------:R-:W-:Y:S02]  /*0ec0*/  VIADDMNMX R153, R18, R153, R11, PT ;  /* 0x0000009912997246 */ /* 0x000fe4000380010b */
[----:B------:R-:W-:-:S02]  /*0ed0*/  CS2R R146, SRZ ;  /* 0x0000000000927805 */ /* 0x000fc4000001ff00 */
[----:B------:R-:W-:Y:S02]  /*0ee0*/  CS2R R144, SRZ ;  /* 0x0000000000907805 */ /* 0x000fe4000001ff00 */
[----:B------:R-:W-:Y:S02]  /*0ef0*/  CS2R R142, SRZ ;  /* 0x00000000008e7805 */ /* 0x000fe4000001ff00 */
[----:B------:R-:W-:Y:S02]  /*0f00*/  ISETP.GT.AND P1, PT, R153, R18, PT ;  /* 0x000000129900720c */ /* 0x000fe40003f24270 */
        /* <DEDUP_REMOVED lines=21> */
[----:B-1----:R-:W-:Y:S01]  /*1060*/  IADD3 R19, R0, -0x80, RZ ;  /* 0xffffff8000137810 */ /* 0x002fe20007ffe0ff */
[----:B------:R-:W-:Y:S01]  /*1070*/  IMAD.MOV.U32 R0, RZ, RZ, RZ ;  /* 0x000000ffff007224 */ /* 0x000fe200078e00ff */
        /* <DEDUP_REMOVED lines=37> */
[----:B------:R-:W-:Y:S01]  /*12d0*/  CS2R R24, SRZ ;  /* 0x0000000000187805 */ /* 0x000fe2000001ff00 */
[----:B------:R-:W-:Y:S01]  /*12e0*/  IMAD R152, R17, R152, RZ ;  /* 0x0000009811987224 */ /* 0x000fe200078e02ff */
[----:B------:R-:W-:Y:S06]  /*12f0*/  @!P1 BRA `(.L_x_2165) ;  /* 0x000000dc003c9947 */ /* 0x000fec0003800000 */
[----:B------:R-:W-:Y:S01]  /*1300*/  SHF.R.S32.HI R64, RZ, 0x1f, R19 ;  /* 0x0000001fff407819 */ /* 0x000fe20000011413 */
[----:B------:R-:W1:Y:S01]  /*1310*/  S2UR UR7, SR_CgaCtaId ;  /* 0x00000000000779c3 */ /* 0x000e620000008800 */
[----:B------:R-:W-:Y:S02]  /*1320*/  UMOV UR6, 0x400 ;  /* 0x0000040000067882 */ /* 0x000fe40000000000 */
[----:B------:R-:W-:-:S04]  /*1330*/  LEA.HI R65, R64, R19, RZ, 0x7 ;  /* 0x0000001340417211 */ /* 0x000fc800078f38ff */
[----:B------:R-:W-:-:S05]  /*1340*/  SHF.R.S32.HI R66, RZ, 0x7, R65 ;  /* 0x00000007ff427819 */ /* 0x000fca0000011441 */
[----:B------:R-:W2:Y:S01]  /*1350*/  SHFL.IDX PT, R0, R66, RZ, 0x1f ;  /* 0x00001fff42007589 */ /* 0x000ea200000e0000 */
[----:B-1----:R-:W-:-:S04]  /*1360*/  ULEA UR8, UR7, UR6, 0x18 ;  /* 0x0000000607087291 */ /* 0x002fc8000f8ec03f */
[----:B------:R-:W-:Y:S02]  /*1370*/  UIADD3 UR6, UR8, 0x14400, URZ ;  /* 0x0001440008067890 */ /* 0x000fe4000fffe03f */
[----:B------:R-:W-:Y:S02]  /*1380*/  IMAD.U32 R16, RZ, RZ, UR8 ;  /* 0x00000008ff107e24 */ /* 0x000fe4000f8e00ff */
[----:B------:R-:W-:Y:S01]  /*1390*/  ULOP3.LUT UP0, URZ, UR6, 0x9f, URZ, 0xc0, !UPT ;  /* 0x0000009f063f7892 */ /* 0x000fe2000f80c03f */
[----:B--2---:R-:W-:-:S05]  /*13a0*/  R2UR UR4, R0 ;  /* 0x00000000000472ca */ /* 0x004fca00000e0000 */
        /* <DEDUP_REMOVED lines=11> */
[----:B0-----:R-:W-:Y:S01]  /*1460*/  IMAD.U32 R4, RZ, RZ, UR4 ;  /* 0x00000004ff047e24 */ /* 0x001fe2000f8e00ff */
        /* <DEDUP_REMOVED lines=12> */
.L_x_2166:
[----:B------:R-:W2:Y:S01]  /*1530*/  LDL.LU R20, [R1+0x14] ;  /* 0x0000140001147983 */ /* 0x000ea20000300800 */
[----:B------:R-:W-:Y:S02]  /*1540*/  R2UR UR4, R16 ;  /* 0x00000000100472ca */ /* 0x000fe400000e0000 */
[----:B------:R-:W-:-:S11]  /*1550*/  SHF.L.U32 R2, RZ, 0x1f, RZ ;  /* 0x0000001fff027819 */ /* 0x000fd600000006ff */
[----:B------:R-:W1:Y:S01]  /*1560*/  SYNCS.PHASECHK.TRANS64.TRYWAIT P1, [UR4+0x38800], R2 ;  /* 0x03880002ff0075a7 */ /* 0x000e620008020144 */
[----:B--2---:R-:W-:-:S04]  /*1570*/  LOP3.LUT R0, R20, 0x1, RZ, 0xfc, !PT ;  /* 0x0000000114007812 */ /* 0x004fc800078efcff */
[----:B------:R-:W-:Y:S01]  /*1580*/  ISETP.NE.AND P0, PT, R0, 0x3, PT ;  /* 0x000000030000780c */ /* 0x000fe20003f05270 */
[----:B-1----:R-:W-:-:S12]  /*1590*/  @!P1 BRA `(.L_x_2167) ;  /* 0x0000014800009947 */ /* 0x002fd80003800000 */
.L_x_2295:
[----:B------:R-:W-:Y:S05]  /*15a0*/  @!P0 BRA `(.L_x_2168) ;  /* 0x0000000000048947 */ /* 0x000fea0003800000 */
[----:B------:R-:W-:Y:S01]  /*15b0*/  BPT.TRAP 0x1 ;  /* 0x000000040000795c */ /* 0x000fe20000300000 */
.L_x_2168:
[----:B------:R-:W-:-:S13]  /*15c0*/  R2UR UR4, R16 ;  /* 0x00000000100472ca */ /* 0x000fda00000e0000 */
[----:B------:R2:W3:Y:S01]  /*15d0*/  SYNCS.PHASECHK.TRANS64.TRYWAIT P2, [UR4+0x38830], R2 ;  /* 0x03883002ff0075a7 */ /* 0x0004e20008040144 */
[----:B------:R-:W-:Y:S05]  /*15e0*/  @!P0 BRA `(.L_x_2169) ;  /* 0x0000000000048947 */ /* 0x000fea0003800000 */
[----:B------:R-:W-:Y:S01]  /*15f0*/  BPT.TRAP 0x1 ;  /* 0x000000040000795c */ /* 0x000fe20000300000 */
.L_x_2169:
[----:B------:R-:W4:Y:S01]  /*1600*/  S2R R0, SR_TID.X ;  /* 0x0000000000007919 */ /* 0x000f220000002100 */
[----:B0-----:R-:W-:-:S05]  /*1610*/  IMAD.U32 R4, RZ, RZ, UR36 ;  /* 0x00000024ff047e24 */ /* 0x001fca000f8e00ff */
[----:B------:R-:W-:Y:S02]  /*1620*/  LOP3.LUT R4, R4, 0x10000, RZ, 0xfc, !PT ;  /* 0x0001000004047812 */ /* 0x000fe400078efcff */
[----:B----4-:R-:W-:-:S04]  /*1630*/  LOP3.LUT R0, R0, 0x7f, RZ, 0xc0, !PT ;  /* 0x0000007f00007812 */ /* 0x010fc800078ec0ff */
[----:B------:R-:W-:Y:S01]  /*1640*/  ISETP.NE.AND P1, PT, R0, RZ, PT ;  /* 0x000000ff0000720c */ /* 0x000fe20003f25270 */
[----:B---3--:R-:W-:-:S12]  /*1650*/  @P2 BRA `(.L_x_2170) ;  /* 0x00000000000c2947 */ /* 0x008fd80003800000 */
[----:B------:R-:W-:-:S13]  /*1660*/  R2UR UR4, R16 ;  /* 0x00000000100472ca */ /* 0x000fda00000e0000 */
[----:B------:R-:W0:Y:S02]  /*1670*/  SYNCS.PHASECHK.TRANS64.TRYWAIT P2, [UR4+0x38830], R2 ;  /* 0x03883002ff0075a7 */ /* 0x000e240008040144 */
[----:B0-----:R-:W-:Y:S05]  /*1680*/  @!P2 BRA `(.L_x_2171) ;  /* 0x0000014400e0a947 */ /* 0x001fea0003800000 */
.L_x_2170:
[----:B------:R-:W-:Y:S05]  /*1690*/  WARPSYNC.ALL ;  /* 0x0000000000007948 */ /* 0x000fea0003800000 */
        /* <DEDUP_REMOVED lines=27> */
[----:B012---:R-:W0:Y:S01]  /*1850*/  LDC R2, c[0x0][0x448] ;  /* 0x00011200ff027b82 */ /* 0x007e220000000800 */
[----:B------:R-:W-:Y:S01]  /*1860*/  UMOV UR35, 0x40000040 ;  /* 0x4000004000237882 */ /* 0x000fe20000000000 */
[----:B------:R-:W-:Y:S01]  /*1870*/  UMOV UR37, 0x40000040 ;  /* 0x4000004000257882 */ /* 0x000fe20000000000 */
[----:B------:R-:W-:Y:S01]  /*1880*/  UIADD3 UR4, UR61, 0x80, URZ ;  /* 0x000000803d047890 */ /* 0x000fe2000fffe03f */
[----:B------:R-:W-:Y:S01]  /*1890*/  LOP3.LUT R0, R65, 0xffffff80, RZ, 0xc0, !PT ;  /* 0xffffff8041007812 */ /* 0x000fe200078ec0ff */
[----:B------:R-:W-:Y:S01]  /*18a0*/  UIADD3 UR30, UR61, 0x500, URZ ;  /* 0x000005003d1e7890 */ /* 0x000fe2000fffe03f */
[----:B------:R-:W-:Y:S01]  /*18b0*/  LEA.HI R64, R64, R19, RZ, 0x2 ;  /* 0x0000001340407211 */ /* 0x000fe200078f10ff */
[----:B------:R-:W-:Y:S01]  /*18c0*/  UMOV UR10, UR61 ;  /* 0x0000003d000a7c82 */ /* 0x000fe20008000000 */
[----:B------:R-:W-:Y:S01]  /*18d0*/  UIADD3 UR34, UR61, 0x502, URZ ;  /* 0x000005023d227890 */ /* 0x000fe2000fffe03f */
[----:B------:R-:W-:Y:S01]  /*18e0*/  HGMMA.64x16x16.F32.BF16 R56, gdesc[UR8], RZ, !UPT, gsb0 ;  /* 0x00200000083879f0 */ /* 0x000fe2000c0018ff */
[----:B------:R-:W-:Y:S01]  /*18f0*/  UMOV UR14, UR4 ;  /* 0x00000004000e7c82 */ /* 0x000fe20008000000 */
[----:B------:R-:W-:Y:S01]  /*1900*/  UIADD3 UR8, UR61, 0x100, URZ ;  /* 0x000001003d087890 */ /* 0x000fe2000fffe03f */
[----:B------:R-:W-:Y:S01]  /*1910*/  IADD3 R0, R19, -R0, RZ ;  /* 0x8000000013007210 */ /* 0x000fe20007ffe0ff */
[----:B------:R-:W-:Y:S01]  /*1920*/  UIADD3 UR10, UR61, 0x180, URZ ;  /* 0x000001803d0a7890 */ /* 0x000fe2000fffe03f */
[----:B------:R-:W-:Y:S01]  /*1930*/  LOP3.LUT R64, R64, 0xfffffffc, RZ, 0xc0, !PT ;  /* 0xfffffffc40407812 */ /* 0x000fe200078ec0ff */
[----:B------:R-:W-:Y:S01]  /*1940*/  UIADD3 UR4, UR61, 0x200, URZ ;  /* 0x000002003d047890 */ /* 0x000fe2000fffe03f */
[----:B------:R-:W-:Y:S01]  /*1950*/  SHF.R.S32.HI R3, RZ, 0x1f, R0 ;  /* 0x0000001fff037819 */ /* 0x000fe20000011400 */
[----:B------:R-:W-:Y:S01]  /*1960*/  UIADD3 UR5, UR6, 0x2, URZ ;  /* 0x0000000206057890 */ /* 0x000fe2000fffe03f */
[----:B------:R-:W-:Y:S01]  /*1970*/  LEA.HI R7, R66, R66, RZ, 0x1 ;  /* 0x0000004242077211 */ /* 0x000fe200078f08ff */
[----:B------:R-:W-:Y:S01]  /*1980*/  UMOV UR18, UR8 ;  /* 0x0000000800127c82 */ /* 0x000fe20008000000 */
[----:B------:R-:W-:Y:S01]  /*1990*/  UMOV UR22, UR10 ;  /* 0x0000000a00167c82 */ /* 0x000fe20008000000 */
[----:B------:R-:W-:Y:S01]  /*19a0*/  UIADD3 UR10, UR61, 0x2, URZ ;  /* 0x000000023d0a7890 */ /* 0x000fe2000fffe03f */
[CC--:B------:R-:W-:Y:S01]  /*19b0*/  LEA.HI R6, R3.reuse, R0.reuse, RZ, 0x5 ;  /* 0x0000000003067211 */ /* 0x0c0fe200078f28ff */
[----:B------:R-:W-:Y:S01]  /*19c0*/  UMOV UR26, UR4 ;  /* 0x00000004001a7c82 */ /* 0x000fe20008000000 */
[----:B------:R-:W-:Y:S01]  /*19d0*/  UMOV UR28, UR5 ;  /* 0x00000005001c7c82 */ /* 0x000fe20008000000 */
[----:B------:R-:W-:Y:S01]  /*19e0*/  UMOV UR9, UR29 ;  /* 0x0000001d00097c82 */ /* 0x000fe20008000000 */
[----:B------:R-:W-:Y:S01]  /*19f0*/  UMOV UR8, UR28 ;  /* 0x0000001c00087c82 */ /* 0x000fe20008000000 */
[----:B------:R-:W-:Y:S01]  /*1a00*/  UMOV UR11, 0x40000040 ;  /* 0x40000040000b7882 */ /* 0x000fe20000000000 */
[----:B------:R-:W-:Y:S01]  /*1a10*/  UIADD3 UR4, UR61, 0x102, URZ ;  /* 0x000001023d047890 */ /* 0x000fe2000fffe03f */
[----:B------:R-:W-:Y:S01]  /*1a20*/  IMAD.U32 R12, RZ, RZ, UR28 ;  /* 0x0000001cff0c7e24 */ /* 0x000fe2000f8e00ff */
[----:B------:R-:W-:Y:S01]  /*1a30*/  UIADD3 UR5, UR61, 0x182, URZ ;  /* 0x000001823d057890 */ /* 0x000fe2000fffe03f */
[----:B0-----:R-:W-:Y:S01]  /*1a40*/  ISETP.NE.AND P2, PT, R2, 0x1, PT ;  /* 0x000000010200780c */ /* 0x001fe20003f45270 */
[----:B------:R-:W-:Y:S01]  /*1a50*/  UIADD3 UR7, UR6, 0x4, URZ ;  /* 0x0000000406077890 */ /* 0x000fe2000fffe03f */
[----:B------:R-:W-:Y:S01]  /*1a60*/  LEA.HI R2, R3, R0, RZ, 0x2 ;  /* 0x0000000003027211 */ /* 0x000fe200078f10ff */
[----:B------:R-:W-:Y:S01]  /*1a70*/  UIADD3 UR32, UR6, 0x802, URZ ;  /* 0x0000080206207890 */ /* 0x000fe2000fffe03f */
[----:B------:R-:W-:Y:S01]  /*1a80*/  SHF.R.S32.HI R6, RZ, 0x5, R6 ;  /* 0x00000005ff067819 */ /* 0x000fe20000011406 */
[----:B------:R-:W-:Y:S01]  /*1a90*/  UIADD3 UR36, UR6, 0x804, URZ ;  /* 0x0000080406247890 */ /* 0x000fe2000fffe03f */
[--C-:B------:R-:W-:Y:S01]  /*1aa0*/  SHF.R.S32.HI R3, RZ, 0x2, R2.reuse ;  /* 0x00000002ff037819 */ /* 0x100fe20000011402 */
[----:B------:R-:W-:Y:S01]  /*1ab0*/  UIADD3 UR38, UR61, 0x504, URZ ;  /* 0x000005043d267890 */ /* 0x000fe2000fffe03f */
[----:B------:R-:W-:Y:S01]  /*1ac0*/  SHF.R.S32.HI R8, RZ, 0x1f, R2 ;  /* 0x0000001fff087819 */ /* 0x000fe20000011402 */
[----:B------:R-:W-:Y:S01]  /*1ad0*/  UMOV UR39, 0x40000040 ;  /* 0x4000004000277882 */ /* 0x000fe20000000000 */
[----:B------:R-:W-:Y:S01]  /*1ae0*/  UIADD3 UR40, UR6, 0x806, URZ ;  /* 0x0000080606287890 */ /* 0x000fe2000fffe03f */
[----:B------:R-:W-:Y:S01]  /*1af0*/  IMAD R6, R6, 0x10, R23 ;  /* 0x0000001006067824 */ /* 0x000fe200078e0217 */
[----:B------:R-:W-:Y:S01]  /*1b00*/  UIADD3 UR42, UR61, 0x506, URZ ;  /* 0x000005063d2a7890 */ /* 0x000fe2000fffe03f */
[-C--:B------:R-:W-:Y:S01]  /*1b10*/  LEA.HI R8, R8, R3.reuse, RZ, 0x3 ;  /* 0x0000000308087211 */ /* 0x080fe200078f18ff */
[----:B------:R-:W-:Y:S01]  /*1b20*/  UMOV UR41, 0x40000040 ;  /* 0x4000004000297882 */ /* 0x000fe20000000000 */
[----:B------:R-:W-:Y:S01]  /*1b30*/  UMOV UR43, 0x40000040 ;  /* 0x40000040002b7882 */ /* 0x000fe20000000000 */
[----:B------:R-:W-:Y:S01]  /*1b40*/  UIADD3 UR44, UR6, 0xc00, URZ ;  /* 0x00000c00062c7890 */ /* 0x000fe2000fffe03f */
[----:B------:R-:W-:Y:S01]  /*1b50*/  LOP3.LUT R8, R8, 0xfffffff8, RZ, 0xc0, !PT ;  /* 0xfffffff808087812 */ /* 0x000fe200078ec0ff */
[----:B------:R-:W-:Y:S01]  /*1b60*/  UIADD3 UR46, UR61, 0x780, URZ ;  /* 0x000007803d2e7890 */ /* 0x000fe2000fffe03f */
[----:B------:R-:W-:Y:S01]  /*1b70*/  IMAD.IADD R64, R19, 0x1, -R64 ;  /* 0x0000000113407824 */ /* 0x000fe200078e0a40 */
[----:B------:R-:W-:Y:S01]  /*1b80*/  UMOV UR45, 0x40000040 ;  /* 0x40000040002d7882 */ /* 0x000fe20000000000 */
[----:B------:R-:W-:Y:S01]  /*1b90*/  UMOV UR47, 0x40000040 ;  /* 0x40000040002f7882 */ /* 0x000fe20000000000 */
[----:B------:R-:W-:Y:S01]  /*1ba0*/  UIADD3 UR48, UR6, 0xc02, URZ ;  /* 0x00000c0206307890 */ /* 0x000fe2000fffe03f */
[----:B------:R-:W-:Y:S01]  /*1bb0*/  IADD3 R6, R6, R3, -R8 ;  /* 0x0000000306067210 */ /* 0x000fe20007ffe808 */
[----:B------:R-:W-:Y:S01]  /*1bc0*/  UIADD3 UR50, UR61, 0x782, URZ ;  /* 0x000007823d327890 */ /* 0x000fe2000fffe03f */
[----:B------:R-:W0:Y:S01]  /*1bd0*/  @P2 LDC R8, c[0x0][0x44c] ;  /* 0x00011300ff082b82 */ /* 0x000e220000000800 */
[----:B------:R-:W-:Y:S01]  /*1be0*/  UMOV UR49, 0x40000040 ;  /* 0x4000004000317882 */ /* 0x000fe20000000000 */
[----:B------:R-:W-:Y:S01]  /*1bf0*/  UMOV UR51, 0x40000040 ;  /* 0x4000004000337882 */ /* 0x000fe20000000000 */
[----:B------:R-:W-:Y:S01]  /*1c00*/  UIADD3 UR52, UR6, 0xc04, URZ ;  /* 0x00000c0406347890 */ /* 0x000fe2000fffe03f */
[----:B------:R-:W-:Y:S01]  /*1c10*/  LOP3.LUT R7, R7, 0x3fffffe, RZ, 0xc0, !PT ;  /* 0x03fffffe07077812 */ /* 0x000fe200078ec0ff */
[----:B------:R-:W-:-:S02]  /*1c20*/  WARPGROUP.DEPBAR.LE gsb0, 0x0 ;  /* 0x00008000000079c5 */ /* 0x000fc40000010000 */
[----:B------:R-:W-:Y:S01]  /*1c30*/  WARPGROUP.ARRIVE ;  /* 0x00000000000079c5 */ /* 0x000fe20000000000 */
[----:B------:R-:W-:Y:S01]  /*1c40*/  UIADD3 UR54, UR61, 0x784, URZ ;  /* 0x000007843d367890 */ /* 0x000fe2000fffe03f */
[----:B------:R-:W1:Y:S01]  /*1c50*/  @P2 LDC R20, c[0x0][0x450] ;  /* 0x00011400ff142b82 */ /* 0x000e620000000800 */
[----:B------:R-:W-:Y:S01]  /*1c60*/  UMOV UR53, 0x40000040 ;  /* 0x4000004000357882 */ /* 0x000fe20000000000 */
[----:B------:R-:W-:Y:S01]  /*1c70*/  UMOV UR55, 0x40000040 ;  /* 0x4000004000377882 */ /* 0x000fe20000000000 */
[----:B------:R-:W-:Y:S01]  /*1c80*/  UIADD3 UR58, UR61, 0x786, URZ ;  /* 0x000007863d3a7890 */ /* 0x000fe2000fffe03f */
[----:B------:R-:W-:Y:S01]  /*1c90*/  HGMMA.64x16x16.F32.BF16 R48, gdesc[UR12], RZ, !UPT, gsb0 ;  /* 0x002000000c3079f0 */ /* 0x000fe2000c0018ff */
[----:B------:R-:W-:Y:S01]  /*1ca0*/  UIADD3 UR12, UR61, 0x4, URZ ;  /* 0x000000043d0c7890 */ /* 0x000fe2000fffe03f */
[----:B------:R-:W-:Y:S01]  /*1cb0*/  LEA.HI R3, R64, R64, RZ, 0x1 ;  /* 0x0000004040037211 */ /* 0x000fe200078f08ff */
[----:B------:R-:W-:Y:S01]  /*1cc0*/  UIADD3 UR13, UR6, 0x6, URZ ;  /* 0x00000006060d7890 */ /* 0x000fe2000fffe03f */
[----:B------:R-:W-:Y:S01]  /*1cd0*/  IMAD.IADD R7, R66, 0x1, -R7 ;  /* 0x0000000142077824 */ /* 0x000fe200078e0a07 */
[----:B------:R-:W-:Y:S01]  /*1ce0*/  UIADD3 UR14, UR6, 0x400, URZ ;  /* 0x00000400060e7890 */ /* 0x000fe2000fffe03f */
[----:B------:R-:W-:Y:S01]  /*1cf0*/  LOP3.LUT R3, R3, 0x1ffffffe, RZ, 0xc0, !PT ;  /* 0x1ffffffe03037812 */ /* 0x000fe200078ec0ff */
[----:B------:R-:W-:Y:S01]  /*1d00*/  UMOV UR15, 0x40000040 ;  /* 0x40000040000f7882 */ /* 0x000fe20000000000 */
[----:B------:R-:W-:Y:S01]  /*1d10*/  UMOV UR59, 0x40000040 ;  /* 0x40000040003b7882 */ /* 0x000fe20000000000 */
[----:B------:R-:W-:Y:S01]  /*1d20*/  LEA R6, R7, R6, 0x6 ;  /* 0x0000000607067211 */ /* 0x000fe200078e30ff */
[----:B------:R-:W2:Y:S01]  /*1d30*/  LDC R9, c[0x0][0x288] ;  /* 0x0000a200ff097b82 */ /* 0x000ea20000000800 */
[----:B------:R-:W-:Y:S01]  /*1d40*/  IMAD.IADD R3, R64, 0x1, -R3 ;  /* 0x0000000140037824 */ /* 0x000fe200078e0a03 */
[----:B------:R-:W-:Y:S01]  /*1d50*/  MOV R15, UR61 ;  /* 0x0000003d000f7c02 */ /* 0x000fe20008000f00 */
[----:B------:R-:W-:Y:S01]  /*1d60*/  IMAD R7, R153, -0x50, R152 ;  /* 0xffffffb099077824 */ /* 0x000fe200078e0298 */
[----:B------:R-:W-:Y:S01]  /*1d70*/  CS2R R150, SRZ ;  /* 0x0000000000967805 */ /* 0x000fe2000001ff00 */
[----:B------:R-:W-:Y:S01]  /*1d80*/  IMAD R19, R3, 0x8, R6 ;  /* 0x0000000803137824 */ /* 0x000fe200078e0206 */
[----:B------:R-:W-:-:S02]  /*1d90*/  CS2R R148, SRZ ;  /* 0x0000000000947805 */ /* 0x000fc4000001ff00 */
[----:B------:R-:W-:Y:S02]  /*1da0*/  CS2R R146, SRZ ;  /* 0x0000000000927805 */ /* 0x000fe4000001ff00 */
[----:B------:R-:W-:Y:S01]  /*1db0*/  IADD3 R7, R7, 0x50, RZ ;  /* 0x0000005007077810 */ /* 0x000fe20007ffe0ff */
[----:B0-----:R-:W-:Y:S01]  /*1dc0*/  @P2 IMAD.HI.U32 R3, R19, R8, RZ ;  /* 0x0000000813032227 */ /* 0x001fe200078e00ff */
[----:B------:R-:W-:Y:S02]  /*1dd0*/  CS2R R144, SRZ ;  /* 0x0000000000907805 */ /* 0x000fe4000001ff00 */
[----:B------:R-:W-:Y:S02]  /*1de0*/  CS2R R142, SRZ ;  /* 0x00000000008e7805 */ /* 0x000fe4000001ff00 */
[----:B------:R-:W-:Y:S01]  /*1df0*/  CS2R R140, SRZ ;  /* 0x00000000008c7805 */ /* 0x000fe2000001ff00 */
[----:B------:R-:W-:Y:S01]  /*1e00*/  IMAD.MOV.U32 R6, RZ, RZ, R19 ;  /* 0x000000ffff067224 */ /* 0x000fe200078e0013 */
[----:B-1----:R-:W-:-:S02]  /*1e10*/  @P2 SHF.R.U32.HI R6, RZ, R20, R3 ;  /* 0x00000014ff062219 */ /* 0x002fc40000011603 */
[----:B------:R-:W-:Y:S02]  /*1e20*/  CS2R R138, SRZ ;  /* 0x00000000008a7805 */ /* 0x000fe4000001ff00 */
[----:B------:R-:W-:Y:S02]  /*1e30*/  LOP3.LUT R3, R2, 0x7ffffffc, RZ, 0xc0, !PT ;  /* 0x7ffffffc02037812 */ /* 0x000fe400078ec0ff */
[----:B------:R-:W-:Y:S02]  /*1e40*/  CS2R R136, SRZ ;  /* 0x0000000000887805 */ /* 0x000fe4000001ff00 */
[----:B------:R-:W-:Y:S01]  /*1e50*/  CS2R R134, SRZ ;  /* 0x0000000000867805 */ /* 0x000fe2000001ff00 */
[----:B------:R-:W0:Y:S01]  /*1e60*/  SHFL.IDX PT, R8, R6, 0x1, 0x1c1f ;  /* 0x003c1f0006087f89 */ /* 0x000e2200000e0000 */
[----:B------:R-:W-:Y:S01]  /*1e70*/  CS2R R132, SRZ ;  /* 0x0000000000847805 */ /* 0x000fe2000001ff00 */
[----:B------:R-:W-:Y:S01]  /*1e80*/  IMAD.IADD R20, R0, 0x1, -R3 ;  /* 0x0000000100147824 */ /* 0x000fe200078e0a03 */
[----:B------:R-:W-:-:S02]  /*1e90*/  CS2R R130, SRZ ;  /* 0x0000000000827805 */ /* 0x000fc4000001ff00 */
[----:B------:R-:W-:Y:S02]  /*1ea0*/  CS2R R128, SRZ ;  /* 0x0000000000807805 */ /* 0x000fe4000001ff00 */
[----:B------:R-:W-:Y:S01]  /*1eb0*/  CS2R R126, SRZ ;  /* 0x00000000007e7805 */ /* 0x000fe2000001ff00 */
[----:B------:R-:W-:Y:S01]  /*1ec0*/  IMAD R7, R20, -0x2, R7 ;  /* 0xfffffffe14077824 */ /* 0x000fe200078e0207 */
        /* <DEDUP_REMOVED lines=16> */
[----:B------:R-:W-:-:S02]  /*1fd0*/  WARPGROUP.DEPBAR.LE gsb0, 0x0 ;  /* 0x00008000000079c5 */ /* 0x000fc40000010000 */
[----:B------:R-:W-:Y:S01]  /*1fe0*/  WARPGROUP.ARRIVE ;  /* 0x00000000000079c5 */ /* 0x000fe20000000000 */
[----:B------:R-:W-:-:S05]  /*1ff0*/  CS2R R92, SRZ ;  /* 0x00000000005c7805 */ /* 0x000fca000001ff00 */
        /* <DEDUP_REMOVED lines=435> */
[----:B------:R-:W-:Y:S01]  /*3b30*/  MUFU.TANH R14, R56 ;  /* 0x00000038000e7308 */ /* 0x000fe20000002400 */
[----:B------:R-:W-:Y:S01]  /*3b40*/  HGMMA.64x16x16.F32.BF16 R48, gdesc[UR56], R48, gsb0 ;  /* 0x00200000383079f0 */ /* 0x000fe20008001830 */
[----:B------:R-:W-:Y:S01]  /*3b50*/  UIADD3 UR58, UR61, 0x886, URZ ;  /* 0x000008863d3a7890 */ /* 0x000fe2000fffe03f */
[----:B------:R-:W-:Y:S01]  /*3b60*/  FMUL.FTZ R63, R63, UR6 ;  /* 0x000000063f3f7c20 */ /* 0x000fe20008410000 */
[----:B------:R-:W-:Y:S01]  /*3b70*/  UMOV UR56, UR14 ;  /* 0x0000000e00387c82 */ /* 0x000fe20008000000 */
[----:B------:R-:W-:Y:S01]  /*3b80*/  UMOV UR57, UR15 ;  /* 0x0000000f00397c82 */ /* 0x000fe20008000000 */
[----:B------:R-:W-:Y:S01]  /*3b90*/  UMOV UR59, 0x40000040 ;  /* 0x40000040003b7882 */ /* 0x000fe20000000000 */
[----:B------:R-:W-:Y:S01]  /*3ba0*/  FMUL.FTZ R60, R60, UR6 ;  /* 0x000000063c3c7c20 */ /* 0x000fe20008410000 */
[----:B------:R-:W-:Y:S01]  /*3bb0*/  MUFU.TANH R58, R58 ;  /* 0x0000003a003a7308 */ /* 0x000fe20000002400 */
[----:B------:R-:W-:Y:S01]  /*3bc0*/  FMUL.FTZ R57, R57, UR6 ;  /* 0x0000000639397c20 */ /* 0x000fe20008410000 */
[----:B------:R-:W-:-:S06]  /*3bd0*/  FMUL.FTZ R61, R61, UR6 ;  /* 0x000000063d3d7c20 */ /* 0x000fcc0008410000 */
[----:B------:R-:W1:Y:S08]  /*3be0*/  MUFU.TANH R21, R59 ;  /* 0x0000003b00157308 */ /* 0x000e700000002400 */
        /* <DEDUP_REMOVED lines=8> */
[----:B------:R-:W-:Y:S01]  /*3c70*/  FMUL.FTZ R54, R54, UR6 ;  /* 0x0000000636367c20 */ /* 0x000fe20008410000 */
[----:B------:R-:W-:Y:S01]  /*3c80*/  FMUL.FTZ R55, R55, UR6 ;  /* 0x0000000637377c20 */ /* 0x000fe20008410000 */
[----:B------:R3:W4:Y:S01]  /*3c90*/  MUFU.TANH R56, R50 ;  /* 0x0000003200387308 */ /* 0x0007220000002400 */
[----:B------:R-:W-:Y:S01]  /*3ca0*/  HGMMA.64x16x16.F32.BF16 R40, gdesc[UR56], R40, gsb0 ;  /* 0x00200000382879f0 */ /* 0x000fe20008001828 */
[----:B------:R-:W-:Y:S01]  /*3cb0*/  UIADD3 UR58, UR61, 0x906, URZ ;  /* 0x000009063d3a7890 */ /* 0x000fe2000fffe03f */
[----:B------:R-:W-:Y:S01]  /*3cc0*/  FMUL.FTZ R48, R48, UR6 ;  /* 0x0000000630307c20 */ /* 0x000fe20008410000 */
[----:B------:R-:W-:Y:S01]  /*3cd0*/  UMOV UR56, UR14 ;  /* 0x0000000e00387c82 */ /* 0x000fe20008000000 */
[----:B------:R-:W-:Y:S01]  /*3ce0*/  UMOV UR57, UR15 ;  /* 0x0000000f00397c82 */ /* 0x000fe20008000000 */
[----:B------:R-:W-:Y:S01]  /*3cf0*/  UMOV UR59, 0x40000040 ;  /* 0x40000040003b7882 */ /* 0x000fe20000000000 */
[----:B------:R-:W-:Y:S01]  /*3d00*/  FMUL.FTZ R49, R49, UR6 ;  /* 0x0000000631317c20 */ /* 0x000fe20008410000 */
[----:B------:R-:W5:Y:S01]  /*3d10*/  MUFU.TANH R51, R51 ;  /* 0x0000003300337308 */ /* 0x000f620000002400 */
[----:B---3--:R-:W-:-:S02]  /*3d20*/  IMAD.MOV.U32 R50, RZ, RZ, -0x50 ;  /* 0xffffffb0ff327424 */ /* 0x008fc400078e00ff */
[----:B------:R-:W-:Y:S01]  /*3d30*/  FMUL.FTZ R52, R52, UR6 ;  /* 0x0000000634347c20 */ /* 0x000fe20008410000 */
[----:B------:R-:W-:Y:S01]  /*3d40*/  FMUL.FTZ R53, R53, UR6 ;  /* 0x0000000635357c20 */ /* 0x000fe20008410000 */
[----:B------:R-:W-:-:S03]  /*3d50*/  IMAD R3, R153, R50, 0x51 ;  /* 0x0000005199037424 */ /* 0x000fc600078e0232 */
[----:B------:R4:W3:Y:S01]  /*3d60*/  MUFU.TANH R59, R54 ;  /* 0x00000036003b7308 */ /* 0x0008e20000002400 */
[----:B------:R-:W-:-:S05]  /*3d70*/  IMAD R3, R20, -0x2, R3 ;  /* 0xfffffffe14037824 */ /* 0x000fca00078e0203 */
[----:B--2---:R-:W-:Y:S02]  /*3d80*/  IADD3 R0, R3, -R9, R152 ;  /* 0x8000000903007210 */ /* 0x004fe40007ffe098 */
[----:B------:R-:W2:Y:S02]  /*3d90*/  MUFU.TANH R55, R55 ;  /* 0x0000003700377308 */ /* 0x000ea40000002400 */
[----:B0-----:R-:W-:-:S04]  /*3da0*/  VIADDMNMX R8, R8, R0, R7, PT ;  /* 0x0000000008087246 */ /* 0x001fc80003800107 */
[C---:B------:R-:W-:Y:S02]  /*3db0*/  ISETP.GT.AND P3, PT, R8.reuse, RZ, PT ;  /* 0x000000ff0800720c */ /* 0x040fe40003f64270 */
[C---:B------:R-:W-:Y:S01]  /*3dc0*/  ISETP.GT.AND P4, PT, R8.reuse, 0x1, PT ;  /* 0x000000010800780c */ /* 0x040fe20003f84270 */
[----:B------:R-:W-:Y:S01]  /*3dd0*/  MUFU.TANH R61, R61 ;  /* 0x0000003d003d7308 */ /* 0x000fe20000002400 */
[C---:B------:R-:W-:Y:S02]  /*3de0*/  ISETP.GT.AND P5, PT, R8.reuse, 0x8, PT ;  /* 0x000000080800780c */ /* 0x040fe40003fa4270 */
[----:B-1----:R-:W-:Y:S02]  /*3df0*/  FSEL R21, R21, -INF , P4 ;  /* 0xff80000015157808 */ /* 0x002fe40002000000 */
[----:B------:R-:W-:-:S03]  /*3e00*/  ISETP.GT.AND P4, PT, R8, 0x10, PT ;  /* 0x000000100800780c */ /* 0x000fc60003f84270 */
[----:B------:R-:W-:Y:S01]  /*3e10*/  MUFU.TANH R48, R48 ;  /* 0x0000003000307308 */ /* 0x000fe20000002400 */
[----:B----4-:R-:W-:Y:S02]  /*3e20*/  FSEL R54, R56, -INF , P4 ;  /* 0xff80000038367808 */ /* 0x010fe40002000000 */
[----:B------:R-:W-:-:S05]  /*3e30*/  ISETP.GT.AND P4, PT, R8, 0x18, PT ;  /* 0x000000180800780c */ /* 0x000fca0003f84270 */
[----:B------:R-:W-:Y:S01]  /*3e40*/  MUFU.TANH R52, R52 ;  /* 0x0000003400347308 */ /* 0x000fe20000002400 */
[----:B------:R-:W-:Y:S02]  /*3e50*/  WARPGROUP.DEPBAR.LE gsb0, 0x0 ;  /* 0x00008000000079c5 */ /* 0x000fe40000010000 */
[----:B------:R-:W-:Y:S01]  /*3e60*/  WARPGROUP.ARRIVE ;  /* 0x00000000000079c5 */ /* 0x000fe20000000000 */
[----:B------:R-:W-:Y:S01]  /*3e70*/  FMUL.FTZ R42, R42, UR6 ;  /* 0x000000062a2a7c20 */ /* 0x000fe20008410000 */
[----:B------:R-:W-:Y:S01]  /*3e80*/  FMUL.FTZ R46, R46, UR6 ;  /* 0x000000062e2e7c20 */ /* 0x000fe20008410000 */
[----:B------:R-:W-:Y:S01]  /*3e90*/  FMUL.FTZ R43, R43, UR6 ;  /* 0x000000062b2b7c20 */ /* 0x000fe20008410000 */
[----:B------:R-:W-:Y:S01]  /*3ea0*/  FMUL.FTZ R47, R47, UR6 ;  /* 0x000000062f2f7c20 */ /* 0x000fe20008410000 */
[----:B------:R0:W1:Y:S01]  /*3eb0*/  MUFU.TANH R64, R42 ;  /* 0x0000002a00407308 */ /* 0x0000620000002400 */
[----:B------:R-:W-:Y:S01]  /*3ec0*/  HGMMA.64x16x16.F32.BF16 R32, gdesc[UR56], R32, gsb0 ;  /* 0x00200000382079f0 */ /* 0x000fe20008001820 */
[----:B------:R-:W-:Y:S01]  /*3ed0*/  UIADD3 UR58, UR61, 0x986, URZ ;  /* 0x000009863d3a7890 */ /* 0x000fe2000fffe03f */
[----:B------:R-:W-:Y:S01]  /*3ee0*/  FMUL.FTZ R40, R40, UR6 ;  /* 0x0000000628287c20 */ /* 0x000fe20008410000 */
[----:B------:R-:W-:Y:S01]  /*3ef0*/  UMOV UR56, UR14 ;  /* 0x0000000e00387c82 */ /* 0x000fe20008000000 */
[----:B------:R-:W-:Y:S01]  /*3f00*/  UMOV UR57, UR15 ;  /* 0x0000000f00397c82 */ /* 0x000fe20008000000 */
[----:B------:R-:W-:Y:S01]  /*3f10*/  UMOV UR59, 0x40000040 ;  /* 0x40000040003b7882 */ /* 0x000fe20000000000 */
[----:B------:R-:W-:Y:S01]  /*3f20*/  FMUL.FTZ R41, R41, UR6 ;  /* 0x0000000629297c20 */ /* 0x000fe20008410000 */
[----:B------:R4:W-:Y:S01]  /*3f30*/  MUFU.TANH R66, R46 ;  /* 0x0000002e00427308 */ /* 0x0009e20000002400 */
[----:B0-----:R-:W-:Y:S01]  /*3f40*/  FSEL R42, R58, -INF , P3 ;  /* 0xff8000003a2a7808 */ /* 0x001fe20001800000 */
[----:B------:R-:W-:Y:S01]  /*3f50*/  FMUL.FTZ R44, R44, UR6 ;  /* 0x000000062c2c7c20 */ /* 0x000fe20008410000 */
[----:B------:R-:W-:Y:S01]  /*3f60*/  ISETP.GT.AND P3, PT, R8, 0x9, PT ;  /* 0x000000090800780c */ /* 0x000fe20003f64270 */
[----:B------:R-:W-:Y:S01]  /*3f70*/  FMUL.FTZ R45, R45, UR6 ;  /* 0x000000062d2d7c20 */ /* 0x000fe20008410000 */
[----:B------:R-:W-:Y:S01]  /*3f80*/  FMNMX.FTZ R3, R42, R21, !PT ;  /* 0x000000152a037209 */ /* 0x000fe20007810000 */
[----:B------:R-:W-:Y:S01]  /*3f90*/  UMOV UR61, URZ ;  /* 0x0000003f003d7c82 */ /* 0x000fe20008000000 */
[----:B------:R-:W-:Y:S01]  /*3fa0*/  FSEL R50, R63, -INF , P3 ;  /* 0xff8000003f327808 */ /* 0x000fe20001800000 */
[----:B------:R-:W0:Y:S01]  /*3fb0*/  MUFU.TANH R43, R43 ;  /* 0x0000002b002b7308 */ /* 0x000e220000002400 */
[----:B----4-:R-:W-:-:S02]  /*3fc0*/  FSEL R46, R62, -INF , P5 ;  /* 0xff8000003e2e7808 */ /* 0x010fc40002800000 */
[----:B------:R-:W-:Y:S02]  /*3fd0*/  ISETP.GT.AND P3, PT, R8, 0x11, PT ;  /* 0x000000110800780c */ /* 0x000fe40003f64270 */
[----:B------:R-:W-:Y:S02]  /*3fe0*/  FMNMX.FTZ R3, R46, R3, !PT ;  /* 0x000000032e037209 */ /* 0x000fe40007810000 */
[----:B-----5:R-:W-:Y:S01]  /*3ff0*/  FSEL R56, R51, -INF , P3 ;  /* 0xff80000033387808 */ /* 0x020fe20001800000 */
[----:B------:R-:W4:Y:S01]  /*4000*/  MUFU.TANH R47, R47 ;  /* 0x0000002f002f7308 */ /* 0x000f220000002400 */
[----:B------:R-:W-:Y:S02]  /*4010*/  FMNMX.FTZ R3, R50, R3, !PT ;  /* 0x0000000332037209 */ /* 0x000fe40007810000 */
[----:B------:R-:W-:Y:S02]  /*4020*/  ISETP.GT.AND P3, PT, R8, 0x19, PT ;  /* 0x000000190800780c */ /* 0x000fe40003f64270 */
[----:B------:R-:W-:-:S02]  /*4030*/  FMNMX.FTZ R3, R54, R3, !PT ;  /* 0x0000000336037209 */ /* 0x000fc40007810000 */
[----:B---3--:R-:W-:Y:S01]  /*4040*/  FSEL R58, R59, -INF , P4 ;  /* 0xff8000003b3a7808 */ /* 0x008fe20002000000 */
[----:B------:R-:W-:Y:S01]  /*4050*/  MUFU.TANH R40, R40 ;  /* 0x0000002800287308 */ /* 0x000fe20000002400 */
[----:B------:R-:W-:Y:S02]  /*4060*/  FMNMX.FTZ R3, R56, R3, !PT ;  /* 0x0000000338037209 */ /* 0x000fe40007810000 */
[----:B------:R-:W-:Y:S02]  /*4070*/  ISETP.GT.AND P4, PT, R8, 0x20, PT ;  /* 0x000000200800780c */ /* 0x000fe40003f84270 */
[----:B--2---:R-:W-:Y:S02]  /*4080*/  FSEL R60, R55, -INF , P3 ;  /* 0xff800000373c7808 */ /* 0x004fe40001800000 */
[----:B------:R-:W-:Y:S01]  /*4090*/  FMNMX.FTZ R3, R58, R3, !PT ;  /* 0x000000033a037209 */ /* 0x000fe20007810000 */
[----:B------:R-:W-:Y:S01]  /*40a0*/  MUFU.TANH R41, R41 ;  /* 0x0000002900297308 */ /* 0x000fe20000002400 */
[----:B------:R-:W-:-:S02]  /*40b0*/  ISETP.GT.AND P3, PT, R8, 0x21, PT ;  /* 0x000000210800780c */ /* 0x000fc40003f64270 */
[----:B-1----:R-:W-:Y:S02]  /*40c0*/  FSEL R62, R64, -INF , P4 ;  /* 0xff800000403e7808 */ /* 0x002fe40002000000 */
[----:B------:R-:W-:Y:S02]  /*40d0*/  FMNMX.FTZ R3, R60, R3, !PT ;  /* 0x000000033c037209 */ /* 0x000fe40007810000 */
[----:B------:R-:W-:Y:S01]  /*40e0*/  ISETP.GT.AND P4, PT, R8, 0x28, PT ;  /* 0x000000280800780c */ /* 0x000fe20003f84270 */
[----:B------:R-:W-:Y:S01]  /*40f0*/  MUFU.TANH R45, R45 ;  /* 0x0000002d002d7308 */ /* 0x000fe20000002400 */
[----:B0-----:R-:W-:Y:S02]  /*4100*/  FSEL R64, R43, -INF , P3 ;  /* 0xff8000002b407808 */ /* 0x001fe40001800000 */
[----:B------:R-:W-:Y:S01]  /*4110*/  FMNMX.FTZ R3, R62, R3, !PT ;  /* 0x000000033e037209 */ /* 0x000fe20007810000 */
[----:B------:R-:W-:Y:S02]  /*4120*/  WARPGROUP.DEPBAR.LE gsb0, 0x0 ;  /* 0x00008000000079c5 */ /* 0x000fe40000010000 */
[----:B------:R-:W-:Y:S01]  /*4130*/  WARPGROUP.ARRIVE ;  /* 0x00000000000079c5 */ /* 0x000fe20000000000 */
[----:B------:R-:W-:Y:S01]  /*4140*/  FMUL.FTZ R34, R34, UR6 ;  /* 0x0000000622227c20 */ /* 0x000fe20008410000 */
[----:B------:R-:W-:Y:S01]  /*4150*/  FMUL.FTZ R35, R35, UR6 ;  /* 0x0000000623237c20 */ /* 0x000fe20008410000 */
[----:B------:R-:W-:Y:S01]  /*4160*/  FMUL.FTZ R38, R38, UR6 ;  /* 0x0000000626267c20 */ /* 0x000fe20008410000 */
[----:B------:R-:W-:Y:S01]  /*4170*/  FMUL.FTZ R39, R39, UR6 ;  /* 0x0000000627277c20 */ /* 0x000fe20008410000 */
[----:B------:R-:W-:Y:S01]  /*4180*/  ISETP.GT.AND P3, PT, R8, 0x29, PT ;  /* 0x000000290800780c */ /* 0x000fe20003f64270 */
[----:B------:R-:W-:Y:S01]  /*4190*/  HGMMA.64x16x16.F32.BF16 R24, gdesc[UR56], R24, gsb0 ;  /* 0x00200000381879f0 */ /* 0x000fe20008001818 */
[----:B------:R-:W0:Y:S01]  /*41a0*/  MUFU.TANH R34, R34 ;  /* 0x0000002200227308 */ /* 0x000e220000002400 */
[----:B------:R-:W-:Y:S01]  /*41b0*/  FSEL R66, R66, -INF , P4 ;  /* 0xff80000042427808 */ /* 0x000fe20002000000 */
[----:B------:R-:W-:Y:S01]  /*41c0*/  FMUL.FTZ R32, R32, UR6 ;  /* 0x0000000620207c20 */ /* 0x000fe20008410000 */
[----:B------:R-:W-:Y:S01]  /*41d0*/  FMNMX.FTZ R3, R64, R3, !PT ;  /* 0x0000000340037209 */ /* 0x000fe20007810000 */
[----:B------:R-:W-:Y:S01]  /*41e0*/  FMUL.FTZ R33, R33, UR6 ;  /* 0x0000000621217c20 */ /* 0x000fe20008410000 */
[----:B------:R-:W-:Y:S01]  /*41f0*/  ISETP.GT.AND P4, PT, R8, 0x30, PT ;  /* 0x000000300800780c */ /* 0x000fe20003f84270 */
[----:B------:R-:W-:Y:S01]  /*4200*/  FMUL.FTZ R36, R36, UR6 ;  /* 0x0000000624247c20 */ /* 0x000fe20008410000 */
[----:B----4-:R-:W-:Y:S01]  /*4210*/  FSEL R68, R47, -INF , P3 ;  /* 0xff8000002f447808 */ /* 0x010fe20001800000 */
[----:B------:R-:W1:Y:S01]  /*4220*/  MUFU.TANH R35, R35 ;  /* 0x0000002300237308 */ /* 0x000e620000002400 */
[----:B------:R-:W-:Y:S01]  /*4230*/  FMNMX.FTZ R3, R66, R3, !PT ;  /* 0x0000000342037209 */ /* 0x000fe20007810000 */
[----:B------:R-:W-:Y:S01]  /*4240*/  FMUL.FTZ R37, R37, UR6 ;  /* 0x0000000625257c20 */ /* 0x000fe20008410000 */
[----:B------:R-:W-:-:S02]  /*4250*/  ISETP.GT.AND P3, PT, R8, 0x31, PT ;  /* 0x000000310800780c */ /* 0x000fc40003f64270 */
[----:B------:R-:W-:-:S03]  /*4260*/  FMNMX.FTZ R3, R68, R3, !PT ;  /* 0x0000000344037209 */ /* 0x000fc60007810000 */
[----:B------:R-:W2:Y:S01]  /*4270*/  MUFU.TANH R38, R38 ;  /* 0x0000002600267308 */ /* 0x000ea20000002400 */
[----:B0-----:R-:W-:Y:S02]  /*4280*/  FSEL R70, R34, -INF , P4 ;  /* 0xff80000022467808 */ /* 0x001fe40002000000 */
[----:B------:R-:W-:Y:S02]  /*4290*/  ISETP.GT.AND P4, PT, R8, 0x38, PT ;  /* 0x000000380800780c */ /* 0x000fe40003f84270 */
[----:B------:R-:W-:-:S03]  /*42a0*/  FMNMX.FTZ R3, R70, R3, !PT ;  /* 0x0000000346037209 */ /* 0x000fc60007810000 */
[----:B------:R-:W0:Y:S01]  /*42b0*/  MUFU.TANH R39, R39 ;  /* 0x0000002700277308 */ /* 0x000e220000002400 */
[----:B-1----:R-:W-:Y:S02]  /*42c0*/  FSEL R72, R35, -INF , P3 ;  /* 0xff80000023487808 */ /* 0x002fe40001800000 */
[----:B------:R-:W-:Y:S02]  /*42d0*/  ISETP.GT.AND P3, PT, R8, 0x39, PT ;  /* 0x000000390800780c */ /* 0x000fe40003f64270 */
[----:B------:R-:W-:-:S03]  /*42e0*/  FMNMX.FTZ R3, R72, R3, !PT ;  /* 0x0000000348037209 */ /* 0x000fc60007810000 */
[----:B------:R-:W-:Y:S01]  /*42f0*/  MUFU.TANH R34, R53 ;  /* 0x0000003500227308 */ /* 0x000fe20000002400 */
[----:B--2---:R-:W-:Y:S02]  /*4300*/  FSEL R74, R38, -INF , P4 ;  /* 0xff800000264a7808 */ /* 0x004fe40002000000 */
[----:B------:R-:W-:Y:S02]  /*4310*/  ISETP.GT.AND P4, PT, R8, 0x40, PT ;  /* 0x000000400800780c */ /* 0x000fe40003f84270 */
[----:B------:R-:W-:-:S03]  /*4320*/  FMNMX.FTZ R3, R74, R3, !PT ;  /* 0x000000034a037209 */ /* 0x000fc60007810000 */
[----:B------:R-:W-:Y:S01]  /*4330*/  MUFU.TANH R38, R44 ;  /* 0x0000002c00267308 */ /* 0x000fe20000002400 */
[----:B0-----:R-:W-:Y:S02]  /*4340*/  FSEL R76, R39, -INF , P3 ;  /* 0xff800000274c7808 */ /* 0x001fe40001800000 */
[----:B------:R-:W-:Y:S02]  /*4350*/  ISETP.GT.AND P3, PT, R8, 0x41, PT ;  /* 0x000000410800780c */ /* 0x000fe40003f64270 */
[----:B------:R-:W-:-:S03]  /*4360*/  FMNMX.FTZ R3, R76, R3, !PT ;  /* 0x000000034c037209 */ /* 0x000fc60007810000 */
[----:B------:R-:W-:Y:S01]  /*4370*/  MUFU.TANH R33, R33 ;  /* 0x0000002100217308 */ /* 0x000fe20000002400 */
[----:B------:R-:W-:Y:S02]  /*4380*/  WARPGROUP.DEPBAR.LE gsb0, 0x0 ;  /* 0x00008000000079c5 */ /* 0x000fe40000010000 */
[----:B------:R-:W-:Y:S01]  /*4390*/  FMUL.FTZ R26, R26, UR6 ;  /* 0x000000061a1a7c20 */ /* 0x000fe20008410000 */
[----:B------:R-:W-:Y:S01]  /*43a0*/  FMUL.FTZ R27, R27, UR6 ;  /* 0x000000061b1b7c20 */ /* 0x000fe20008410000 */
[----:B------:R-:W-:Y:S01]  /*43b0*/  FMUL.FTZ R30, R30, UR6 ;  /* 0x000000061e1e7c20 */ /* 0x000fe20008410000 */
[----:B------:R-:W-:Y:S01]  /*43c0*/  FMUL.FTZ R31, R31, UR6 ;  /* 0x000000061f1f7c20 */ /* 0x000fe20008410000 */
[----:B------:R-:W-:Y:S01]  /*43d0*/  FMUL.FTZ R24, R24, UR6 ;  /* 0x0000000618187c20 */ /* 0x000fe20008410000 */
[----:B------:R-:W-:Y:S01]  /*43e0*/  FMUL.FTZ R25, R25, UR6 ;  /* 0x0000000619197c20 */ /* 0x000fe20008410000 */
[----:B------:R-:W0:Y:S01]  /*43f0*/  MUFU.TANH R26, R26 ;  /* 0x0000001a001a7308 */ /* 0x000e220000002400 */
[----:B------:R-:W-:Y:S01]  /*4400*/  FMUL.FTZ R28, R28, UR6 ;  /* 0x000000061c1c7c20 */ /* 0x000fe20008410000 */
[----:B------:R-:W-:Y:S01]  /*4410*/  FMUL.FTZ R29, R29, UR6 ;  /* 0x000000061d1d7c20 */ /* 0x000fe20008410000 */
[----:B------:R-:W-:-:S05]  /*4420*/  ULDC UR6, c[0x0][0x988] ;  /* 0x0002620000067ab9 */ /* 0x000fca0000000800 */
[----:B------:R-:W1:Y:S08]  /*4430*/  MUFU.TANH R27, R27 ;  /* 0x0000001b001b7308 */ /* 0x000e700000002400 */
[----:B------:R-:W2:Y:S01]  /*4440*/  MUFU.TANH R30, R30 ;  /* 0x0000001e001e7308 */ /* 0x000ea20000002400 */
[----:B0-----:R-:W-:Y:S02]  /*4450*/  FSEL R78, R26, -INF , P4 ;  /* 0xff8000001a4e7808 */ /* 0x001fe40002000000 */
[----:B------:R-:W-:-:S02]  /*4460*/  ISETP.GT.AND P4, PT, R8, 0x48, PT ;  /* 0x000000480800780c */ /* 0x000fc40003f84270 */
[----:B------:R-:W-:-:S03]  /*4470*/  FMNMX.FTZ R3, R78, R3, !PT ;  /* 0x000000034e037209 */ /* 0x000fc60007810000 */
[----:B------:R-:W0:Y:S01]  /*4480*/  MUFU.TANH R31, R31 ;  /* 0x0000001f001f7308 */ /* 0x000e220000002400 */
[----:B-1----:R-:W-:Y:S02]  /*4490*/  FSEL R80, R27, -INF , P3 ;  /* 0xff8000001b507808 */ /* 0x002fe40001800000 */
[----:B------:R-:W-:Y:S02]  /*44a0*/  ISETP.GT.AND P3, PT, R8, 0x49, PT ;  /* 0x000000490800780c */ /* 0x000fe40003f64270 */
[----:B------:R-:W-:-:S03]  /*44b0*/  FMNMX.FTZ R3, R80, R3, !PT ;  /* 0x0000000350037209 */ /* 0x000fc60007810000 */
[----:B------:R1:W-:Y:S01]  /*44c0*/  MUFU.TANH R39, R24 ;  /* 0x0000001800277308 */ /* 0x0003e20000002400 */
[----:B--2---:R-:W-:-:S04]  /*44d0*/  FSEL R82, R30, -INF , P4 ;  /* 0xff8000001e527808 */ /* 0x004fc80002000000 */
[----:B------:R-:W-:-:S03]  /*44e0*/  FMNMX.FTZ R3, R82, R3, !PT ;  /* 0x0000000352037209 */ /* 0x000fc60007810000 */
[----:B------:R-:W2:Y:S01]  /*44f0*/  MUFU.TANH R30, R49 ;  /* 0x00000031001e7308 */ /* 0x000ea20000002400 */
[----:B0-----:R-:W-:-:S04]  /*4500*/  FSEL R84, R31, -INF , P3 ;  /* 0xff8000001f547808 */ /* 0x001fc80001800000 */
[----:B------:R-:W-:-:S03]  /*4510*/  FMNMX.FTZ R3, R84, R3, !PT ;  /* 0x0000000354037209 */ /* 0x000fc60007810000 */
[----:B------:R0:W3:Y:S02]  /*4520*/  MUFU.TANH R31, R32 ;  /* 0x00000020001f7308 */ /* 0x0000e40000002400 */
[----:B------:R-:W4:Y:S06]  /*4530*/  SHFL.BFLY PT, R2, R3, 0x2, 0x1f ;  /* 0x0c401f0003027f89 */ /* 0x000f2c00000e0000 */
[----:B------:R5:W-:Y:S08]  /*4540*/  MUFU.TANH R47, R28 ;  /* 0x0000001c002f7308 */ /* 0x000bf00000002400 */
[----:B------:R3:W3:Y:S08]  /*4550*/  MUFU.TANH R35, R36 ;  /* 0x0000002400237308 */ /* 0x0006f00000002400 */
[----:B------:R-:W3:Y:S01]  /*4560*/  MUFU.TANH R37, R37 ;  /* 0x0000002500257308 */ /* 0x000ee20000002400 */
[----:B----4-:R-:W-:-:S02]  /*4570*/  FMNMX.FTZ R8, R3, R2, !PT ;  /* 0x0000000203087209 */ /* 0x010fc40007810000 */
[----:B------:R-:W4:Y:S04]  /*4580*/  SHFL.IDX PT, R2, R6, RZ, 0x1c1f ;  /* 0x001c1fff06027589 */ /* 0x000f2800000e0000 */
[----:B------:R-:W1:Y:S01]  /*4590*/  SHFL.BFLY PT, R3, R8, 0x1, 0x1f ;  /* 0x0c201f0008037f89 */ /* 0x000e6200000e0000 */
[----:B------:R3:W3:Y:S08]  /*45a0*/  MUFU.TANH R43, R25 ;  /* 0x00000019002b7308 */ /* 0x0006f00000002400 */
[----:B------:R-:W3:Y:S01]  /*45b0*/  MUFU.TANH R29, R29 ;  /* 0x0000001d001d7308 */ /* 0x000ee20000002400 */
[----:B----4-:R-:W-:-:S04]  /*45c0*/  VIADDMNMX R2, R2, R0, R7, PT ;  /* 0x0000000002027246 */ /* 0x010fc80003800107 */
[C---:B------:R-:W-:Y:S02]  /*45d0*/  ISETP.GT.AND P3, PT, R2.reuse, RZ, PT ;  /* 0x000000ff0200720c */ /* 0x040fe40003f64270 */
[----:B------:R-:W-:Y:S02]  /*45e0*/  ISETP.GT.AND P5, PT, R2, 0x1, PT ;  /* 0x000000010200780c */ /* 0x000fe40003fa4270 */
[----:B-1----:R-:W-:Y:S01]  /*45f0*/  FMNMX.FTZ R6, R8, R3, !PT ;  /* 0x0000000308067209 */ /* 0x002fe20007810000 */
[----:B------:R-:W-:Y:S01]  /*4600*/  IMAD.U32 R3, RZ, RZ, UR6 ;  /* 0x00000006ff037e24 */ /* 0x000fe2000f8e00ff */
[----:B------:R-:W-:Y:S02]  /*4610*/  ISETP.GT.AND P4, PT, R2, 0x8, PT ;  /* 0x000000080200780c */ /* 0x000fe40003f84270 */
[----:B------:R-:W-:Y:S01]  /*4620*/  FSEL R0, R14, -INF , P3 ;  /* 0xff8000000e007808 */ /* 0x000fe20001800000 */
[----:B------:R-:W-:Y:S01]  /*4630*/  FMUL.FTZ R27, R6, R3 ;  /* 0x00000003061b7220 */ /* 0x000fe20000410000 */
[----:B------:R-:W-:-:S02]  /*4640*/  FSEL R8, R57, -INF , P5 ;  /* 0xff80000039087808 */ /* 0x000fc40002800000 */
[----:B------:R-:W-:Y:S02]  /*4650*/  ISETP.GT.AND P5, PT, R2, 0x9, PT ;  /* 0x000000090200780c */ /* 0x000fe40003fa4270 */
[----:B------:R-:W-:Y:S02]  /*4660*/  FSEL R14, R65, -INF , P4 ;  /* 0xff800000410e7808 */ /* 0x000fe40002000000 */
[----:B------:R-:W-:Y:S02]  /*4670*/  FMNMX.FTZ R7, R0, R8, !PT ;  /* 0x0000000800077209 */ /* 0x000fe40007810000 */
[----:B------:R-:W-:Y:S02]  /*4680*/  ISETP.GT.AND P3, PT, R2, 0x10, PT ;  /* 0x000000100200780c */ /* 0x000fe40003f64270 */
[----:B------:R-:W-:Y:S02]  /*4690*/  FSEL R26, R61, -INF , P5 ;  /* 0xff8000003d1a7808 */ /* 0x000fe40002800000 */
[----:B------:R-:W-:-:S02]  /*46a0*/  FMNMX.FTZ R7, R14, R7, !PT ;  /* 0x000000070e077209 */ /* 0x000fc40007810000 */
[----:B------:R-:W-:Y:S02]  /*46b0*/  ISETP.GT.AND P6, PT, R2, 0x11, PT ;  /* 0x000000110200780c */ /* 0x000fe40003fc4270 */
[----:B------:R-:W-:Y:S02]  /*46c0*/  FSEL R24, R48, -INF , P3 ;  /* 0xff80000030187808 */ /* 0x000fe40001800000 */
[----:B------:R-:W-:Y:S02]  /*46d0*/  FMNMX.FTZ R7, R26, R7, !PT ;  /* 0x000000071a077209 */ /* 0x000fe40007810000 */
[----:B------:R-:W-:Y:S02]  /*46e0*/  ISETP.GT.AND P4, PT, R2, 0x18, PT ;  /* 0x000000180200780c */ /* 0x000fe40003f84270 */
[----:B--2---:R-:W-:Y:S02]  /*46f0*/  FSEL R30, R30, -INF , P6 ;  /* 0xff8000001e1e7808 */ /* 0x004fe40003000000 */
[----:B------:R-:W-:-:S02]  /*4700*/  FMNMX.FTZ R7, R24, R7, !PT ;  /* 0x0000000718077209 */ /* 0x000fc40007810000 */
[----:B------:R-:W-:Y:S02]  /*4710*/  ISETP.GT.AND P5, PT, R2, 0x19, PT ;  /* 0x000000190200780c */ /* 0x000fe40003fa4270 */
[----:B0-----:R-:W-:Y:S02]  /*4720*/  FSEL R32, R52, -INF , P4 ;  /* 0xff80000034207808 */ /* 0x001fe40002000000 */
[----:B------:R-:W-:Y:S02]  /*4730*/  FMNMX.FTZ R7, R30, R7, !PT ;  /* 0x000000071e077209 */ /* 0x000fe40007810000 */
[----:B------:R-:W-:Y:S02]  /*4740*/  ISETP.GT.AND P3, PT, R2, 0x20, PT ;  /* 0x000000200200780c */ /* 0x000fe40003f64270 */
[----:B------:R-:W-:Y:S02]  /*4750*/  FSEL R34, R34, -INF , P5 ;  /* 0xff80000022227808 */ /* 0x000fe40002800000 */
[----:B------:R-:W-:-:S02]  /*4760*/  FMNMX.FTZ R7, R32, R7, !PT ;  /* 0x0000000720077209 */ /* 0x000fc40007810000 */
[----:B------:R-:W-:Y:S02]  /*4770*/  ISETP.GT.AND P4, PT, R2, 0x21, PT ;  /* 0x000000210200780c */ /* 0x000fe40003f84270 */
[----:B-----5:R-:W-:Y:S02]  /*4780*/  FSEL R28, R40, -INF , P3 ;  /* 0xff800000281c7808 */ /* 0x020fe40001800000 */
[----:B------:R-:W-:Y:S02]  /*4790*/  FMNMX.FTZ R7, R34, R7, !PT ;  /* 0x0000000722077209 */ /* 0x000fe40007810000 */
[----:B------:R-:W-:Y:S02]  /*47a0*/  FSETP.NEU.FTZ.AND P6, PT, R6, -INF , PT ;  /* 0xff8000000600780b */ /* 0x000fe40003fdd000 */
[----:B------:R-:W-:Y:S02]  /*47b0*/  ISETP.GT.AND P3, PT, R2, 0x28, PT ;  /* 0x000000280200780c */ /* 0x000fe40003f64270 */
[----:B---3--:R-:W-:-:S02]  /*47c0*/  FSEL R36, R41, -INF , P4 ;  /* 0xff80000029247808 */ /* 0x008fc40002000000 */
[----:B------:R-:W-:Y:S02]  /*47d0*/  FMNMX.FTZ R7, R28, R7, !PT ;  /* 0x000000071c077209 */ /* 0x000fe40007810000 */
[----:B------:R-:W-:Y:S02]  /*47e0*/  FSEL R27, R27, RZ, P6 ;  /* 0x000000ff1b1b7208 */ /* 0x000fe40003000000 */
[----:B------:R-:W-:Y:S02]  /*47f0*/  ISETP.GT.AND P4, PT, R2, 0x29, PT ;  /* 0x000000290200780c */ /* 0x000fe40003f84270 */
[----:B------:R-:W-:Y:S01]  /*4800*/  FSEL R38, R38, -INF , P3 ;  /* 0xff80000026267808 */ /* 0x000fe20001800000 */
[--C-:B------:R-:W-:Y:S01]  /*4810*/  FFMA.FTZ R42, R42, R3, -R27.reuse ;  /* 0x000000032a2a7223 */ /* 0x100fe2000001081b */
[----:B------:R-:W-:Y:S01]  /*4820*/  FMNMX.FTZ R7, R36, R7, !PT ;  /* 0x0000000724077209 */ /* 0x000fe20007810000 */
[-CC-:B------:R-:W-:Y:S01]  /*4830*/  FFMA.FTZ R25, R46, R3.reuse, -R27.reuse ;  /* 0x000000032e197223 */ /* 0x180fe2000001081b */
[----:B------:R-:W-:Y:S01]  /*4840*/  ISETP.GT.AND P3, PT, R2, 0x30, PT ;  /* 0x000000300200780c */ /* 0x000fe20003f64270 */
[----:B------:R0:W-:Y:S01]  /*4850*/  MUFU.EX2 R209, R42 ;  /* 0x0000002a00d17308 */ /* 0x0001e20000000800 */
[----:B------:R-:W-:Y:S01]  /*4860*/  FSEL R40, R45, -INF , P4 ;  /* 0xff8000002d287808 */ /* 0x000fe20002000000 */
[--C-:B------:R-:W-:Y:S01]  /*4870*/  FFMA.FTZ R21, R21, R3, -R27.reuse ;  /* 0x0000000315157223 */ /* 0x100fe2000001081b */
[----:B------:R-:W-:Y:S01]  /*4880*/  FMNMX.FTZ R7, R38, R7, !PT ;  /* 0x0000000726077209 */ /* 0x000fe20007810000 */
[-CC-:B------:R-:W-:Y:S01]  /*4890*/  FFMA.FTZ R58, R58, R3.reuse, -R27.reuse ;  /* 0x000000033a3a7223 */ /* 0x180fe2000001081b */
[----:B------:R-:W-:Y:S01]  /*48a0*/  ISETP.GT.AND P4, PT, R2, 0x31, PT ;  /* 0x000000310200780c */ /* 0x000fe20003f84270 */
[--C-:B------:R-:W-:Y:S01]  /*48b0*/  FFMA.FTZ R60, R60, R3, -R27.reuse ;  /* 0x000000033c3c7223 */ /* 0x100fe2000001081b */
[----:B------:R-:W-:Y:S01]  /*48c0*/  FMNMX.FTZ R7, R40, R7, !PT ;  /* 0x0000000728077209 */ /* 0x000fe20007810000 */
[----:B------:R1:W2:Y:S01]  /*48d0*/  MUFU.EX2 R86, R21 ;  /* 0x0000001500567308 */ /* 0x0002a20000000800 */
[----:B0-----:R-:W-:Y:S01]  /*48e0*/  FSEL R42, R31, -INF , P3 ;  /* 0xff8000001f2a7808 */ /* 0x001fe20001800000 */
[-CC-:B------:R-:W-:Y:S01]  /*48f0*/  FFMA.FTZ R62, R62, R3.reuse, -R27.reuse ;  /* 0x000000033e3e7223 */ /* 0x180fe2000001081b */
[----:B------:R-:W-:Y:S01]  /*4900*/  ISETP.GT.AND P3, PT, R2, 0x38, PT ;  /* 0x000000380200780c */ /* 0x000fe20003f64270 */
[-CC-:B------:R-:W-:Y:S01]  /*4910*/  FFMA.FTZ R64, R64, R3.reuse, -R27.reuse ;  /* 0x0000000340407223 */ /* 0x180fe2000001081b */
[----:B------:R-:W-:Y:S01]  /*4920*/  FSEL R44, R33, -INF , P4 ;  /* 0xff800000212c7808 */ /* 0x000fe20002000000 */
[--C-:B------:R-:W-:Y:S01]  /*4930*/  FFMA.FTZ R66, R66, R3, -R27.reuse ;  /* 0x0000000342427223 */ /* 0x100fe2000001081b */
[----:B------:R-:W-:Y:S01]  /*4940*/  FMNMX.FTZ R7, R42, R7, !PT ;  /* 0x000000072a077209 */ /* 0x000fe20007810000 */
[----:B------:R0:W3:Y:S01]  /*4950*/  MUFU.EX2 R211, R25 ;  /* 0x0000001900d37308 */ /* 0x0000e20000000800 */
[----:B------:R-:W-:Y:S01]  /*4960*/  ISETP.GT.AND P4, PT, R2, 0x39, PT ;  /* 0x000000390200780c */ /* 0x000fe20003f84270 */
[-CC-:B-1----:R-:W-:Y:S01]  /*4970*/  FFMA.FTZ R21, R50, R3.reuse, -R27.reuse ;  /* 0x0000000332157223 */ /* 0x182fe2000001081b */
[----:B------:R-:W-:Y:S01]  /*4980*/  FSEL R46, R35, -INF , P3 ;  /* 0xff800000232e7808 */ /* 0x000fe20001800000 */
[--C-:B------:R-:W-:Y:S01]  /*4990*/  FFMA.FTZ R68, R68, R3, -R27.reuse ;  /* 0x0000000344447223 */ /* 0x100fe2000001081b */
[----:B------:R-:W-:Y:S01]  /*49a0*/  FMNMX.FTZ R7, R44, R7, !PT ;  /* 0x000000072c077209 */ /* 0x000fe20007810000 */
[-CC-:B------:R-:W-:Y:S01]  /*49b0*/  FFMA.FTZ R70, R70, R3.reuse, -R27.reuse ;  /* 0x0000000346467223 */ /* 0x180fe2000001081b */
[----:B------:R-:W-:Y:S01]  /*49c0*/  ISETP.GT.AND P3, PT, R2, 0x40, PT ;  /* 0x000000400200780c */ /* 0x000fe20003f64270 */
[----:B------:R1:W4:Y:S01]  /*49d0*/  MUFU.EX2 R88, R21 ;  /* 0x0000001500587308 */ /* 0x0003220000000800 */
[----:B------:R-:W-:Y:S01]  /*49e0*/  FSEL R48, R37, -INF , P4 ;  /* 0xff80000025307808 */ /* 0x000fe20002000000 */
[--C-:B0-----:R-:W-:Y:S01]  /*49f0*/  FFMA.FTZ R25, R54, R3, -R27.reuse ;  /* 0x0000000336197223 */ /* 0x101fe2000001081b */
[----:B------:R-:W-:Y:S01]  /*4a00*/  FMNMX.FTZ R7, R46, R7, !PT ;  /* 0x000000072e077209 */ /* 0x000fe20007810000 */
[-CC-:B------:R-:W-:Y:S01]  /*4a10*/  FFMA.FTZ R72, R72, R3.reuse, -R27.reuse ;  /* 0x0000000348487223 */ /* 0x180fe2000001081b */
[----:B------:R-:W-:Y:S01]  /*4a20*/  ISETP.GT.AND P4, PT, R2, 0x41, PT ;  /* 0x000000410200780c */ /* 0x000fe20003f84270 */
[--C-:B------:R-:W-:Y:S01]  /*4a30*/  FFMA.FTZ R74, R74, R3, -R27.reuse ;  /* 0x000000034a4a7223 */ /* 0x100fe2000001081b */
[----:B------:R-:W-:Y:S01]  /*4a40*/  FSEL R50, R39, -INF , P3 ;  /* 0xff80000027327808 */ /* 0x000fe20001800000 */
[----:B------:R-:W-:Y:S01]  /*4a50*/  MUFU.EX2 R205, R25 ;  /* 0x0000001900cd7308 */ /* 0x000fe20000000800 */
[----:B------:R-:W-:Y:S01]  /*4a60*/  FMNMX.FTZ R7, R48, R7, !PT ;  /* 0x0000000730077209 */ /* 0x000fe20007810000 */
[-CC-:B-1----:R-:W-:Y:S01]  /*4a70*/  FFMA.FTZ R21, R56, R3.reuse, -R27.reuse ;  /* 0x0000000338157223 */ /* 0x182fe2000001081b */
[----:B------:R-:W-:Y:S01]  /*4a80*/  ISETP.GT.AND P3, PT, R2, 0x48, PT ;  /* 0x000000480200780c */ /* 0x000fe20003f64270 */
[----:B------:R-:W0:Y:S01]  /*4a90*/  @P2 LDC R39, c[0x0][0x450] ;  /* 0x00011400ff272b82 */ /* 0x000e220000000800 */
[----:B------:R-:W-:Y:S01]  /*4aa0*/  FSEL R52, R43, -INF , P4 ;  /* 0xff8000002b347808 */ /* 0x000fe20002000000 */
[--C-:B------:R-:W-:Y:S01]  /*4ab0*/  FFMA.FTZ R76, R76, R3, -R27.reuse ;  /* 0x000000034c4c7223 */ /* 0x100fe2000001081b */
[----:B------:R-:W-:Y:S01]  /*4ac0*/  FMNMX.FTZ R7, R50, R7, !PT ;  /* 0x0000000732077209 */ /* 0x000fe20007810000 */
[----:B------:R-:W-:Y:S01]  /*4ad0*/  MUFU.EX2 R90, R21 ;  /* 0x00000015005a7308 */ /* 0x000fe20000000800 */
[----:B------:R-:W-:Y:S01]  /*4ae0*/  ISETP.GT.AND P4, PT, R2, 0x49, PT ;  /* 0x000000490200780c */ /* 0x000fe20003f84270 */
[-CC-:B------:R-:W-:Y:S01]  /*4af0*/  FFMA.FTZ R78, R78, R3.reuse, -R27.reuse ;  /* 0x000000034e4e7223 */ /* 0x180fe2000001081b */
[----:B------:R-:W-:Y:S01]  /*4b00*/  FSEL R2, R47, -INF , P3 ;  /* 0xff8000002f027808 */ /* 0x000fe20001800000 */
[--C-:B------:R-:W-:Y:S01]  /*4b10*/  FFMA.FTZ R80, R80, R3, -R27.reuse ;  /* 0x0000000350507223 */ /* 0x100fe2000001081b */
[----:B------:R-:W-:Y:S01]  /*4b20*/  FMNMX.FTZ R7, R52, R7, !PT ;  /* 0x0000000734077209 */ /* 0x000fe20007810000 */
[--C-:B------:R-:W-:Y:S01]  /*4b30*/  FFMA.FTZ R82, R82, R3, -R27.reuse ;  /* 0x0000000352527223 */ /* 0x100fe2000001081b */
[----:B------:R-:W-:Y:S01]  /*4b40*/  FSEL R54, R29, -INF , P4 ;  /* 0xff8000001d367808 */ /* 0x000fe20002000000 */
[----:B------:R-:W-:Y:S01]  /*4b50*/  MUFU.EX2 R58, R58 ;  /* 0x0000003a003a7308 */ /* 0x000fe20000000800 */
[----:B------:R-:W-:Y:S01]  /*4b60*/  FMNMX.FTZ R7, R2, R7, !PT ;  /* 0x0000000702077209 */ /* 0x000fe20007810000 */
[----:B------:R-:W-:-:S03]  /*4b70*/  FFMA.FTZ R84, R84, R3, -R27 ;  /* 0x0000000354547223 */ /* 0x000fc6000001081b */
[----:B------:R-:W-:-:S03]  /*4b80*/  FMNMX.FTZ R7, R54, R7, !PT ;  /* 0x0000000736077209 */ /* 0x000fc60007810000 */
[----:B------:R1:W-:Y:S02]  /*4b90*/  MUFU.EX2 R207, R60 ;  /* 0x0000003c00cf7308 */ /* 0x0003e40000000800 */
[----:B------:R-:W5:Y:S06]  /*4ba0*/  SHFL.BFLY PT, R56, R7, 0x2, 0x1f ;  /* 0x0c401f0007387f89 */ /* 0x000f6c00000e0000 */
[----:B------:R-:W-:Y:S01]  /*4bb0*/  MUFU.EX2 R62, R62 ;  /* 0x0000003e003e7308 */ /* 0x000fe20000000800 */
[----:B-1----:R-:W-:-:S07]  /*4bc0*/  CS2R R60, SRZ ;  /* 0x00000000003c7805 */ /* 0x002fce000001ff00 */
[----:B------:R1:W-:Y:S08]  /*4bd0*/  MUFU.EX2 R201, R64 ;  /* 0x0000004000c97308 */ /* 0x0003f00000000800 */
[----:B------:R-:W-:Y:S01]  /*4be0*/  MUFU.EX2 R66, R66 ;  /* 0x0000004200427308 */ /* 0x000fe20000000800 */
[----:B-1----:R-:W-:Y:S02]  /*4bf0*/  CS2R R64, SRZ ;  /* 0x0000000000407805 */ /* 0x002fe4000001ff00 */
[----:B-----5:R-:W-:-:S05]  /*4c00*/  FMNMX.FTZ R56, R7, R56, !PT ;  /* 0x0000003807387209 */ /* 0x020fca0007810000 */
[----:B------:R-:W1:Y:S01]  /*4c10*/  SHFL.BFLY PT, R7, R56, 0x1, 0x1f ;  /* 0x0c201f0038077f89 */ /* 0x000e6200000e0000 */
[----:B------:R5:W-:Y:S08]  /*4c20*/  MUFU.EX2 R203, R68 ;  /* 0x0000004400cb7308 */ /* 0x000bf00000000800 */
[----:B------:R-:W-:Y:S01]  /*4c30*/  MUFU.EX2 R70, R70 ;  /* 0x0000004600467308 */ /* 0x000fe20000000800 */
[----:B-----5:R-:W-:-:S07]  /*4c40*/  CS2R R68, SRZ ;  /* 0x0000000000447805 */ /* 0x020fce000001ff00 */
[----:B------:R5:W-:Y:S01]  /*4c50*/  MUFU.EX2 R197, R72 ;  /* 0x0000004800c57308 */ /* 0x000be20000000800 */
[----:B-1----:R-:W-:-:S07]  /*4c60*/  FMNMX.FTZ R7, R56, R7, !PT ;  /* 0x0000000738077209 */ /* 0x002fce0007810000 */
[----:B------:R-:W-:Y:S01]  /*4c70*/  MUFU.EX2 R74, R74 ;  /* 0x0000004a004a7308 */ /* 0x000fe20000000800 */
[----:B-----5:R-:W-:Y:S02]  /*4c80*/  CS2R R72, SRZ ;  /* 0x0000000000487805 */ /* 0x020fe4000001ff00 */
[----:B------:R-:W-:Y:S02]  /*4c90*/  CS2R R56, SRZ ;  /* 0x0000000000387805 */ /* 0x000fe4000001ff00 */
[C---:B------:R-:W-:Y:S01]  /*4ca0*/  FSETP.NEU.FTZ.AND P3, PT, R7.reuse, -INF , PT ;  /* 0xff8000000700780b */ /* 0x040fe20003f7d000 */
[----:B------:R-:W-:Y:S02]  /*4cb0*/  FMUL.FTZ R21, R7, R3 ;  /* 0x0000000307157220 */ /* 0x000fe40000410000 */
[----:B------:R-:W-:Y:S03]  /*4cc0*/  MUFU.EX2 R199, R76 ;  /* 0x0000004c00c77308 */ /* 0x000fe60000000800 */
[----:B------:R-:W-:-:S05]  /*4cd0*/  FSEL R21, R21, RZ, P3 ;  /* 0x000000ff15157208 */ /* 0x000fca0001800000 */
[-CC-:B------:R-:W-:Y:S01]  /*4ce0*/  FFMA.FTZ R8, R8, R3.reuse, -R21.reuse ;  /* 0x0000000308087223 */ /* 0x180fe20000010815 */
[-CC-:B------:R-:W-:Y:S01]  /*4cf0*/  FFMA.FTZ R0, R0, R3.reuse, -R21.reuse ;  /* 0x0000000300007223 */ /* 0x180fe20000010815 */
[-CC-:B------:R-:W-:Y:S01]  /*4d00*/  FFMA.FTZ R14, R14, R3.reuse, -R21.reuse ;  /* 0x000000030e0e7223 */ /* 0x180fe20000010815 */
[-CC-:B------:R-:W-:Y:S01]  /*4d10*/  FFMA.FTZ R26, R26, R3.reuse, -R21.reuse ;  /* 0x000000031a1a7223 */ /* 0x180fe20000010815 */
[----:B------:R1:W-:Y:S01]  /*4d20*/  MUFU.EX2 R25, R8 ;  /* 0x0000000800197308 */ /* 0x0003e20000000800 */
[-CC-:B------:R-:W-:Y:S01]  /*4d30*/  FFMA.FTZ R24, R24, R3.reuse, -R21.reuse ;  /* 0x0000000318187223 */ /* 0x180fe20000010815 */
[-CC-:B------:R-:W-:Y:S01]  /*4d40*/  FFMA.FTZ R30, R30, R3.reuse, -R21.reuse ;  /* 0x000000031e1e7223 */ /* 0x180fe20000010815 */
[-CC-:B------:R-:W-:Y:S01]  /*4d50*/  FFMA.FTZ R32, R32, R3.reuse, -R21.reuse ;  /* 0x0000000320207223 */ /* 0x180fe20000010815 */
[-CC-:B------:R-:W-:Y:S01]  /*4d60*/  FFMA.FTZ R34, R34, R3.reuse, -R21.reuse ;  /* 0x0000000322227223 */ /* 0x180fe20000010815 */
[-CC-:B------:R-:W-:Y:S01]  /*4d70*/  FFMA.FTZ R28, R28, R3.reuse, -R21.reuse ;  /* 0x000000031c1c7223 */ /* 0x180fe20000010815 */
[-CC-:B------:R-:W-:Y:S01]  /*4d80*/  FFMA.FTZ R36, R36, R3.reuse, -R21.reuse ;  /* 0x0000000324247223 */ /* 0x180fe20000010815 */
[-CC-:B------:R-:W-:Y:S01]  /*4d90*/  FFMA.FTZ R38, R38, R3.reuse, -R21.reuse ;  /* 0x0000000326267223 */ /* 0x180fe20000010815 */
[----:B------:R2:W-:Y:S01]  /*4da0*/  MUFU.EX2 R208, R0 ;  /* 0x0000000000d07308 */ /* 0x0005e20000000800 */
[----:B-1----:R-:W1:Y:S01]  /*4db0*/  @P2 LDC R8, c[0x0][0x44c] ;  /* 0x00011300ff082b82 */ /* 0x002e620000000800 */
[-CC-:B------:R-:W-:Y:S01]  /*4dc0*/  FFMA.FTZ R40, R40, R3.reuse, -R21.reuse ;  /* 0x0000000328287223 */ /* 0x180fe20000010815 */
[-CC-:B------:R-:W-:Y:S01]  /*4dd0*/  FFMA.FTZ R42, R42, R3.reuse, -R21.reuse ;  /* 0x000000032a2a7223 */ /* 0x180fe20000010815 */
[-CC-:B------:R-:W-:Y:S01]  /*4de0*/  FFMA.FTZ R44, R44, R3.reuse, -R21.reuse ;  /* 0x000000032c2c7223 */ /* 0x180fe20000010815 */
[-CC-:B------:R-:W-:Y:S01]  /*4df0*/  FFMA.FTZ R46, R46, R3.reuse, -R21.reuse ;  /* 0x000000032e2e7223 */ /* 0x180fe20000010815 */
[-CC-:B------:R-:W-:Y:S01]  /*4e00*/  FFMA.FTZ R48, R48, R3.reuse, -R21.reuse ;  /* 0x0000000330307223 */ /* 0x180fe20000010815 */
[-CC-:B------:R-:W-:Y:S01]  /*4e10*/  FFMA.FTZ R50, R50, R3.reuse, -R21.reuse ;  /* 0x0000000332327223 */ /* 0x180fe20000010815 */
[----:B------:R-:W-:Y:S01]  /*4e20*/  MUFU.EX2 R14, R14 ;  /* 0x0000000e000e7308 */ /* 0x000fe20000000800 */
[----:B--2---:R-:W-:Y:S01]  /*4e30*/  FADD.FTZ R0, R209, R86 ;  /* 0x00000056d1007221 */ /* 0x004fe20000010000 */
[-CC-:B------:R-:W-:Y:S01]  /*4e40*/  FFMA.FTZ R52, R52, R3.reuse, -R21.reuse ;  /* 0x0000000334347223 */ /* 0x180fe20000010815 */
[-CC-:B------:R-:W-:Y:S01]  /*4e50*/  FFMA.FTZ R2, R2, R3.reuse, -R21.reuse ;  /* 0x0000000302027223 */ /* 0x180fe20000010815 */
[----:B------:R-:W-:Y:S01]  /*4e60*/  FFMA.FTZ R54, R54, R3, -R21 ;  /* 0x0000000336367223 */ /* 0x000fe20000010815 */
[----:B---3--:R-:W-:Y:S01]  /*4e70*/  FADD.FTZ R37, R211, R0 ;  /* 0x00000000d3257221 */ /* 0x008fe20000010000 */
[----:B------:R-:W-:-:S02]  /*4e80*/  F2FP.BF16.F32.PACK_AB R209, R86, R209 ;  /* 0x000000d156d1723e */ /* 0x000fc400000010ff */
[----:B------:R-:W-:Y:S01]  /*4e90*/  CS2R R86, SRZ ;  /* 0x0000000000567805 */ /* 0x000fe2000001ff00 */
[----:B------:R-:W2:Y:S01]  /*4ea0*/  MUFU.EX2 R27, R26 ;  /* 0x0000001a001b7308 */ /* 0x000ea20000000800 */
[C---:B----4-:R-:W-:Y:S01]  /*4eb0*/  FADD.FTZ R0, R88.reuse, R37 ;  /* 0x0000002558007221 */ /* 0x050fe20000010000 */
[----:B------:R-:W-:Y:S02]  /*4ec0*/  F2FP.BF16.F32.PACK_AB R211, R88, R211 ;  /* 0x000000d358d3723e */ /* 0x000fe400000010ff */
[----:B------:R-:W-:Y:S02]  /*4ed0*/  CS2R R88, SRZ ;  /* 0x0000000000587805 */ /* 0x000fe4000001ff00 */
[----:B------:R-:W-:Y:S02]  /*4ee0*/  CS2R R76, SRZ ;  /* 0x00000000004c7805 */ /* 0x000fe4000001ff00 */
[----:B------:R-:W3:Y:S01]  /*4ef0*/  MUFU.EX2 R24, R24 ;  /* 0x0000001800187308 */ /* 0x000ee20000000800 */
[----:B-1----:R-:W-:-:S05]  /*4f00*/  @P2 IMAD.HI.U32 R8, R23, R8, RZ ;  /* 0x0000000817082227 */ /* 0x002fca00078e00ff */
[----:B0-----:R-:W-:Y:S01]  /*4f10*/  @P2 SHF.R.U32.HI R23, RZ, R39, R8 ;  /* 0x00000027ff172219 */ /* 0x001fe20000011608 */
[----:B------:R-:W-:Y:S01]  /*4f20*/  IMAD.U32 R8, RZ, RZ, UR60 ;  /* 0x0000003cff087e24 */ /* 0x000fe2000f8e00ff */
[----:B------:R-:W0:Y:S01]  /*4f30*/  MUFU.EX2 R29, R30 ;  /* 0x0000001e001d7308 */ /* 0x000e220000000800 */
[----:B--2---:R-:W-:Y:S02]  /*4f40*/  F2FP.BF16.F32.PACK_AB R210, R27, R14 ;  /* 0x0000000e1bd2723e */ /* 0x004fe400000010ff */
[----:B------:R-:W-:Y:S01]  /*4f50*/  IADD3 R152, R23, -R9, R152 ;  /* 0x8000000917987210 */ /* 0x000fe20007ffe098 */
[----:B------:R-:W-:Y:S01]  /*4f60*/  FADD.FTZ R23, R205, R0 ;  /* 0x00000000cd177221 */ /* 0x000fe20000010000 */
[----:B------:R-:W-:Y:S01]  /*4f70*/  FADD.FTZ R9, R208, R25 ;  /* 0x00000019d0097221 */ /* 0x000fe20000010000 */
[----:B------:R-:W-:Y:S01]  /*4f80*/  @!P1 VIADD R0, R8, 0x38840 ;  /* 0x0003884008009836 */ /* 0x000fe20000000000 */
[----:B------:R-:W-:Y:S01]  /*4f90*/  F2FP.BF16.F32.PACK_AB R208, R25, R208 ;  /* 0x000000d019d0723e */ /* 0x000fe200000010ff */
[----:B------:R-:W-:Y:S01]  /*4fa0*/  FADD.FTZ R23, R90, R23 ;  /* 0x000000175a177221 */ /* 0x000fe20000010000 */
[----:B------:R-:W1:Y:S01]  /*4fb0*/  MUFU.EX2 R32, R32 ;  /* 0x0000002000207308 */ /* 0x000e620000000800 */
[----:B------:R-:W-:Y:S01]  /*4fc0*/  FADD.FTZ R8, R14, R9 ;  /* 0x000000090e087221 */ /* 0x000fe20000010000 */
[----:B------:R-:W-:Y:S01]  /*4fd0*/  @!P1 PRMT R0, RZ, 0x654, R0 ;  /* 0x00000654ff009816 */ /* 0x000fe20000000000 */
[----:B------:R-:W-:Y:S01]  /*4fe0*/  FADD.FTZ R26, R58, R23 ;  /* 0x000000173a1a7221 */ /* 0x000fe20000010000 */
[----:B------:R-:W-:-:S04]  /*4ff0*/  IMAD.HI R152, R152, 0x66666667, RZ ;  /* 0x6666666798987827 */ /* 0x000fc800078e02ff */
[----:B------:R-:W-:Y:S01]  /*5000*/  FADD.FTZ R9, R27, R8 ;  /* 0x000000081b097221 */ /* 0x000fe20000010000 */
[----:B------:R3:W-:Y:S01]  /*5010*/  @!P1 SYNCS.ARRIVE.TRANS64.RED.A1T0 RZ, [R0+URZ], RZ ;  /* 0x000000ff00ff99a7 */ /* 0x0007e2000810043f */
[----:B------:R-:W-:Y:S01]  /*5020*/  FADD.FTZ R37, R207, R26 ;  /* 0x0000001acf257221 */ /* 0x000fe20000010000 */
[----:B------:R-:W2:Y:S01]  /*5030*/  MUFU.EX2 R31, R34 ;  /* 0x00000022001f7308 */ /* 0x000ea20000000800 */
[----:B------:R-:W-:Y:S02]  /*5040*/  SHF.R.U32.HI R21, RZ, 0x1f, R152 ;  /* 0x0000001fff157819 */ /* 0x000fe40000011698 */
[----:B------:R-:W-:Y:S01]  /*5050*/  CS2R R26, SRZ ;  /* 0x00000000001a7805 */ /* 0x000fe2000001ff00 */
[----:B------:R-:W-:Y:S01]  /*5060*/  FADD.FTZ R8, R62, R37 ;  /* 0x000000253e087221 */ /* 0x000fe20000010000 */
[----:B------:R-:W-:Y:S02]  /*5070*/  F2FP.BF16.F32.PACK_AB R205, R90, R205 ;  /* 0x000000cd5acd723e */ /* 0x000fe400000010ff */
[----:B------:R-:W-:Y:S01]  /*5080*/  CS2R R90, SRZ ;  /* 0x00000000005a7805 */ /* 0x000fe2000001ff00 */
[----:B---3--:R-:W-:Y:S01]  /*5090*/  FADD.FTZ R0, R24, R9 ;  /* 0x0000000918007221 */ /* 0x008fe20000010000 */
[----:B------:R-:W-:Y:S01]  /*50a0*/  FADD.FTZ R37, R201, R8 ;  /* 0x00000008c9257221 */ /* 0x000fe20000010000 */
[----:B------:R-:W3:Y:S01]  /*50b0*/  MUFU.EX2 R28, R28 ;  /* 0x0000001c001c7308 */ /* 0x000ee20000000800 */
[----:B------:R-:W-:Y:S01]  /*50c0*/  LEA.HI.SX32 R155, R152, R21, 0x1b ;  /* 0x00000015989b7211 */ /* 0x000fe200078fdaff */
[----:B0-----:R-:W-:Y:S01]  /*50d0*/  FADD.FTZ R9, R29, R0 ;  /* 0x000000001d097221 */ /* 0x001fe20000010000 */
[----:B------:R-:W-:Y:S01]  /*50e0*/  FADD.FTZ R8, R66, R37 ;  /* 0x0000002542087221 */ /* 0x000fe20000010000 */
[----:B------:R-:W-:-:S02]  /*50f0*/  F2FP.BF16.F32.PACK_AB R207, R207, R58 ;  /* 0x0000003acfcf723e */ /* 0x000fc400000010ff */
[----:B------:R-:W-:Y:S01]  /*5100*/  CS2R R58, SRZ ;  /* 0x00000000003a7805 */ /* 0x000fe2000001ff00 */
[----:B-1----:R-:W-:Y:S01]  /*5110*/  FADD.FTZ R0, R32, R9 ;  /* 0x0000000920007221 */ /* 0x002fe20000010000 */
[----:B------:R-:W-:Y:S01]  /*5120*/  FADD.FTZ R39, R203, R8 ;  /* 0x00000008cb277221 */ /* 0x000fe20000010000 */
[----:B------:R-:W0:Y:S01]  /*5130*/  MUFU.EX2 R33, R36 ;  /* 0x0000002400217308 */ /* 0x000e220000000800 */
[----:B------:R-:W-:Y:S01]  /*5140*/  VIMNMX R214, R18, R155, !PT ;  /* 0x0000009b12d67248 */ /* 0x000fe20007fe0100 */
[----:B--2---:R-:W-:Y:S01]  /*5150*/  FADD.FTZ R9, R31, R0 ;  /* 0x000000001f097221 */ /* 0x004fe20000010000 */
[----:B------:R-:W-:Y:S01]  /*5160*/  FADD.FTZ R8, R70, R39 ;  /* 0x0000002746087221 */ /* 0x000fe20000010000 */
[----:B------:R-:W-:Y:S02]  /*5170*/  F2FP.BF16.F32.PACK_AB R201, R201, R62 ;  /* 0x0000003ec9c9723e */ /* 0x000fe400000010ff */
[----:B------:R-:W-:Y:S02]  /*5180*/  CS2R R62, SRZ ;  /* 0x00000000003e7805 */ /* 0x000fe4000001ff00 */
[----:B------:R-:W-:Y:S01]  /*5190*/  F2FP.BF16.F32.PACK_AB R203, R203, R66 ;  /* 0x00000042cbcb723e */ /* 0x000fe200000010ff */
[C---:B------:R-:W-:Y:S01]  /*51a0*/  FADD.FTZ R21, R197.reuse, R8 ;  /* 0x00000008c5157221 */ /* 0x040fe20000010000 */
[----:B------:R-:W1:Y:S01]  /*51b0*/  MUFU.EX2 R38, R38 ;  /* 0x0000002600267308 */ /* 0x000e620000000800 */
[----:B---3--:R-:W-:Y:S01]  /*51c0*/  FADD.FTZ R0, R28, R9 ;  /* 0x000000091c007221 */ /* 0x008fe20000010000 */
[----:B------:R-:W-:Y:S01]  /*51d0*/  F2FP.BF16.F32.PACK_AB R197, R197, R70 ;  /* 0x00000046c5c5723e */ /* 0x000fe200000010ff */
[----:B------:R-:W-:Y:S01]  /*51e0*/  FADD.FTZ R8, R74, R21 ;  /* 0x000000154a087221 */ /* 0x000fe20000010000 */
[----:B------:R-:W-:-:S02]  /*51f0*/  F2FP.BF16.F32.PACK_AB R204, R29, R24 ;  /* 0x000000181dcc723e */ /* 0x000fc400000010ff */
[----:B------:R-:W-:Y:S02]  /*5200*/  CS2R R70, SRZ ;  /* 0x0000000000467805 */ /* 0x000fe4000001ff00 */
[----:B------:R-:W-:Y:S01]  /*5210*/  F2FP.BF16.F32.PACK_AB R206, R31, R32 ;  /* 0x000000201fce723e */ /* 0x000fe200000010ff */
[----:B------:R-:W-:Y:S01]  /*5220*/  FADD.FTZ R39, R199, R8 ;  /* 0x00000008c7277221 */ /* 0x000fe20000010000 */
[----:B------:R-:W2:Y:S01]  /*5230*/  MUFU.EX2 R35, R40 ;  /* 0x0000002800237308 */ /* 0x000ea20000000800 */
[----:B0-----:R-:W-:Y:S01]  /*5240*/  FADD.FTZ R9, R33, R0 ;  /* 0x0000000021097221 */ /* 0x001fe20000010000 */
[----:B------:R-:W-:Y:S02]  /*5250*/  F2FP.BF16.F32.PACK_AB R199, R199, R74 ;  /* 0x0000004ac7c7723e */ /* 0x000fe400000010ff */
[----:B------:R-:W-:Y:S02]  /*5260*/  CS2R R74, SRZ ;  /* 0x00000000004a7805 */ /* 0x000fe4000001ff00 */
[----:B------:R-:W-:-:S02]  /*5270*/  F2FP.BF16.F32.PACK_AB R200, R33, R28 ;  /* 0x0000001c21c8723e */ /* 0x000fc400000010ff */
[----:B------:R-:W-:Y:S02]  /*5280*/  CS2R R66, SRZ ;  /* 0x0000000000427805 */ /* 0x000fe4000001ff00 */
[----:B------:R-:W-:Y:S02]  /*5290*/  CS2R R32, SRZ ;  /* 0x0000000000207805 */ /* 0x000fe4000001ff00 */
[----:B------:R-:W-:Y:S01]  /*52a0*/  CS2R R30, SRZ ;  /* 0x00000000001e7805 */ /* 0x000fe2000001ff00 */
[----:B------:R-:W0:Y:S01]  /*52b0*/  MUFU.EX2 R42, R42 ;  /* 0x0000002a002a7308 */ /* 0x000e220000000800 */
[----:B-1----:R-:W-:Y:S01]  /*52c0*/  FADD.FTZ R0, R38, R9 ;  /* 0x0000000926007221 */ /* 0x002fe20000010000 */
[----:B------:R-:W-:-:S06]  /*52d0*/  CS2R R28, SRZ ;  /* 0x00000000001c7805 */ /* 0x000fcc000001ff00 */
[----:B------:R-:W1:Y:S01]  /*52e0*/  MUFU.EX2 R78, R78 ;  /* 0x0000004e004e7308 */ /* 0x000e620000000800 */
[C---:B--2---:R-:W-:Y:S01]  /*52f0*/  FADD.FTZ R9, R35.reuse, R0 ;  /* 0x0000000023097221 */ /* 0x044fe20000010000 */
[----:B------:R-:W-:Y:S02]  /*5300*/  F2FP.BF16.F32.PACK_AB R202, R35, R38 ;  /* 0x0000002623ca723e */ /* 0x000fe400000010ff */
[----:B------:R-:W-:-:S04]  /*5310*/  CS2R R34, SRZ ;  /* 0x0000000000227805 */ /* 0x000fc8000001ff00 */
[----:B------:R2:W3:Y:S01]  /*5320*/  MUFU.EX2 R23, R44 ;  /* 0x0000002c00177308 */ /* 0x0004e20000000800 */
[----:B0-----:R-:W-:-:S07]  /*5330*/  FADD.FTZ R0, R42, R9 ;  /* 0x000000092a007221 */ /* 0x001fce0000010000 */
[----:B------:R0:W4:Y:S01]  /*5340*/  MUFU.EX2 R193, R80 ;  /* 0x0000005000c17308 */ /* 0x0001220000000800 */
[----:B-1----:R-:W-:Y:S01]  /*5350*/  FADD.FTZ R8, R78, R39 ;  /* 0x000000274e087221 */ /* 0x002fe20000010000 */
[----:B--2---:R-:W-:-:S06]  /*5360*/  CS2R R44, SRZ ;  /* 0x00000000002c7805 */ /* 0x004fcc000001ff00 */
[----:B------:R-:W1:Y:S01]  /*5370*/  MUFU.EX2 R46, R46 ;  /* 0x0000002e002e7308 */ /* 0x000e620000000800 */
[C---:B---3--:R-:W-:Y:S01]  /*5380*/  FADD.FTZ R9, R23.reuse, R0 ;  /* 0x0000000017097221 */ /* 0x048fe20000010000 */
[----:B------:R-:W-:Y:S01]  /*5390*/  F2FP.BF16.F32.PACK_AB R196, R23, R42 ;  /* 0x0000002a17c4723e */ /* 0x000fe200000010ff */
[----:B------:R-:W-:Y:S01]  /*53a0*/  VIADD R23, R153, 0xfffffffe ;  /* 0xfffffffe99177836 */ /* 0x000fe20000000000 */
[----:B0-----:R-:W-:Y:S02]  /*53b0*/  CS2R R80, SRZ ;  /* 0x0000000000507805 */ /* 0x001fe4000001ff00 */
[----:B------:R-:W-:Y:S02]  /*53c0*/  CS2R R42, SRZ ;  /* 0x00000000002a7805 */ /* 0x000fe4000001ff00 */
[----:B------:R-:W0:Y:S01]  /*53d0*/  MUFU.EX2 R82, R82 ;  /* 0x0000005200527308 */ /* 0x000e220000000800 */
[----:B----4-:R-:W-:Y:S01]  /*53e0*/  FADD.FTZ R39, R193, R8 ;  /* 0x00000008c1277221 */ /* 0x010fe20000010000 */
[----:B------:R-:W-:-:S02]  /*53f0*/  ISETP.GE.AND P3, PT, R23, R214, PT ;  /* 0x000000d61700720c */ /* 0x000fc40003f66270 */
[----:B------:R-:W-:Y:S02]  /*5400*/  F2FP.BF16.F32.PACK_AB R193, R193, R78 ;  /* 0x0000004ec1c1723e */ /* 0x000fe400000010ff */
[----:B------:R-:W-:Y:S02]  /*5410*/  CS2R R78, SRZ ;  /* 0x00000000004e7805 */ /* 0x000fe4000001ff00 */
[----:B------:R2:W3:Y:S01]  /*5420*/  MUFU.EX2 R37, R48 ;  /* 0x0000003000257308 */ /* 0x0004e20000000800 */
[----:B-1----:R-:W-:-:S07]  /*5430*/  FADD.FTZ R0, R46, R9 ;  /* 0x000000092e007221 */ /* 0x002fce0000010000 */
[----:B------:R-:W1:Y:S01]  /*5440*/  MUFU.EX2 R50, R50 ;  /* 0x0000003200327308 */ /* 0x000e620000000800 */
[----:B0-----:R-:W-:Y:S01]  /*5450*/  FADD.FTZ R8, R82, R39 ;  /* 0x0000002752087221 */ /* 0x001fe20000010000 */
[----:B--2---:R-:W-:-:S06]  /*5460*/  CS2R R48, SRZ ;  /* 0x0000000000307805 */ /* 0x004fcc000001ff00 */
[----:B------:R0:W2:Y:S01]  /*5470*/  MUFU.EX2 R21, R52 ;  /* 0x0000003400157308 */ /* 0x0000a20000000800 */
[C---:B---3--:R-:W-:Y:S01]  /*5480*/  FADD.FTZ R41, R37.reuse, R0 ;  /* 0x0000000025297221 */ /* 0x048fe20000010000 */
[----:B------:R-:W-:Y:S02]  /*5490*/  F2FP.BF16.F32.PACK_AB R198, R37, R46 ;  /* 0x0000002e25c6723e */ /* 0x000fe400000010ff */
[----:B------:R-:W-:Y:S02]  /*54a0*/  CS2R R46, SRZ ;  /* 0x00000000002e7805 */ /* 0x000fe4000001ff00 */
[----:B------:R-:W-:Y:S02]  /*54b0*/  CS2R R36, SRZ ;  /* 0x0000000000247805 */ /* 0x000fe4000001ff00 */
[----:B------:R-:W3:Y:S01]  /*54c0*/  MUFU.EX2 R2, R2 ;  /* 0x0000000200027308 */ /* 0x000ee20000000800 */
[----:B-1----:R-:W-:Y:S01]  /*54d0*/  FADD.FTZ R0, R50, R41 ;  /* 0x0000002932007221 */ /* 0x002fe20000010000 */
[----:B0-----:R-:W-:-:S02]  /*54e0*/  CS2R R52, SRZ ;  /* 0x0000000000347805 */ /* 0x001fc4000001ff00 */
[----:B------:R-:W-:-:S04]  /*54f0*/  CS2R R40, SRZ ;  /* 0x0000000000287805 */ /* 0x000fc8000001ff00 */
[----:B------:R0:W1:Y:S01]  /*5500*/  MUFU.EX2 R195, R84 ;  /* 0x0000005400c37308 */ /* 0x0000620000000800 */
[C---:B--2---:R-:W-:Y:S01]  /*5510*/  FADD.FTZ R25, R21.reuse, R0 ;  /* 0x0000000015197221 */ /* 0x044fe20000010000 */
[----:B------:R-:W-:Y:S02]  /*5520*/  F2FP.BF16.F32.PACK_AB R192, R21, R50 ;  /* 0x0000003215c0723e */ /* 0x000fe400000010ff */
[----:B------:R-:W-:Y:S02]  /*5530*/  CS2R R50, SRZ ;  /* 0x0000000000327805 */ /* 0x000fe4000001ff00 */
[----:B------:R-:W-:Y:S02]  /*5540*/  MOV R0, 0x3f800000 ;  /* 0x3f80000000007802 */ /* 0x000fe40000000f00 */
[----:B------:R2:W4:Y:S01]  /*5550*/  MUFU.EX2 R39, R54 ;  /* 0x0000003600277308 */ /* 0x0005220000000800 */
[----:B---3--:R-:W-:Y:S01]  /*5560*/  FADD.FTZ R14, R2, R25 ;  /* 0x00000019020e7221 */ /* 0x008fe20000010000 */
[----:B0-----:R-:W-:-:S02]  /*5570*/  CS2R R84, SRZ ;  /* 0x0000000000547805 */ /* 0x001fc4000001ff00 */
[----:B------:R-:W-:Y:S01]  /*5580*/  CS2R R24, SRZ ;  /* 0x0000000000187805 */ /* 0x000fe2000001ff00 */
[C---:B-1----:R-:W-:Y:S01]  /*5590*/  FADD.FTZ R9, R195.reuse, R8 ;  /* 0x00000008c3097221 */ /* 0x042fe20000010000 */
[----:B------:R-:W-:Y:S01]  /*55a0*/  F2FP.BF16.F32.PACK_AB R195, R195, R82 ;  /* 0x00000052c3c3723e */ /* 0x000fe200000010ff */
[----:B------:R-:W-:Y:S01]  /*55b0*/  IMAD.MOV.U32 R8, RZ, RZ, RZ ;  /* 0x000000ffff087224 */ /* 0x000fe200078e00ff */
[----:B------:R-:W-:Y:S02]  /*55c0*/  CS2R R82, SRZ ;  /* 0x0000000000527805 */ /* 0x000fe4000001ff00 */
[----:B--2---:R-:W-:Y:S01]  /*55d0*/  CS2R R54, SRZ ;  /* 0x0000000000367805 */ /* 0x004fe2000001ff00 */
[C---:B----4-:R-:W-:Y:S01]  /*55e0*/  FADD.FTZ R14, R39.reuse, R14 ;  /* 0x0000000e270e7221 */ /* 0x050fe20000010000 */
[----:B------:R-:W-:Y:S01]  /*55f0*/  F2FP.BF16.F32.PACK_AB R194, R39, R2 ;  /* 0x0000000227c2723e */ /* 0x000fe200000010ff */
[----:B------:R-:W-:Y:S01]  /*5600*/  IMAD.MOV.U32 R2, RZ, RZ, 0x3f800000 ;  /* 0x3f800000ff027424 */ /* 0x000fe200078e00ff */
[----:B------:R-:W-:Y:S01]  /*5610*/  CS2R R38, SRZ ;  /* 0x0000000000267805 */ /* 0x000fe2000001ff00 */
[----:B------:R-:W-:Y:S06]  /*5620*/  @!P3 BRA `(.L_x_2172) ;  /* 0x00000044006cb947 */ /* 0x000fec0003800000 */
[----:B------:R-:W-:Y:S01]  /*5630*/  UMOV UR6, URZ ;  /* 0x0000003f00067c82 */ /* 0x000fe20008000000 */
[----:B------:R-:W-:Y:S01]  /*5640*/  IMAD.MOV.U32 R21, RZ, RZ, R6 ;  /* 0x000000ffff157224 */ /* 0x000fe200078e0006 */
[----:B------:R-:W-:Y:S01]  /*5650*/  MOV R215, RZ ;  /* 0x000000ff00d77202 */ /* 0x000fe20000000f00 */
[----:B------:R-:W-:Y:S02]  /*5660*/  IMAD.MOV.U32 R212, RZ, RZ, R7 ;  /* 0x000000ffffd47224 */ /* 0x000fe400078e0007 */
[----:B------:R-:W-:Y:S02]  /*5670*/  IMAD.MOV.U32 R2, RZ, RZ, 0x3f800000 ;  /* 0x3f800000ff027424 */ /* 0x000fe400078e00ff */
[----:B------:R-:W-:Y:S02]  /*5680*/  IMAD.U32 R218, RZ, RZ, UR6 ;  /* 0x00000006ffda7e24 */ /* 0x000fe4000f8e00ff */
[----:B------:R-:W-:Y:S02]  /*5690*/  IMAD.MOV.U32 R0, RZ, RZ, 0x3f800000 ;  /* 0x3f800000ff007424 */ /* 0x000fe400078e00ff */
[----:B------:R-:W-:-:S07]  /*56a0*/  IMAD.MOV.U32 R151, RZ, RZ, RZ ;  /* 0x000000ffff977224 */ /* 0x000fce00078e00ff */
.L_x_2181:
[----:B------:R-:W-:-:S13]  /*56b0*/  R2UR UR6, R218 ;  /* 0x00000000da0672ca */ /* 0x000fda00000e0000 */
[----:B------:R-:W-:-:S04]  /*56c0*/  UIADD3 UR6, UR6, 0x1, URZ ;  /* 0x0000000106067890 */ /* 0x000fc8000fffe03f */
[----:B------:R-:W-:-:S04]  /*56d0*/  UISETP.NE.AND UP0, UPT, UR6, 0x2, UPT ;  /* 0x000000020600788c */ /* 0x000fc8000bf05270 */
[----:B------:R-:W-:Y:S02]  /*56e0*/  USEL UR7, URZ, 0x1, UP0 ;  /* 0x000000013f077887 */ /* 0x000fe40008000000 */
[----:B------:R-:W-:-:S04]  /*56f0*/  USEL UR61, UR6, URZ, UP0 ;  /* 0x0000003f063d7287 */ /* 0x000fc80008000000 */
[----:B------:R-:W-:Y:S01]  /*5700*/  LOP3.LUT R8, R215, UR7, RZ, 0x3c, !PT ;  /* 0x00000007d7087c12 */ /* 0x000fe2000f8e3cff */
[----:B------:R-:W-:Y:S07]  /*5710*/  @!P0 BRA `(.L_x_2173) ;  /* 0x0000000000048947 */ /* 0x000fee0003800000 */
[----:B------:R-:W-:Y:S01]  /*5720*/  BPT.TRAP 0x1 ;  /* 0x000000040000795c */ /* 0x000fe20000300000 */
.L_x_2173:
[----:B------:R-:W-:Y:S02]  /*5730*/  R2UR UR6, R16 ;  /* 0x00000000100672ca */ /* 0x000fe400000e0000 */
[----:B------:R-:W-:-:S11]  /*5740*/  SHF.L.U32 R3, R8, 0x1f, RZ ;  /* 0x0000001f08037819 */ /* 0x000fd600000006ff */
[----:B------:R-:W-:-:S06]  /*5750*/  ULEA UR6, UR61, UR6, 0x3 ;  /* 0x000000063d067291 */ /* 0x000fcc000f8e183f */
[----:B------:R-:W-:-:S03]  /*5760*/  MOV R213, UR6 ;  /* 0x0000000600d57c02 */ /* 0x000fc60008000f00 */
[----:B------:R0:W1:Y:S01]  /*5770*/  SYNCS.PHASECHK.TRANS64.TRYWAIT P3, [UR6+0x38830], R3 ;  /* 0x03883003ff0075a7 */ /* 0x0000620008060146 */
[----:B------:R-:W-:Y:S05]  /*5780*/  @!P0 BRA `(.L_x_2174) ;  /* 0x0000000000048947 */ /* 0x000fea0003800000 */
[----:B------:R-:W-:Y:S01]  /*5790*/  BPT.TRAP 0x1 ;  /* 0x000000040000795c */ /* 0x000fe20000300000 */
.L_x_2174:
[----:B-1----:R-:W-:Y:S05]  /*57a0*/  @P3 BRA `(.L_x_2175) ;  /* 0x00000000000c3947 */ /* 0x002fea0003800000 */
[----:B------:R-:W-:-:S13]  /*57b0*/  R2UR UR6, R213 ;  /* 0x00000000d50672ca */ /* 0x000fda00000e0000 */
[----:B------:R-:W1:Y:S02]  /*57c0*/  SYNCS.PHASECHK.TRANS64.TRYWAIT P3, [UR6+0x38830], R3 ;  /* 0x03883003ff0075a7 */ /* 0x000e640008060146 */
[----:B-1----:R-:W-:Y:S05]  /*57d0*/  @!P3 BRA `(.L_x_2176) ;  /* 0x0000010400a8b947 */ /* 0x002fea0003800000 */
.L_x_2175:
[----:B------:R-:W-:Y:S01]  /*57e0*/  R2UR UR6, R15 ;  /* 0x000000000f0672ca */ /* 0x000fe200000e0000 */
[----:B------:R-:W-:Y:S01]  /*57f0*/  WARPGROUP.ARRIVE ;  /* 0x00000000000079c5 */ /* 0x000fe20000000000 */
        /* <DEDUP_REMOVED lines=42> */
[----:B------:R-:W-:Y:S01]  /*5aa0*/  UMOV UR19, 0x40000040 ;  /* 0x4000004000137882 */ /* 0x000fe20000000000 */
        /* <DEDUP_REMOVED lines=8> */
[----:B------:R-:W-:Y:S01]  /*5b30*/  UMOV UR10, UR52 ;  /* 0x00000034000a7c82 */ /* 0x000fe20008000000 */
[----:B------:R-:W-:Y:S01]  /*5b40*/  UMOV UR11, UR53 ;  /* 0x00000035000b7c82 */ /* 0x000fe20008000000 */
        /* <DEDUP_REMOVED lines=594> */
.L_x_2177:
[----:B------:R-:W-:Y:S02]  /*8070*/  R2UR UR7, R16 ;  /* 0x00000000100772ca */ /* 0x000fe400000e0000 */
[----:B------:R-:W-:Y:S02]  /*8080*/  R2UR UR6, R218 ;  /* 0x00000000da0672ca */ /* 0x000fe400000e0000 */
[----:B------:R-:W-:-:S11]  /*8090*/  SHF.L.U32 R0, R215, 0x1f, RZ ;  /* 0x0000001fd7007819 */ /* 0x000fd600000006ff */
[----:B------:R-:W-:-:S09]  /*80a0*/  ULEA UR7, UR6, UR7, 0x3 ;  /* 0x0000000706077291 */ /* 0x000fd2000f8e183f */
[----:B------:R0:W1:Y:S01]  /*80b0*/  SYNCS.PHASECHK.TRANS64.TRYWAIT P3, [UR7+0x38850], R0 ;  /* 0x03885000ff0075a7 */ /* 0x0000620008060147 */
[----:B------:R-:W-:Y:S05]  /*80c0*/  @!P0 BRA `(.L_x_2178) ;  /* 0x0000000000048947 */ /* 0x000fea0003800000 */
[----:B------:R-:W-:Y:S01]  /*80d0*/  BPT.TRAP 0x1 ;  /* 0x000000040000795c */ /* 0x000fe20000300000 */
.L_x_2178:
[----:B-1----:R-:W-:Y:S05]  /*80e0*/  @P3 BRA `(.L_x_2179) ;  /* 0x0000000000083947 */ /* 0x002fea0003800000 */
[----:B------:R-:W1:Y:S02]  /*80f0*/  SYNCS.PHASECHK.TRANS64.TRYWAIT P3, [UR7+0x38850], R0 ;  /* 0x03885000ff0075a7 */ /* 0x000e640008060147 */
[----:B-1----:R-:W-:Y:S05]  /*8100*/  @!P3 BRA `(.L_x_2180) ;  /* 0x000000dc0078b947 */ /* 0x002fea0003800000 */
.L_x_2179:
[----:B------:R-:W-:Y:S01]  /*8110*/  R2UR UR6, R16 ;  /* 0x00000000100672ca */ /* 0x000fe200000e0000 */
[----:B------:R-:W-:Y:S01]  /*8120*/  WARPGROUP.ARRIVE ;  /* 0x00000000000079c5 */ /* 0x000fe20000000000 */
[----:B------:R-:W-:Y:S01]  /*8130*/  R2UR UR10, R218 ;  /* 0x00000000da0a72ca */ /* 0x000fe200000e0000 */
[----:B------:R-:W-:Y:S01]  /*8140*/  UMOV UR11, 0x40000040 ;  /* 0x40000040000b7882 */ /* 0x000fe20000000000 */
[----:B------:R-:W-:Y:S01]  /*8150*/  ULDC UR14, c[0x0][0x9d8] ;  /* 0x00027600000e7ab9 */ /* 0x000fe20000000800 */
[----:B-1----:R-:W-:Y:S02]  /*8160*/  IMAD.MOV.U32 R3, RZ, RZ, R19 ;  /* 0x000000ffff037224 */ /* 0x002fe400078e0013 */
[----:B------:R-:W-:Y:S01]  /*8170*/  FMUL.FTZ R182, R182, UR14 ;  /* 0x0000000eb6b67c20 */ /* 0x000fe20008410000 */
[----:B------:R-:W-:Y:S01]  /*8180*/  FMUL.FTZ R2, R185, UR14 ;  /* 0x0000000eb9027c20 */ /* 0x000fe20008410000 */
[----:B------:R-:W-:Y:S01]  /*8190*/  FMUL.FTZ R6, R188, UR14 ;  /* 0x0000000ebc067c20 */ /* 0x000fe20008410000 */
[----:B------:R-:W-:Y:S01]  /*81a0*/  FMUL.FTZ R185, R179, UR14 ;  /* 0x0000000eb3b97c20 */ /* 0x000fe20008410000 */
[----:B------:R1:W-:Y:S01]  /*81b0*/  MUFU.TANH R188, R182 ;  /* 0x000000b600bc7308 */ /* 0x0003e20000002400 */
[----:B------:R-:W-:Y:S01]  /*81c0*/  FMUL.FTZ R179, R180, UR14 ;  /* 0x0000000eb4b37c20 */ /* 0x000fe20008410000 */
[----:B------:R-:W-:Y:S01]  /*81d0*/  FMUL.FTZ R180, R183, UR14 ;  /* 0x0000000eb7b47c20 */ /* 0x000fe20008410000 */
[----:B------:R-:W-:Y:S01]  /*81e0*/  UIADD3 UR6, UR6, 0x400, URZ ;  /* 0x0000040006067890 */ /* 0x000fe2000fffe03f */
[----:B------:R-:W-:Y:S01]  /*81f0*/  FMUL.FTZ R183, R168, UR14 ;  /* 0x0000000ea8b77c20 */ /* 0x000fe20008410000 */
[----:B------:R-:W-:Y:S01]  /*8200*/  FMUL.FTZ R168, R171, UR14 ;  /* 0x0000000eaba87c20 */ /* 0x000fe20008410000 */
[----:B------:R-:W-:Y:S01]  /*8210*/  ULDC UR18, c[0x0][0x2f0] ;  /* 0x0000bc0000127ab9 */ /* 0x000fe20000000800 */
[----:B------:R-:W-:Y:S01]  /*8220*/  USHF.R.U32.HI UR6, URZ, 0x4, UR6 ;  /* 0x000000043f067899 */ /* 0x000fe20008011606 */
[----:B0-----:R-:W-:Y:S01]  /*8230*/  FMUL.FTZ R0, R184, UR14 ;  /* 0x0000000eb8007c20 */ /* 0x001fe20008410000 */
[----:B-1----:R-:W-:-:S02]  /*8240*/  IMAD.MOV.U32 R182, RZ, RZ, -0x50 ;  /* 0xffffffb0ffb67424 */ /* 0x002fc400078e00ff */
[----:B------:R-:W-:Y:S01]  /*8250*/  FMUL.FTZ R184, R191, UR14 ;  /* 0x0000000ebfb87c20 */ /* 0x000fe20008410000 */
[----:B------:R-:W-:Y:S01]  /*8260*/  ULOP3.LUT UR6, UR6, 0x3fff, URZ, 0xc0, !UPT ;  /* 0x00003fff06067892 */ /* 0x000fe2000f8ec03f */
[----:B------:R-:W-:Y:S01]  /*8270*/  FMUL.FTZ R178, R178, UR14 ;  /* 0x0000000eb2b27c20 */ /* 0x000fe20008410000 */
[----:B------:R-:W-:Y:S01]  /*8280*/  IMAD R171, R23, R182, 0x1 ;  /* 0x0000000117ab7424 */ /* 0x000fe200078e02b6 */
[----:B------:R-:W-:Y:S01]  /*8290*/  ULDC UR15, c[0x0][0x288] ;  /* 0x0000a200000f7ab9 */ /* 0x000fe20000000800 */
[----:B------:R-:W-:Y:S01]  /*82a0*/  ULOP3.LUT UR6, UR6, 0x2800000, URZ, 0xfc, !UPT ;  /* 0x0280000006067892 */ /* 0x000fe2000f8efc3f */
[----:B------:R-:W-:Y:S01]  /*82b0*/  MUFU.TANH R184, R184 ;  /* 0x000000b800b87308 */ /* 0x000fe20000002400 */
[----:B------:R-:W-:Y:S02]  /*82c0*/  IMAD R182, R20, -0x2, R171 ;  /* 0xfffffffe14b67824 */ /* 0x000fe400078e02ab */
[----:B------:R-:W-:Y:S01]  /*82d0*/  FMUL.FTZ R170, R170, UR14 ;  /* 0x0000000eaaaa7c20 */ /* 0x000fe20008410000 */
[----:B------:R-:W-:Y:S01]  /*82e0*/  UIMAD UR6, UR10, 0xa00, UR6 ;  /* 0x00000a000a0678a4 */ /* 0x000fe2000f8e0206 */
[----:B------:R-:W-:Y:S01]  /*82f0*/  FMUL.FTZ R7, R189, UR14 ;  /* 0x0000000ebd077c20 */ /* 0x000fe20008410000 */
[----:B------:R-:W-:-:S02]  /*8300*/  IMAD R171, R17, UR18, R182 ;  /* 0x0000001211ab7c24 */ /* 0x000fc4000f8e02b6 */
[----:B------:R-:W-:Y:S01]  /*8310*/  FMUL.FTZ R182, R175, UR14 ;  /* 0x0000000eafb67c20 */ /* 0x000fe20008410000 */
[----:B------:R-:W-:Y:S01]  /*8320*/  FMUL.FTZ R162, R162, UR14 ;  /* 0x0000000ea2a27c20 */ /* 0x000fe20008410000 */
[----:B------:R-:W-:Y:S01]  /*8330*/  MUFU.TANH R178, R178 ;  /* 0x000000b200b27308 */ /* 0x000fe20000002400 */
[----:B------:R-:W-:Y:S01]  /*8340*/  FMUL.FTZ R174, R174, UR14 ;  /* 0x0000000eaeae7c20 */ /* 0x000fe20008410000 */
        /* <DEDUP_REMOVED lines=19> */
[----:B------:R-:W-:-:S03]  /*8480*/  IMAD.MOV.U32 R215, RZ, RZ, R8 ;  /* 0x000000ffffd77224 */ /* 0x000fc600078e0008 */
[----:B------:R0:W-:Y:S08]  /*8490*/  MUFU.TANH R189, R170 ;  /* 0x000000aa00bd7308 */ /* 0x0001f00000002400 */
[----:B------:R-:W-:Y:S01]  /*84a0*/  MUFU.TANH R191, R162 ;  /* 0x000000a200bf7308 */ /* 0x000fe20000002400 */
[----:B0-----:R-:W-:-:S07]  /*84b0*/  FMUL.FTZ R170, R166, UR14 ;  /* 0x0000000ea6aa7c20 */ /* 0x001fce0008410000 */
        /* <DEDUP_REMOVED lines=20> */
[----:B------:R-:W-:Y:S02]  /*8600*/  FMUL.FTZ R208, R186, UR14 ;  /* 0x0000000ebad07c20 */ /* 0x000fe40008410000 */
[----:B------:R-:W0:Y:S03]  /*8610*/  @P2 LDC R186, c[0x0][0x44c] ;  /* 0x00011300ffba2b82 */ /* 0x000e260000000800 */
[----:B------:R-:W-:Y:S01]  /*8620*/  HGMMA.64x256x16.F32.BF16 R24, R204, gdesc[UR8].tnspB, R24, gsb0 ;  /* 0x43e00008cc187df0 */ /* 0x000fe20008001818 */
[----:B------:R-:W-:Y:S01]  /*8630*/  UIADD3 UR10, UR6, 0x100, URZ ;  /* 0x00000100060a7890 */ /* 0x000fe2000fffe03f */
[----:B------:R-:W1:Y:S01]  /*8640*/  MUFU.TANH R208, R208 ;  /* 0x000000d000d07308 */ /* 0x000e620000002400 */
[----:B------:R-:W-:Y:S01]  /*8650*/  UMOV UR11, 0x40000040 ;  /* 0x40000040000b7882 */ /* 0x000fe20000000000 */
[----:B0-----:R-:W-:Y:S01]  /*8660*/  @P2 IMAD.HI.U32 R186, R19, R186, RZ ;  /* 0x000000ba13ba2227 */ /* 0x001fe200078e00ff */
[----:B------:R-:W-:-:S02]  /*8670*/  WARPGROUP.DEPBAR.LE gsb0, 0x0 ;  /* 0x00008000000079c5 */ /* 0x000fc40000010000 */
[----:B------:R-:W-:Y:S01]  /*8680*/  WARPGROUP.ARRIVE ;  /* 0x00000000000079c5 */ /* 0x000fe20000000000 */
[----:B------:R-:W-:Y:S01]  /*8690*/  FMUL.FTZ R206, R187, UR14 ;  /* 0x0000000ebbce7c20 */ /* 0x000fe20008410000 */
[----:B------:R-:W-:Y:S01]  /*86a0*/  FMUL.FTZ R204, R190, UR14 ;  /* 0x0000000ebecc7c20 */ /* 0x000fe20008410000 */
[----:B------:R-:W0:Y:S01]  /*86b0*/  @P2 LDC R187, c[0x0][0x450] ;  /* 0x00011400ffbb2b82 */ /* 0x000e220000000800 */
[----:B------:R-:W-:-:S15]  /*86c0*/  MUFU.TANH R190, R168 ;  /* 0x000000a800be7308 */ /* 0x000fde0000002400 */
[----:B------:R-:W-:-:S02]  /*86d0*/  NOP ;  /* 0x0000000000007918 */ /* 0x000fc40000000000 */
[----:B------:R-:W-:Y:S01]  /*86e0*/  HGMMA.64x256x16.F32.BF16 R24, R200, gdesc[UR8].tnspB, R24, gsb0 ;  /* 0x43e00008c8187df0 */ /* 0x000fe20008001818 */
[----:B------:R-:W-:Y:S01]  /*86f0*/  UIADD3 UR10, UR6, 0x180, URZ ;  /* 0x00000180060a7890 */ /* 0x000fe2000fffe03f */
[----:B------:R-:W-:Y:S01]  /*8700*/  UMOV UR11, 0x40000040 ;  /* 0x40000040000b7882 */ /* 0x000fe20000000000 */
[----:B------:R-:W-:Y:S01]  /*8710*/  UIADD3 UR6, UR6, 0x200, URZ ;  /* 0x0000020006067890 */ /* 0x000fe2000fffe03f */
[----:B------:R-:W2:Y:S08]  /*8720*/  MUFU.TANH R206, R206 ;  /* 0x000000ce00ce7308 */ /* 0x000eb00000002400 */
[----:B------:R-:W3:Y:S01]  /*8730*/  MUFU.TANH R204, R204 ;  /* 0x000000cc00cc7308 */ /* 0x000ee20000002400 */
[----:B0-----:R-:W-:-:S05]  /*8740*/  @P2 SHF.R.U32.HI R3, RZ, R187, R186 ;  /* 0x000000bbff032219 */ /* 0x001fca00000116ba */
[----:B------:R-:W0:Y:S04]  /*8750*/  SHFL.IDX PT, R186, R3, 0x1, 0x1c1f ;  /* 0x003c1f0003ba7f89 */ /* 0x000e2800000e0000 */
[----:B------:R4:W5:Y:S02]  /*8760*/  SHFL.IDX PT, R210, R3, RZ, 0x1c1f ;  /* 0x001c1fff03d27589 */ /* 0x00096400000e0000 */
[----:B----4-:R-:W4:Y:S01]  /*8770*/  LDC R3, c[0x0][0x988] ;  /* 0x00026200ff037b82 */ /* 0x010f220000000800 */
[----:B0-----:R-:W-:-:S04]  /*8780*/  IADD3 R175, R186, -UR15, R171 ;  /* 0x8000000fbaaf7c10 */ /* 0x001fc8000fffe0ab */
[C---:B------:R-:W-:Y:S02]  /*8790*/  ISETP.GT.AND P3, PT, R175.reuse, RZ, PT ;  /* 0x000000ffaf00720c */ /* 0x040fe40003f64270 */
[C---:B------:R-:W-:Y:S02]  /*87a0*/  ISETP.GT.AND P4, PT, R175.reuse, 0x1, PT ;  /* 0x00000001af00780c */ /* 0x040fe40003f84270 */
[----:B-1----:R-:W-:Y:S02]  /*87b0*/  FSEL R208, R208, -INF , P3 ;  /* 0xff800000d0d07808 */ /* 0x002fe40001800000 */
[----:B------:R-:W-:Y:S02]  /*87c0*/  ISETP.GT.AND P3, PT, R175, 0x8, PT ;  /* 0x00000008af00780c */ /* 0x000fe40003f64270 */
[----:B--2---:R-:W-:Y:S02]  /*87d0*/  FSEL R206, R206, -INF , P4 ;  /* 0xff800000cece7808 */ /* 0x004fe40002000000 */
[----:B------:R-:W-:-:S02]  /*87e0*/  FMNMX.FTZ R187, R208, R21, !PT ;  /* 0x00000015d0bb7209 */ /* 0x000fc40007810000 */
[C---:B------:R-:W-:Y:S02]  /*87f0*/  ISETP.GT.AND P4, PT, R175.reuse, 0x9, PT ;  /* 0x00000009af00780c */ /* 0x040fe40003f84270 */
[----:B---3--:R-:W-:Y:S02]  /*8800*/  FSEL R204, R204, -INF , P3 ;  /* 0xff800000cccc7808 */ /* 0x008fe40001800000 */
[----:B------:R-:W-:Y:S02]  /*8810*/  FMNMX.FTZ R187, R206, R187, !PT ;  /* 0x000000bbcebb7209 */ /* 0x000fe40007810000 */
[----:B------:R-:W-:Y:S02]  /*8820*/  ISETP.GT.AND P3, PT, R175, 0x10, PT ;  /* 0x00000010af00780c */ /* 0x000fe40003f64270 */
[----:B------:R-:W-:Y:S02]  /*8830*/  FMNMX.FTZ R187, R204, R187, !PT ;  /* 0x000000bbccbb7209 */ /* 0x000fe40007810000 */
[----:B------:R-:W-:-:S02]  /*8840*/  FSEL R166, R178, -INF , P3 ;  /* 0xff800000b2a67808 */ /* 0x000fc40001800000 */
[C---:B------:R-:W-:Y:S02]  /*8850*/  ISETP.GT.AND P3, PT, R175.reuse, 0x18, PT ;  /* 0x00000018af00780c */ /* 0x040fe40003f64270 */
[----:B-----5:R-:W-:Y:S02]  /*8860*/  IADD3 R171, R210, -UR15, R171 ;  /* 0x8000000fd2ab7c10 */ /* 0x020fe4000fffe0ab */
[----:B------:R-:W-:Y:S02]  /*8870*/  FSEL R186, R188, -INF , P3 ;  /* 0xff800000bcba7808 */ /* 0x000fe40001800000 */
[----:B------:R-:W-:Y:S01]  /*8880*/  ISETP.GT.AND P3, PT, R175, 0x20, PT ;  /* 0x00000020af00780c */ /* 0x000fe20003f64270 */
[----:B------:R0:W-:Y:S01]  /*8890*/  MUFU.TANH R188, R155 ;  /* 0x0000009b00bc7308 */ /* 0x0001e20000002400 */
[C---:B------:R-:W-:Y:S02]  /*88a0*/  ISETP.GT.AND P5, PT, R171.reuse, 0x20, PT ;  /* 0x00000020ab00780c */ /* 0x040fe40003fa4270 */
[----:B------:R-:W-:-:S02]  /*88b0*/  ISETP.GT.AND P6, PT, R171, 0x21, PT ;  /* 0x00000021ab00780c */ /* 0x000fc40003fc4270 */
[----:B------:R-:W-:Y:S02]  /*88c0*/  FSEL R210, R183, -INF , P5 ;  /* 0xff800000b7d27808 */ /* 0x000fe40002800000 */
[----:B------:R-:W-:Y:S01]  /*88d0*/  ISETP.GT.AND P5, PT, R171, 0x29, PT ;  /* 0x00000029ab00780c */ /* 0x000fe20003fa4270 */
[----:B0-----:R-:W-:Y:S01]  /*88e0*/  FMUL.FTZ R155, R169, UR14 ;  /* 0x0000000ea99b7c20 */ /* 0x001fe20008410000 */
[----:B------:R-:W-:-:S05]  /*88f0*/  FMUL.FTZ R169, R164, UR14 ;  /* 0x0000000ea4a97c20 */ /* 0x000fca0008410000 */
[----:B------:R-:W0:Y:S08]  /*8900*/  MUFU.TANH R155, R155 ;  /* 0x0000009b009b7308 */ /* 0x000e300000002400 */
[----:B------:R-:W-:Y:S01]  /*8910*/  MUFU.TANH R169, R169 ;  /* 0x000000a900a97308 */ /* 0x000fe20000002400 */
[----:B0-----:R-:W-:Y:S01]  /*8920*/  FSEL R218, R155, -INF , P6 ;  /* 0xff8000009bda7808 */ /* 0x001fe20003000000 */
[----:B------:R-:W-:-:S02]  /*8930*/  WARPGROUP.DEPBAR.LE gsb0, 0x0 ;  /* 0x00008000000079c5 */ /* 0x000fc40000010000 */
[----:B------:R-:W-:Y:S01]  /*8940*/  WARPGROUP.ARRIVE ;  /* 0x00000000000079c5 */ /* 0x000fe20000000000 */
[----:B------:R-:W-:-:S03]  /*8950*/  FSEL R202, R184, -INF , P4 ;  /* 0xff800000b8ca7808 */ /* 0x000fc60002000000 */
[----:B------:R0:W1:Y:S01]  /*8960*/  MUFU.TANH R200, R163 ;  /* 0x000000a300c87308 */ /* 0x0000620000002400 */
[----:B------:R-:W-:Y:S02]  /*8970*/  ISETP.GT.AND P4, PT, R175, 0x11, PT ;  /* 0x00000011af00780c */ /* 0x000fe40003f84270 */
[----:B------:R-:W-:Y:S01]  /*8980*/  FMNMX.FTZ R187, R202, R187, !PT ;  /* 0x000000bbcabb7209 */ /* 0x000fe20007810000 */
[----:B------:R-:W-:Y:S01]  /*8990*/  HGMMA.64x256x16.F32.BF16 R24, R196, gdesc[UR8].tnspB, R24, gsb0 ;  /* 0x43e00008c4187df0 */ /* 0x000fe20008001818 */
[----:B------:R-:W-:Y:S01]  /*89a0*/  FSEL R162, R185, -INF , P4 ;  /* 0xff800000b9a27808 */ /* 0x000fe20002000000 */
[----:B------:R-:W-:Y:S01]  /*89b0*/  UMOV UR10, UR6 ;  /* 0x00000006000a7c82 */ /* 0x000fe20008000000 */
[----:B------:R-:W-:Y:S01]  /*89c0*/  FMNMX.FTZ R187, R166, R187, !PT ;  /* 0x000000bba6bb7209 */ /* 0x000fe20007810000 */
[----:B------:R-:W2:Y:S01]  /*89d0*/  MUFU.TANH R184, R170 ;  /* 0x000000aa00b87308 */ /* 0x000ea20000002400 */
[----:B------:R-:W-:Y:S01]  /*89e0*/  ISETP.GT.AND P4, PT, R175, 0x19, PT ;  /* 0x00000019af00780c */ /* 0x000fe20003f84270 */
[----:B0-----:R-:W-:Y:S01]  /*89f0*/  FMUL.FTZ R163, R154, UR14 ;  /* 0x0000000e9aa37c20 */ /* 0x001fe20008410000 */
[----:B------:R-:W-:Y:S01]  /*8a00*/  FMNMX.FTZ R187, R162, R187, !PT ;  /* 0x000000bba2bb7209 */ /* 0x000fe20007810000 */
[----:B------:R-:W-:Y:S01]  /*8a10*/  UMOV UR11, 0x40000040 ;  /* 0x40000040000b7882 */ /* 0x000fe20000000000 */
[----:B------:R-:W-:-:S02]  /*8a20*/  FSEL R168, R180, -INF , P4 ;  /* 0xff800000b4a87808 */ /* 0x000fc40002000000 */
[----:B------:R-:W-:Y:S01]  /*8a30*/  FMNMX.FTZ R187, R186, R187, !PT ;  /* 0x000000bbbabb7209 */ /* 0x000fe20007810000 */
[----:B------:R0:W3:Y:S01]  /*8a40*/  MUFU.TANH R185, R163 ;  /* 0x000000a300b97308 */ /* 0x0000e20000002400 */
[----:B------:R-:W-:Y:S02]  /*8a50*/  ISETP.GT.AND P4, PT, R175, 0x21, PT ;  /* 0x00000021af00780c */ /* 0x000fe40003f84270 */
[----:B------:R-:W-:Y:S02]  /*8a60*/  FSEL R180, R189, -INF , P3 ;  /* 0xff800000bdb47808 */ /* 0x000fe40001800000 */
[----:B------:R-:W-:Y:S02]  /*8a70*/  FMNMX.FTZ R187, R168, R187, !PT ;  /* 0x000000bba8bb7209 */ /* 0x000fe40007810000 */
[----:B------:R-:W-:Y:S01]  /*8a80*/  ISETP.GT.AND P3, PT, R175, 0x28, PT ;  /* 0x00000028af00780c */ /* 0x000fe20003f64270 */
[----:B------:R5:W-:Y:S01]  /*8a90*/  MUFU.TANH R189, R159 ;  /* 0x0000009f00bd7308 */ /* 0x000be20000002400 */
[----:B------:R-:W-:Y:S01]  /*8aa0*/  FSEL R154, R190, -INF , P4 ;  /* 0xff800000be9a7808 */ /* 0x000fe20002000000 */
[----:B0-----:R-:W-:Y:S01]  /*8ab0*/  FMUL.FTZ R163, R158, UR14 ;  /* 0x0000000e9ea37c20 */ /* 0x001fe20008410000 */
[----:B------:R-:W-:-:S02]  /*8ac0*/  FMNMX.FTZ R187, R180, R187, !PT ;  /* 0x000000bbb4bb7209 */ /* 0x000fc40007810000 */
[C---:B------:R-:W-:Y:S02]  /*8ad0*/  ISETP.GT.AND P4, PT, R175.reuse, 0x29, PT ;  /* 0x00000029af00780c */ /* 0x040fe40003f84270 */
[----:B------:R-:W-:Y:S01]  /*8ae0*/  FSEL R174, R174, -INF , P3 ;  /* 0xff800000aeae7808 */ /* 0x000fe20001800000 */
[----:B------:R-:W0:Y:S01]  /*8af0*/  MUFU.TANH R163, R163 ;  /* 0x000000a300a37308 */ /* 0x000e220000002400 */
[----:B------:R-:W-:Y:S01]  /*8b00*/  FMNMX.FTZ R187, R154, R187, !PT ;  /* 0x000000bb9abb7209 */ /* 0x000fe20007810000 */
[----:B-----5:R-:W-:Y:S01]  /*8b10*/  FMUL.FTZ R159, R172, UR14 ;  /* 0x0000000eac9f7c20 */ /* 0x020fe20008410000 */
[C---:B------:R-:W-:Y:S02]  /*8b20*/  ISETP.GT.AND P3, PT, R175.reuse, 0x30, PT ;  /* 0x00000030af00780c */ /* 0x040fe40003f64270 */
[----:B------:R-:W-:Y:S02]  /*8b30*/  FSEL R170, R182, -INF , P4 ;  /* 0xff800000b6aa7808 */ /* 0x000fe40002000000 */
[----:B------:R-:W-:Y:S01]  /*8b40*/  FMNMX.FTZ R187, R174, R187, !PT ;  /* 0x000000bbaebb7209 */ /* 0x000fe20007810000 */
[----:B------:R-:W-:Y:S01]  /*8b50*/  MUFU.TANH R159, R159 ;  /* 0x0000009f009f7308 */ /* 0x000fe20000002400 */
[----:B------:R-:W-:-:S02]  /*8b60*/  ISETP.GT.AND P4, PT, R175, 0x31, PT ;  /* 0x00000031af00780c */ /* 0x000fc40003f84270 */
[----:B------:R-:W-:Y:S02]  /*8b70*/  FSEL R158, R191, -INF , P3 ;  /* 0xff800000bf9e7808 */ /* 0x000fe40001800000 */
[----:B------:R-:W-:Y:S02]  /*8b80*/  FMNMX.FTZ R187, R170, R187, !PT ;  /* 0x000000bbaabb7209 */ /* 0x000fe40007810000 */
[C---:B------:R-:W-:Y:S02]  /*8b90*/  ISETP.GT.AND P3, PT, R175.reuse, 0x38, PT ;  /* 0x00000038af00780c */ /* 0x040fe40003f64270 */
[----:B-1----:R-:W-:Y:S02]  /*8ba0*/  FSEL R178, R200, -INF , P4 ;  /* 0xff800000c8b27808 */ /* 0x002fe40002000000 */
[----:B------:R-:W-:Y:S02]  /*8bb0*/  FMNMX.FTZ R187, R158, R187, !PT ;  /* 0x000000bb9ebb7209 */ /* 0x000fe40007810000 */
[----:B------:R-:W-:-:S02]  /*8bc0*/  ISETP.GT.AND P4, PT, R175, 0x39, PT ;  /* 0x00000039af00780c */ /* 0x000fc40003f84270 */
[----:B--2---:R-:W-:Y:S02]  /*8bd0*/  FSEL R184, R184, -INF , P3 ;  /* 0xff800000b8b87808 */ /* 0x004fe40001800000 */
[----:B------:R-:W-:Y:S02]  /*8be0*/  FMNMX.FTZ R187, R178, R187, !PT ;  /* 0x000000bbb2bb7209 */ /* 0x000fe40007810000 */
[----:B------:R-:W-:Y:S02]  /*8bf0*/  ISETP.GT.AND P3, PT, R175, 0x40, PT ;  /* 0x00000040af00780c */ /* 0x000fe40003f64270 */
[----:B------:R-:W-:Y:S01]  /*8c00*/  FSEL R190, R167, -INF , P4 ;  /* 0xff800000a7be7808 */ /* 0x000fe20002000000 */
[----:B------:R-:W-:Y:S01]  /*8c10*/  FMUL.FTZ R167, R160, UR14 ;  /* 0x0000000ea0a77c20 */ /* 0x000fe20008410000 */
[----:B------:R-:W-:Y:S02]  /*8c20*/  FMNMX.FTZ R187, R184, R187, !PT ;  /* 0x000000bbb8bb7209 */ /* 0x000fe40007810000 */
[----:B------:R-:W-:-:S02]  /*8c30*/  ISETP.GT.AND P4, PT, R175, 0x41, PT ;  /* 0x00000041af00780c */ /* 0x000fc40003f84270 */
[----:B---3--:R-:W-:Y:S01]  /*8c40*/  FSEL R182, R185, -INF , P3 ;  /* 0xff800000b9b67808 */ /* 0x008fe20001800000 */
[----:B------:R-:W-:Y:S01]  /*8c50*/  MUFU.TANH R167, R167 ;  /* 0x000000a700a77308 */ /* 0x000fe20000002400 */
[----:B------:R-:W-:Y:S02]  /*8c60*/  FMNMX.FTZ R187, R190, R187, !PT ;  /* 0x000000bbbebb7209 */ /* 0x000fe40007810000 */
[C---:B------:R-:W-:Y:S02]  /*8c70*/  ISETP.GT.AND P3, PT, R175.reuse, 0x48, PT ;  /* 0x00000048af00780c */ /* 0x040fe40003f64270 */
[----:B------:R-:W-:Y:S02]  /*8c80*/  FSEL R188, R188, -INF , P4 ;  /* 0xff800000bcbc7808 */ /* 0x000fe40002000000 */
[----:B------:R-:W-:Y:S02]  /*8c90*/  FMNMX.FTZ R187, R182, R187, !PT ;  /* 0x000000bbb6bb7209 */ /* 0x000fe40007810000 */
[----:B------:R-:W-:-:S02]  /*8ca0*/  ISETP.GT.AND P4, PT, R175, 0x49, PT ;  /* 0x00000049af00780c */ /* 0x000fc40003f84270 */
[----:B0-----:R-:W-:Y:S01]  /*8cb0*/  FSEL R200, R163, -INF , P3 ;  /* 0xff800000a3c87808 */ /* 0x001fe20001800000 */
[----:B------:R-:W-:Y:S01]  /*8cc0*/  FMUL.FTZ R163, R173, UR14 ;  /* 0x0000000eada37c20 */ /* 0x000fe20008410000 */
[----:B------:R-:W-:Y:S02]  /*8cd0*/  FMNMX.FTZ R187, R188, R187, !PT ;  /* 0x000000bbbcbb7209 */ /* 0x000fe40007810000 */
[----:B------:R-:W-:Y:S02]  /*8ce0*/  FSEL R172, R189, -INF , P4 ;  /* 0xff800000bdac7808 */ /* 0x000fe40002000000 */
[----:B------:R-:W-:Y:S01]  /*8cf0*/  FMNMX.FTZ R187, R200, R187, !PT ;  /* 0x000000bbc8bb7209 */ /* 0x000fe20007810000 */
[----:B------:R-:W0:Y:S01]  /*8d00*/  MUFU.TANH R163, R163 ;  /* 0x000000a300a37308 */ /* 0x000e220000002400 */
[----:B------:R-:W-:Y:S02]  /*8d10*/  ISETP.GT.AND P3, PT, R171, RZ, PT ;  /* 0x000000ffab00720c */ /* 0x000fe40003f64270 */
[----:B------:R-:W-:-:S02]  /*8d20*/  FMNMX.FTZ R187, R172, R187, !PT ;  /* 0x000000bbacbb7209 */ /* 0x000fc40007810000 */
[C---:B------:R-:W-:Y:S02]  /*8d30*/  ISETP.GT.AND P4, PT, R171.reuse, 0x1, PT ;  /* 0x00000001ab00780c */ /* 0x040fe40003f84270 */
[----:B------:R-:W-:Y:S01]  /*8d40*/  FSEL R0, R0, -INF , P3 ;  /* 0xff80000000007808 */ /* 0x000fe20001800000 */
[----:B------:R-:W1:Y:S01]  /*8d50*/  SHFL.BFLY PT, R216, R187, 0x2, 0x1f ;  /* 0x0c401f00bbd87f89 */ /* 0x000e6200000e0000 */
[C---:B------:R-:W-:Y:S02]  /*8d60*/  ISETP.GT.AND P3, PT, R171.reuse, 0x8, PT ;  /* 0x00000008ab00780c */ /* 0x040fe40003f64270 */
[----:B------:R-:W-:Y:S02]  /*8d70*/  FSEL R2, R2, -INF , P4 ;  /* 0xff80000002027808 */ /* 0x000fe40002000000 */
[----:B------:R-:W-:Y:S02]  /*8d80*/  FMNMX.FTZ R153, R0, R212, !PT ;  /* 0x000000d400997209 */ /* 0x000fe40007810000 */
[----:B------:R-:W-:-:S02]  /*8d90*/  ISETP.GT.AND P4, PT, R171, 0x9, PT ;  /* 0x00000009ab00780c */ /* 0x000fc40003f84270 */
[----:B------:R-:W-:Y:S02]  /*8da0*/  FSEL R156, R6, -INF , P3 ;  /* 0xff800000069c7808 */ /* 0x000fe40001800000 */
[----:B------:R-:W-:Y:S02]  /*8db0*/  FMNMX.FTZ R153, R2, R153, !PT ;  /* 0x0000009902997209 */ /* 0x000fe40007810000 */
[----:B------:R-:W-:Y:S02]  /*8dc0*/  ISETP.GT.AND P3, PT, R171, 0x10, PT ;  /* 0x00000010ab00780c */ /* 0x000fe40003f64270 */
[----:B------:R-:W-:Y:S02]  /*8dd0*/  FSEL R160, R7, -INF , P4 ;  /* 0xff80000007a07808 */ /* 0x000fe40002000000 */
[----:B------:R-:W-:Y:S02]  /*8de0*/  FMNMX.FTZ R153, R156, R153, !PT ;  /* 0x000000999c997209 */ /* 0x000fe40007810000 */
[----:B------:R-:W-:-:S02]  /*8df0*/  ISETP.GT.AND P4, PT, R171, 0x11, PT ;  /* 0x00000011ab00780c */ /* 0x000fc40003f84270 */
[----:B------:R-:W-:Y:S02]  /*8e00*/  FSEL R176, R176, -INF , P3 ;  /* 0xff800000b0b07808 */ /* 0x000fe40001800000 */
[----:B------:R-:W-:Y:S02]  /*8e10*/  FMNMX.FTZ R153, R160, R153, !PT ;  /* 0x00000099a0997209 */ /* 0x000fe40007810000 */
[----:B-1----:R-:W-:Y:S02]  /*8e20*/  FMNMX.FTZ R216, R187, R216, !PT ;  /* 0x000000d8bbd87209 */ /* 0x002fe40007810000 */
[----:B------:R-:W-:Y:S02]  /*8e30*/  ISETP.GT.AND P3, PT, R171, 0x18, PT ;  /* 0x00000018ab00780c */ /* 0x000fe40003f64270 */
[----:B------:R-:W-:Y:S01]  /*8e40*/  FSEL R164, R177, -INF , P4 ;  /* 0xff800000b1a47808 */ /* 0x000fe20002000000 */
[----:B------:R-:W1:Y:S01]  /*8e50*/  SHFL.BFLY PT, R173, R216, 0x1, 0x1f ;  /* 0x0c201f00d8ad7f89 */ /* 0x000e6200000e0000 */
[----:B------:R-:W-:-:S02]  /*8e60*/  FMNMX.FTZ R153, R176, R153, !PT ;  /* 0x00000099b0997209 */ /* 0x000fc40007810000 */
[----:B------:R-:W-:Y:S02]  /*8e70*/  ISETP.GT.AND P4, PT, R171, 0x19, PT ;  /* 0x00000019ab00780c */ /* 0x000fe40003f84270 */
[----:B------:R-:W-:Y:S02]  /*8e80*/  FMNMX.FTZ R153, R164, R153, !PT ;  /* 0x00000099a4997209 */ /* 0x000fe40007810000 */
[----:B------:R-:W-:Y:S02]  /*8e90*/  R2UR UR14, R213 ;  /* 0x00000000d50e72ca */ /* 0x000fe400000e0000 */
[----:B------:R-:W-:-:S05]  /*8ea0*/  MOV R175, UR7 ;  /* 0x0000000700af7c02 */ /* 0x000fca0008000f00 */
[----:B------:R-:W-:-:S05]  /*8eb0*/  @!P1 VIADD R175, R175, 0x38860 ;  /* 0x00038860afaf9836 */ /* 0x000fca0000000000 */
[----:B------:R-:W-:Y:S02]  /*8ec0*/  @!P1 PRMT R175, RZ, 0x654, R175 ;  /* 0x00000654ffaf9816 */ /* 0x000fe400000000af */
[----:B-1----:R-:W-:Y:S02]  /*8ed0*/  FMNMX.FTZ R6, R216, R173, !PT ;  /* 0x000000add8067209 */ /* 0x002fe40007810000 */
[----:B0-----:R-:W-:Y:S02]  /*8ee0*/  FSEL R216, R163, -INF , P5 ;  /* 0xff800000a3d87808 */ /* 0x001fe40002800000 */
[----:B------:R-:W-:Y:S01]  /*8ef0*/  ISETP.GT.AND P5, PT, R171, 0x31, PT ;  /* 0x00000031ab00780c */ /* 0x000fe20003fa4270 */
[----:B----4-:R-:W-:-:S03]  /*8f00*/  FMUL.FTZ R152, R6, R3 ;  /* 0x0000000306987220 */ /* 0x010fc60000410000 */
[----:B------:R-:W-:Y:S02]  /*8f10*/  FSEL R222, R161, -INF , P5 ;  /* 0xff800000a1de7808 */ /* 0x000fe40002800000 */
[----:B------:R-:W-:-:S04]  /*8f20*/  ISETP.GT.AND P5, PT, R171, 0x39, PT ;  /* 0x00000039ab00780c */ /* 0x000fc80003fa4270 */
[----:B------:R-:W-:Y:S02]  /*8f30*/  FSEL R224, R224, -INF , P5 ;  /* 0xff800000e0e07808 */ /* 0x000fe40002800000 */
[----:B------:R-:W-:-:S04]  /*8f40*/  ISETP.GT.AND P5, PT, R171, 0x41, PT ;  /* 0x00000041ab00780c */ /* 0x000fc80003fa4270 */
[----:B------:R-:W-:Y:S02]  /*8f50*/  FSEL R226, R226, -INF , P5 ;  /* 0xff800000e2e27808 */ /* 0x000fe40002800000 */
[----:B------:R-:W-:-:S04]  /*8f60*/  ISETP.GT.AND P5, PT, R171, 0x49, PT ;  /* 0x00000049ab00780c */ /* 0x000fc80003fa4270 */
[----:B------:R-:W-:Y:S01]  /*8f70*/  FSEL R230, R157, -INF , P5 ;  /* 0xff8000009de67808 */ /* 0x000fe20002800000 */
[----:B------:R-:W-:Y:S02]  /*8f80*/  WARPGROUP.DEPBAR.LE gsb0, 0x0 ;  /* 0x00008000000079c5 */ /* 0x000fe40000010000 */
[----:B------:R-:W-:Y:S01]  /*8f90*/  WARPGROUP.ARRIVE ;  /* 0x00000000000079c5 */ /* 0x000fe20000000000 */
[----:B------:R-:W-:Y:S02]  /*8fa0*/  FSEL R196, R179, -INF , P3 ;  /* 0xff800000b3c47808 */ /* 0x000fe40001800000 */
[----:B------:R-:W-:Y:S02]  /*8fb0*/  FSEL R198, R181, -INF , P4 ;  /* 0xff800000b5c67808 */ /* 0x000fe40002000000 */
[----:B------:R-:W-:Y:S01]  /*8fc0*/  FMNMX.FTZ R153, R196, R153, !PT ;  /* 0x00000099c4997209 */ /* 0x000fe20007810000 */
[----:B------:R-:W-:Y:S01]  /*8fd0*/  HGMMA.64x256x16.F32.BF16 R24, R192, gdesc[UR8].tnspB, R24, gsb0 ;  /* 0x43e00008c0187df0 */ /* 0x000fe20008001818 */
[----:B------:R-:W-:-:S02]  /*8fe0*/  ISETP.GT.AND P3, PT, R171, 0x28, PT ;  /* 0x00000028ab00780c */ /* 0x000fc40003f64270 */
[----:B------:R-:W-:Y:S02]  /*8ff0*/  FMNMX.FTZ R153, R198, R153, !PT ;  /* 0x00000099c6997209 */ /* 0x000fe40007810000 */
[----:B------:R-:W-:Y:S02]  /*9000*/  FSETP.NEU.FTZ.AND P4, PT, R6, -INF , PT ;  /* 0xff8000000600780b */ /* 0x000fe40003f9d000 */
[----:B------:R-:W-:Y:S02]  /*9010*/  FMNMX.FTZ R7, R210, R153, !PT ;  /* 0x00000099d2077209 */ /* 0x000fe40007810000 */
[----:B------:R-:W-:Y:S02]  /*9020*/  FSEL R220, R159, -INF , P3 ;  /* 0xff8000009fdc7808 */ /* 0x000fe40001800000 */
[----:B------:R-:W-:Y:S02]  /*9030*/  FMNMX.FTZ R7, R218, R7, !PT ;  /* 0x00000007da077209 */ /* 0x000fe40007810000 */
[----:B------:R-:W-:-:S02]  /*9040*/  FSEL R153, R152, RZ, P4 ;  /* 0x000000ff98997208 */ /* 0x000fc40002000000 */
[----:B------:R-:W-:Y:S02]  /*9050*/  ISETP.GT.AND P3, PT, R171, 0x30, PT ;  /* 0x00000030ab00780c */ /* 0x000fe40003f64270 */
[----:B------:R-:W-:Y:S01]  /*9060*/  FMNMX.FTZ R7, R220, R7, !PT ;  /* 0x00000007dc077209 */ /* 0x000fe20007810000 */
[-CC-:B------:R-:W-:Y:S01]  /*9070*/  FFMA.FTZ R209, R208, R3.reuse, -R153.reuse ;  /* 0x00000003d0d17223 */ /* 0x180fe20000010899 */
[----:B------:R-:W-:Y:S01]  /*9080*/  FSEL R208, R167, -INF , P3 ;  /* 0xff800000a7d07808 */ /* 0x000fe20001800000 */
[--C-:B------:R-:W-:Y:S01]  /*9090*/  FFMA.FTZ R152, R206, R3, -R153.reuse ;  /* 0x00000003ce987223 */ /* 0x100fe20000010899 */
[----:B------:R-:W-:Y:S01]  /*90a0*/  FMNMX.FTZ R7, R216, R7, !PT ;  /* 0x00000007d8077209 */ /* 0x000fe20007810000 */
[-CC-:B------:R-:W-:Y:S01]  /*90b0*/  FFMA.FTZ R211, R204, R3.reuse, -R153.reuse ;  /* 0x00000003ccd37223 */ /* 0x180fe20000010899 */
[----:B------:R-:W-:Y:S01]  /*90c0*/  ISETP.GT.AND P3, PT, R171, 0x38, PT ;  /* 0x00000038ab00780c */ /* 0x000fe20003f64270 */
[--C-:B------:R-:W-:Y:S01]  /*90d0*/  FFMA.FTZ R205, R166, R3, -R153.reuse ;  /* 0x00000003a6cd7223 */ /* 0x100fe20000010899 */
[----:B------:R-:W-:Y:S01]  /*90e0*/  FMNMX.FTZ R7, R208, R7, !PT ;  /* 0x00000007d0077209 */ /* 0x000fe20007810000 */
[--C-:B------:R-:W-:Y:S01]  /*90f0*/  FFMA.FTZ R203, R174, R3, -R153.reuse ;  /* 0x00000003aecb7223 */ /* 0x100fe20000010899 */
[----:B------:R-:W-:Y:S01]  /*9100*/  FSEL R206, R169, -INF , P3 ;  /* 0xff800000a9ce7808 */ /* 0x000fe20001800000 */
[----:B------:R-:W-:Y:S01]  /*9110*/  MUFU.EX2 R209, R209 ;  /* 0x000000d100d17308 */ /* 0x000fe20000000800 */
        /* <DEDUP_REMOVED lines=18> */
[-CC-:B------:R-:W-:Y:S01]  /*9240*/  FFMA.FTZ R201, R180, R3.reuse, -R153.reuse ;  /* 0x00000003b4c97223 */ /* 0x180fe20000010899 */
[--C-:B------:R-:W-:Y:S01]  /*9250*/  FFMA.FTZ R154, R154, R3, -R153.reuse ;  /* 0x000000039a9a7223 */ /* 0x100fe20000010899 */
[----:B------:R-:W-:Y:S01]  /*9260*/  FMNMX.FTZ R7, R228, R7, !PT ;  /* 0x00000007e4077209 */ /* 0x000fe20007810000 */
[-CC-:B------:R-:W-:Y:S01]  /*9270*/  FFMA.FTZ R199, R184, R3.reuse, -R153.reuse ;  /* 0x00000003b8c77223 */ /* 0x180fe20000010899 */
[--C-:B------:R-:W-:Y:S01]  /*9280*/  FFMA.FTZ R168, R190, R3, -R153.reuse ;  /* 0x00000003bea87223 */ /* 0x100fe20000010899 */
[----:B------:R-:W-:Y:S01]  /*9290*/  MUFU.EX2 R202, R202 ;  /* 0x000000ca00ca7308 */ /* 0x000fe20000000800 */
[----:B------:R-:W-:Y:S01]  /*92a0*/  FMNMX.FTZ R7, R230, R7, !PT ;  /* 0x00000007e6077209 */ /* 0x000fe20007810000 */
[----:B------:R-:W-:-:S04]  /*92b0*/  FFMA.FTZ R172, R172, R3, -R153 ;  /* 0x00000003acac7223 */ /* 0x000fc80000010899 */
[----:B------:R-:W0:Y:S02]  /*92c0*/  SHFL.BFLY PT, R166, R7, 0x2, 0x1f ;  /* 0x0c401f0007a67f89 */ /* 0x000e2400000e0000 */
[----:B------:R-:W-:Y:S08]  /*92d0*/  MUFU.EX2 R205, R205 ;  /* 0x000000cd00cd7308 */ /* 0x000ff00000000800 */
[----:B------:R-:W-:Y:S08]  /*92e0*/  MUFU.EX2 R232, R232 ;  /* 0x000000e800e87308 */ /* 0x000ff00000000800 */
[----:B------:R-:W-:Y:S01]  /*92f0*/  MUFU.EX2 R207, R207 ;  /* 0x000000cf00cf7308 */ /* 0x000fe20000000800 */
[----:B0-----:R-:W-:Y:S01]  /*9300*/  FMNMX.FTZ R155, R7, R166, !PT ;  /* 0x000000a6079b7209 */ /* 0x001fe20007810000 */
[----:B------:R-:W-:-:S06]  /*9310*/  FFMA.FTZ R166, R170, R3, -R153 ;  /* 0x00000003aaa67223 */ /* 0x000fcc0000010899 */
[----:B------:R-:W-:Y:S01]  /*9320*/  MUFU.EX2 R162, R162 ;  /* 0x000000a200a27308 */ /* 0x000fe20000000800 */
[----:B------:R-:W0:Y:S07]  /*9330*/  SHFL.BFLY PT, R170, R155, 0x1, 0x1f ;  /* 0x0c201f009baa7f89 */ /* 0x000e2e00000e0000 */
[----:B------:R-:W-:Y:S08]  /*9340*/  MUFU.EX2 R201, R201 ;  /* 0x000000c900c97308 */ /* 0x000ff00000000800 */
[----:B------:R-:W-:Y:S08]  /*9350*/  MUFU.EX2 R154, R154 ;  /* 0x0000009a009a7308 */ /* 0x000ff00000000800 */
[----:B------:R-:W-:Y:S01]  /*9360*/  MUFU.EX2 R203, R203 ;  /* 0x000000cb00cb7308 */ /* 0x000fe20000000800 */
[----:B0-----:R-:W-:Y:S01]  /*9370*/  FMNMX.FTZ R7, R155, R170, !PT ;  /* 0x000000aa9b077209 */ /* 0x001fe20007810000 */
[-CC-:B------:R-:W-:Y:S01]  /*9380*/  FFMA.FTZ R155, R182, R3.reuse, -R153.reuse ;  /* 0x00000003b69b7223 */ /* 0x180fe20000010899 */
[----:B------:R-:W-:-:S02]  /*9390*/  FFMA.FTZ R170, R188, R3, -R153 ;  /* 0x00000003bcaa7223 */ /* 0x000fc40000010899 */
[C---:B------:R-:W-:Y:S01]  /*93a0*/  FSETP.NEU.FTZ.AND P3, PT, R7.reuse, -INF , PT ;  /* 0xff8000000700780b */ /* 0x040fe20003f7d000 */
[CC--:B------:R-:W-:Y:S02]  /*93b0*/  FMUL.FTZ R159, R7.reuse, R3.reuse ;  /* 0x00000003079f7220 */ /* 0x0c0fe40000410000 */
[----:B------:R-:W-:Y:S01]  /*93c0*/  MUFU.EX2 R166, R166 ;  /* 0x000000a600a67308 */ /* 0x000fe20000000800 */
[----:B------:R-:W-:Y:S02]  /*93d0*/  FSEL R171, R7, RZ, P3 ;  /* 0x000000ff07ab7208 */ /* 0x000fe40001800000 */
[----:B------:R-:W-:Y:S02]  /*93e0*/  FSEL R159, R159, RZ, P3 ;  /* 0x000000ff9f9f7208 */ /* 0x000fe40001800000 */
[C---:B------:R-:W-:Y:S01]  /*93f0*/  ISETP.GT.AND P3, PT, R23.reuse, R214, PT ;  /* 0x000000d61700720c */ /* 0x040fe20003f64270 */
[----:B------:R-:W-:Y:S02]  /*9400*/  VIADD R23, R23, 0xffffffff ;  /* 0xffffffff17177836 */ /* 0x000fe40000000000 */
[----:B------:R-:W-:Y:S01]  /*9410*/  MUFU.EX2 R197, R197 ;  /* 0x000000c500c57308 */ /* 0x000fe20000000800 */
[-CC-:B------:R-:W-:Y:S01]  /*9420*/  FFMA.FTZ R161, R0, R3.reuse, -R159.reuse ;  /* 0x0000000300a17223 */ /* 0x180fe2000001089f */
[----:B------:R-:W-:Y:S01]  /*9430*/  FSEL R0, R6, RZ, P4 ;  /* 0x000000ff06007208 */ /* 0x000fe20002000000 */
[-CC-:B------:R-:W-:Y:S01]  /*9440*/  FFMA.FTZ R174, R2, R3.reuse, -R159.reuse ;  /* 0x0000000302ae7223 */ /* 0x180fe2000001089f */
[-CC-:B------:R-:W-:Y:S01]  /*9450*/  FFMA.FTZ R156, R156, R3.reuse, -R159.reuse ;  /* 0x000000039c9c7223 */ /* 0x180fe2000001089f */
[-CC-:B------:R-:W-:Y:S01]  /*9460*/  FFMA.FTZ R163, R160, R3.reuse, -R159.reuse ;  /* 0x00000003a0a37223 */ /* 0x180fe2000001089f */
[-C--:B------:R-:W-:Y:S01]  /*9470*/  FFMA.FTZ R160, R176, R3.reuse, -R159 ;  /* 0x00000003b0a07223 */ /* 0x080fe2000001089f */
[----:B------:R-:W-:Y:S01]  /*9480*/  FADD.FTZ R0, -R0, R21 ;  /* 0x0000001500007221 */ /* 0x000fe20000010100 */
[----:B------:R-:W-:Y:S01]  /*9490*/  MUFU.EX2 R161, R161 ;  /* 0x000000a100a17308 */ /* 0x000fe20000000800 */
[-CC-:B------:R-:W-:Y:S01]  /*94a0*/  FFMA.FTZ R165, R164, R3.reuse, -R159.reuse ;  /* 0x00000003a4a57223 */ /* 0x180fe2000001089f */
[-C--:B------:R-:W-:Y:S01]  /*94b0*/  FFMA.FTZ R164, R196, R3.reuse, -R159 ;  /* 0x00000003c4a47223 */ /* 0x080fe2000001089f */
[----:B------:R-:W-:Y:S01]  /*94c0*/  FMUL.FTZ R2, R0, R3 ;  /* 0x0000000300027220 */ /* 0x000fe20000410000 */
[----:B------:R-:W-:Y:S01]  /*94d0*/  FADD.FTZ R0, -R171, R212 ;  /* 0x000000d4ab007221 */ /* 0x000fe20000010100 */
[----:B------:R-:W-:-:S02]  /*94e0*/  IMAD.U32 R171, RZ, RZ, UR14 ;  /* 0x0000000effab7e24 */ /* 0x000fc4000f8e00ff */
[-CC-:B------:R-:W-:Y:S01]  /*94f0*/  FFMA.FTZ R167, R198, R3.reuse, -R159.reuse ;  /* 0x00000003c6a77223 */ /* 0x180fe2000001089f */
[-CC-:B------:R-:W-:Y:S01]  /*9500*/  FFMA.FTZ R200, R210, R3.reuse, -R159.reuse ;  /* 0x00000003d2c87223 */ /* 0x180fe2000001089f */
[-C--:B------:R-:W-:Y:S01]  /*9510*/  FMUL.FTZ R0, R0, R3.reuse ;  /* 0x0000000300007220 */ /* 0x080fe20000410000 */
[----:B------:R-:W0:Y:S01]  /*9520*/  MUFU.EX2 R2, R2 ;  /* 0x0000000200027308 */ /* 0x000e220000000800 */
[----:B------:R-:W-:Y:S02]  /*9530*/  @!P1 VIADD R171, R171, 0x38840 ;  /* 0x00038840abab9836 */ /* 0x000fe40000000000 */
[-CC-:B------:R-:W-:Y:S01]  /*9540*/  FFMA.FTZ R169, R218, R3.reuse, -R159.reuse ;  /* 0x00000003daa97223 */ /* 0x180fe2000001089f */
[-CC-:B------:R-:W-:Y:S01]  /*9550*/  FFMA.FTZ R21, R220, R3.reuse, -R159.reuse ;  /* 0x00000003dc157223 */ /* 0x180fe2000001089f */
[-CC-:B------:R-:W-:Y:S01]  /*9560*/  FFMA.FTZ R176, R216, R3.reuse, -R159.reuse ;  /* 0x00000003d8b07223 */ /* 0x180fe2000001089f */
[-C--:B------:R-:W-:Y:S01]  /*9570*/  FFMA.FTZ R196, R208, R3.reuse, -R159 ;  /* 0x00000003d0c47223 */ /* 0x080fe2000001089f */
[----:B------:R-:W-:Y:S01]  /*9580*/  @!P1 PRMT R171, RZ, 0x654, R171 ;  /* 0x00000654ffab9816 */ /* 0x000fe200000000ab */
[-CC-:B------:R-:W-:Y:S01]  /*9590*/  FFMA.FTZ R222, R222, R3.reuse, -R159.reuse ;  /* 0x00000003dede7223 */ /* 0x180fe2000001089f */
[----:B------:R-:W-:Y:S01]  /*95a0*/  MUFU.EX2 R0, R0 ;  /* 0x0000000000007308 */ /* 0x000fe20000000800 */
[-CC-:B------:R-:W-:Y:S01]  /*95b0*/  FFMA.FTZ R198, R206, R3.reuse, -R159.reuse ;  /* 0x00000003cec67223 */ /* 0x180fe2000001089f */
[-CC-:B------:R-:W-:Y:S01]  /*95c0*/  FFMA.FTZ R153, R224, R3.reuse, -R159.reuse ;  /* 0x00000003e0997223 */ /* 0x180fe2000001089f */
[-CC-:B------:R-:W-:Y:S01]  /*95d0*/  FFMA.FTZ R204, R204, R3.reuse, -R159.reuse ;  /* 0x00000003cccc7223 */ /* 0x180fe2000001089f */
[-CC-:B------:R-:W-:Y:S01]  /*95e0*/  FFMA.FTZ R226, R226, R3.reuse, -R159.reuse ;  /* 0x00000003e2e27223 */ /* 0x180fe2000001089f */
[-CC-:B------:R-:W-:Y:S01]  /*95f0*/  FFMA.FTZ R228, R228, R3.reuse, -R159.reuse ;  /* 0x00000003e4e47223 */ /* 0x180fe2000001089f */
[----:B------:R-:W-:Y:S01]  /*9600*/  FFMA.FTZ R159, R230, R3, -R159 ;  /* 0x00000003e69f7223 */ /* 0x000fe2000001089f */
[----:B------:R-:W-:Y:S01]  /*9610*/  MOV R212, R7 ;  /* 0x0000000700d47202 */ /* 0x000fe20000000f00 */
[----:B------:R-:W1:Y:S01]  /*9620*/  MUFU.EX2 R174, R174 ;  /* 0x000000ae00ae7308 */ /* 0x000e620000000800 */
[----:B0-----:R-:W-:Y:S01]  /*9630*/  FFMA.FTZ R173, R2, R9, R209 ;  /* 0x0000000902ad7223 */ /* 0x001fe200000100d1 */
[----:B------:R-:W-:Y:S01]  /*9640*/  F2FP.BF16.F32.PACK_AB R209, R152, R209 ;  /* 0x000000d198d1723e */ /* 0x000fe200000010ff */
[----:B------:R-:W-:-:S05]  /*9650*/  IMAD.U32 R218, RZ, RZ, UR61 ;  /* 0x0000003dffda7e24 */ /* 0x000fca000f8e00ff */
[----:B------:R-:W-:Y:S08]  /*9660*/  MUFU.EX2 R156, R156 ;  /* 0x0000009c009c7308 */ /* 0x000ff00000000800 */
[----:B------:R-:W0:Y:S01]  /*9670*/  MUFU.EX2 R163, R163 ;  /* 0x000000a300a37308 */ /* 0x000e220000000800 */
[----:B-1----:R-:W-:-:S07]  /*9680*/  F2FP.BF16.F32.PACK_AB R208, R174, R161 ;  /* 0x000000a1aed0723e */ /* 0x002fce00000010ff */
[----:B------:R-:W-:Y:S08]  /*9690*/  MUFU.EX2 R160, R160 ;  /* 0x000000a000a07308 */ /* 0x000ff00000000800 */
[----:B------:R-:W-:Y:S01]  /*96a0*/  MUFU.EX2 R165, R165 ;  /* 0x000000a500a57308 */ /* 0x000fe20000000800 */
[----:B0-----:R-:W-:-:S07]  /*96b0*/  F2FP.BF16.F32.PACK_AB R210, R163, R156 ;  /* 0x0000009ca3d2723e */ /* 0x001fce00000010ff */
[----:B------:R-:W-:Y:S08]  /*96c0*/  MUFU.EX2 R164, R164 ;  /* 0x000000a400a47308 */ /* 0x000ff00000000800 */
[----:B------:R-:W0:Y:S08]  /*96d0*/  MUFU.EX2 R167, R167 ;  /* 0x000000a700a77308 */ /* 0x000e300000000800 */
[----:B------:R-:W-:Y:S08]  /*96e0*/  MUFU.EX2 R200, R200 ;  /* 0x000000c800c87308 */ /* 0x000ff00000000800 */
[----:B------:R-:W-:Y:S01]  /*96f0*/  MUFU.EX2 R169, R169 ;  /* 0x000000a900a97308 */ /* 0x000fe20000000800 */
[----:B0-----:R-:W-:-:S07]  /*9700*/  F2FP.BF16.F32.PACK_AB R206, R167, R164 ;  /* 0x000000a4a7ce723e */ /* 0x001fce00000010ff */
[----:B------:R-:W-:Y:S08]  /*9710*/  MUFU.EX2 R21, R21 ;  /* 0x0000001500157308 */ /* 0x000ff00000000800 */
[----:B------:R-:W0:Y:S08]  /*9720*/  MUFU.EX2 R176, R176 ;  /* 0x000000b000b07308 */ /* 0x000e300000000800 */
[----:B------:R-:W1:Y:S08]  /*9730*/  MUFU.EX2 R196, R196 ;  /* 0x000000c400c47308 */ /* 0x000e700000000800 */
[----:B------:R-:W-:Y:S08]  /*9740*/  MUFU.EX2 R158, R158 ;  /* 0x0000009e009e7308 */ /* 0x000ff00000000800 */
[----:B------:R-:W2:Y:S01]  /*9750*/  MUFU.EX2 R9, R222 ;  /* 0x000000de00097308 */ /* 0x000ea20000000800 */
[----:B------:R-:W-:-:S02]  /*9760*/  WARPGROUP.DEPBAR.LE gsb0, 0x0 ;  /* 0x00008000000079c5 */ /* 0x000fc40000010000 */
[----:B------:R3:W-:Y:S05]  /*9770*/  @!P1 SYNCS.ARRIVE.TRANS64.RED.A1T0 RZ, [R171+URZ], RZ ;  /* 0x000000ffabff99a7 */ /* 0x0007ea000810043f */
[----:B------:R-:W-:Y:S01]  /*9780*/  MUFU.EX2 R199, R199 ;  /* 0x000000c700c77308 */ /* 0x000fe20000000800 */
[----:B---3--:R-:W-:Y:S01]  /*9790*/  FFMA.FTZ R171, R0, R14, R161 ;  /* 0x0000000e00ab7223 */ /* 0x008fe200000100a1 */
[----:B------:R-:W-:-:S06]  /*97a0*/  FADD.FTZ R14, R152, R173 ;  /* 0x000000ad980e7221 */ /* 0x000fcc0000010000 */
[----:B------:R-:W3:Y:S01]  /*97b0*/  MUFU.EX2 R198, R198 ;  /* 0x000000c600c67308 */ /* 0x000ee20000000800 */
[----:B------:R4:W-:Y:S01]  /*97c0*/  @!P1 SYNCS.ARRIVE.TRANS64.RED.A1T0 RZ, [R175+URZ], RZ ;  /* 0x000000ffafff99a7 */ /* 0x0009e2000810043f */
[----:B------:R-:W-:-:S04]  /*97d0*/  FADD.FTZ R171, R174, R171 ;  /* 0x000000abaeab7221 */ /* 0x000fc80000010000 */
[----:B------:R-:W-:Y:S01]  /*97e0*/  FADD.FTZ R178, R156, R171 ;  /* 0x000000ab9cb27221 */ /* 0x000fe20000010000 */
[----:B------:R-:W-:Y:S01]  /*97f0*/  FADD.FTZ R171, R211, R14 ;  /* 0x0000000ed3ab7221 */ /* 0x000fe20000010000 */
[----:B------:R-:W-:Y:S01]  /*9800*/  MUFU.EX2 R168, R168 ;  /* 0x000000a800a87308 */ /* 0x000fe20000000800 */
[C---:B------:R-:W-:Y:S01]  /*9810*/  F2FP.BF16.F32.PACK_AB R211, R202.reuse, R211 ;  /* 0x000000d3cad3723e */ /* 0x040fe200000010ff */
[----:B------:R-:W-:Y:S01]  /*9820*/  FADD.FTZ R173, R163, R178 ;  /* 0x000000b2a3ad7221 */ /* 0x000fe20000010000 */
[----:B------:R-:W-:Y:S01]  /*9830*/  FADD.FTZ R14, R202, R171 ;  /* 0x000000abca0e7221 */ /* 0x000fe20000010000 */
[----:B0-----:R-:W-:Y:S02]  /*9840*/  F2FP.BF16.F32.PACK_AB R202, R176, R21 ;  /* 0x00000015b0ca723e */ /* 0x001fe400000010ff */
[----:B------:R-:W-:Y:S01]  /*9850*/  FADD.FTZ R178, R160, R173 ;  /* 0x000000ada0b27221 */ /* 0x000fe20000010000 */
[----:B------:R-:W-:Y:S01]  /*9860*/  FADD.FTZ R171, R205, R14 ;  /* 0x0000000ecdab7221 */ /* 0x000fe20000010000 */
[----:B------:R-:W0:Y:S01]  /*9870*/  MUFU.EX2 R153, R153 ;  /* 0x0000009900997308 */ /* 0x000e220000000800 */
[C---:B------:R-:W-:Y:S01]  /*9880*/  F2FP.BF16.F32.PACK_AB R205, R232.reuse, R205 ;  /* 0x000000cde8cd723e */ /* 0x040fe200000010ff */
[----:B------:R-:W-:Y:S01]  /*9890*/  FADD.FTZ R173, R165, R178 ;  /* 0x000000b2a5ad7221 */ /* 0x000fe20000010000 */
[----:B------:R-:W-:-:S03]  /*98a0*/  FADD.FTZ R14, R232, R171 ;  /* 0x000000abe80e7221 */ /* 0x000fc60000010000 */
[----:B------:R-:W-:Y:S01]  /*98b0*/  FADD.FTZ R178, R164, R173 ;  /* 0x000000ada4b27221 */ /* 0x000fe20000010000 */
[----:B------:R-:W-:Y:S01]  /*98c0*/  FADD.FTZ R171, R207, R14 ;  /* 0x0000000ecfab7221 */ /* 0x000fe20000010000 */
[----:B------:R-:W-:Y:S01]  /*98d0*/  MUFU.EX2 R155, R155 ;  /* 0x0000009b009b7308 */ /* 0x000fe20000000800 */
[C---:B------:R-:W-:Y:S01]  /*98e0*/  F2FP.BF16.F32.PACK_AB R207, R162.reuse, R207 ;  /* 0x000000cfa2cf723e */ /* 0x040fe200000010ff */
[----:B------:R-:W-:Y:S01]  /*98f0*/  FADD.FTZ R173, R167, R178 ;  /* 0x000000b2a7ad7221 */ /* 0x000fe20000010000 */
[----:B------:R-:W-:-:S03]  /*9900*/  FADD.FTZ R14, R162, R171 ;  /* 0x000000aba20e7221 */ /* 0x000fc60000010000 */
[----:B------:R-:W-:Y:S01]  /*9910*/  FADD.FTZ R178, R200, R173 ;  /* 0x000000adc8b27221 */ /* 0x000fe20000010000 */
[----:B------:R-:W-:Y:S01]  /*9920*/  FADD.FTZ R171, R201, R14 ;  /* 0x0000000ec9ab7221 */ /* 0x000fe20000010000 */
[----:B----4-:R4:W5:Y:S01]  /*9930*/  MUFU.EX2 R175, R204 ;  /* 0x000000cc00af7308 */ /* 0x0109620000000800 */
[C---:B------:R-:W-:Y:S01]  /*9940*/  F2FP.BF16.F32.PACK_AB R200, R169.reuse, R200 ;  /* 0x000000c8a9c8723e */ /* 0x040fe200000010ff */
[----:B------:R-:W-:Y:S01]  /*9950*/  FADD.FTZ R178, R169, R178 ;  /* 0x000000b2a9b27221 */ /* 0x000fe20000010000 */
[C---:B------:R-:W-:Y:S01]  /*9960*/  FADD.FTZ R14, R154.reuse, R171 ;  /* 0x000000ab9a0e7221 */ /* 0x040fe20000010000 */
[----:B------:R-:W-:Y:S02]  /*9970*/  F2FP.BF16.F32.PACK_AB R201, R154, R201 ;  /* 0x000000c99ac9723e */ /* 0x000fe400000010ff */
[----:B------:R-:W-:Y:S01]  /*9980*/  FADD.FTZ R171, R21, R178 ;  /* 0x000000b215ab7221 */ /* 0x000fe20000010000 */
[----:B------:R-:W-:Y:S01]  /*9990*/  FADD.FTZ R161, R203, R14 ;  /* 0x0000000ecba17221 */ /* 0x000fe20000010000 */
[----:B------:R-:W5:Y:S01]  /*99a0*/  MUFU.EX2 R170, R170 ;  /* 0x000000aa00aa7308 */ /* 0x000f620000000800 */
[----:B----4-:R-:W-:Y:S01]  /*99b0*/  F2FP.BF16.F32.PACK_AB R204, R165, R160 ;  /* 0x000000a0a5cc723e */ /* 0x010fe200000010ff */
[----:B------:R-:W-:Y:S01]  /*99c0*/  FADD.FTZ R171, R176, R171 ;  /* 0x000000abb0ab7221 */ /* 0x000fe20000010000 */
[C---:B------:R-:W-:Y:S01]  /*99d0*/  FADD.FTZ R14, R166.reuse, R161 ;  /* 0x000000a1a60e7221 */ /* 0x040fe20000010000 */
[----:B------:R-:W-:-:S02]  /*99e0*/  F2FP.BF16.F32.PACK_AB R203, R166, R203 ;  /* 0x000000cba6cb723e */ /* 0x000fc400000010ff */
[----:B-1----:R-:W-:Y:S01]  /*99f0*/  FADD.FTZ R152, R196, R171 ;  /* 0x000000abc4987221 */ /* 0x002fe20000010000 */
[----:B------:R-:W-:Y:S01]  /*9a00*/  FADD.FTZ R161, R197, R14 ;  /* 0x0000000ec5a17221 */ /* 0x000fe20000010000 */
[----:B------:R-:W1:Y:S01]  /*9a10*/  MUFU.EX2 R192, R226 ;  /* 0x000000e200c07308 */ /* 0x000e620000000800 */
[C---:B--2---:R-:W-:Y:S01]  /*9a20*/  F2FP.BF16.F32.PACK_AB R196, R9.reuse, R196 ;  /* 0x000000c409c4723e */ /* 0x044fe200000010ff */
[----:B------:R-:W-:Y:S01]  /*9a30*/  FADD.FTZ R163, R9, R152 ;  /* 0x0000009809a37221 */ /* 0x000fe20000010000 */
[C---:B------:R-:W-:Y:S01]  /*9a40*/  FADD.FTZ R14, R158.reuse, R161 ;  /* 0x000000a19e0e7221 */ /* 0x040fe20000010000 */
[----:B------:R-:W-:Y:S02]  /*9a50*/  F2FP.BF16.F32.PACK_AB R197, R158, R197 ;  /* 0x000000c59ec5723e */ /* 0x000fe400000010ff */
[----:B---3--:R-:W-:Y:S01]  /*9a60*/  FADD.FTZ R152, R198, R163 ;  /* 0x000000a3c6987221 */ /* 0x008fe20000010000 */
[----:B------:R-:W-:Y:S01]  /*9a70*/  FADD.FTZ R21, R199, R14 ;  /* 0x0000000ec7157221 */ /* 0x000fe20000010000 */
[----:B------:R-:W2:Y:S01]  /*9a80*/  MUFU.EX2 R157, R157 ;  /* 0x0000009d009d7308 */ /* 0x000ea20000000800 */
[C---:B0-----:R-:W-:Y:S01]  /*9a90*/  F2FP.BF16.F32.PACK_AB R198, R153.reuse, R198 ;  /* 0x000000c699c6723e */ /* 0x041fe200000010ff */
[----:B------:R-:W-:Y:S01]  /*9aa0*/  FADD.FTZ R152, R153, R152 ;  /* 0x0000009899987221 */ /* 0x000fe20000010000 */
[C---:B------:R-:W-:Y:S01]  /*9ab0*/  FADD.FTZ R14, R168.reuse, R21 ;  /* 0x00000015a80e7221 */ /* 0x040fe20000010000 */
[----:B------:R-:W-:Y:S01]  /*9ac0*/  F2FP.BF16.F32.PACK_AB R199, R168, R199 ;  /* 0x000000c7a8c7723e */ /* 0x000fe200000010ff */
[----:B------:R-:W-:-:S02]  /*9ad0*/  IMAD.MOV.U32 R21, RZ, RZ, R6 ;  /* 0x000000ffff157224 */ /* 0x000fc400078e0006 */
[----:B-----5:R-:W-:Y:S01]  /*9ae0*/  FADD.FTZ R152, R175, R152 ;  /* 0x00000098af987221 */ /* 0x020fe20000010000 */
[----:B------:R-:W-:Y:S01]  /*9af0*/  FADD.FTZ R9, R155, R14 ;  /* 0x0000000e9b097221 */ /* 0x000fe20000010000 */
[----:B------:R-:W0:Y:S01]  /*9b00*/  MUFU.EX2 R165, R228 ;  /* 0x000000e400a57308 */ /* 0x000e220000000800 */
[----:B------:R-:W-:Y:S01]  /*9b10*/  F2FP.BF16.F32.PACK_AB R193, R170, R155 ;  /* 0x0000009baac1723e */ /* 0x000fe200000010ff */
[----:B-1----:R-:W-:Y:S01]  /*9b20*/  FADD.FTZ R152, R192, R152 ;  /* 0x00000098c0987221 */ /* 0x002fe20000010000 */
[----:B------:R-:W-:Y:S01]  /*9b30*/  FADD.FTZ R14, R170, R9 ;  /* 0x00000009aa0e7221 */ /* 0x000fe20000010000 */
[----:B------:R-:W-:-:S04]  /*9b40*/  F2FP.BF16.F32.PACK_AB R192, R192, R175 ;  /* 0x000000afc0c0723e */ /* 0x000fc800000010ff */
[----:B------:R-:W1:Y:S01]  /*9b50*/  MUFU.EX2 R159, R159 ;  /* 0x0000009f009f7308 */ /* 0x000e620000000800 */
[----:B--2---:R-:W-:-:S07]  /*9b60*/  FADD.FTZ R9, R157, R14 ;  /* 0x0000000e9d097221 */ /* 0x004fce0000010000 */
[----:B------:R-:W2:Y:S01]  /*9b70*/  MUFU.EX2 R172, R172 ;  /* 0x000000ac00ac7308 */ /* 0x000ea20000000800 */
[----:B0-----:R-:W-:-:S04]  /*9b80*/  FADD.FTZ R152, R165, R152 ;  /* 0x00000098a5987221 */ /* 0x001fc80000010000 */
[C---:B-1----:R-:W-:Y:S01]  /*9b90*/  FADD.FTZ R14, R159.reuse, R152 ;  /* 0x000000989f0e7221 */ /* 0x042fe20000010000 */
[----:B------:R-:W-:Y:S01]  /*9ba0*/  F2FP.BF16.F32.PACK_AB R194, R159, R165 ;  /* 0x000000a59fc2723e */ /* 0x000fe200000010ff */
[C---:B--2---:R-:W-:Y:S01]  /*9bb0*/  FADD.FTZ R9, R172.reuse, R9 ;  /* 0x00000009ac097221 */ /* 0x044fe20000010000 */
[----:B------:R-:W-:Y:S01]  /*9bc0*/  F2FP.BF16.F32.PACK_AB R195, R172, R157 ;  /* 0x0000009dacc3723e */ /* 0x000fe200000010ff */
[----:B------:R-:W-:Y:S06]  /*9bd0*/  @P3 BRA `(.L_x_2181) ;  /* 0xffffffb800b43947 */ /* 0x000fec000383ffff */
.L_x_2172:
[----:B------:R-:W-:-:S13]  /*9be0*/  ISETP.GE.AND P2, PT, R23, R18, PT ;  /* 0x000000121700720c */ /* 0x000fda0003f46270 */
[----:B------:R-:W-:Y:S05]  /*9bf0*/  @!P2 BRA `(.L_x_2182) ;  /* 0x0000003c00cca947 */ /* 0x000fea0003800000 */
[----:B------:R-:W-:Y:S01]  /*9c00*/  IMAD.MOV.U32 R17, RZ, RZ, R6 ;  /* 0x000000ffff117224 */ /* 0x000fe200078e0006 */
[----:B------:R-:W-:Y:S01]  /*9c10*/  UMOV UR60, UR61 ;  /* 0x0000003d003c7c82 */ /* 0x000fe20008000000 */
[----:B------:R-:W-:Y:S01]  /*9c20*/  IMAD.MOV.U32 R20, RZ, RZ, R7 ;  /* 0x000000ffff147224 */ /* 0x000fe200078e0007 */
[----:B------:R-:W-:Y:S01]  /*9c30*/  ULDC UR7, c[0x0][0x9d8] ;  /* 0x0002760000077ab9 */ /* 0x000fe20000000800 */
[----:B------:R-:W-:-:S07]  /*9c40*/  IMAD.MOV.U32 R19, RZ, RZ, R8 ;  /* 0x000000ffff137224 */ /* 0x000fce00078e0008 */
.L_x_2191:
[----:B------:R-:W-:-:S04]  /*9c50*/  UIADD3 UR61, UR60, 0x1, URZ ;  /* 0x000000013c3d7890 */ /* 0x000fc8000fffe03f */
[----:B------:R-:W-:-:S04]  /*9c60*/  UISETP.NE.AND UP0, UPT, UR61, 0x2, UPT ;  /* 0x000000023d00788c */ /* 0x000fc8000bf05270 */
[----:B------:R-:W-:Y:S02]  /*9c70*/  USEL UR6, URZ, 0x1, UP0 ;  /* 0x000000013f067887 */ /* 0x000fe40008000000 */
[----:B------:R-:W-:-:S04]  /*9c80*/  USEL UR61, UR61, URZ, UP0 ;  /* 0x0000003f3d3d7287 */ /* 0x000fc80008000000 */
[----:B------:R-:W-:Y:S01]  /*9c90*/  LOP3.LUT R8, R19, UR6, RZ, 0x3c, !PT ;  /* 0x0000000613087c12 */ /* 0x000fe2000f8e3cff */
[----:B------:R-:W-:Y:S07]  /*9ca0*/  @!P0 BRA `(.L_x_2183) ;  /* 0x0000000000048947 */ /* 0x000fee0003800000 */
[----:B------:R-:W-:Y:S01]  /*9cb0*/  BPT.TRAP 0x1 ;  /* 0x000000040000795c */ /* 0x000fe20000300000 */
.L_x_2183:
[----:B------:R-:W-:Y:S02]  /*9cc0*/  R2UR UR6, R16 ;  /* 0x00000000100672ca */ /* 0x000fe400000e0000 */
[----:B------:R-:W-:-:S11]  /*9cd0*/  SHF.L.U32 R3, R8, 0x1f, RZ ;  /* 0x0000001f08037819 */ /* 0x000fd600000006ff */
[----:B------:R-:W-:-:S06]  /*9ce0*/  ULEA UR6, UR61, UR6, 0x3 ;  /* 0x000000063d067291 */ /* 0x000fcc000f8e183f */
[----:B------:R-:W-:-:S03]  /*9cf0*/  MOV R212, UR6 ;  /* 0x0000000600d47c02 */ /* 0x000fc60008000f00 */
[----:B------:R0:W1:Y:S01]  /*9d00*/  SYNCS.PHASECHK.TRANS64.TRYWAIT P2, [UR6+0x38830], R3 ;  /* 0x03883003ff0075a7 */ /* 0x0000620008040146 */
[----:B------:R-:W-:Y:S05]  /*9d10*/  @!P0 BRA `(.L_x_2184) ;  /* 0x0000000000048947 */ /* 0x000fea0003800000 */
[----:B------:R-:W-:Y:S01]  /*9d20*/  BPT.TRAP 0x1 ;  /* 0x000000040000795c */ /* 0x000fe20000300000 */
.L_x_2184:
[----:B-1----:R-:W-:Y:S05]  /*9d30*/  @P2 BRA `(.L_x_2185) ;  /* 0x00000000000c2947 */ /* 0x002fea0003800000 */
[----:B------:R-:W-:-:S13]  /*9d40*/  R2UR UR6, R212 ;  /* 0x00000000d40672ca */ /* 0x000fda00000e0000 */
[----:B------:R-:W1:Y:S02]  /*9d50*/  SYNCS.PHASECHK.TRANS64.TRYWAIT P2, [UR6+0x38830], R3 ;  /* 0x03883003ff0075a7 */ /* 0x000e640008040146 */
[----:B-1----:R-:W-:Y:S05]  /*9d60*/  @!P2 BRA `(.L_x_2186) ;  /* 0x000000c00078a947 */ /* 0x002fea0003800000 */
.L_x_2185:
        /* <DEDUP_REMOVED lines=35> */
[----:B------:R-:W-:Y:S01]  /*9fa0*/  R2UR UR14, R12 ;  /* 0x000000000c0e72ca */ /* 0x000fe200000e0000 */
[----:B------:R-:W-:Y:S01]  /*9fb0*/  UMOV UR54, UR10 ;  /* 0x0000000a00367c82 */ /* 0x000fe20008000000 */
[----:B------:R-:W-:Y:S01]  /*9fc0*/  R2UR UR15, R13 ;  /* 0x000000000d0f72ca */ /* 0x000fe200000e0000 */
        /* <DEDUP_REMOVED lines=158> */
[----:B------:R-:W-:Y:S01]  /*a9b0*/  R2UR UR53, R152 ;  /* 0x00000000983572ca */ /* 0x000fe200000e0000 */
[----:B------:R-:W-:Y:S01]  /*a9c0*/  UIADD3 UR54, UR6, 0x784, URZ ;  /* 0x0000078406367890 */ /* 0x000fe2000fffe03f */
[----:B------:R-:W-:Y:S01]  /*a9d0*/  R2UR UR52, R153 ;  /* 0x00000000993472ca */ /* 0x000fe200000e0000 */
[----:B------:R-:W-:Y:S01]  /*a9e0*/  UMOV UR55, 0x40000040 ;  /* 0x4000004000377882 */ /* 0x000fe20000000000 */
        /* <DEDUP_REMOVED lines=141> */
[----:B------:R-:W-:Y:S02]  /*b2c0*/  R2UR UR14, R10 ;  /* 0x000000000a0e72ca */ /* 0x000fe400000e0000 */
[----:B------:R-:W-:-:S11]  /*b2d0*/  R2UR UR15, R11 ;  /* 0x000000000b0f72ca */ /* 0x000fd600000e0000 */
[----:B------:R-:W-:Y:S02]  /*b2e0*/  UMOV UR56, UR14 ;  /* 0x0000000e00387c82 */ /* 0x000fe40008000000 */
[----:B------:R-:W-:Y:S01]  /*b2f0*/  UMOV UR57, UR15 ;  /* 0x0000000f00397c82 */ /* 0x000fe20008000000 */
        /* <DEDUP_REMOVED lines=306> */
.L_x_2187:
[----:B------:R-:W-:Y:S02]  /*c620*/  R2UR UR6, R16 ;  /* 0x00000000100672ca */ /* 0x000fe400000e0000 */
[----:B------:R-:W-:-:S11]  /*c630*/  SHF.L.U32 R0, R19, 0x1f, RZ ;  /* 0x0000001f13007819 */ /* 0x000fd600000006ff */
[----:B------:R-:W-:-:S09]  /*c640*/  ULEA UR11, UR60, UR6, 0x3 ;  /* 0x000000063c0b7291 */ /* 0x000fd2000f8e183f */
[----:B------:R0:W1:Y:S01]  /*c650*/  SYNCS.PHASECHK.TRANS64.TRYWAIT P2, [UR11+0x38850], R0 ;  /* 0x03885000ff0075a7 */ /* 0x000062000804014b */
[----:B------:R-:W-:Y:S05]  /*c660*/  @!P0 BRA `(.L_x_2188) ;  /* 0x0000000000048947 */ /* 0x000fea0003800000 */
[----:B------:R-:W-:Y:S01]  /*c670*/  BPT.TRAP 0x1 ;  /* 0x000000040000795c */ /* 0x000fe20000300000 */
.L_x_2188:
[----:B-1----:R-:W-:Y:S05]  /*c680*/  @P2 BRA `(.L_x_2189) ;  /* 0x0000000000082947 */ /* 0x002fea0003800000 */
[----:B------:R-:W1:Y:S02]  /*c690*/  SYNCS.PHASECHK.TRANS64.TRYWAIT P2, [UR11+0x38850], R0 ;  /* 0x03885000ff0075a7 */ /* 0x000e64000804014b */
[----:B-1----:R-:W-:Y:S05]  /*c6a0*/  @!P2 BRA `(.L_x_2190) ;  /* 0x000000980044a947 */ /* 0x002fea0003800000 */
.L_x_2189:
[----:B------:R-:W-:Y:S01]  /*c6b0*/  R2UR UR6, R16 ;  /* 0x00000000100672ca */ /* 0x000fe200000e0000 */
[----:B------:R-:W-:Y:S01]  /*c6c0*/  WARPGROUP.ARRIVE ;  /* 0x00000000000079c5 */ /* 0x000fe20000000000 */
[----:B------:R-:W-:Y:S01]  /*c6d0*/  UMOV UR15, 0x40000040 ;  /* 0x40000040000f7882 */ /* 0x000fe20000000000 */
[----:B------:R-:W-:Y:S01]  /*c6e0*/  FMUL.FTZ R2, R184, UR7 ;  /* 0x00000007b8027c20 */ /* 0x000fe20008410000 */
[----:B------:R-:W-:Y:S01]  /*c6f0*/  FMUL.FTZ R6, R185, UR7 ;  /* 0x00000007b9067c20 */ /* 0x000fe20008410000 */
[----:B------:R-:W-:Y:S01]  /*c700*/  R2UR UR18, R212 ;  /* 0x00000000d41272ca */ /* 0x000fe200000e0000 */
[----:B------:R-:W-:Y:S01]  /*c710*/  FMUL.FTZ R212, R169, UR7 ;  /* 0x00000007a9d47c20 */ /* 0x000fe20008410000 */
[----:B------:R-:W-:Y:S01]  /*c720*/  FMUL.FTZ R214, R172, UR7 ;  /* 0x00000007acd67c20 */ /* 0x000fe20008410000 */
[----:B------:R-:W-:Y:S01]  /*c730*/  FMUL.FTZ R216, R173, UR7 ;  /* 0x00000007add87c20 */ /* 0x000fe20008410000 */
[----:B------:R-:W1:Y:S01]  /*c740*/  MUFU.TANH R2, R2 ;  /* 0x0000000200027308 */ /* 0x000e620000002400 */
        /* <DEDUP_REMOVED lines=8> */
[----:B------:R-:W2:Y:S01]  /*c7d0*/  MUFU.TANH R6, R6 ;  /* 0x0000000600067308 */ /* 0x000ea20000002400 */
[----:B------:R-:W-:Y:S01]  /*c7e0*/  FMUL.FTZ R184, R186, UR7 ;  /* 0x00000007bab87c20 */ /* 0x000fe20008410000 */
[----:B------:R-:W-:Y:S01]  /*c7f0*/  FMUL.FTZ R230, R156, UR7 ;  /* 0x000000079ce67c20 */ /* 0x000fe20008410000 */
[----:B------:R-:W-:Y:S01]  /*c800*/  ULOP3.LUT UR6, UR6, 0x3fff, URZ, 0xc0, !UPT ;  /* 0x00003fff06067892 */ /* 0x000fe2000f8ec03f */
[----:B------:R-:W-:Y:S01]  /*c810*/  FMUL.FTZ R186, R187, UR7 ;  /* 0x00000007bbba7c20 */ /* 0x000fe20008410000 */
[----:B------:R-:W-:Y:S01]  /*c820*/  FMUL.FTZ R224, R157, UR7 ;  /* 0x000000079de07c20 */ /* 0x000fe20008410000 */
[----:B------:R-:W-:Y:S01]  /*c830*/  FMUL.FTZ R152, R183, UR7 ;  /* 0x00000007b7987c20 */ /* 0x000fe20008410000 */
[----:B------:R-:W-:Y:S01]  /*c840*/  ULOP3.LUT UR6, UR6, 0x2800000, URZ, 0xfc, !UPT ;  /* 0x0280000006067892 */ /* 0x000fe2000f8efc3f */
[----:B-1----:R-:W-:Y:S01]  /*c850*/  FMNMX.FTZ R3, R2, R20, !PT ;  /* 0x0000001402037209 */ /* 0x002fe20007810000 */
[----:B------:R-:W-:Y:S01]  /*c860*/  MUFU.TANH R212, R212 ;  /* 0x000000d400d47308 */ /* 0x000fe20000002400 */
[----:B------:R-:W-:Y:S01]  /*c870*/  FMUL.FTZ R156, R170, UR7 ;  /* 0x00000007aa9c7c20 */ /* 0x000fe20008410000 */
[----:B------:R-:W-:Y:S01]  /*c880*/  UIMAD UR6, UR60, 0xa00, UR6 ;  /* 0x00000a003c0678a4 */ /* 0x000fe2000f8e0206 */
[----:B------:R-:W-:Y:S01]  /*c890*/  FMUL.FTZ R160, R171, UR7 ;  /* 0x00000007aba07c20 */ /* 0x000fe20008410000 */
[----:B------:R-:W-:Y:S01]  /*c8a0*/  FMUL.FTZ R164, R174, UR7 ;  /* 0x00000007aea47c20 */ /* 0x000fe20008410000 */
[----:B------:R-:W-:Y:S01]  /*c8b0*/  FMUL.FTZ R162, R162, UR7 ;  /* 0x00000007a2a27c20 */ /* 0x000fe20008410000 */
[----:B------:R-:W-:Y:S01]  /*c8c0*/  UIADD3 UR10, UR6, 0x80, URZ ;  /* 0x00000080060a7890 */ /* 0x000fe2000fffe03f */
[----:B------:R-:W-:Y:S01]  /*c8d0*/  FMUL.FTZ R170, R163, UR7 ;  /* 0x00000007a3aa7c20 */ /* 0x000fe20008410000 */
[----:B--2---:R-:W-:Y:S01]  /*c8e0*/  FMNMX.FTZ R3, R6, R3, !PT ;  /* 0x0000000306037209 */ /* 0x004fe20007810000 */
[----:B------:R-:W-:Y:S01]  /*c8f0*/  UMOV UR14, UR6 ;  /* 0x00000006000e7c82 */ /* 0x000fe20008000000 */
[----:B------:R-:W-:Y:S01]  /*c900*/  MUFU.TANH R214, R214 ;  /* 0x000000d600d67308 */ /* 0x000fe20000002400 */
[----:B------:R-:W-:Y:S01]  /*c910*/  HGMMA.64x256x16.F32.BF16 R24, R208, gdesc[UR12].tnspB, R24, gsb0 ;  /* 0x43e0000cd0187df0 */ /* 0x000fe20008001818 */
[----:B------:R-:W-:Y:S01]  /*c920*/  UMOV UR15, 0x40000040 ;  /* 0x40000040000f7882 */ /* 0x000fe20000000000 */
[----:B------:R-:W-:Y:S01]  /*c930*/  UMOV UR14, UR10 ;  /* 0x0000000a000e7c82 */ /* 0x000fe20008000000 */
[----:B------:R-:W-:Y:S01]  /*c940*/  UIADD3 UR10, UR6, 0x100, URZ ;  /* 0x00000100060a7890 */ /* 0x000fe2000fffe03f */
[----:B------:R-:W-:Y:S01]  /*c950*/  FMUL.FTZ R174, R155, UR7 ;  /* 0x000000079bae7c20 */ /* 0x000fe20008410000 */
[----:B------:R-:W-:Y:S01]  /*c960*/  FMUL.FTZ R166, R166, UR7 ;  /* 0x00000007a6a67c20 */ /* 0x000fe20008410000 */
[----:B------:R-:W-:Y:S01]  /*c970*/  FMUL.FTZ R172, R167, UR7 ;  /* 0x00000007a7ac7c20 */ /* 0x000fe20008410000 */
[----:B------:R-:W-:Y:S01]  /*c980*/  MUFU.TANH R216, R216 ;  /* 0x000000d800d87308 */ /* 0x000fe20000002400 */
[----:B------:R-:W-:Y:S01]  /*c990*/  FMUL.FTZ R154, R154, UR7 ;  /* 0x000000079a9a7c20 */ /* 0x000fe20008410000 */
[----:B------:R-:W-:Y:S01]  /*c9a0*/  FMUL.FTZ R158, R158, UR7 ;  /* 0x000000079e9e7c20 */ /* 0x000fe20008410000 */
[C---:B------:R-:W-:Y:S01]  /*c9b0*/  ISETP.GT.AND P2, PT, R23.reuse, R18, PT ;  /* 0x000000121700720c */ /* 0x040fe20003f44270 */
[----:B------:R-:W-:Y:S01]  /*c9c0*/  UMOV UR60, UR61 ;  /* 0x0000003d003c7c82 */ /* 0x000fe20008000000 */
[----:B------:R-:W-:-:S03]  /*c9d0*/  IADD3 R23, R23, -0x1, RZ ;  /* 0xffffffff17177810 */ /* 0x000fc60007ffe0ff */
[----:B------:R-:W-:Y:S08]  /*c9e0*/  MUFU.TANH R218, R218 ;  /* 0x000000da00da7308 */ /* 0x000ff00000002400 */
[----:B------:R-:W-:Y:S08]  /*c9f0*/  MUFU.TANH R220, R220 ;  /* 0x000000dc00dc7308 */ /* 0x000ff00000002400 */
[----:B------:R-:W-:Y:S08]  /*ca00*/  MUFU.TANH R222, R222 ;  /* 0x000000de00de7308 */ /* 0x000ff00000002400 */
[----:B------:R-:W-:Y:S08]  /*ca10*/  MUFU.TANH R226, R226 ;  /* 0x000000e200e27308 */ /* 0x000ff00000002400 */
[----:B------:R-:W-:Y:S08]  /*ca20*/  MUFU.TANH R228, R228 ;  /* 0x000000e400e47308 */ /* 0x000ff00000002400 */
[----:B------:R-:W-:Y:S08]  /*ca30*/  MUFU.TANH R232, R232 ;  /* 0x000000e800e87308 */ /* 0x000ff00000002400 */
[----:B------:R-:W1:Y:S08]  /*ca40*/  MUFU.TANH R184, R184 ;  /* 0x000000b800b87308 */ /* 0x000e700000002400 */
[----:B------:R-:W-:Y:S08]  /*ca50*/  MUFU.TANH R230, R230 ;  /* 0x000000e600e67308 */ /* 0x000ff00000002400 */
[----:B------:R-:W2:Y:S01]  /*ca60*/  MUFU.TANH R186, R186 ;  /* 0x000000ba00ba7308 */ /* 0x000ea20000002400 */
[----:B-1----:R-:W-:-:S07]  /*ca70*/  FMNMX.FTZ R19, R184, R17, !PT ;  /* 0x00000011b8137209 */ /* 0x002fce0007810000 */
[----:B------:R-:W-:Y:S08]  /*ca80*/  MUFU.TANH R224, R224 ;  /* 0x000000e000e07308 */ /* 0x000ff00000002400 */
[----:B------:R-:W-:Y:S01]  /*ca90*/  MUFU.TANH R152, R152 ;  /* 0x0000009800987308 */ /* 0x000fe20000002400 */
[----:B--2---:R-:W-:-:S07]  /*caa0*/  FMNMX.FTZ R19, R186, R19, !PT ;  /* 0x00000013ba137209 */ /* 0x004fce0007810000 */
        /* <DEDUP_REMOVED lines=15> */
[----:B------:R-:W-:Y:S02]  /*cba0*/  FMUL.FTZ R178, R179, UR7 ;  /* 0x00000007b3b27c20 */ /* 0x000fe40008410000 */
[----:B------:R-:W-:Y:S01]  /*cbb0*/  HGMMA.64x256x16.F32.BF16 R24, R204, gdesc[UR12].tnspB, R24, gsb0 ;  /* 0x43e0000ccc187df0 */ /* 0x000fe20008001818 */
[----:B------:R-:W-:Y:S01]  /*cbc0*/  UMOV UR14, UR10 ;  /* 0x0000000a000e7c82 */ /* 0x000fe20008000000 */
[----:B------:R-:W-:Y:S01]  /*cbd0*/  UMOV UR15, 0x40000040 ;  /* 0x40000040000f7882 */ /* 0x000fe20000000000 */
[----:B------:R-:W-:Y:S01]  /*cbe0*/  UIADD3 UR10, UR6, 0x180, URZ ;  /* 0x00000180060a7890 */ /* 0x000fe2000fffe03f */
[----:B------:R-:W-:Y:S01]  /*cbf0*/  MUFU.TANH R208, R208 ;  /* 0x000000d000d07308 */ /* 0x000fe20000002400 */
[----:B------:R-:W-:-:S07]  /*cc00*/  UIADD3 UR6, UR6, 0x200, URZ ;  /* 0x0000020006067890 */ /* 0x000fce000fffe03f */
        /* <DEDUP_REMOVED lines=12> */
[----:B------:R-:W1:Y:S08]  /*ccd0*/  MUFU.TANH R204, R204 ;  /* 0x000000cc00cc7308 */ /* 0x000e700000002400 */
[----:B------:R-:W2:Y:S08]  /*cce0*/  MUFU.TANH R206, R206 ;  /* 0x000000ce00ce7308 */ /* 0x000eb00000002400 */
[----:B------:R-:W3:Y:S01]  /*ccf0*/  MUFU.TANH R188, R188 ;  /* 0x000000bc00bc7308 */ /* 0x000ee20000002400 */
[----:B-1----:R-:W-:-:S07]  /*cd00*/  FMNMX.FTZ R3, R204, R3, !PT ;  /* 0x00000003cc037209 */ /* 0x002fce0007810000 */
[----:B------:R-:W1:Y:S01]  /*cd10*/  MUFU.TANH R190, R190 ;  /* 0x000000be00be7308 */ /* 0x000e620000002400 */
[----:B--2---:R-:W-:-:S04]  /*cd20*/  FMNMX.FTZ R3, R206, R3, !PT ;  /* 0x00000003ce037209 */ /* 0x004fc80007810000 */
[----:B------:R-:W-:-:S04]  /*cd30*/  FMNMX.FTZ R3, R208, R3, !PT ;  /* 0x00000003d0037209 */ /* 0x000fc80007810000 */
[----:B------:R-:W-:Y:S02]  /*cd40*/  FMNMX.FTZ R3, R210, R3, !PT ;  /* 0x00000003d2037209 */ /* 0x000fe40007810000 */
[----:B---3--:R-:W-:-:S04]  /*cd50*/  FMNMX.FTZ R19, R188, R19, !PT ;  /* 0x00000013bc137209 */ /* 0x008fc80007810000 */
[----:B-1----:R-:W-:-:S04]  /*cd60*/  FMNMX.FTZ R19, R190, R19, !PT ;  /* 0x00000013be137209 */ /* 0x002fc80007810000 */
[----:B------:R-:W-:-:S04]  /*cd70*/  FMNMX.FTZ R21, R176, R19, !PT ;  /* 0x00000013b0157209 */ /* 0x000fc80007810000 */
[----:B------:R-:W-:Y:S01]  /*cd80*/  FMNMX.FTZ R21, R178, R21, !PT ;  /* 0x00000015b2157209 */ /* 0x000fe20007810000 */
[----:B------:R-:W-:Y:S02]  /*cd90*/  WARPGROUP.DEPBAR.LE gsb0, 0x0 ;  /* 0x00008000000079c5 */ /* 0x000fe40000010000 */
[----:B------:R-:W-:Y:S01]  /*cda0*/  WARPGROUP.ARRIVE ;  /* 0x00000000000079c5 */ /* 0x000fe20000000000 */
[----:B------:R-:W-:Y:S01]  /*cdb0*/  FMUL.FTZ R200, R180, UR7 ;  /* 0x00000007b4c87c20 */ /* 0x000fe20008410000 */
[----:B------:R-:W-:Y:S01]  /*cdc0*/  FMUL.FTZ R202, R181, UR7 ;  /* 0x00000007b5ca7c20 */ /* 0x000fe20008410000 */
[----:B------:R-:W-:Y:S01]  /*cdd0*/  FMUL.FTZ R180, R182, UR7 ;  /* 0x00000007b6b47c20 */ /* 0x000fe20008410000 */
[----:B------:R-:W-:Y:S01]  /*cde0*/  FMUL.FTZ R182, R168, UR7 ;  /* 0x00000007a8b67c20 */ /* 0x000fe20008410000 */
[----:B------:R-:W-:Y:S01]  /*cdf0*/  FMUL.FTZ R168, R175, UR7 ;  /* 0x00000007afa87c20 */ /* 0x000fe20008410000 */
[----:B------:R-:W-:Y:S01]  /*ce00*/  HGMMA.64x256x16.F32.BF16 R24, R196, gdesc[UR12].tnspB, R24, gsb0 ;  /* 0x43e0000cc4187df0 */ /* 0x000fe20008001818 */
[----:B------:R-:W1:Y:S01]  /*ce10*/  MUFU.TANH R200, R200 ;  /* 0x000000c800c87308 */ /* 0x000e620000002400 */
[----:B------:R-:W-:Y:S01]  /*ce20*/  UMOV UR14, UR6 ;  /* 0x00000006000e7c82 */ /* 0x000fe20008000000 */
[----:B------:R-:W-:-:S06]  /*ce30*/  UMOV UR15, 0x40000040 ;  /* 0x40000040000f7882 */ /* 0x000fcc0000000000 */
[----:B------:R-:W2:Y:S08]  /*ce40*/  MUFU.TANH R202, R202 ;  /* 0x000000ca00ca7308 */ /* 0x000eb00000002400 */
[----:B------:R-:W3:Y:S01]  /*ce50*/  MUFU.TANH R182, R182 ;  /* 0x000000b600b67308 */ /* 0x000ee20000002400 */
[----:B-1----:R-:W-:-:S07]  /*ce60*/  FMNMX.FTZ R3, R200, R3, !PT ;  /* 0x00000003c8037209 */ /* 0x002fce0007810000 */
[----:B------:R-:W1:Y:S01]  /*ce70*/  MUFU.TANH R180, R180 ;  /* 0x000000b400b47308 */ /* 0x000e620000002400 */
[----:B--2---:R-:W-:-:S07]  /*ce80*/  FMNMX.FTZ R3, R202, R3, !PT ;  /* 0x00000003ca037209 */ /* 0x004fce0007810000 */
[----:B------:R-:W2:Y:S01]  /*ce90*/  MUFU.TANH R168, R168 ;  /* 0x000000a800a87308 */ /* 0x000ea20000002400 */
[----:B---3--:R-:W-:-:S04]  /*cea0*/  FMNMX.FTZ R3, R182, R3, !PT ;  /* 0x00000003b6037209 */ /* 0x008fc80007810000 */
[----:B------:R-:W-:-:S04]  /*ceb0*/  FMNMX.FTZ R3, R212, R3, !PT ;  /* 0x00000003d4037209 */ /* 0x000fc80007810000 */
[----:B------:R-:W-:Y:S02]  /*cec0*/  FMNMX.FTZ R3, R214, R3, !PT ;  /* 0x00000003d6037209 */ /* 0x000fe40007810000 */
[----:B-1----:R-:W-:Y:S02]  /*ced0*/  FMNMX.FTZ R21, R180, R21, !PT ;  /* 0x00000015b4157209 */ /* 0x002fe40007810000 */
        /* <DEDUP_REMOVED lines=9> */
[----:B--2---:R-:W-:-:S02]  /*cf70*/  FMNMX.FTZ R155, R168, R155, !PT ;  /* 0x0000009ba89b7209 */ /* 0x004fc40007810000 */
[----:B------:R-:W-:Y:S02]  /*cf80*/  FMNMX.FTZ R3, R228, R3, !PT ;  /* 0x00000003e4037209 */ /* 0x000fe40007810000 */
[----:B------:R-:W-:Y:S02]  /*cf90*/  FMNMX.FTZ R155, R162, R155, !PT ;  /* 0x0000009ba29b7209 */ /* 0x000fe40007810000 */
[----:B------:R-:W-:Y:S02]  /*cfa0*/  FMNMX.FTZ R3, R232, R3, !PT ;  /* 0x00000003e8037209 */ /* 0x000fe40007810000 */
[----:B------:R-:W-:Y:S02]  /*cfb0*/  FMNMX.FTZ R155, R170, R155, !PT ;  /* 0x0000009baa9b7209 */ /* 0x000fe40007810000 */
[----:B------:R-:W-:Y:S02]  /*cfc0*/  FMNMX.FTZ R3, R230, R3, !PT ;  /* 0x00000003e6037209 */ /* 0x000fe40007810000 */
[----:B------:R-:W-:-:S02]  /*cfd0*/  FMNMX.FTZ R157, R166, R155, !PT ;  /* 0x0000009ba69d7209 */ /* 0x000fc40007810000 */
[----:B------:R-:W-:Y:S02]  /*cfe0*/  FMNMX.FTZ R3, R224, R3, !PT ;  /* 0x00000003e0037209 */ /* 0x000fe40007810000 */
[----:B------:R-:W-:-:S03]  /*cff0*/  FMNMX.FTZ R157, R172, R157, !PT ;  /* 0x0000009dac9d7209 */ /* 0x000fc60007810000 */
[----:B0-----:R-:W0:Y:S01]  /*d000*/  SHFL.BFLY PT, R0, R3, 0x2, 0x1f ;  /* 0x0c401f0003007f89 */ /* 0x001e2200000e0000 */
        /* <DEDUP_REMOVED lines=10> */
[-CC-:B------:R-:W-:Y:S01]  /*d0b0*/  FFMA.FTZ R6, R204, R3.reuse, -R153.reuse ;  /* 0x00000003cc067223 */ /* 0x180fe20000010899 */
[-C--:B------:R-:W-:Y:S01]  /*d0c0*/  FMUL.FTZ R0, R0, R3.reuse ;  /* 0x0000000300007220 */ /* 0x080fe20000410000 */
        /* <DEDUP_REMOVED lines=8> */
[----:B------:R0:W-:Y:S08]  /*d150*/  MUFU.EX2 R21, R6 ;  /* 0x0000000600157308 */ /* 0x0001f00000000800 */
[----:B------:R-:W-:Y:S01]  /*d160*/  MUFU.EX2 R0, R0 ;  /* 0x0000000000007308 */ /* 0x000fe20000000800 */
[-CC-:B0-----:R-:W-:Y:S01]  /*d170*/  FFMA.FTZ R6, R202, R3.reuse, -R153.reuse ;  /* 0x00000003ca067223 */ /* 0x181fe20000010899 */
[-CC-:B------:R-:W-:Y:S01]  /*d180*/  FFMA.FTZ R202, R214, R3.reuse, -R153.reuse ;  /* 0x00000003d6ca7223 */ /* 0x180fe20000010899 */
[----:B------:R-:W-:-:S05]  /*d190*/  FFMA.FTZ R214, R232, R3, -R153 ;  /* 0x00000003e8d67223 */ /* 0x000fca0000010899 */
[----:B------:R-:W0:Y:S08]  /*d1a0*/  MUFU.EX2 R20, R20 ;  /* 0x0000001400147308 */ /* 0x000e300000000800 */
[----:B------:R-:W-:Y:S08]  /*d1b0*/  MUFU.EX2 R204, R204 ;  /* 0x000000cc00cc7308 */ /* 0x000ff00000000800 */
[----:B------:R-:W-:Y:S01]  /*d1c0*/  MUFU.EX2 R155, R210 ;  /* 0x000000d2009b7308 */ /* 0x000fe20000000800 */
[----:B0-----:R-:W-:-:S07]  /*d1d0*/  F2FP.BF16.F32.PACK_AB R208, R20, R19 ;  /* 0x0000001314d0723e */ /* 0x001fce00000010ff */
        /* <DEDUP_REMOVED lines=9> */
[----:B------:R-:W-:Y:S01]  /*d270*/  FMUL.FTZ R196, R159, UR7 ;  /* 0x000000079fc47c20 */ /* 0x000fe20008410000 */
[----:B------:R-:W-:Y:S01]  /*d280*/  FMNMX.FTZ R159, R158, R157, !PT ;  /* 0x0000009d9e9f7209 */ /* 0x000fe20007810000 */
[-CC-:B------:R-:W-:Y:S02]  /*d290*/  FFMA.FTZ R198, R206, R3.reuse, -R153.reuse ;  /* 0x00000003cec67223 */ /* 0x180fe40000010899 */
[----:B------:R-:W-:Y:S01]  /*d2a0*/  MUFU.EX2 R157, R6 ;  /* 0x00000006009d7308 */ /* 0x000fe20000000800 */
[-CC-:B------:R-:W-:Y:S01]  /*d2b0*/  FFMA.FTZ R206, R200, R3.reuse, -R153.reuse ;  /* 0x00000003c8ce7223 */ /* 0x180fe20000010899 */
[----:B------:R-:W-:Y:S01]  /*d2c0*/  HGMMA.64x256x16.F32.BF16 R24, R192, gdesc[UR12].tnspB, R24, gsb0 ;  /* 0x43e0000cc0187df0 */ /* 0x000fe20008001818 */
[-CC-:B------:R-:W-:Y:S01]  /*d2d0*/  FFMA.FTZ R200, R182, R3.reuse, -R153.reuse ;  /* 0x00000003b6c87223 */ /* 0x180fe20000010899 */
[----:B------:R-:W-:-:S04]  /*d2e0*/  FFMA.FTZ R182, R220, R3, -R153 ;  /* 0x00000003dcb67223 */ /* 0x000fc80000010899 */
[----:B------:R-:W0:Y:S08]  /*d2f0*/  MUFU.TANH R196, R196 ;  /* 0x000000c400c47308 */ /* 0x000e300000002400 */
[----:B------:R-:W1:Y:S08]  /*d300*/  MUFU.EX2 R198, R198 ;  /* 0x000000c600c67308 */ /* 0x000e700000000800 */
[----:B------:R-:W-:Y:S01]  /*d310*/  MUFU.EX2 R206, R206 ;  /* 0x000000ce00ce7308 */ /* 0x000fe20000000800 */
[----:B0-----:R-:W-:Y:S01]  /*d320*/  FMNMX.FTZ R2, R196, R159, !PT ;  /* 0x0000009fc4027209 */ /* 0x001fe20007810000 */
[-CC-:B------:R-:W-:Y:S01]  /*d330*/  FFMA.FTZ R159, R212, R3.reuse, -R153.reuse ;  /* 0x00000003d49f7223 */ /* 0x180fe20000010899 */
[----:B------:R-:W-:-:S03]  /*d340*/  FFMA.FTZ R212, R226, R3, -R153 ;  /* 0x00000003e2d47223 */ /* 0x000fc60000010899 */
[----:B------:R-:W0:Y:S02]  /*d350*/  SHFL.BFLY PT, R165, R2, 0x2, 0x1f ;  /* 0x0c401f0002a57f89 */ /* 0x000e2400000e0000 */
[----:B------:R-:W-:Y:S01]  /*d360*/  MUFU.EX2 R200, R200 ;  /* 0x000000c800c87308 */ /* 0x000fe20000000800 */
[----:B-1----:R-:W-:-:S07]  /*d370*/  F2FP.BF16.F32.PACK_AB R210, R198, R21 ;  /* 0x00000015c6d2723e */ /* 0x002fce00000010ff */
[----:B------:R-:W-:Y:S08]  /*d380*/  MUFU.EX2 R159, R159 ;  /* 0x0000009f009f7308 */ /* 0x000ff00000000800 */
[----:B------:R-:W-:Y:S01]  /*d390*/  MUFU.EX2 R182, R182 ;  /* 0x000000b600b67308 */ /* 0x000fe20000000800 */
[----:B0-----:R-:W-:Y:S01]  /*d3a0*/  FMNMX.FTZ R171, R2, R165, !PT ;  /* 0x000000a502ab7209 */ /* 0x001fe20007810000 */
[----:B------:R-:W-:Y:S01]  /*d3b0*/  FFMA.FTZ R165, R222, R3, -R153 ;  /* 0x00000003dea57223 */ /* 0x000fe20000010899 */
[----:B------:R-:W-:-:S05]  /*d3c0*/  IMAD.U32 R153, RZ, RZ, UR18 ;  /* 0x00000012ff997e24 */ /* 0x000fca000f8e00ff */
[----:B------:R-:W-:Y:S01]  /*d3d0*/  MUFU.EX2 R212, R212 ;  /* 0x000000d400d47308 */ /* 0x000fe20000000800 */
[----:B------:R-:W0:Y:S01]  /*d3e0*/  SHFL.BFLY PT, R6, R171, 0x1, 0x1f ;  /* 0x0c201f00ab067f89 */ /* 0x000e2200000e0000 */
[----:B------:R-:W-:-:S05]  /*d3f0*/  @!P1 VIADD R153, R153, 0x38840 ;  /* 0x0003884099999836 */ /* 0x000fca0000000000 */
[----:B------:R-:W-:Y:S01]  /*d400*/  @!P1 PRMT R153, RZ, 0x654, R153 ;  /* 0x00000654ff999816 */ /* 0x000fe20000000099 */
[----:B------:R-:W-:Y:S01]  /*d410*/  MUFU.EX2 R165, R165 ;  /* 0x000000a500a57308 */ /* 0x000fe20000000800 */
[----:B0-----:R-:W-:-:S05]  /*d420*/  FMNMX.FTZ R6, R171, R6, !PT ;  /* 0x00000006ab067209 */ /* 0x001fca0007810000 */
[C---:B------:R-:W-:Y:S01]  /*d430*/  FADD.FTZ R2, -R6.reuse, R17 ;  /* 0x0000001106027221 */ /* 0x040fe20000010100 */
[----:B------:R-:W-:-:S03]  /*d440*/  FMUL.FTZ R17, R6, R3 ;  /* 0x0000000306117220 */ /* 0x000fc60000410000 */
[-C--:B------:R-:W-:Y:S01]  /*d450*/  FMUL.FTZ R2, R2, R3.reuse ;  /* 0x0000000302027220 */ /* 0x080fe20000410000 */
        /* <DEDUP_REMOVED lines=8> */
[----:B------:R-:W-:Y:S02]  /*d4e0*/  IMAD.U32 R164, RZ, RZ, UR11 ;  /* 0x0000000bffa47e24 */ /* 0x000fe4000f8e00ff */
[-CC-:B------:R-:W-:Y:S01]  /*d4f0*/  FFMA.FTZ R207, R180, R3.reuse, -R17.reuse ;  /* 0x00000003b4cf7223 */ /* 0x180fe20000010811 */
[-CC-:B------:R-:W-:Y:S01]  /*d500*/  FFMA.FTZ R197, R162, R3.reuse, -R17.reuse ;  /* 0x00000003a2c57223 */ /* 0x180fe20000010811 */
[-CC-:B------:R-:W-:Y:S01]  /*d510*/  FFMA.FTZ R152, R152, R3.reuse, -R17.reuse ;  /* 0x0000000398987223 */ /* 0x180fe20000010811 */
[-CC-:B------:R-:W-:Y:S01]  /*d520*/  FFMA.FTZ R201, R156, R3.reuse, -R17.reuse ;  /* 0x000000039cc97223 */ /* 0x180fe20000010811 */
[----:B------:R-:W0:Y:S01]  /*d530*/  MUFU.EX2 R209, R209 ;  /* 0x000000d100d17308 */ /* 0x000e220000000800 */
[-CC-:B------:R-:W-:Y:S01]  /*d540*/  FFMA.FTZ R156, R160, R3.reuse, -R17.reuse ;  /* 0x00000003a09c7223 */ /* 0x180fe20000010811 */
[-CC-:B------:R-:W-:Y:S01]  /*d550*/  FFMA.FTZ R160, R168, R3.reuse, -R17.reuse ;  /* 0x00000003a8a07223 */ /* 0x180fe20000010811 */
[-CC-:B------:R-:W-:Y:S01]  /*d560*/  FFMA.FTZ R166, R166, R3.reuse, -R17.reuse ;  /* 0x00000003a6a67223 */ /* 0x180fe20000010811 */
[-CC-:B------:R-:W-:Y:S01]  /*d570*/  FFMA.FTZ R172, R172, R3.reuse, -R17.reuse ;  /* 0x00000003acac7223 */ /* 0x180fe20000010811 */
[-CC-:B------:R-:W-:Y:S01]  /*d580*/  FFMA.FTZ R154, R154, R3.reuse, -R17.reuse ;  /* 0x000000039a9a7223 */ /* 0x180fe20000010811 */
[-CC-:B------:R-:W-:Y:S01]  /*d590*/  FFMA.FTZ R174, R174, R3.reuse, -R17.reuse ;  /* 0x00000003aeae7223 */ /* 0x180fe20000010811 */
[----:B------:R-:W-:Y:S01]  /*d5a0*/  FFMA.FTZ R158, R158, R3, -R17 ;  /* 0x000000039e9e7223 */ /* 0x000fe20000010811 */
[----:B------:R-:W1:Y:S08]  /*d5b0*/  MUFU.EX2 R184, R184 ;  /* 0x000000b800b87308 */ /* 0x000e700000000800 */
[----:B------:R-:W-:Y:S01]  /*d5c0*/  MUFU.EX2 R211, R211 ;  /* 0x000000d300d37308 */ /* 0x000fe20000000800 */
[----:B0-----:R-:W-:-:S07]  /*d5d0*/  FFMA.FTZ R9, R2, R9, R209 ;  /* 0x0000000902097223 */ /* 0x001fce00000100d1 */
[----:B------:R-:W-:Y:S01]  /*d5e0*/  MUFU.EX2 R186, R186 ;  /* 0x000000ba00ba7308 */ /* 0x000fe20000000800 */
[C---:B-1----:R-:W-:Y:S01]  /*d5f0*/  FADD.FTZ R162, R184.reuse, R9 ;  /* 0x00000009b8a27221 */ /* 0x042fe20000010000 */
[----:B------:R-:W-:-:S06]  /*d600*/  F2FP.BF16.F32.PACK_AB R209, R184, R209 ;  /* 0x000000d1b8d1723e */ /* 0x000fcc00000010ff */
        /* <DEDUP_REMOVED lines=11> */
[----:B------:R-:W-:Y:S08]  /*d6c0*/  MUFU.EX2 R154, R154 ;  /* 0x0000009a009a7308 */ /* 0x000ff00000000800 */
[----:B------:R-:W1:Y:S01]  /*d6d0*/  MUFU.EX2 R174, R174 ;  /* 0x000000ae00ae7308 */ /* 0x000e620000000800 */
[----:B0-----:R-:W-:-:S07]  /*d6e0*/  F2FP.BF16.F32.PACK_AB R199, R172, R166 ;  /* 0x000000a6acc7723e */ /* 0x001fce00000010ff */
[----:B------:R-:W-:Y:S01]  /*d6f0*/  MUFU.EX2 R158, R158 ;  /* 0x0000009e009e7308 */ /* 0x000fe20000000800 */
[----:B------:R-:W-:Y:S02]  /*d700*/  WARPGROUP.DEPBAR.LE gsb0, 0x0 ;  /* 0x00008000000079c5 */ /* 0x000fe40000010000 */
[----:B------:R0:W-:Y:S01]  /*d710*/  @!P1 SYNCS.ARRIVE.TRANS64.RED.A1T0 RZ, [R153+URZ], RZ ;  /* 0x000000ff99ff99a7 */ /* 0x0001e2000810043f */
[----:B------:R-:W-:Y:S02]  /*d720*/  F2FP.BF16.F32.PACK_AB R192, R214, R167 ;  /* 0x000000a7d6c0723e */ /* 0x000fe400000010ff */
[----:B-1----:R-:W-:Y:S02]  /*d730*/  F2FP.BF16.F32.PACK_AB R193, R174, R154 ;  /* 0x0000009aaec1723e */ /* 0x002fe400000010ff */
[----:B------:R-:W-:Y:S01]  /*d740*/  F2FP.BF16.F32.PACK_AB R194, R216, R169 ;  /* 0x000000a9d8c2723e */ /* 0x000fe200000010ff */
[----:B0-----:R-:W-:-:S04]  /*d750*/  FFMA.FTZ R153, R0, R14, R19 ;  /* 0x0000000e00997223 */ /* 0x001fc80000010013 */
[----:B------:R-:W-:Y:S01]  /*d760*/  FADD.FTZ R14, R20, R153 ;  /* 0x00000099140e7221 */ /* 0x000fe20000010000 */
[----:B------:R-:W-:-:S03]  /*d770*/  @!P1 VIADD R153, R164, 0x38860 ;  /* 0x00038860a4999836 */ /* 0x000fc60000000000 */
[----:B------:R-:W-:Y:S01]  /*d780*/  FADD.FTZ R9, R21, R14 ;  /* 0x0000000e15097221 */ /* 0x000fe20000010000 */
[-C--:B------:R-:W-:Y:S01]  /*d790*/  FFMA.FTZ R14, R170, R3.reuse, -R17 ;  /* 0x00000003aa0e7223 */ /* 0x080fe20000010811 */
[----:B------:R-:W-:Y:S01]  /*d7a0*/  @!P1 PRMT R164, RZ, 0x654, R153 ;  /* 0x00000654ffa49816 */ /* 0x000fe20000000099 */
[----:B------:R-:W-:Y:S01]  /*d7b0*/  FADD.FTZ R153, R211, R162 ;  /* 0x000000a2d3997221 */ /* 0x000fe20000010000 */
[----:B------:R-:W-:Y:S01]  /*d7c0*/  FADD.FTZ R9, R198, R9 ;  /* 0x00000009c6097221 */ /* 0x000fe20000010000 */
[----:B------:R-:W-:Y:S01]  /*d7d0*/  FFMA.FTZ R17, R196, R3, -R17 ;  /* 0x00000003c4117223 */ /* 0x000fe20000010811 */
[----:B------:R0:W-:Y:S01]  /*d7e0*/  @!P1 SYNCS.ARRIVE.TRANS64.RED.A1T0 RZ, [R164+URZ], RZ ;  /* 0x000000ffa4ff99a7 */ /* 0x0001e2000810043f */
[C---:B------:R-:W-:Y:S01]  /*d7f0*/  FADD.FTZ R162, R186.reuse, R153 ;  /* 0x00000099baa27221 */ /* 0x040fe20000010000 */
[----:B------:R-:W-:Y:S01]  /*d800*/  MUFU.EX2 R14, R14 ;  /* 0x0000000e000e7308 */ /* 0x000fe20000000800 */
[----:B------:R-:W-:Y:S02]  /*d810*/  F2FP.BF16.F32.PACK_AB R211, R186, R211 ;  /* 0x000000d3bad3723e */ /* 0x000fe400000010ff */
[----:B------:R-:W-:-:S02]  /*d820*/  F2FP.BF16.F32.PACK_AB R196, R182, R163 ;  /* 0x000000a3b6c4723e */ /* 0x000fc400000010ff */
[----:B------:R-:W-:Y:S01]  /*d830*/  F2FP.BF16.F32.PACK_AB R198, R212, R165 ;  /* 0x000000a5d4c6723e */ /* 0x000fe200000010ff */
[----:B0-----:R-:W-:Y:S01]  /*d840*/  FADD.FTZ R164, R204, R9 ;  /* 0x00000009cca47221 */ /* 0x001fe20000010000 */
[----:B------:R-:W-:Y:S01]  /*d850*/  FADD.FTZ R9, R205, R162 ;  /* 0x000000a2cd097221 */ /* 0x000fe20000010000 */
[----:B------:R-:W0:Y:S01]  /*d860*/  MUFU.EX2 R17, R17 ;  /* 0x0000001100117308 */ /* 0x000e220000000800 */
[C---:B------:R-:W-:Y:S01]  /*d870*/  F2FP.BF16.F32.PACK_AB R204, R155.reuse, R204 ;  /* 0x000000cc9bcc723e */ /* 0x040fe200000010ff */
[----:B------:R-:W-:Y:S01]  /*d880*/  FADD.FTZ R153, R155, R164 ;  /* 0x000000a49b997221 */ /* 0x000fe20000010000 */
[C---:B------:R-:W-:Y:S01]  /*d890*/  FADD.FTZ R162, R176.reuse, R9 ;  /* 0x00000009b0a27221 */ /* 0x040fe20000010000 */
[----:B------:R-:W-:Y:S02]  /*d8a0*/  F2FP.BF16.F32.PACK_AB R205, R176, R205 ;  /* 0x000000cdb0cd723e */ /* 0x000fe400000010ff */
[----:B------:R-:W-:Y:S01]  /*d8b0*/  FADD.FTZ R164, R206, R153 ;  /* 0x00000099cea47221 */ /* 0x000fe20000010000 */
[----:B------:R-:W-:Y:S01]  /*d8c0*/  FADD.FTZ R9, R207, R162 ;  /* 0x000000a2cf097221 */ /* 0x000fe20000010000 */
[----:B------:R-:W-:-:S02]  /*d8d0*/  F2FP.BF16.F32.PACK_AB R206, R157, R206 ;  /* 0x000000ce9dce723e */ /* 0x000fc400000010ff */
[----:B------:R-:W-:Y:S01]  /*d8e0*/  FADD.FTZ R153, R157, R164 ;  /* 0x000000a49d997221 */ /* 0x000fe20000010000 */
[C---:B------:R-:W-:Y:S01]  /*d8f0*/  FADD.FTZ R162, R152.reuse, R9 ;  /* 0x0000000998a27221 */ /* 0x040fe20000010000 */
[----:B------:R-:W-:Y:S02]  /*d900*/  F2FP.BF16.F32.PACK_AB R207, R152, R207 ;  /* 0x000000cf98cf723e */ /* 0x000fe400000010ff */
[----:B------:R-:W-:Y:S01]  /*d910*/  FADD.FTZ R164, R200, R153 ;  /* 0x00000099c8a47221 */ /* 0x000fe20000010000 */
[----:B------:R-:W-:Y:S01]  /*d920*/  FADD.FTZ R9, R201, R162 ;  /* 0x000000a2c9097221 */ /* 0x000fe20000010000 */
[C---:B------:R-:W-:Y:S02]  /*d930*/  F2FP.BF16.F32.PACK_AB R200, R159.reuse, R200 ;  /* 0x000000c89fc8723e */ /* 0x040fe400000010ff */
[----:B------:R-:W-:Y:S01]  /*d940*/  FADD.FTZ R19, R159, R164 ;  /* 0x000000a49f137221 */ /* 0x000fe20000010000 */
[----:B------:R-:W-:Y:S01]  /*d950*/  FADD.FTZ R20, R156, R9 ;  /* 0x000000099c147221 */ /* 0x000fe20000010000 */
[----:B0-----:R-:W-:-:S02]  /*d960*/  F2FP.BF16.F32.PACK_AB R195, R17, R158 ;  /* 0x0000009e11c3723e */ /* 0x001fc400000010ff */
[----:B------:R-:W-:Y:S01]  /*d970*/  FADD.FTZ R162, R202, R19 ;  /* 0x00000013caa27221 */ /* 0x000fe20000010000 */
[----:B------:R-:W-:Y:S01]  /*d980*/  FADD.FTZ R9, R203, R20 ;  /* 0x00000014cb097221 */ /* 0x000fe20000010000 */
[----:B------:R-:W-:Y:S02]  /*d990*/  F2FP.BF16.F32.PACK_AB R201, R156, R201 ;  /* 0x000000c99cc9723e */ /* 0x000fe400000010ff */
[C---:B------:R-:W-:Y:S01]  /*d9a0*/  FADD.FTZ R162, R161.reuse, R162 ;  /* 0x000000a2a1a27221 */ /* 0x040fe20000010000 */
[----:B------:R-:W-:Y:S01]  /*d9b0*/  FADD.FTZ R20, R160, R9 ;  /* 0x00000009a0147221 */ /* 0x000fe20000010000 */
[----:B------:R-:W-:Y:S02]  /*d9c0*/  F2FP.BF16.F32.PACK_AB R202, R161, R202 ;  /* 0x000000caa1ca723e */ /* 0x000fe400000010ff */
[----:B------:R-:W-:Y:S01]  /*d9d0*/  FADD.FTZ R9, R163, R162 ;  /* 0x000000a2a3097221 */ /* 0x000fe20000010000 */
[----:B------:R-:W-:Y:S01]  /*d9e0*/  FADD.FTZ R19, R197, R20 ;  /* 0x00000014c5137221 */ /* 0x000fe20000010000 */
[----:B------:R-:W-:-:S02]  /*d9f0*/  F2FP.BF16.F32.PACK_AB R197, R14, R197 ;  /* 0x000000c50ec5723e */ /* 0x000fc400000010ff */
[----:B------:R-:W-:Y:S01]  /*da00*/  FADD.FTZ R20, R182, R9 ;  /* 0x00000009b6147221 */ /* 0x000fe20000010000 */
[----:B------:R-:W-:Y:S01]  /*da10*/  FADD.FTZ R19, R14, R19 ;  /* 0x000000130e137221 */ /* 0x000fe20000010000 */
[----:B------:R-:W-:Y:S02]  /*da20*/  F2FP.BF16.F32.PACK_AB R203, R160, R203 ;  /* 0x000000cba0cb723e */ /* 0x000fe400000010ff */
[----:B------:R-:W-:Y:S01]  /*da30*/  FADD.FTZ R9, R165, R20 ;  /* 0x00000014a5097221 */ /* 0x000fe20000010000 */
[----:B------:R-:W-:-:S03]  /*da40*/  FADD.FTZ R19, R166, R19 ;  /* 0x00000013a6137221 */ /* 0x000fc60000010000 */
        /* <DEDUP_REMOVED lines=10> */
[----:B------:R-:W-:Y:S01]  /*daf0*/  FADD.FTZ R9, R17, R19 ;  /* 0x0000001311097221 */ /* 0x000fe20000010000 */
[----:B------:R-:W-:Y:S02]  /*db00*/  IMAD.MOV.U32 R19, RZ, RZ, R8 ;  /* 0x000000ffff137224 */ /* 0x000fe400078e0008 */
[----:B------:R-:W-:Y:S01]  /*db10*/  IMAD.MOV.U32 R17, RZ, RZ, R6 ;  /* 0x000000ffff117224 */ /* 0x000fe200078e0006 */
[----:B------:R-:W-:Y:S06]  /*db20*/  @P2 BRA `(.L_x_2191) ;  /* 0xffffffc000482947 */ /* 0x000fec000383ffff */
.L_x_2182:
        /* <DEDUP_REMOVED lines=131> */
.L_x_2192:
[----:B------:R-:W-:Y:S02]  /*e360*/  R2UR UR4, R16 ;  /* 0x00000000100472ca */ /* 0x000fe400000e0000 */
[----:B------:R-:W-:-:S11]  /*e370*/  SHF.L.U32 R8, R8, 0x1f, RZ ;  /* 0x0000001f08087819 */ /* 0x000fd600000006ff */
[----:B------:R-:W-:-:S09]  /*e380*/  ULEA UR5, UR61, UR4, 0x3 ;  /* 0x000000043d057291 */ /* 0x000fd2000f8e183f */
[----:B------:R0:W1:Y:S01]  /*e390*/  SYNCS.PHASECHK.TRANS64.TRYWAIT P2, [UR5+0x38850], R8 ;  /* 0x03885008ff0075a7 */ /* 0x0000620008040145 */
[----:B------:R-:W-:Y:S05]  /*e3a0*/  @!P0 BRA `(.L_x_2193) ;  /* 0x0000000000048947 */ /* 0x000fea0003800000 */
[----:B------:R-:W-:Y:S01]  /*e3b0*/  BPT.TRAP 0x1 ;  /* 0x000000040000795c */ /* 0x000fe20000300000 */
.L_x_2193:
[----:B-1----:R-:W-:Y:S05]  /*e3c0*/  @P2 BRA `(.L_x_2194) ;  /* 0x0000000000082947 */ /* 0x002fea0003800000 */
[----:B------:R-:W1:Y:S02]  /*e3d0*/  SYNCS.PHASECHK.TRANS64.TRYWAIT P0, [UR5+0x38850], R8 ;  /* 0x03885008ff0075a7 */ /* 0x000e640008000145 */
[----:B-1----:R-:W-:Y:S05]  /*e3e0*/  @!P0 BRA `(.L_x_2195) ;  /* 0x0000007c000c8947 */ /* 0x002fea0003800000 */
.L_x_2194:
[----:B------:R-:W-:Y:S01]  /*e3f0*/  R2UR UR4, R16 ;  /* 0x00000000100472ca */ /* 0x000fe200000e0000 */
[----:B------:R-:W-:Y:S01]  /*e400*/  WARPGROUP.ARRIVE ;  /* 0x00000000000079c5 */ /* 0x000fe20000000000 */
[----:B------:R-:W-:Y:S01]  /*e410*/  UMOV UR7, 0x40000040 ;  /* 0x4000004000077882 */ /* 0x000fe20000000000 */
[----:B-1----:R-:W1:Y:S01]  /*e420*/  SHFL.BFLY PT, R5, R14, 0x2, 0x1f ;  /* 0x0c401f000e057f89 */ /* 0x002e6200000e0000 */
[----:B0-----:R-:W-:Y:S02]  /*e430*/  IMAD.MOV.U32 R8, RZ, RZ, RZ ;  /* 0x000000ffff087224 */ /* 0x001fe400078e00ff */
[----:B------:R-:W-:Y:S01]  /*e440*/  IMAD.MOV.U32 R4, RZ, RZ, RZ ;  /* 0x000000ffff047224 */ /* 0x000fe200078e00ff */
[----:B------:R-:W0:Y:S06]  /*e450*/  SHFL.BFLY PT, R0, R9, 0x2, 0x1f ;  /* 0x0c401f0009007f89 */ /* 0x000e2c00000e0000 */
[----:B------:R-:W-:-:S04]  /*e460*/  UIADD3 UR4, UR4, 0x400, URZ ;  /* 0x0000040004047890 */ /* 0x000fc8000fffe03f */
[----:B------:R-:W-:-:S04]  /*e470*/  USHF.R.U32.HI UR4, URZ, 0x4, UR4 ;  /* 0x000000043f047899 */ /* 0x000fc80008011604 */
[----:B------:R-:W-:-:S04]  /*e480*/  ULOP3.LUT UR4, UR4, 0x3fff, URZ, 0xc0, !UPT ;  /* 0x00003fff04047892 */ /* 0x000fc8000f8ec03f */
[----:B------:R-:W-:Y:S01]  /*e490*/  ULOP3.LUT UR4, UR4, 0x2800000, URZ, 0xfc, !UPT ;  /* 0x0280000004047892 */ /* 0x000fe2000f8efc3f */
[----:B-1----:R-:W-:-:S03]  /*e4a0*/  FADD.FTZ R5, R5, R14 ;  /* 0x0000000e05057221 */ /* 0x002fc60000010000 */
[----:B------:R-:W-:Y:S01]  /*e4b0*/  UIMAD UR4, UR61, 0xa00, UR4 ;  /* 0x00000a003d0478a4 */ /* 0x000fe2000f8e0204 */
[----:B0-----:R-:W-:Y:S01]  /*e4c0*/  FADD.FTZ R2, R0, R9 ;  /* 0x0000000900027221 */ /* 0x001fe20000010000 */
[----:B------:R-:W-:Y:S01]  /*e4d0*/  MOV R9, UR5 ;  /* 0x0000000500097c02 */ /* 0x000fe20008000f00 */
[----:B------:R-:W0:Y:S04]  /*e4e0*/  SHFL.BFLY PT, R0, R5, 0x1, 0x1f ;  /* 0x0c201f0005007f89 */ /* 0x000e2800000e0000 */
[----:B------:R-:W-:Y:S01]  /*e4f0*/  UMOV UR6, UR4 ;  /* 0x0000000400067c82 */ /* 0x000fe20008000000 */
[----:B------:R-:W1:Y:S01]  /*e500*/  SHFL.BFLY PT, R11, R2, 0x1, 0x1f ;  /* 0x0c201f00020b7f89 */ /* 0x000e6200000e0000 */
[----:B------:R-:W-:Y:S01]  /*e510*/  HGMMA.64x256x16.F32.BF16 R24, R208, gdesc[UR4].tnspB, R24, gsb0 ;  /* 0x43e00004d0187df0 */ /* 0x000fe20008001818 */
[----:B------:R-:W-:Y:S01]  /*e520*/  UIADD3 UR6, UR4, 0x80, URZ ;  /* 0x0000008004067890 */ /* 0x000fe2000fffe03f */
[----:B------:R-:W-:Y:S01]  /*e530*/  UMOV UR7, 0x40000040 ;  /* 0x4000004000077882 */ /* 0x000fe20000000000 */
[----:B0-----:R-:W-:Y:S01]  /*e540*/  FADD.FTZ R13, R5, R0 ;  /* 0x00000000050d7221 */ /* 0x001fe20000010000 */
[----:B------:R-:W-:-:S02]  /*e550*/  @!P1 VIADD R5, R9, 0x38860 ;  /* 0x0003886009059836 */ /* 0x000fc40000000000 */
[----:B------:R-:W-:Y:S02]  /*e560*/  IMAD.MOV.U32 R0, RZ, RZ, -0x800000 ;  /* 0xff800000ff007424 */ /* 0x000fe400078e00ff */
[----:B-1----:R-:W-:Y:S01]  /*e570*/  FADD.FTZ R15, R2, R11 ;  /* 0x0000000b020f7221 */ /* 0x002fe20000010000 */
[----:B------:R-:W-:Y:S01]  /*e580*/  FSETP.NE.FTZ.AND P0, PT, R13, RZ, PT ;  /* 0x000000ff0d00720b */ /* 0x000fe20003f15000 */
[----:B------:R-:W-:Y:S01]  /*e590*/  IMAD.MOV.U32 R2, RZ, RZ, -0x800000 ;  /* 0xff800000ff027424 */ /* 0x000fe200078e00ff */
[----:B------:R-:W-:Y:S02]  /*e5a0*/  @!P1 PRMT R5, RZ, 0x654, R5 ;  /* 0x00000654ff059816 */ /* 0x000fe40000000005 */
        /* <DEDUP_REMOVED lines=164> */
.L_x_2165:
[----:B------:R-:W-:Y:S05]  /*eff0*/  @P0 BRA `(.L_x_2196) ;  /* 0x0000002000440947 */ /* 0x000fea0003800000 */
[----:B------:R-:W0:Y:S01]  /*f000*/  S2R R3, SR_TID.X ;  /* 0x0000000000037919 */ /* 0x000e220000002100 */
[----:B------:R-:W1:Y:S01]  /*f010*/  LDC R8, c[0x0][0xbe8] ;  /* 0x0002fa00ff087b82 */ /* 0x000e620000000800 */
[----:B------:R-:W-:Y:S01]  /*f020*/  SHF.R.S32.HI R13, RZ, 0x1f, R22 ;  /* 0x0000001fff0d7819 */ /* 0x000fe20000011416 */
[----:B------:R-:W-:Y:S01]  /*f030*/  ULDC.64 UR4, c[0x0][0xbd0] ;  /* 0x0002f40000047ab9 */ /* 0x000fe20000000a00 */
[----:B------:R-:W-:Y:S01]  /*f040*/  ULDC.64 UR6, c[0x0][0xb38] ;  /* 0x0002ce0000067ab9 */ /* 0x000fe20000000a00 */
[----:B------:R-:W-:Y:S01]  /*f050*/  ULDC.64 UR10, c[0x0][0x208] ;  /* 0x00008200000a7ab9 */ /* 0x000fe20000000a00 */
[----:B------:R-:W-:Y:S03]  /*f060*/  BSSY B0, `(.L_x_2197) ;  /* 0x0000144000007945 */ /* 0x000fe60003800000 */
[----:B------:R-:W2:Y:S08]  /*f070*/  S2UR UR9, SR_CTAID.Z ;  /* 0x00000000000979c3 */ /* 0x000eb00000002700 */
[----:B------:R-:W3:Y:S08]  /*f080*/  LDC.64 R20, c[0x0][0xbd8] ;  /* 0x0002f600ff147b82 */ /* 0x000ef00000000a00 */
[----:B------:R-:W-:Y:S01]  /*f090*/  BAR.SYNC.DEFER_BLOCKING 0x1, 0x100 ;  /* 0x0044000000007b1d */ /* 0x000fe20000010000 */
[----:B-1----:R-:W-:-:S07]  /*f0a0*/  ISETP.NE.AND P0, PT, R8, 0x1, PT ;  /* 0x000000010800780c */ /* 0x002fce0003f05270 */
[----:B------:R-:W1:Y:S01]  /*f0b0*/  S2UR UR8, SR_CTAID.Y ;  /* 0x00000000000879c3 */ /* 0x000e620000002600 */
[----:B0-----:R-:W-:-:S07]  /*f0c0*/  IADD3 R4, R3, -0x80, RZ ;  /* 0xffffff8003047810 */ /* 0x001fce0007ffe0ff */
[----:B------:R-:W1:Y:S01]  /*f0d0*/  LDC R19, c[0x0][0xc50] ;  /* 0x00031400ff137b82 */ /* 0x000e620000000800 */
[----:B------:R-:W-:-:S04]  /*f0e0*/  SHF.R.S32.HI R5, RZ, 0x1f, R4 ;  /* 0x0000001fff057819 */ /* 0x000fc80000011404 */
[CC--:B------:R-:W-:Y:S02]  /*f0f0*/  LEA.HI R6, R5.reuse, R4.reuse, RZ, 0x7 ;  /* 0x0000000405067211 */ /* 0x0c0fe400078f38ff */
[----:B------:R-:W-:Y:S01]  /*f100*/  LEA.HI R5, R5, R4, RZ, 0x2 ;  /* 0x0000000405057211 */ /* 0x000fe200078f10ff */
[----:B------:R-:W0:Y:S01]  /*f110*/  @P0 LDC R18, c[0x0][0xbec] ;  /* 0x0002fb00ff120b82 */ /* 0x000e220000000800 */
[----:B------:R-:W-:Y:S02]  /*f120*/  LOP3.LUT R3, R6, 0xffffff80, RZ, 0xc0, !PT ;  /* 0xffffff8006037812 */ /* 0x000fe400078ec0ff */
[----:B------:R-:W-:Y:S02]  /*f130*/  LOP3.LUT R5, R5, 0xfffffffc, RZ, 0xc0, !PT ;  /* 0xfffffffc05057812 */ /* 0x000fe400078ec0ff */
[----:B------:R-:W-:Y:S01]  /*f140*/  SHF.R.S32.HI R7, RZ, 0x7, R6 ;  /* 0x00000007ff077819 */ /* 0x000fe20000011406 */
[C---:B------:R-:W-:Y:S02]  /*f150*/  IMAD.IADD R3, R4.reuse, 0x1, -R3 ;  /* 0x0000000104037824 */ /* 0x040fe400078e0a03 */
[----:B------:R-:W-:Y:S01]  /*f160*/  IMAD.IADD R11, R4, 0x1, -R5 ;  /* 0x00000001040b7824 */ /* 0x000fe200078e0a05 */
[----:B------:R-:W-:Y:S01]  /*f170*/  LEA.HI R4, R6, R7, RZ, 0x1 ;  /* 0x0000000706047211 */ /* 0x000fe200078f08ff */
[----:B------:R-:W4:Y:S01]  /*f180*/  LDC.64 R152, c[0x0][0xb40] ;  /* 0x0002d000ff987b82 */ /* 0x000f220000000a00 */
[----:B------:R-:W-:-:S02]  /*f190*/  SHF.R.S32.HI R12, RZ, 0x1f, R3 ;  /* 0x0000001fff0c7819 */ /* 0x000fc40000011403 */
[----:B------:R-:W-:Y:S02]  /*f1a0*/  LOP3.LUT R4, R4, 0x3fffffe, RZ, 0xc0, !PT ;  /* 0x03fffffe04047812 */ /* 0x000fe400078ec0ff */
[CC--:B------:R-:W-:Y:S02]  /*f1b0*/  LEA.HI R10, R12.reuse, R3.reuse, RZ, 0x2 ;  /* 0x000000030c0a7211 */ /* 0x0c0fe400078f10ff */
[----:B------:R-:W-:Y:S01]  /*f1c0*/  LEA.HI R12, R12, R3, RZ, 0x5 ;  /* 0x000000030c0c7211 */ /* 0x000fe200078f28ff */
[----:B------:R-:W5:Y:S01]  /*f1d0*/  @P0 LDC R17, c[0x0][0xbf0] ;  /* 0x0002fc00ff110b82 */ /* 0x000f620000000800 */
[----:B------:R-:W-:Y:S01]  /*f1e0*/  SHF.R.S32.HI R9, RZ, 0x2, R10 ;  /* 0x00000002ff097819 */ /* 0x000fe2000001140a */
[----:B------:R-:W-:Y:S01]  /*f1f0*/  IMAD.IADD R4, R7, 0x1, -R4 ;  /* 0x0000000107047824 */ /* 0x000fe200078e0a04 */
[----:B------:R-:W-:Y:S01]  /*f200*/  SHF.R.S32.HI R14, RZ, 0x1f, R10 ;  /* 0x0000001fff0e7819 */ /* 0x000fe2000001140a */
[----:B------:R-:W-:Y:S01]  /*f210*/  IMAD R7, R13, UR4, RZ ;  /* 0x000000040d077c24 */ /* 0x000fe2000f8e02ff */
[----:B------:R-:W-:Y:S01]  /*f220*/  LEA.HI R6, R11, R11, RZ, 0x1 ;  /* 0x0000000b0b067211 */ /* 0x000fe200078f08ff */
[----:B------:R-:W-:Y:S01]  /*f230*/  IMAD R13, R13, UR6, RZ ;  /* 0x000000060d0d7c24 */ /* 0x000fe2000f8e02ff */
[----:B------:R-:W-:Y:S01]  /*f240*/  LEA.HI R14, R14, R9, RZ, 0x3 ;  /* 0x000000090e0e7211 */ /* 0x000fe200078f18ff */
[----:B------:R-:W5:Y:S01]  /*f250*/  @P0 LDC R154, c[0x0][0xbec] ;  /* 0x0002fb00ff9a0b82 */ /* 0x000f620000000800 */
[----:B------:R-:W-:Y:S01]  /*f260*/  SHF.R.S32.HI R12, RZ, 0x5, R12 ;  /* 0x00000005ff0c7819 */ /* 0x000fe2000001140c */
[----:B------:R-:W-:Y:S01]  /*f270*/  IMAD R13, R22, UR7, R13 ;  /* 0x00000007160d7c24 */ /* 0x000fe2000f8e020d */
[----:B------:R-:W-:-:S02]  /*f280*/  LOP3.LUT R14, R14, 0xfffffff8, RZ, 0xc0, !PT ;  /* 0xfffffff80e0e7812 */ /* 0x000fc400078ec0ff */
[----:B------:R-:W-:Y:S02]  /*f290*/  LOP3.LUT R6, R6, 0x1ffffffe, RZ, 0xc0, !PT ;  /* 0x1ffffffe06067812 */ /* 0x000fe400078ec0ff */
[----:B------:R-:W-:Y:S01]  /*f2a0*/  LOP3.LUT R10, R10, 0x7ffffffc, RZ, 0xc0, !PT ;  /* 0x7ffffffc0a0a7812 */ /* 0x000fe200078ec0ff */
[----:B------:R-:W-:Y:S01]  /*f2b0*/  IMAD.IADD R5, R9, 0x1, -R14 ;  /* 0x0000000109057824 */ /* 0x000fe200078e0a0e */
[----:B------:R-:W5:Y:S01]  /*f2c0*/  @P0 LDC R23, c[0x0][0xbf0] ;  /* 0x0002fc00ff170b82 */ /* 0x000f620000000800 */
[----:B------:R-:W0:Y:S01]  /*f2d0*/  S2R R9, SR_CTAID.X ;  /* 0x0000000000097919 */ /* 0x000e220000002500 */
[----:B------:R-:W-:Y:S02]  /*f2e0*/  IMAD.IADD R15, R11, 0x1, -R6 ;  /* 0x000000010b0f7824 */ /* 0x000fe400078e0a06 */
[----:B------:R-:W-:Y:S01]  /*f2f0*/  LEA R5, R12, R5, 0x4 ;  /* 0x000000050c057211 */ /* 0x000fe200078e20ff */
[C---:B------:R-:W-:Y:S02]  /*f300*/  IMAD R11, R22.reuse, UR5, R7 ;  /* 0x00000005160b7c24 */ /* 0x040fe4000f8e0207 */
[----:B------:R-:W-:Y:S01]  /*f310*/  IMAD.WIDE.U32 R6, R22, UR6, RZ ;  /* 0x0000000616067c25 */ /* 0x000fe2000f8e00ff */
[----:B------:R-:W-:-:S03]  /*f320*/  ULDC.64 UR6, c[0x0][0xb48] ;  /* 0x0002d20000067ab9 */ /* 0x000fc60000000a00 */
[----:B------:R-:W-:Y:S02]  /*f330*/  IMAD R16, R4, 0x40, R5 ;  /* 0x0000004004107824 */ /* 0x000fe400078e0205 */
[----:B------:R-:W-:Y:S01]  /*f340*/  IMAD.WIDE.U32 R4, R22, UR4, RZ ;  /* 0x0000000416047c25 */ /* 0x000fe2000f8e00ff */
[----:B--2---:R-:W-:-:S03]  /*f350*/  USHF.R.S32.HI UR4, URZ, 0x1f, UR9 ;  /* 0x0000001f3f047899 */ /* 0x004fc60008011409 */
[----:B------:R-:W-:Y:S02]  /*f360*/  IMAD R12, R15, 0x8, R16 ;  /* 0x000000080f0c7824 */ /* 0x000fe400078e0210 */
[----:B------:R-:W-:Y:S02]  /*f370*/  IMAD.IADD R5, R5, 0x1, R11 ;  /* 0x0000000105057824 */ /* 0x000fe400078e020b */
[----:B---3--:R-:W-:Y:S02]  /*f380*/  IMAD R14, R20, UR4, RZ ;  /* 0x00000004140e7c24 */ /* 0x008fe4000f8e02ff */
[----:B------:R-:W-:Y:S02]  /*f390*/  IMAD.MOV R22, RZ, RZ, -R22 ;  /* 0x000000ffff167224 */ /* 0x000fe400078e0a16 */
[----:B------:R-:W-:Y:S02]  /*f3a0*/  IMAD R15, R21, UR9, R14 ;  /* 0x00000009150f7c24 */ /* 0x000fe4000f8e020e */
[----:B----4-:R-:W-:Y:S01]  /*f3b0*/  IMAD R14, R152, UR4, RZ ;  /* 0x00000004980e7c24 */ /* 0x010fe2000f8e02ff */
[----:B------:R-:W-:Y:S01]  /*f3c0*/  ULDC.64 UR4, c[0x0][0xbe0] ;  /* 0x0002f80000047ab9 */ /* 0x000fe20000000a00 */
[----:B-1----:R-:W-:-:S02]  /*f3d0*/  IMAD R21, R19, R22, UR8 ;  /* 0x0000000813157e24 */ /* 0x002fc4000f8e0216 */
[----:B------:R-:W-:Y:S01]  /*f3e0*/  IMAD.IADD R7, R7, 0x1, R13 ;  /* 0x0000000107077824 */ /* 0x000fe200078e020d */
[----:B0-----:R-:W-:Y:S01]  /*f3f0*/  LEA R11, R9, R12, 0x7 ;  /* 0x0000000c090b7211 */ /* 0x001fe200078e38ff */
[----:B------:R-:W-:-:S04]  /*f400*/  IMAD.WIDE.U32 R4, R20, UR9, R4 ;  /* 0x0000000914047c25 */ /* 0x000fc8000f8e0004 */
[----:B------:R-:W-:-:S04]  /*f410*/  @P0 IMAD.HI.U32 R12, R11, R18, RZ ;  /* 0x000000120b0c0227 */ /* 0x000fc800078e00ff */
        /* <DEDUP_REMOVED lines=24> */
[----:B------:R-:W-:-:S02]  /*f5a0*/  IMAD.MOV R18, RZ, RZ, -R15 ;  /* 0x000000ffff127224 */ /* 0x000fc400078e0a0f */
[----:B------:R-:W-:Y:S02]  /*f5b0*/  IMAD R12, R12, UR4, RZ ;  /* 0x000000040c0c7c24 */ /* 0x000fe4000f8e02ff */
[C---:B------:R-:W-:Y:S02]  /*f5c0*/  IMAD R13, R8.reuse, R13, R11 ;  /* 0x0000000d080d7224 */ /* 0x040fe400078e020b */
[----:B------:R-:W-:Y:S02]  /*f5d0*/  IMAD.IADD R7, R7, 0x1, R19 ;  /* 0x0000000107077824 */ /* 0x000fe400078e0213 */
[----:B------:R-:W-:Y:S02]  /*f5e0*/  IMAD R11, R8, R18, R11 ;  /* 0x00000012080b7224 */ /* 0x000fe400078e020b */
[C---:B------:R-:W-:Y:S01]  /*f5f0*/  IMAD R17, R15.reuse, UR5, R12 ;  /* 0x000000050f117c24 */ /* 0x040fe2000f8e020c */
[----:B------:R-:W-:Y:S01]  /*f600*/  SHF.R.S32.HI R12, RZ, 0x1f, R13 ;  /* 0x0000001fff0c7819 */ /* 0x000fe2000001140d */
[----:B------:R-:W-:Y:S01]  /*f610*/  IMAD.WIDE.U32 R6, R15, UR4, R6 ;  /* 0x000000040f067c25 */ /* 0x000fe2000f8e0006 */
[----:B------:R-:W-:Y:S01]  /*f620*/  SHF.R.S32.HI R14, RZ, 0x1f, R11 ;  /* 0x0000001fff0e7819 */ /* 0x000fe2000001140b */
[----:B------:R-:W0:Y:S01]  /*f630*/  S2UR UR5, SR_CgaCtaId ;  /* 0x00000000000579c3 */ /* 0x000e220000008800 */
[----:B------:R-:W-:Y:S01]  /*f640*/  UMOV UR4, 0x400 ;  /* 0x0000040000047882 */ /* 0x000fe20000000000 */
[----:B------:R-:W-:Y:S01]  /*f650*/  IMAD R12, R12, UR6, RZ ;  /* 0x000000060c0c7c24 */ /* 0x000fe2000f8e02ff */
[----:B------:R-:W-:Y:S01]  /*f660*/  IADD3 R7, R7, R17, RZ ;  /* 0x0000001107077210 */ /* 0x000fe20007ffe0ff */
[----:B------:R-:W-:-:S02]  /*f670*/  IMAD R14, R14, UR8, RZ ;  /* 0x000000080e0e7c24 */ /* 0x000fc4000f8e02ff */
        /* <DEDUP_REMOVED lines=47> */
[----:B------:R-:W-:Y:S01]  /*f970*/  VIADD R22, R3, 0x50 ;  /* 0x0000005003167836 */ /* 0x000fe20000000000 */
[----:B------:R-:W-:-:S02]  /*f980*/  ISETP.GE.AND P1, PT, R19, UR4, PT ;  /* 0x0000000413007c0c */ /* 0x000fc4000bf26270 */
[----:B------:R-:W-:Y:S02]  /*f990*/  ISETP.GE.AND P0, PT, R18, UR4, PT ;  /* 0x0000000412007c0c */ /* 0x000fe4000bf06270 */
[C---:B------:R-:W-:Y:S02]  /*f9a0*/  IADD3 R21, R3.reuse, 0x48, RZ ;  /* 0x0000004803157810 */ /* 0x040fe40007ffe0ff */
        /* <DEDUP_REMOVED lines=23> */
[C---:B0-----:R-:W-:Y:S01]  /*fb20*/  VIADD R24, R3.reuse, 0x58 ;  /* 0x0000005803187836 */ /* 0x041fe20000000000 */
[----:B------:R-:W-:Y:S01]  /*fb30*/  @!P0 LOP3.LUT R11, R18, 0xfffffffe, RZ, 0xc0, !PT ;  /* 0xfffffffe120b8812 */ /* 0x000fe200078ec0ff */
[----:B------:R-:W-:Y:S01]  /*fb40*/  VIADD R25, R3, 0x60 ;  /* 0x0000006003197836 */ /* 0x000fe20000000000 */
        /* <DEDUP_REMOVED lines=15> */
[----:B------:R-:W-:-:S02]  /*fc40*/  @!P5 LOP3.LUT R21, R21, 0xfffffffe, RZ, 0xc0, !PT ;  /* 0xfffffffe1515d812 */ /* 0x000fc400078ec0ff */
[----:B------:R-:W-:Y:S01]  /*fc50*/  @!P6 LOP3.LUT R23, R22, 0xfffffffe, RZ, 0xc0, !PT ;  /* 0xfffffffe1617e812 */ /* 0x000fe200078ec0ff */
[----:B------:R-:W-:Y:S01]  /*fc60*/  VIADD R22, R3, 0x88 ;  /* 0x0000008803167836 */ /* 0x000fe20000000000 */
[----:B------:R-:W-:Y:S01]  /*fc70*/  ISETP.GE.AND P1, PT, R24, UR4, PT ;  /* 0x0000000418007c0c */ /* 0x000fe2000bf26270 */
[--C-:B0-----:R-:W-:Y:S01]  /*fc80*/  @!P2 IMAD.WIDE R10, R15, 0x4, R4.reuse ;  /* 0x000000040f0aa825 */ /* 0x101fe200078e0204 */
[----:B------:R-:W-:Y:S02]  /*fc90*/  ISETP.GE.AND P0, PT, R25, UR4, PT ;  /* 0x0000000419007c0c */ /* 0x000fe4000bf06270 */
[----:B------:R-:W-:Y:S01]  /*fca0*/  IADD3 R2, R3, 0x70, RZ ;  /* 0x0000007003027810 */ /* 0x000fe20007ffe0ff */
[--C-:B-1----:R-:W-:Y:S01]  /*fcb0*/  @!P3 IMAD.WIDE R12, R17, 0x4, R4.reuse ;  /* 0x00000004110cb825 */ /* 0x102fe200078e0204 */
[----:B------:R0:W-:Y:S01]  /*fcc0*/  @!P2 ST.E.64 desc[UR6][R10.64], R48 ;  /* 0x000000300a00a985 */ /* 0x0001e2000c101b06 */
[----:B------:R-:W-:Y:S02]  /*fcd0*/  ISETP.GE.AND P2, PT, R0, UR4, PT ;  /* 0x0000000400007c0c */ /* 0x000fe4000bf46270 */
[----:B------:R-:W-:Y:S01]  /*fce0*/  @!P4 IMAD.WIDE R14, R19, 0x4, R4 ;  /* 0x00000004130ec825 */ /* 0x000fe200078e0204 */
[----:B------:R1:W-:Y:S01]  /*fcf0*/  @!P3 ST.E.64 desc[UR6][R12.64], R52 ;  /* 0x000000340c00b985 */ /* 0x0003e2000c101b06 */
[----:B------:R-:W-:-:S02]  /*fd00*/  ISETP.GE.AND P3, PT, R22, UR4, PT ;  /* 0x0000000416007c0c */ /* 0x000fc4000bf66270 */
[--C-:B------:R-:W-:Y:S01]  /*fd10*/  @!P5 IMAD.WIDE R16, R21, 0x4, R4.reuse ;  /* 0x000000041510d825 */ /* 0x100fe200078e0204 */
[----:B------:R2:W-:Y:S01]  /*fd20*/  @!P4 ST.E.64 desc[UR6][R14.64], R56 ;  /* 0x000000380e00c985 */ /* 0x0005e2000c101b06 */
[----:B------:R-:W-:Y:S02]  /*fd30*/  @!P1 LEA.HI R24, R24, R24, RZ, 0x1 ;  /* 0x0000001818189211 */ /* 0x000fe400078f08ff */
        /* <DEDUP_REMOVED lines=8> */
[----:B0-----:R-:W-:Y:S01]  /*fdc0*/  @!P1 LOP3.LUT R11, R24, 0xfffffffe, RZ, 0xc0, !PT ;  /* 0xfffffffe180b9812 */ /* 0x001fe200078ec0ff */
[----:B------:R-:W-:Y:S01]  /*fdd0*/  VIADD R24, R3, 0x90 ;  /* 0x0000009003187836 */ /* 0x000fe20000000000 */
[----:B-1----:R-:W-:Y:S02]  /*fde0*/  @!P0 LOP3.LUT R13, R25, 0xfffffffe, RZ, 0xc0, !PT ;  /* 0xfffffffe190d8812 */ /* 0x002fe400078ec0ff */
[----:B------:R-:W-:Y:S01]  /*fdf0*/  @!P2 LEA.HI R0, R0, R0, RZ, 0x1 ;  /* 0x000000000000a211 */ /* 0x000fe200078f08ff */
        /* <DEDUP_REMOVED lines=14> */
[----:B------:R-:W-:Y:S01]  /*fee0*/  VIADD R20, R3, 0xb0 ;  /* 0x000000b003147836 */ /* 0x000fe20000000000 */
[----:B------:R-:W-:-:S02]  /*fef0*/  @!P3 LOP3.LUT R23, R22, 0xfffffffe, RZ, 0xc0, !PT ;  /* 0xfffffffe1617b812 */ /* 0x000fc400078ec0ff */
[----:B------:R-:W-:Y:S01]  /*ff00*/  IADD3 R25, R3, 0x98, RZ ;  /* 0x0000009803197810 */ /* 0x000fe20007ffe0ff */
[--C-:B0-----:R-:W-:Y:S01]  /*ff10*/  @!P2 IMAD.WIDE R10, R15, 0x4, R4.reuse ;  /* 0x000000040f0aa825 */ /* 0x101fe200078e0204 */
[----:B------:R-:W-:Y:S02]  /*ff20*/  ISETP.GE.AND P0, PT, R24, UR4, PT ;  /* 0x0000000418007c0c */ /* 0x000fe4000bf06270 */
        /* <DEDUP_REMOVED lines=19> */
[----:B0-----:R-:W-:Y:S02]  /*10060*/  @!P0 LOP3.LUT R11, R24, 0xfffffffe, RZ, 0xc0, !PT ;  /* 0xfffffffe180b8812 */ /* 0x001fe400078ec0ff */
[----:B------:R-:W-:Y:S02]  /*10070*/  @!P2 LEA.HI R0, R0, R0, RZ, 0x1 ;  /* 0x000000000000a211 */ /* 0x000fe400078f08ff */
[----:B-1----:R-:W-:Y:S01]  /*10080*/  @!P1 LOP3.LUT R13, R25, 0xfffffffe, RZ, 0xc0, !PT ;  /* 0xfffffffe190d9812 */ /* 0x002fe200078ec0ff */
[----:B------:R-:W-:Y:S01]  /*10090*/  @!P0 IMAD.WIDE R10, R11, 0x4, R4 ;  /* 0x000000040b0a8825 */ /* 0x000fe200078e0204 */
[----:B------:R-:W-:-:S02]  /*100a0*/  @!P3 LEA.HI R2, R2, R2, RZ, 0x1 ;  /* 0x000000020202b211 */ /* 0x000fc400078f08ff */
        /* <DEDUP_REMOVED lines=63> */
.L_x_2198:
[----:B------:R-:W-:Y:S05]  /*104a0*/  BSYNC B0 ;  /* 0x0000000000007941 */ /* 0x000fea0003800000 */
.L_x_2197:
[----:B------:R-:W-:Y:S01]  /*104b0*/  ISETP.GE.AND P0, PT, R9, R8, PT ;  /* 0x000000080900720c */ /* 0x000fe20003f06270 */
[----:B0---4-:R4:W0:Y:S04]  /*104c0*/  SHFL.IDX PT, R5, R7, 0x1, 0x1c1f ;  /* 0x003c1f0007057f89 */ /* 0x01182800000e0000 */
[----:B---3--:R4:W3:Y:S08]  /*104d0*/  SHFL.IDX PT, R4, R6, 0x1, 0x1c1f ;  /* 0x003c1f0006047f89 */ /* 0x0088f000000e0000 */
[----:B----4-:R-:W-:Y:S05]  /*104e0*/  @P0 BRA `(.L_x_2163) ;  /* 0x0000005800240947 */ /* 0x010fea0003800000 */
        /* <DEDUP_REMOVED lines=10> */
[----:B------:R-:W-:Y:S01]  /*10590*/  VIADD R16, R3, 0x48 ;  /* 0x0000004803107836 */ /* 0x000fe20000000000 */
[----:B------:R-:W-:Y:S01]  /*105a0*/  ISETP.GE.AND P6, PT, R13, UR4, PT ;  /* 0x000000040d007c0c */ /* 0x000fe2000bfc6270 */
[C---:B------:R-:W-:Y:S01]  /*105b0*/  VIADD R18, R3.reuse, 0x50 ;  /* 0x0000005003127836 */ /* 0x040fe20000000000 */
[----:B------:R-:W-:Y:S01]  /*105c0*/  ISETP.GE.AND P5, PT, R12, UR4, PT ;  /* 0x000000040c007c0c */ /* 0x000fe2000bfa6270 */
[C---:B------:R-:W-:Y:S01]  /*105d0*/  VIADD R20, R3.reuse, 0x58 ;  /* 0x0000005803147836 */ /* 0x040fe20000000000 */
[C---:B------:R-:W-:Y:S01]  /*105e0*/  IADD3 R15, R3.reuse, 0x40, RZ ;  /* 0x00000040030f7810 */ /* 0x040fe20007ffe0ff */
[----:B0--3--:R-:W-:Y:S01]  /*105f0*/  @!P0 IMAD.WIDE R6, R3, 0x4, R4 ;  /* 0x0000000403068825 */ /* 0x009fe200078e0204 */
        /* <DEDUP_REMOVED lines=8> */
[----:B------:R-:W-:Y:S01]  /*10680*/  ISETP.GE.AND P3, PT, R15, UR4, PT ;  /* 0x000000040f007c0c */ /* 0x000fe2000bf66270 */
[----:B------:R-:W-:Y:S01]  /*10690*/  @!P1 IMAD.WIDE R8, R9, 0x4, R4 ;  /* 0x0000000409089825 */ /* 0x000fe200078e0204 */
[----:B------:R-:W-:-:S02]  /*106a0*/  ISETP.GE.AND P0, PT, R0, UR4, PT ;  /* 0x0000000400007c0c */ /* 0x000fc4000bf06270 */
[----:B------:R-:W-:Y:S01]  /*106b0*/  @!P5 LEA.HI R12, R12, R12, RZ, 0x1 ;  /* 0x0000000c0c0cd211 */ /* 0x000fe200078f08ff */
[----:B------:R-:W-:Y:S01]  /*106c0*/  @!P2 IMAD.WIDE R10, R11, 0x4, R4 ;  /* 0x000000040b0aa825 */ /* 0x000fe200078e0204 */
[----:B------:R1:W-:Y:S01]  /*106d0*/  @!P1 ST.E.64 desc[UR6][R8.64], R30 ;  /* 0x0000001e08009985 */ /* 0x0003e2000c101b06 */
[----:B------:R-:W-:Y:S02]  /*106e0*/  ISETP.GE.AND P1, PT, R2, UR4, PT ;  /* 0x0000000402007c0c */ /* 0x000fe4000bf26270 */
[----:B------:R-:W-:Y:S01]  /*106f0*/  @!P6 LEA.HI R13, R13, R13, RZ, 0x1 ;  /* 0x0000000d0d0de211 */ /* 0x000fe200078f08ff */
[----:B------:R2:W-:Y:S01]  /*10700*/  @!P2 ST.E.64 desc[UR6][R10.64], R34 ;  /* 0x000000220a00a985 */ /* 0x0005e2000c101b06 */
[----:B------:R-:W-:Y:S02]  /*10710*/  ISETP.GE.AND P2, PT, R14, UR4, PT ;  /* 0x000000040e007c0c */ /* 0x000fe4000bf46270 */
[----:B0-----:R-:W-:Y:S02]  /*10720*/  @!P5 LOP3.LUT R7, R12, 0xfffffffe, RZ, 0xc0, !PT ;  /* 0xfffffffe0c07d812 */ /* 0x001fe400078ec0ff */
[----:B------:R-:W-:-:S02]  /*10730*/  @!P0 LEA.HI R0, R0, R0, RZ, 0x1 ;  /* 0x0000000000008211 */ /* 0x000fc400078f08ff */
[----:B------:R-:W-:Y:S01]  /*10740*/  @!P4 LEA.HI R16, R16, R16, RZ, 0x1 ;  /* 0x000000101010c211 */ /* 0x000fe200078f08ff */
[--C-:B------:R-:W-:Y:S01]  /*10750*/  @!P5 IMAD.WIDE R6, R7, 0x4, R4.reuse ;  /* 0x000000040706d825 */ /* 0x100fe200078e0204 */
[----:B-1----:R-:W-:Y:S02]  /*10760*/  @!P6 LOP3.LUT R9, R13, 0xfffffffe, RZ, 0xc0, !PT ;  /* 0xfffffffe0d09e812 */ /* 0x002fe400078ec0ff */
[----:B------:R-:W-:Y:S02]  /*10770*/  @!P1 LEA.HI R2, R2, R2, RZ, 0x1 ;  /* 0x0000000202029211 */ /* 0x000fe400078f08ff */
[----:B------:R0:W-:Y:S01]  /*10780*/  @!P5 ST.E.64 desc[UR6][R6.64], R38 ;  /* 0x000000260600d985 */ /* 0x0001e2000c101b06 */
[----:B------:R-:W-:Y:S01]  /*10790*/  @!P2 LEA.HI R14, R14, R14, RZ, 0x1 ;  /* 0x0000000e0e0ea211 */ /* 0x000fe200078f08ff */
[----:B------:R-:W-:Y:S01]  /*107a0*/  @!P6 IMAD.WIDE R8, R9, 0x4, R4 ;  /* 0x000000040908e825 */ /* 0x000fe200078e0204 */
[----:B--2---:R-:W-:Y:S02]  /*107b0*/  @!P3 LEA.HI R10, R15, R15, RZ, 0x1 ;  /* 0x0000000f0f0ab211 */ /* 0x004fe400078f08ff */
[----:B------:R-:W-:Y:S01]  /*107c0*/  @!P0 LOP3.LUT R11, R0, 0xfffffffe, RZ, 0xc0, !PT ;  /* 0xfffffffe000b8812 */ /* 0x000fe200078ec0ff */
[----:B------:R-:W-:Y:S01]  /*107d0*/  VIADD R0, R3, 0x60 ;  /* 0x0000006003007836 */ /* 0x000fe20000000000 */
[----:B------:R-:W-:Y:S01]  /*107e0*/  @!P1 LOP3.LUT R13, R2, 0xfffffffe, RZ, 0xc0, !PT ;  /* 0xfffffffe020d9812 */ /* 0x000fe200078ec0ff */
[----:B------:R1:W-:Y:S01]  /*107f0*/  @!P6 ST.E.64 desc[UR6][R8.64], R42 ;  /* 0x0000002a0800e985 */ /* 0x0003e2000c101b06 */
[----:B------:R-:W-:-:S02]  /*10800*/  @!P2 LOP3.LUT R15, R14, 0xfffffffe, RZ, 0xc0, !PT ;  /* 0xfffffffe0e0fa812 */ /* 0x000fc400078ec0ff */
[----:B------:R-:W-:Y:S02]  /*10810*/  @!P3 LOP3.LUT R17, R10, 0xfffffffe, RZ, 0xc0, !PT ;  /* 0xfffffffe0a11b812 */ /* 0x000fe400078ec0ff */
[----:B------:R-:W-:Y:S01]  /*10820*/  @!P4 LOP3.LUT R19, R16, 0xfffffffe, RZ, 0xc0, !PT ;  /* 0xfffffffe1013c812 */ /* 0x000fe200078ec0ff */
[--C-:B0-----:R-:W-:Y:S01]  /*10830*/  @!P0 IMAD.WIDE R6, R11, 0x4, R4.reuse ;  /* 0x000000040b068825 */ /* 0x101fe200078e0204 */
[----:B------:R-:W-:Y:S02]  /*10840*/  ISETP.GE.AND P5, PT, R18, UR4, PT ;  /* 0x0000000412007c0c */ /* 0x000fe4000bfa6270 */
[----:B------:R-:W-:Y:S01]  /*10850*/  ISETP.GE.AND P6, PT, R20, UR4, PT ;  /* 0x0000000414007c0c */ /* 0x000fe2000bfc6270 */
[--C-:B------:R-:W-:Y:S01]  /*10860*/  @!P2 IMAD.WIDE R10, R15, 0x4, R4.reuse ;  /* 0x000000040f0aa825 */ /* 0x100fe200078e0204 */
[----:B------:R0:W-:Y:S01]  /*10870*/  @!P0 ST.E.64 desc[UR6][R6.64], R46 ;  /* 0x0000002e06008985 */ /* 0x0001e2000c101b06 */
[----:B------:R-:W-:Y:S02]  /*10880*/  IADD3 R2, R3, 0x68, RZ ;  /* 0x0000006803027810 */ /* 0x000fe40007ffe0ff */
[----:B-1----:R-:W-:-:S04]  /*10890*/  @!P1 IMAD.WIDE R8, R13, 0x4, R4 ;  /* 0x000000040d089825 */ /* 0x002fc800078e0204 */
[--C-:B------:R-:W-:Y:S01]  /*108a0*/  @!P3 IMAD.WIDE R12, R17, 0x4, R4.reuse ;  /* 0x00000004110cb825 */ /* 0x100fe200078e0204 */
[----:B------:R1:W-:Y:S01]  /*108b0*/  @!P1 ST.E.64 desc[UR6][R8.64], R50 ;  /* 0x0000003208009985 */ /* 0x0003e2000c101b06 */
[----:B------:R-:W-:Y:S02]  /*108c0*/  @!P5 LEA.HI R18, R18, R18, RZ, 0x1 ;  /* 0x000000121212d211 */ /* 0x000fe400078f08ff */
[----:B------:R-:W-:Y:S01]  /*108d0*/  @!P4 IMAD.WIDE R14, R19, 0x4, R4 ;  /* 0x00000004130ec825 */ /* 0x000fe200078e0204 */
[----:B------:R2:W-:Y:S01]  /*108e0*/  @!P2 ST.E.64 desc[UR6][R10.64], R54 ;  /* 0x000000360a00a985 */ /* 0x0005e2000c101b06 */
[----:B------:R-:W-:Y:S02]  /*108f0*/  @!P6 LEA.HI R20, R20, R20, RZ, 0x1 ;  /* 0x000000141414e211 */ /* 0x000fe400078f08ff */
[C---:B------:R-:W-:Y:S01]  /*10900*/  VIADD R16, R3.reuse, 0x70 ;  /* 0x0000007003107836 */ /* 0x040fe20000000000 */
[----:B------:R3:W-:Y:S01]  /*10910*/  @!P3 ST.E.64 desc[UR6][R12.64], R58 ;  /* 0x0000003a0c00b985 */ /* 0x0007e2000c101b06 */
[C---:B------:R-:W-:Y:S01]  /*10920*/  VIADD R17, R3.reuse, 0x78 ;  /* 0x0000007803117836 */ /* 0x040fe20000000000 */
[----:B------:R-:W-:Y:S01]  /*10930*/  ISETP.GE.AND P3, PT, R2, UR4, PT ;  /* 0x0000000402007c0c */ /* 0x000fe2000bf66270 */
[----:B------:R-:W-:Y:S01]  /*10940*/  VIADD R19, R3, 0x80 ;  /* 0x0000008003137836 */ /* 0x000fe20000000000 */
[----:B------:R4:W-:Y:S01]  /*10950*/  @!P4 ST.E.64 desc[UR6][R14.64], R62 ;  /* 0x0000003e0e00c985 */ /* 0x0009e2000c101b06 */
[----:B------:R-:W-:-:S02]  /*10960*/  ISETP.GE.AND P4, PT, R0, UR4, PT ;  /* 0x0000000400007c0c */ /* 0x000fc4000bf86270 */
[----:B------:R-:W-:Y:S02]  /*10970*/  ISETP.GE.AND P2, PT, R16, UR4, PT ;  /* 0x0000000410007c0c */ /* 0x000fe4000bf46270 */
[----:B------:R-:W-:Y:S02]  /*10980*/  ISETP.GE.AND P1, PT, R17, UR4, PT ;  /* 0x0000000411007c0c */ /* 0x000fe4000bf26270 */
        /* <DEDUP_REMOVED lines=36> */
[C---:B------:R-:W-:Y:S02]  /*10bd0*/  IADD3 R19, R3.reuse, 0xb8, RZ ;  /* 0x000000b803137810 */ /* 0x040fe40007ffe0ff */
[----:B------:R-:W-:Y:S01]  /*10be0*/  VIADD R17, R3, 0xb0 ;  /* 0x000000b003117836 */ /* 0x000fe20000000000 */
[----:B------:R4:W-:Y:S01]  /*10bf0*/  @!P0 ST.E.64 desc[UR6][R14.64], R90 ;  /* 0x0000005a0e008985 */ /* 0x0009e2000c101b06 */
[----:B------:R-:W-:-:S02]  /*10c00*/  ISETP.GE.AND P0, PT, R0, UR4, PT ;  /* 0x0000000400007c0c */ /* 0x000fc4000bf06270 */
[----:B------:R-:W-:Y:S02]  /*10c10*/  @!P5 LEA.HI R20, R20, R20, RZ, 0x1 ;  /* 0x000000141414d211 */ /* 0x000fe400078f08ff */
[----:B------:R-:W-:Y:S02]  /*10c20*/  ISETP.GE.AND P2, PT, R17, UR4, PT ;  /* 0x0000000411007c0c */ /* 0x000fe4000bf46270 */
[----:B0-----:R-:W-:Y:S01]  /*10c30*/  @!P6 LOP3.LUT R7, R18, 0xfffffffe, RZ, 0xc0, !PT ;  /* 0xfffffffe1207e812 */ /* 0x001fe200078ec0ff */
[----:B------:R-:W-:Y:S01]  /*10c40*/  VIADD R18, R3, 0xc0 ;  /* 0x000000c003127836 */ /* 0x000fe20000000000 */
[----:B------:R-:W-:Y:S02]  /*10c50*/  ISETP.GE.AND P1, PT, R19, UR4, PT ;  /* 0x0000000413007c0c */ /* 0x000fe4000bf26270 */
[----:B-1----:R-:W-:Y:S01]  /*10c60*/  @!P5 LOP3.LUT R9, R20, 0xfffffffe, RZ, 0xc0, !PT ;  /* 0xfffffffe1409d812 */ /* 0x002fe200078ec0ff */
[----:B------:R-:W-:Y:S01]  /*10c70*/  @!P6 IMAD.WIDE R6, R7, 0x4, R4 ;  /* 0x000000040706e825 */ /* 0x000fe200078e0204 */
[----:B------:R-:W-:-:S02]  /*10c80*/  @!P4 LEA.HI R2, R2, R2, RZ, 0x1 ;  /* 0x000000020202c211 */ /* 0x000fc400078f08ff */
[----:B------:R-:W-:Y:S01]  /*10c90*/  @!P0 LEA.HI R0, R0, R0, RZ, 0x1 ;  /* 0x0000000000008211 */ /* 0x000fe200078f08ff */
[----:B------:R-:W-:Y:S01]  /*10ca0*/  @!P5 IMAD.WIDE R8, R9, 0x4, R4 ;  /* 0x000000040908d825 */ /* 0x000fe200078e0204 */
[----:B------:R0:W-:Y:S01]  /*10cb0*/  @!P6 ST.E.64 desc[UR6][R6.64], R94 ;  /* 0x0000005e0600e985 */ /* 0x0001e2000c101b06 */
[----:B------:R-:W-:Y:S02]  /*10cc0*/  @!P3 LEA.HI R16, R16, R16, RZ, 0x1 ;  /* 0x000000101010b211 */ /* 0x000fe400078f08ff */
[----:B--2---:R-:W-:Y:S01]  /*10cd0*/  @!P0 LOP3.LUT R11, R0, 0xfffffffe, RZ, 0xc0, !PT ;  /* 0xfffffffe000b8812 */ /* 0x004fe200078ec0ff */
[----:B------:R1:W-:Y:S01]  /*10ce0*/  @!P5 ST.E.64 desc[UR6][R8.64], R98 ;  /* 0x000000620800d985 */ /* 0x0003e2000c101b06 */
[C---:B------:R-:W-:Y:S01]  /*10cf0*/  VIADD R20, R3.reuse, 0xc8 ;  /* 0x000000c803147836 */ /* 0x040fe20000000000 */
[----:B------:R-:W-:Y:S01]  /*10d00*/  ISETP.GE.AND P5, PT, R18, UR4, PT ;  /* 0x0000000412007c0c */ /* 0x000fe2000bfa6270 */
[----:B------:R-:W-:Y:S01]  /*10d10*/  VIADD R0, R3, 0xd0 ;  /* 0x000000d003007836 */ /* 0x000fe20000000000 */
[----:B------:R-:W-:-:S02]  /*10d20*/  @!P2 LEA.HI R17, R17, R17, RZ, 0x1 ;  /* 0x000000111111a211 */ /* 0x000fc400078f08ff */
[----:B------:R-:W-:Y:S02]  /*10d30*/  @!P1 LEA.HI R19, R19, R19, RZ, 0x1 ;  /* 0x0000001313139211 */ /* 0x000fe400078f08ff */
[----:B---3--:R-:W-:Y:S01]  /*10d40*/  @!P4 LOP3.LUT R13, R2, 0xfffffffe, RZ, 0xc0, !PT ;  /* 0xfffffffe020dc812 */ /* 0x008fe200078ec0ff */
[----:B------:R-:W-:Y:S01]  /*10d50*/  VIADD R2, R3, 0xd8 ;  /* 0x000000d803027836 */ /* 0x000fe20000000000 */
[----:B----4-:R-:W-:Y:S01]  /*10d60*/  @!P3 LOP3.LUT R15, R16, 0xfffffffe, RZ, 0xc0, !PT ;  /* 0xfffffffe100fb812 */ /* 0x010fe200078ec0ff */
[--C-:B0-----:R-:W-:Y:S01]  /*10d70*/  @!P0 IMAD.WIDE R6, R11, 0x4, R4.reuse ;  /* 0x000000040b068825 */ /* 0x101fe200078e0204 */
[----:B------:R-:W-:Y:S02]  /*10d80*/  @!P2 LOP3.LUT R17, R17, 0xfffffffe, RZ, 0xc0, !PT ;  /* 0xfffffffe1111a812 */ /* 0x000fe400078ec0ff */
        /* <DEDUP_REMOVED lines=9> */
[----:B------:R-:W-:-:S02]  /*10e20*/  @!P2 IMAD.WIDE R12, R17, 0x4, R4 ;  /* 0x00000004110ca825 */ /* 0x000fc400078e0204 */
        /* <DEDUP_REMOVED lines=46> */
.L_x_2196:
[----:B------:R-:W1:Y:S02]  /*11110*/  S2R R0, SR_TID.X ;  /* 0x0000000000007919 */ /* 0x000e640000002100 */
[----:B-1----:R-:W-:-:S05]  /*11120*/  VIADD R2, R0, 0xffffff80 ;  /* 0xffffff8000027836 */ /* 0x002fca0000000000 */
[----:B------:R-:W-:-:S13]  /*11130*/  ISETP.GT.AND P0, PT, R2, 0x7f, PT ;  /* 0x0000007f0200780c */ /* 0x000fda0003f04270 */
[----:B------:R-:W-:Y:S05]  /*11140*/  @P0 BRA `(.L_x_2163) ;  /* 0x0000004c000c0947 */ /* 0x000fea0003800000 */
[----:B------:R-:W1:Y:S01]  /*11150*/  S2R R3, SR_CTAID.X ;  /* 0x0000000000037919 */ /* 0x000e620000002500 */
[----:B------:R-:W2:Y:S01]  /*11160*/  LDC R6, c[0x0][0xbe8] ;  /* 0x0002fa00ff067b82 */ /* 0x000ea20000000800 */
[----:B------:R-:W-:Y:S01]  /*11170*/  ULDC UR4, c[0x0][0xa88] ;  /* 0x0002a20000047ab9 */ /* 0x000fe20000000800 */
[----:B-1----:R-:W-:Y:S01]  /*11180*/  LEA R0, R3, R0, 0x7 ;  /* 0x0000000003007211 */ /* 0x002fe200078e38ff */
[----:B--2---:R-:W-:-:S04]  /*11190*/  IMAD R3, R6, UR4, RZ ;  /* 0x0000000406037c24 */ /* 0x004fc8000f8e02ff */
[----:B------:R-:W-:-:S05]  /*111a0*/  VIADD R0, R0, 0xffffff80 ;  /* 0xffffff8000007836 */ /* 0x000fca0000000000 */
[----:B------:R-:W-:-:S13]  /*111b0*/  ISETP.GE.AND P0, PT, R0, R3, PT ;  /* 0x000000030000720c */ /* 0x000fda0003f06270 */
[----:B------:R-:W-:Y:S05]  /*111c0*/  @P0 BRA `(.L_x_2163) ;  /* 0x0000004800ec0947 */ /* 0x000fea0003800000 */
[----:B------:R-:W-:Y:S01]  /*111d0*/  ISETP.NE.AND P0, PT, R6, 0x1, PT ;  /* 0x000000010600780c */ /* 0x000fe20003f05270 */
[----:B------:R-:W1:Y:S01]  /*111e0*/  S2UR UR4, SR_CTAID.Z ;  /* 0x00000000000479c3 */ /* 0x000e620000002700 */
[----:B------:R-:W-:Y:S01]  /*111f0*/  SHF.R.S32.HI R5, RZ, 0x1f, R22 ;  /* 0x0000001fff057819 */ /* 0x000fe20000011416 */
[----:B------:R-:W-:Y:S01]  /*11200*/  ULDC.64 UR6, c[0x0][0xbd0] ;  /* 0x0002f40000067ab9 */ /* 0x000fe20000000a00 */
[----:B------:R-:W-:Y:S01]  /*11210*/  ULDC.64 UR10, c[0x0][0x208] ;  /* 0x00008200000a7ab9 */ /* 0x000fe20000000a00 */
[----:B------:R-:W-:-:S04]  /*11220*/  IMAD.WIDE.U32 R2, R22, UR6, RZ ;  /* 0x0000000616027c25 */ /* 0x000fc8000f8e00ff */
[----:B------:R-:W2:Y:S01]  /*11230*/  LDC.64 R12, c[0x0][0xbd8] ;  /* 0x0002f600ff0c7b82 */ /* 0x000ea20000000a00 */
[----:B------:R-:W-:-:S04]  /*11240*/  IMAD R5, R5, UR6, RZ ;  /* 0x0000000605057c24 */ /* 0x000fc8000f8e02ff */
[----:B------:R-:W-:Y:S02]  /*11250*/  IMAD R5, R22, UR7, R5 ;  /* 0x0000000716057c24 */ /* 0x000fe4000f8e0205 */
[----:B------:R-:W-:Y:S01]  /*11260*/  IMAD.MOV R22, RZ, RZ, -R22 ;  /* 0x000000ffff167224 */ /* 0x000fe200078e0a16 */
[----:B------:R-:W0:Y:S01]  /*11270*/  @P0 LDC R9, c[0x0][0xbec] ;  /* 0x0002fb00ff090b82 */ /* 0x000e220000000800 */
[----:B------:R-:W-:Y:S02]  /*11280*/  IMAD.IADD R3, R3, 0x1, R5 ;  /* 0x0000000103037824 */ /* 0x000fe400078e0205 */
[----:B------:R-:W-:-:S05]  /*11290*/  IMAD.MOV.U32 R5, RZ, RZ, R0 ;  /* 0x000000ffff057224 */ /* 0x000fca00078e0000 */
[----:B------:R-:W3:Y:S01]  /*112a0*/  S2UR UR8, SR_CTAID.Y ;  /* 0x00000000000879c3 */ /* 0x000ee20000002600 */
[----:B-1----:R-:W-:-:S07]  /*112b0*/  USHF.R.S32.HI UR5, URZ, 0x1f, UR4 ;  /* 0x0000001f3f057899 */ /* 0x002fce0008011404 */
[----:B------:R-:W3:Y:S01]  /*112c0*/  LDC R7, c[0x0][0xc50] ;  /* 0x00031400ff077b82 */ /* 0x000ee20000000800 */
[C---:B--2---:R-:W-:Y:S02]  /*112d0*/  IMAD R8, R12.reuse, UR5, RZ ;  /* 0x000000050c087c24 */ /* 0x044fe4000f8e02ff */
[----:B------:R-:W-:-:S04]  /*112e0*/  IMAD.WIDE.U32 R2, R12, UR4, R2 ;  /* 0x000000040c027c25 */ /* 0x000fc8000f8e0002 */
[----:B------:R-:W-:Y:S01]  /*112f0*/  IMAD R13, R13, UR4, R8 ;  /* 0x000000040d0d7c24 */ /* 0x000fe2000f8e0208 */
[----:B------:R-:W1:Y:S01]  /*11300*/  @P0 LDC R11, c[0x0][0xbf0] ;  /* 0x0002fc00ff0b0b82 */ /* 0x000e620000000800 */
[----:B0-----:R-:W-:Y:S01]  /*11310*/  @P0 IMAD.HI.U32 R4, R0, R9, RZ ;  /* 0x0000000900040227 */ /* 0x001fe200078e00ff */
[----:B------:R-:W-:-:S03]  /*11320*/  ULDC.64 UR4, c[0x0][0xbe0] ;  /* 0x0002f80000047ab9 */ /* 0x000fc60000000a00 */
[----:B------:R-:W-:Y:S02]  /*11330*/  IMAD.IADD R3, R13, 0x1, R3 ;  /* 0x000000010d037824 */ /* 0x000fe400078e0203 */
[----:B---3--:R-:W-:-:S04]  /*11340*/  IMAD R9, R7, R22, UR8 ;  /* 0x0000000807097e24 */ /* 0x008fc8000f8e0216 */
[----:B------:R-:W-:Y:S01]  /*11350*/  IMAD.WIDE.U32 R2, R9, UR4, R2 ;  /* 0x0000000409027c25 */ /* 0x000fe2000f8e0002 */
[----:B-1----:R-:W-:Y:S02]  /*11360*/  @P0 SHF.R.U32.HI R5, RZ, R11, R4 ;  /* 0x0000000bff050219 */ /* 0x002fe40000011604 */
[----:B------:R-:W-:Y:S02]  /*11370*/  SHF.R.S32.HI R4, RZ, 0x1f, R9 ;  /* 0x0000001fff047819 */ /* 0x000fe40000011409 */
[C---:B------:R-:W-:Y:S02]  /*11380*/  IADD3 R7, -R5.reuse, RZ, RZ ;  /* 0x000000ff05077210 */ /* 0x040fe40007ffe1ff */
[----:B------:R-:W-:Y:S01]  /*11390*/  IADD3 R2, P0, R5, R2, RZ ;  /* 0x0000000205027210 */ /* 0x000fe20007f1e0ff */
[----:B------:R-:W-:Y:S02]  /*113a0*/  IMAD R4, R4, UR4, RZ ;  /* 0x0000000404047c24 */ /* 0x000fe4000f8e02ff */
[----:B------:R-:W-:-:S02]  /*113b0*/  IMAD R7, R6, R7, R0 ;  /* 0x0000000706077224 */ /* 0x000fc400078e0200 */
[----:B------:R-:W-:Y:S01]  /*113c0*/  IMAD R4, R9, UR5, R4 ;  /* 0x0000000509047c24 */ /* 0x000fe2000f8e0204 */
[----:B------:R-:W-:Y:S01]  /*113d0*/  SHF.R.S32.HI R9, RZ, 0x1f, R5 ;  /* 0x0000001fff097819 */ /* 0x000fe20000011405 */
[----:B------:R-:W-:Y:S01]  /*113e0*/  ULDC.64 UR4, c[0x0][0xbc8] ;  /* 0x0002f20000047ab9 */ /* 0x000fe20000000a00 */
        /* <DEDUP_REMOVED lines=12> */
.L_x_2161:
        /* <DEDUP_REMOVED lines=18> */
.L_x_2199:
[----:B------:R-:W-:Y:S01]  /*115d0*/  ULDC UR40, c[0x0][0xc50] ;  /* 0x0003140000287ab9 */ /* 0x000fe20000000800 */
[----:B------:R-:W-:Y:S01]  /*115e0*/  UMOV UR36, UR6 ;  /* 0x0000000600247c82 */ /* 0x000fe20008000000 */
[----:B------:R-:W-:-:S11]  /*115f0*/  UISETP.NE.AND UP0, UPT, UR40, 0x1, UPT ;  /* 0x000000012800788c */ /* 0x000fd6000bf05270 */
[----:B------:R-:W-:Y:S01]  /*11600*/  @UP0 ULDC UR4, c[0x0][0xc54] ;  /* 0x0003150000040ab9 */ /* 0x000fe20000000800 */
[----:B------:R-:W-:Y:S01]  /*11610*/  @UP0 ULDC UR7, c[0x0][0xc58] ;  /* 0x0003160000070ab9 */ /* 0x000fe20000000800 */
[----:B------:R-:W-:-:S04]  /*11620*/  UIMAD.WIDE.U32 UR4, UR6, UR4, URZ ;  /* 0x00000004060472a5 */ /* 0x000fc8000f8e003f */
[----:B------:R-:W-:-:S12]  /*11630*/  @UP0 USHF.R.U32.HI UR36, URZ, UR7, UR5 ;  /* 0x000000073f240299 */ /* 0x000fd80008011605 */
.L_x_2200:
[----:B------:R-:W-:Y:S01]  /*11640*/  ISETP.GE.AND P0, PT, R18, RZ, PT ;  /* 0x000000ff1200720c */ /* 0x000fe20003f06270 */
[----:B------:R-:W-:Y:S01]  /*11650*/  UIADD3 UR4, -UR36, URZ, URZ ;  /* 0x0000003f24047290 */ /* 0x000fe2000fffe13f */
[----:B------:R-:W-:Y:S01]  /*11660*/  IMAD.MOV.U32 R9, RZ, RZ, 0x1 ;  /* 0x00000001ff097424 */ /* 0x000fe200078e00ff */
[----:B------:R-:W-:Y:S01]  /*11670*/  MOV R0, RZ ;  /* 0x000000ff00007202 */ /* 0x000fe20000000f00 */
[----:B------:R-:W-:Y:S01]  /*11680*/  IMAD.MOV.U32 R3, RZ, RZ, 0x1 ;  /* 0x00000001ff037424 */ /* 0x000fe200078e00ff */
[----:B------:R-:W-:-:S08]  /*11690*/  UIMAD UR40, UR40, UR4, UR6 ;  /* 0x00000004282872a4 */ /* 0x000fd0000f8e0206 */
[----:B------:R-:W-:Y:S05]  /*116a0*/  @!P0 BRA `(.L_x_2201) ;  /* 0x0000004000f48947 */ /* 0x000fea0003800000 */
[----:B------:R-:W0:Y:S01]  /*116b0*/  S2UR UR4, SR_CTAID.X ;  /* 0x00000000000479c3 */ /* 0x000e220000002500 */
[----:B------:R-:W-:Y:S01]  /*116c0*/  ULDC UR5, c[0x0][0x448] ;  /* 0x0001120000057ab9 */ /* 0x000fe20000000800 */
[----:B------:R-:W-:Y:S01]  /*116d0*/  ULDC.64 UR6, c[0x0][0x418] ;  /* 0x0001060000067ab9 */ /* 0x000fe20000000a00 */
[----:B------:R-:W-:Y:S01]  /*116e0*/  UISETP.NE.AND UP1, UPT, UR5, 0x1, UPT ;  /* 0x000000010500788c */ /* 0x000fe2000bf25270 */
[----:B------:R1:W-:Y:S01]  /*116f0*/  STL [R1+0xc], RZ ;  /* 0x00000cff01007387 */ /* 0x0003e20000100800 */
[----:B------:R-:W-:Y:S01]  /*11700*/  UISETP.NE.U32.AND UP0, UPT, UR6, URZ, UPT ;  /* 0x0000003f0600728c */ /* 0x000fe2000bf05070 */
[----:B------:R-:W-:Y:S02]  /*11710*/  ULDC UR5, c[0x0][0x288] ;  /* 0x0000a20000057ab9 */ /* 0x000fe40000000800 */
[----:B------:R-:W-:Y:S01]  /*11720*/  ULDC UR6, c[0x0][0x424] ;  /* 0x0001090000067ab9 */ /* 0x000fe20000000800 */
[----:B------:R-:W-:Y:S02]  /*11730*/  UISETP.NE.AND.EX UP0, UPT, UR7, URZ, UPT, UP0 ;  /* 0x0000003f0700728c */ /* 0x000fe4000bf05300 */
[----:B------:R-:W-:-:S02]  /*11740*/  UIADD3 UR10, -UR5, 0x50, URZ ;  /* 0x00000050050a7890 */ /* 0x000fc4000fffe13f */
[----:B------:R-:W-:Y:S01]  /*11750*/  USEL UR7, UR6, 0x1, UP0 ;  /* 0x0000000106077887 */ /* 0x000fe20008000000 */
[----:B------:R-:W-:-:S03]  /*11760*/  ULDC UR9, c[0x0][0x2f0] ;  /* 0x0000bc0000097ab9 */ /* 0x000fc60000000800 */
[----:B------:R-:W-:Y:S02]  /*11770*/  UIMAD UR10, UR7, UR9, UR10 ;  /* 0x00000009070a72a4 */ /* 0x000fe4000f8e020a */
[----:B0-----:R-:W-:-:S03]  /*11780*/  ULEA UR8, UR4, 0x7f, 0x7 ;  /* 0x0000007f04087891 */ /* 0x001fc6000f8e383f */
[----:B------:R-:W-:Y:S02]  /*11790*/  @UP1 ULDC UR4, c[0x0][0x44c] ;  /* 0x0001130000041ab9 */ /* 0x000fe40000000800 */
[----:B------:R-:W-:Y:S02]  /*117a0*/  UIMAD.WIDE.U32 UR4, UR8, UR4, URZ ;  /* 0x00000004080472a5 */ /* 0x000fe4000f8e003f */
[----:B------:R-:W-:Y:S01]  /*117b0*/  UMOV UR6, UR8 ;  /* 0x0000000800067c82 */ /* 0x000fe20008000000 */
[----:B------:R-:W-:Y:S01]  /*117c0*/  @UP1 ULDC UR8, c[0x0][0x450] ;  /* 0x0001140000081ab9 */ /* 0x000fe20000000800 */
[----:B------:R-:W-:Y:S02]  /*117d0*/  UIMAD UR4, UR7, UR9, 0x4f ;  /* 0x0000004f070474a4 */ /* 0x000fe4000f8e0209 */
[----:B------:R-:W-:Y:S02]  /*117e0*/  @UP1 USHF.R.U32.HI UR6, URZ, UR8, UR5 ;  /* 0x000000083f061299 */ /* 0x000fe40008011605 */
[----:B------:R-:W-:-:S02]  /*117f0*/  UIMAD.WIDE UR4, UR4, 0x66666667, URZ ;  /* 0x66666667040478a5 */ /* 0x000fc4000f8e023f */
[----:B------:R-:W-:Y:S02]  /*11800*/  UIADD3 UR6, UR10, UR6, URZ ;  /* 0x000000060a067290 */ /* 0x000fe4000fffe03f */
[----:B------:R-:W-:Y:S02]  /*11810*/  USHF.R.U32.HI UR8, URZ, 0x1f, UR5 ;  /* 0x0000001f3f087899 */ /* 0x000fe40008011605 */
[----:B------:R-:W-:Y:S02]  /*11820*/  UIMAD.WIDE UR6, UR6, 0x66666667, URZ ;  /* 0x66666667060678a5 */ /* 0x000fe4000f8e023f */
[----:B------:R-:W-:Y:S02]  /*11830*/  ULEA.HI.SX32 UR8, UR5, UR8, 0x1b ;  /* 0x0000000805087291 */ /* 0x000fe4000f8fda3f */
[----:B------:R-:W-:Y:S02]  /*11840*/  USHF.R.U32.HI UR4, URZ, 0x1f, UR7 ;  /* 0x0000001f3f047899 */ /* 0x000fe40008011607 */
[----:B------:R-:W-:-:S02]  /*11850*/  USHF.R.U32.HI UR5, URZ, 0x10, UR40 ;  /* 0x000000103f057899 */ /* 0x000fc40008011628 */
[----:B------:R-:W-:Y:S02]  /*11860*/  ULEA.HI.SX32 UR4, UR7, UR4, 0x1b ;  /* 0x0000000407047291 */ /* 0x000fe4000f8fda3f */
[----:B------:R-:W-:Y:S02]  /*11870*/  ULOP3.LUT UR40, UR40, 0xffff, URZ, 0xc0, !UPT ;  /* 0x0000ffff28287892 */ /* 0x000fe4000f8ec03f */
[----:B------:R-:W-:-:S04]  /*11880*/  UISETP.LT.AND UP0, UPT, UR8, UR4, UPT ;  /* 0x000000040800728c */ /* 0x000fc8000bf01270 */
[----:B------:R-:W-:Y:S02]  /*11890*/  USEL UR39, UR8, UR4, UP0 ;  /* 0x0000000408277287 */ /* 0x000fe40008000000 */
[----:B------:R-:W-:Y:S02]  /*118a0*/  UISETP.NE.AND UP0, UPT, UR5, URZ, UPT ;  /* 0x0000003f0500728c */ /* 0x000fe4000bf05270 */
[----:B------:R-:W-:-:S06]  /*118b0*/  UISETP.GE.AND UP1, UPT, UR39, 0x1, UPT ;  /* 0x000000012700788c */ /* 0x000fcc000bf26270 */
[----:B------:R-:W-:-:S03]  /*118c0*/  PLOP3.LUT P0, PT, PT, PT, UP1, 0x80, 0x0 ;  /* 0x000000000000781c */ /* 0x000fc60003f0f018 */
[----:B------:R-:W-:-:S10]  /*118d0*/  @!UP0 ULDC UR5, c[0x0][0x9f0] ;  /* 0x00027c0000058ab9 */ /* 0x000fd40000000800 */
[----:B-1----:R-:W-:Y:S05]  /*118e0*/  @!P0 BRA `(.L_x_2202) ;  /* 0x0000000000708947 */ /* 0x002fea0003800000 */
[----:B------:R-:W-:Y:S01]  /*118f0*/  IMAD.U32 R6, RZ, RZ, UR5 ;  /* 0x00000005ff067e24 */ /* 0x000fe2000f8e00ff */
[----:B------:R-:W-:-:S04]  /*11900*/  UIADD3 UR4, UR5, -0x1, UR39 ;  /* 0xffffffff05047890 */ /* 0x000fc8000fffe027 */
[-C--:B------:R-:W-:Y:S02]  /*11910*/  IABS R0, R6.reuse ;  /* 0x0000000600007213 */ /* 0x080fe40000000000 */
[----:B------:R-:W-:Y:S02]  /*11920*/  IABS R6, R6 ;  /* 0x0000000600067213 */ /* 0x000fe40000000000 */
[----:B------:R-:W0:Y:S08]  /*11930*/  I2F.RP R4, R0 ;  /* 0x0000000000047306 */ /* 0x000e300000209400 */
[----:B0-----:R-:W0:Y:S02]  /*11940*/  MUFU.RCP R4, R4 ;  /* 0x0000000400047308 */ /* 0x001e240000001000 */
[----:B0-----:R-:W-:-:S06]  /*11950*/  VIADD R2, R4, 0xffffffe ;  /* 0x0ffffffe04027836 */ /* 0x001fcc0000000000 */
[----:B------:R0:W1:Y:S02]  /*11960*/  F2I.FTZ.U32.TRUNC.NTZ R3, R2 ;  /* 0x0000000200037305 */ /* 0x000064000021f000 */
[----:B0-----:R-:W-:Y:S01]  /*11970*/  MOV R2, RZ ;  /* 0x000000ff00027202 */ /* 0x001fe20000000f00 */
[----:B-1----:R-:W-:-:S04]  /*11980*/  IMAD.MOV R5, RZ, RZ, -R3 ;  /* 0x000000ffff057224 */ /* 0x002fc800078e0a03 */
[----:B------:R-:W-:-:S04]  /*11990*/  IMAD R5, R5, R0, RZ ;  /* 0x0000000005057224 */ /* 0x000fc800078e02ff */
[----:B------:R-:W-:-:S04]  /*119a0*/  IMAD.HI.U32 R3, R3, R5, R2 ;  /* 0x0000000503037227 */ /* 0x000fc800078e0002 */
[----:B------:R-:W-:Y:S01]  /*119b0*/  IMAD.U32 R5, RZ, RZ, UR4 ;  /* 0x00000004ff057e24 */ /* 0x000fe2000f8e00ff */
[----:B------:R-:W-:-:S04]  /*119c0*/  ULOP3.LUT UR4, UR4, UR5, URZ, 0x3c, !UPT ;  /* 0x0000000504047292 */ /* 0x000fc8000f8e3c3f */
[----:B------:R-:W-:Y:S01]  /*119d0*/  IABS R2, R5 ;  /* 0x0000000500027213 */ /* 0x000fe20000000000 */
[----:B------:R-:W-:Y:S01]  /*119e0*/  IMAD.MOV R5, RZ, RZ, -R6 ;  /* 0x000000ffff057224 */ /* 0x000fe200078e0a06 */
[----:B------:R-:W-:-:S03]  /*119f0*/  ISETP.LE.AND P2, PT, RZ, UR4, PT ;  /* 0x00000004ff007c0c */ /* 0x000fc6000bf43270 */
[----:B------:R-:W-:-:S04]  /*11a00*/  IMAD.HI.U32 R3, R3, R2, RZ ;  /* 0x0000000203037227 */ /* 0x000fc800078e00ff */
[----:B------:R-:W-:-:S05]  /*11a10*/  IMAD R5, R3, R5, R2 ;  /* 0x0000000503057224 */ /* 0x000fca00078e0202 */
[----:B------:R-:W-:-:S13]  /*11a20*/  ISETP.GT.U32.AND P1, PT, R0, R5, PT ;  /* 0x000000050000720c */ /* 0x000fda0003f24070 */
[----:B------:R-:W-:Y:S02]  /*11a30*/  @!P1 IMAD.IADD R5, R5, 0x1, -R0 ;  /* 0x0000000105059824 */ /* 0x000fe400078e0a00 */
[----:B------:R-:W-:Y:S01]  /*11a40*/  @!P1 VIADD R3, R3, 0x1 ;  /* 0x0000000103039836 */ /* 0x000fe20000000000 */
[----:B------:R-:W-:Y:S02]  /*11a50*/  ISETP.NE.AND P1, PT, RZ, UR5, PT ;  /* 0x00000005ff007c0c */ /* 0x000fe4000bf25270 */
[----:B------:R-:W-:-:S13]  /*11a60*/  ISETP.GE.U32.AND P0, PT, R5, R0, PT ;  /* 0x000000000500720c */ /* 0x000fda0003f06070 */
[----:B------:R-:W-:-:S05]  /*11a70*/  @P0 IADD3 R3, R3, 0x1, RZ ;  /* 0x0000000103030810 */ /* 0x000fca0007ffe0ff */
[----:B------:R-:W-:Y:S01]  /*11a80*/  @!P2 IMAD.MOV R3, RZ, RZ, -R3 ;  /* 0x000000ffff03a224 */ /* 0x000fe200078e0a03 */
[----:B------:R-:W-:-:S05]  /*11a90*/  @!P1 LOP3.LUT R3, RZ, UR5, RZ, 0x33, !PT ;  /* 0x00000005ff039c12 */ /* 0x000fca000f8e33ff */
[----:B------:R0:W-:Y:S02]  /*11aa0*/  STL [R1+0xc], R3 ;  /* 0x00000c0301007387 */ /* 0x0001e40000100800 */
.L_x_2202:
        /* <DEDUP_REMOVED lines=31> */
[----:B0-----:R-:W-:Y:S05]  /*11ca0*/  CALL.ABS.NOINC R2 ;  /* 0x0000000002007343 */ /* 0x001fea0003c00000 */
.L_x_2203:
        /* <DEDUP_REMOVED lines=20> */
.L_x_2205:
[----:B------:R0:W1:Y:S01]  /*11df0*/  LDC.64 R2, c[0x4][R16] ;  /* 0x0100000010027b82 */ /* 0x0000620000000a00 */
[----:B------:R-:W-:Y:S01]  /*11e00*/  ULDC.64 UR6, c[0x4][0xa8] ;  /* 0x01002a0000067ab9 */ /* 0x000fe20000000a00 */
[----:B------:R-:W-:Y:S01]  /*11e10*/  ULDC.64 UR8, c[0x4][0xb0] ;  /* 0x01002c0000087ab9 */ /* 0x000fe20000000a00 */
[----:B------:R-:W-:Y:S01]  /*11e20*/  ULDC.64 UR4, c[0x4][0x18] ;  /* 0x0100060000047ab9 */ /* 0x000fe20000000a00 */
[----:B------:R-:W-:Y:S01]  /*11e30*/  IMAD.U32 R4, RZ, RZ, UR6 ;  /* 0x00000006ff047e24 */ /* 0x000fe2000f8e00ff */
[----:B------:R-:W-:Y:S01]  /*11e40*/  MOV R7, UR9 ;  /* 0x0000000900077c02 */ /* 0x000fe20008000f00 */
[----:B------:R-:W-:Y:S01]  /*11e50*/  IMAD.U32 R5, RZ, RZ, UR7 ;  /* 0x00000007ff057e24 */ /* 0x000fe2000f8e00ff */
[----:B------:R-:W-:Y:S01]  /*11e60*/  MOV R13, RZ ;  /* 0x000000ff000d7202 */ /* 0x000fe20000000f00 */
[----:B------:R-:W-:Y:S02]  /*11e70*/  IMAD.U32 R6, RZ, RZ, UR8 ;  /* 0x00000008ff067e24 */ /* 0x000fe4000f8e00ff */
[----:B------:R-:W-:-:S02]  /*11e80*/  IMAD.U32 R10, RZ, RZ, UR4 ;  /* 0x00000004ff0a7e24 */ /* 0x000fc4000f8e00ff */
[----:B------:R-:W-:Y:S02]  /*11e90*/  IMAD.U32 R11, RZ, RZ, UR5 ;  /* 0x00000005ff0b7e24 */ /* 0x000fe4000f8e00ff */
[----:B------:R-:W-:Y:S02]  /*11ea0*/  IMAD.MOV.U32 R8, RZ, RZ, 0x70 ;  /* 0x00000070ff087424 */ /* 0x000fe400078e00ff */
[----:B0-----:R-:W-:-:S07]  /*11eb0*/  IMAD.MOV.U32 R12, RZ, RZ, 0x1 ;  /* 0x00000001ff0c7424 */ /* 0x001fce00078e00ff */
[----:B------:R-:W-:-:S07]  /*11ec0*/  LEPC R20, `(.L_x_2204) ;  /* 0x000000001014794e */ /* 0x000fce0000000000 */
[----:B-1----:R-:W-:Y:S05]  /*11ed0*/  CALL.ABS.NOINC R2 ;  /* 0x0000000002007343 */ /* 0x002fea0003c00000 */
.L_x_2204:
        /* <DEDUP_REMOVED lines=21> */
.L_x_2297:
        /* <DEDUP_REMOVED lines=8> */
.L_x_2300:
        /* <DEDUP_REMOVED lines=15> */
[----:B------:R-:W-:-:S03]  /*121a0*/  IMAD.WIDE.U32 R4, R18, UR4, R4 ;  /* 0x0000000412047c25 */ /* 0x000fc6000f8e0004 */
[----:B------:R-:W-:Y:S02]  /*121b0*/  LEA R2, P0, R4, R2, 0x2 ;  /* 0x0000000204027211 */ /* 0x000fe400078010ff */
[----:B------:R-:W-:-:S04]  /*121c0*/  IADD3 R5, R5, R7, RZ ;  /* 0x0000000705057210 */ /* 0x000fc80007ffe0ff */
[----:B------:R-:W-:-:S05]  /*121d0*/  LEA.HI.X R3, R4, R3, R5, 0x2, P0 ;  /* 0x0000000304037211 */ /* 0x000fca00000f1405 */
[----:B------:R1:W5:Y:S01]  /*121e0*/  LDG.E R16, desc[UR6][R2.64] ;  /* 0x0000000602107981 */ /* 0x000362000c1e1900 */
[----:B------:R-:W-:-:S04]  /*121f0*/  IMAD.MOV R0, RZ, RZ, -R0 ;  /* 0x000000ffff007224 */ /* 0x000fc800078e0a00 */
[----:B------:R-:W-:-:S07]  /*12200*/  IMAD R17, R6, R0, R17 ;  /* 0x0000000006117224 */ /* 0x000fce00078e0211 */
.L_x_2209:
[----:B0-----:R-:W-:Y:S01]  /*12210*/  IMAD.MOV.U32 R0, RZ, RZ, 0x1 ;  /* 0x00000001ff007424 */ /* 0x001fe200078e00ff */
[----:B------:R-:W1:Y:S04]  /*12220*/  S2R R8, SR_TID.X ;  /* 0x0000000000087919 */ /* 0x000e680000002100 */
[----:B------:R-:W-:-:S04]  /*12230*/  SHF.L.U32 R0, R0, 0x1f, RZ ;  /* 0x0000001f00007819 */ /* 0x000fc800000006ff */
[----:B------:R-:W0:Y:S01]  /*12240*/  SYNCS.PHASECHK.TRANS64.TRYWAIT P0, [UR38+0x38840], R0 ;  /* 0x03884000ff0075a7 */ /* 0x000e220008000166 */
[----:B-1----:R-:W-:-:S04]  /*12250*/  LOP3.LUT R2, R8, 0x7f, RZ, 0xc0, !PT ;  /* 0x0000007f08027812 */ /* 0x002fc800078ec0ff */
[----:B------:R-:W-:Y:S01]  /*12260*/  ISETP.NE.AND P1, PT, R2, RZ, PT ;  /* 0x000000ff0200720c */ /* 0x000fe20003f25270 */
[----:B0-----:R-:W-:-:S12]  /*12270*/  @!P0 BRA `(.L_x_2210) ;  /* 0x0000003c00c08947 */ /* 0x001fd80003800000 */
.L_x_2301:
[----:B------:R-:W-:Y:S05]  /*12280*/  @P1 BRA `(.L_x_2211) ;  /* 0x0000000000181947 */ /* 0x000fea0003800000 */
[----:B------:R-:W1:Y:S01]  /*12290*/  S2R R2, SR_TID.X ;  /* 0x0000000000027919 */ /* 0x000e620000002100 */
[----:B0-----:R-:W-:-:S04]  /*122a0*/  IMAD.MOV.U32 R0, RZ, RZ, 0xa000 ;  /* 0x0000a000ff007424 */ /* 0x001fc800078e00ff */
[----:B------:R2:W-:Y:S01]  /*122b0*/  SYNCS.ARRIVE.TRANS64 RZ, [UR38+0x38830], R0 ;  /* 0x03883000ffff79a7 */ /* 0x0005e20008000026 */
[----:B-1----:R-:W-:-:S13]  /*122c0*/  LOP3.LUT P0, RZ, R2, 0x1f, RZ, 0xc0, !PT ;  /* 0x0000001f02ff7812 */ /* 0x002fda000780c0ff */
[----:B--2---:R-:W-:Y:S05]  /*122d0*/  @!P0 BRA `(.L_x_2211) ;  /* 0x0000000000048947 */ /* 0x004fea0003800000 */
[----:B------:R-:W-:Y:S01]  /*122e0*/  BPT.TRAP 0x1 ;  /* 0x000000040000795c */ /* 0x000fe20000300000 */
.L_x_2211:
        /* <DEDUP_REMOVED lines=37> */
.L_x_2207:
        /* <DEDUP_REMOVED lines=22> */
.L_x_2212:
        /* <DEDUP_REMOVED lines=41> */
[----:B------:R-:W-:Y:S01]  /*12930*/  SHF.L.U32 R0, R12, 0x3, RZ ;  /* 0x000000030c007819 */ /* 0x000fe200000006ff */
[----:B------:R-:W-:Y:S02]  /*12940*/  ULDC.64 UR4, c[0x0][0x280] ;  /* 0x0000a00000047ab9 */ /* 0x000fe40000000a00 */
[----:B------:R-:W-:Y:S01]  /*12950*/  IMAD.IADD R3, R3, 0x1, R4 ;  /* 0x0000000103037824 */ /* 0x000fe200078e0204 */
[----:B------:R-:W-:Y:S01]  /*12960*/  LEA R7, P0, R2, UR4, 0x1 ;  /* 0x0000000402077c11 */ /* 0x000fe2000f8008ff */
[----:B------:R-:W-:Y:S01]  /*12970*/  ULDC UR4, c[0x0][0x2b8] ;  /* 0x0000ae0000047ab9 */ /* 0x000fe20000000800 */
        /* <DEDUP_REMOVED lines=15> */
[----:B------:R-:W-:Y:S01]  /*12a70*/  SHFL.IDX PT, R2, R6, RZ, 0x181f ;  /* 0x00181fff06027589 */ /* 0x000fe200000e0000 */
[----:B------:R-:W-:Y:S01]  /*12a80*/  ULDC UR4, c[0x0][0x288] ;  /* 0x0000a20000047ab9 */ /* 0x000fe20000000800 */
[----:B------:R-:W-:Y:S01]  /*12a90*/  IMAD R8, R11, 0x80, R8 ;  /* 0x000000800b087824 */ /* 0x000fe200078e0208 */
[----:B------:R-:W-:Y:S01]  /*12aa0*/  ULDC.64 UR6, c[0x0][0x208] ;  /* 0x0000820000067ab9 */ /* 0x000fe20000000a00 */
[----:B------:R-:W0:Y:S01]  /*12ab0*/  SHFL.IDX PT, R3, R7, RZ, 0x181f ;  /* 0x00181fff07037589 */ /* 0x000e2200000e0000 */
[----:B------:R-:W-:Y:S02]  /*12ac0*/  IMAD R0, R20, UR4, RZ ;  /* 0x0000000414007c24 */ /* 0x000fe4000f8e02ff */
[C---:B------:R-:W-:Y:S01]  /*12ad0*/  VIADD R5, R8.reuse, 0x10 ;  /* 0x0000001008057836 */ /* 0x040fe20000000000 */
[----:B------:R-:W-:Y:S02]  /*12ae0*/  SHFL.IDX PT, R4, R7, 0x1, 0x181f ;  /* 0x00381f0007047f89 */ /* 0x000fe400000e0000 */
[----:B------:R-:W-:-:S02]  /*12af0*/  ISETP.GE.AND P3, PT, R8, R0, PT ;  /* 0x000000000800720c */ /* 0x000fc40003f66270 */
[----:B------:R-:W-:Y:S11]  /*12b00*/  SHFL.IDX PT, R14, R7, 0x7, 0x181f ;  /* 0x00f81f00070e7f89 */ /* 0x000ff600000e0000 */
[----:B------:R-:W-:-:S02]  /*12b10*/  @!P3 LEA R21, R9, UR38, 0x1 ;  /* 0x000000260915bc11 */ /* 0x000fc4000f8e08ff */
        /* <DEDUP_REMOVED lines=67> */
.L_x_2318:
[----:B0-----:R-:W-:Y:S01]  /*12f50*/  VIADD R3, R8, 0x70 ;  /* 0x0000007008037836 */ /* 0x001fe20000000000 */
[----:B------:R-:W-:Y:S01]  /*12f60*/  BSSY B0, `(.L_x_2214) ;  /* 0x000000f000007945 */ /* 0x000fe20003800000 */
[----:B------:R-:W-:-:S03]  /*12f70*/  MOV R2, R14 ;  /* 0x0000000e00027202 */ /* 0x000fc60000000f00 */
[----:B------:R-:W-:Y:S01]  /*12f80*/  ISETP.GE.AND P3, PT, R3, R0, PT ;  /* 0x000000000300720c */ /* 0x000fe20003f66270 */
[----:B------:R-:W-:-:S12]  /*12f90*/  IMAD.MOV.U32 R3, RZ, RZ, R4 ;  /* 0x000000ffff037224 */ /* 0x000fd800078e0004 */
        /* <DEDUP_REMOVED lines=11> */
.L_x_2215:
[----:B------:R-:W-:Y:S05]  /*13050*/  BSYNC B0 ;  /* 0x0000000000007941 */ /* 0x000fea0003800000 */
.L_x_2214:
        /* <DEDUP_REMOVED lines=13> */
.L_x_2319:
[----:B0-----:R-:W-:Y:S01]  /*13130*/  IMAD.MOV.U32 R9, RZ, RZ, 0x1 ;  /* 0x00000001ff097424 */ /* 0x001fe200078e00ff */
[----:B------:R-:W-:Y:S01]  /*13140*/  MOV R8, RZ ;  /* 0x000000ff00087202 */ /* 0x000fe20000000f00 */
[----:B------:R-:W-:Y:S06]  /*13150*/  @!P1 BRA `(.L_x_2217) ;  /* 0x0000002000e49947 */ /* 0x000fec0003800000 */
[----:B------:R-:W2:Y:S04]  /*13160*/  LDL.LU R4, [R1+0xc] ;  /* 0x00000c0001047983 */ /* 0x000ea80000300800 */
[----:B-1----:R-:W3:Y:S01]  /*13170*/  LDL.LU R3, [R1+0x8] ;  /* 0x0000080001037983 */ /* 0x002ee20000300800 */
[----:B------:R-:W-:Y:S01]  /*13180*/  UIADD3 UR4, UR40, 0x1, URZ ;  /* 0x0000000128047890 */ /* 0x000fe2000fffe03f */
[----:B------:R-:W-:Y:S01]  /*13190*/  IMAD.MOV.U32 R9, RZ, RZ, 0x1 ;  /* 0x00000001ff097424 */ /* 0x000fe200078e00ff */
        /* <DEDUP_REMOVED lines=10> */
[----:B------:R-:W-:Y:S02]  /*13240*/  ISETP.NE.AND P0, PT, R4, R3, PT ;  /* 0x000000030400720c */ /* 0x000fe40003f05270 */
[----:B------:R-:W-:Y:S02]  /*13250*/  MOV R4, R16 ;  /* 0x0000001000047202 */ /* 0x000fe40000000f00 */
[----:B------:R-:W-:-:S09]  /*13260*/  LOP3.LUT R12, R5, 0x1, RZ, 0xc0, !PT ;  /* 0x00000001050c7812 */ /* 0x000fd200078ec0ff */
[----:B------:R-:W-:Y:S05]  /*13270*/  @!P0 BRA `(.L_x_2218) ;  /* 0x0000001400c88947 */ /* 0x000fea0003800000 */
[----:B------:R-:W-:Y:S01]  /*13280*/  BSSY B0, `(.L_x_2218) ;  /* 0x0000171000007945 */ /* 0x000fe20003800000 */
[----:B------:R-:W-:Y:S02]  /*13290*/  IMAD.IADD R6, R5, 0x1, -R12 ;  /* 0x0000000105067824 */ /* 0x000fe400078e0a0c */
[----:B------:R-:W-:Y:S02]  /*132a0*/  IMAD.MOV.U32 R7, RZ, RZ, 0x1 ;  /* 0x00000001ff077424 */ /* 0x000fe400078e00ff */
[----:B------:R-:W-:-:S07]  /*132b0*/  IMAD.MOV.U32 R4, RZ, RZ, R16 ;  /* 0x000000ffff047224 */ /* 0x000fce00078e0010 */
.L_x_2257:
        /* <DEDUP_REMOVED lines=19> */
[----:B------:R-:W-:-:S04]  /*133f0*/  IMAD R4, R18, UR5, R5 ;  /* 0x0000000512047c24 */ /* 0x000fc8000f8e0205 */
[----:B------:R-:W-:-:S04]  /*13400*/  IMAD.MOV R3, RZ, RZ, -R2 ;  /* 0x000000ffff037224 */ /* 0x000fc800078e0a02 */
        /* <DEDUP_REMOVED lines=8> */
.L_x_2221:
[----:B------:R-:W1:Y:S01]  /*13490*/  S2R R2, SR_TID.X ;  /* 0x0000000000027919 */ /* 0x000e620000002100 */
[----:B------:R-:W-:Y:S01]  /*134a0*/  BSSY B2, `(.L_x_2222) ;  /* 0x0000006000027945 */ /* 0x000fe20003800000 */
[----:B-1----:R-:W-:Y:S02]  /*134b0*/  LOP3.LUT R3, R2, 0x7f, RZ, 0xc0, !PT ;  /* 0x0000007f02037812 */ /* 0x002fe400078ec0ff */
[----:B------:R-:W-:Y:S02]  /*134c0*/  SHF.L.U32 R2, R7, 0x1f, RZ ;  /* 0x0000001f07027819 */ /* 0x000fe400000006ff */
[----:B------:R-:W-:Y:S02]  /*134d0*/  ISETP.NE.AND P1, PT, R3, RZ, PT ;  /* 0x000000ff0300720c */ /* 0x000fe40003f25270 */
[----:B------:R-:W1:Y:S02]  /*134e0*/  SYNCS.PHASECHK.TRANS64.TRYWAIT P0, [UR38+0x38848], R2 ;  /* 0x03884802ff0075a7 */ /* 0x000e640008000166 */
[----:B-1----:R-:W-:Y:S09]  /*134f0*/  @!P0 BRA `(.L_x_2223) ;  /* 0x00000038001c8947 */ /* 0x002ff20003800000 */
.L_x_2320:
[----:B------:R-:W-:Y:S05]  /*13500*/  BSYNC B2 ;  /* 0x0000000000027941 */ /* 0x000fea0003800000 */
.L_x_2222:
[----:B------:R-:W-:Y:S04]  /*13510*/  BSSY B2, `(.L_x_2224) ;  /* 0x0000007000027945 */ /* 0x000fe80003800000 */
[----:B------:R-:W-:Y:S05]  /*13520*/  @P1 BRA `(.L_x_2225) ;  /* 0x0000000000141947 */ /* 0x000fea0003800000 */
[----:B------:R-:W-:Y:S01]  /*13530*/  ISETP.NE.AND P0, PT, R10, RZ, PT ;  /* 0x000000ff0a00720c */ /* 0x000fe20003f05270 */
[----:B-1----:R-:W-:-:S04]  /*13540*/  IMAD.MOV.U32 R3, RZ, RZ, 0xa000 ;  /* 0x0000a000ff037424 */ /* 0x002fc800078e00ff */
[----:B------:R2:W-:Y:S08]  /*13550*/  SYNCS.ARRIVE.TRANS64 RZ, [UR38+0x38838], R3 ;  /* 0x03883803ffff79a7 */ /* 0x0005f00008000026 */
[----:B--2---:R-:W-:Y:S05]  /*13560*/  @!P0 BRA `(.L_x_2225) ;  /* 0x0000000000048947 */ /* 0x004fea0003800000 */
[----:B------:R-:W-:Y:S01]  /*13570*/  BPT.TRAP 0x1 ;  /* 0x000000040000795c */ /* 0x000fe20000300000 */
.L_x_2225:
[----:B------:R-:W-:Y:S05]  /*13580*/  BSYNC B2 ;  /* 0x0000000000027941 */ /* 0x000fea0003800000 */
.L_x_2224:
[----:B------:R-:W-:Y:S01]  /*13590*/  MOV R14, RZ ;  /* 0x000000ff000e7202 */ /* 0x000fe20000000f00 */
[----:B------:R-:W-:Y:S01]  /*135a0*/  ULDC.64 UR4, c[0x0][0x198] ;  /* 0x0000660000047ab9 */ /* 0x000fe20000000a00 */
[----:B------:R-:W-:Y:S01]  /*135b0*/  PLOP3.LUT P0, PT, PT, PT, PT, 0x80, 0x0 ;  /* 0x000000000000781c */ /* 0x000fe20003f0f070 */
[----:B------:R-:W-:Y:S01]  /*135c0*/  UIADD3 UR4, UP0, UR4, 0x370, URZ ;  /* 0x0000037004047890 */ /* 0x000fe2000ff1e03f */
[----:B------:R-:W-:Y:S01]  /*135d0*/  R2UR UR34, R14 ;  /* 0x000000000e2272ca */ /* 0x000fe200000e0000 */
[----:B-1----:R-:W-:Y:S01]  /*135e0*/  IMAD R3, R9, 0x50, RZ ;  /* 0x0000005009037824 */ /* 0x002fe200078e02ff */
[----:B------:R-:W-:Y:S02]  /*135f0*/  UIADD3 UR32, UR38, 0x2e400, URZ ;  /* 0x0002e40026207890 */ /* 0x000fe4000fffe03f */
[----:B------:R-:W-:Y:S02]  /*13600*/  UIADD3 UR33, UR38, 0x38838, URZ ;  /* 0x0003883826217890 */ /* 0x000fe4000fffe03f */
[----:B------:R-:W-:Y:S01]  /*13610*/  UIADD3.X UR5, URZ, UR5, URZ, UP0, !UPT ;  /* 0x000000053f057290 */ /* 0x000fe200087fe43f */
[----:B------:R-:W-:Y:S01]  /*13620*/  UMOV UR6, 0x0 ;  /* 0x0000000000067882 */ /* 0x000fe20000000000 */
[----:B------:R-:W-:-:S10]  /*13630*/  UMOV UR7, 0x14f00000 ;  /* 0x14f0000000077882 */ /* 0x000fd40000000000 */
.L_x_2226:
        /* <DEDUP_REMOVED lines=13> */
.L_x_2227:
        /* <DEDUP_REMOVED lines=15> */
.L_x_2228:
        /* <DEDUP_REMOVED lines=15> */
.L_x_2229:
        /* <DEDUP_REMOVED lines=12> */
.L_x_2321:
[----:B------:R-:W-:Y:S05]  /*139b0*/  BSYNC B2 ;  /* 0x0000000000027941 */ /* 0x000fea0003800000 */
.L_x_2230:
        /* <DEDUP_REMOVED lines=9> */
.L_x_2233:
[----:B------:R-:W-:Y:S05]  /*13a50*/  BSYNC B2 ;  /* 0x0000000000027941 */ /* 0x000fea0003800000 */
.L_x_2232:
        /* <DEDUP_REMOVED lines=10> */
.L_x_2234:
        /* <DEDUP_REMOVED lines=13> */
.L_x_2235:
        /* <DEDUP_REMOVED lines=13> */
.L_x_2236:
        /* <DEDUP_REMOVED lines=13> */
.L_x_2237:
        /* <DEDUP_REMOVED lines=10> */
.L_x_2220:
[----:B------:R-:W-:Y:S05]  /*13e10*/  BSYNC B1 ;  /* 0x0000000000017941 */ /* 0x000fea0003800000 */
.L_x_2219:
        /* <DEDUP_REMOVED lines=14> */
[----:B0-----:R-:W-:Y:S01]  /*13f00*/  @P0 IMAD.HI.U32 R5, R11, R2, RZ ;  /* 0x000000020b050227 */ /* 0x001fe200078e00ff */
[----:B------:R-:W-:-:S04]  /*13f10*/  MOV R2, R11 ;  /* 0x0000000b00027202 */ /* 0x000fc80000000f00 */
        /* <DEDUP_REMOVED lines=12> */
.L_x_2240:
[----:B------:R-:W1:Y:S01]  /*13fe0*/  S2R R2, SR_TID.X ;  /* 0x0000000000027919 */ /* 0x000e620000002100 */
[----:B------:R-:W-:Y:S01]  /*13ff0*/  BSSY B2, `(.L_x_2241) ;  /* 0x0000006000027945 */ /* 0x000fe20003800000 */
[----:B-1----:R-:W-:Y:S02]  /*14000*/  LOP3.LUT R3, R2, 0x7f, RZ, 0xc0, !PT ;  /* 0x0000007f02037812 */ /* 0x002fe400078ec0ff */
[----:B------:R-:W-:Y:S02]  /*14010*/  SHF.L.U32 R2, R9, 0x1f, RZ ;  /* 0x0000001f09027819 */ /* 0x000fe400000006ff */
[----:B------:R-:W-:Y:S02]  /*14020*/  ISETP.NE.AND P1, PT, R3, RZ, PT ;  /* 0x000000ff0300720c */ /* 0x000fe40003f25270 */
[----:B------:R-:W1:Y:S02]  /*14030*/  SYNCS.PHASECHK.TRANS64.TRYWAIT P0, [UR38+0x38840], R2 ;  /* 0x03884002ff0075a7 */ /* 0x000e640008000166 */
[----:B-1----:R-:W-:Y:S09]  /*14040*/  @!P0 BRA `(.L_x_2242) ;  /* 0x0000002c00788947 */ /* 0x002ff20003800000 */
.L_x_2322:
[----:B------:R-:W-:Y:S05]  /*14050*/  BSYNC B2 ;  /* 0x0000000000027941 */ /* 0x000fea0003800000 */
.L_x_2241:
[----:B------:R-:W-:Y:S04]  /*14060*/  BSSY B2, `(.L_x_2243) ;  /* 0x0000007000027945 */ /* 0x000fe80003800000 */
[----:B------:R-:W-:Y:S05]  /*14070*/  @P1 BRA `(.L_x_2244) ;  /* 0x0000000000141947 */ /* 0x000fea0003800000 */
[----:B------:R-:W-:Y:S01]  /*14080*/  ISETP.NE.AND P0, PT, R10, RZ, PT ;  /* 0x000000ff0a00720c */ /* 0x000fe20003f05270 */
[----:B-1----:R-:W-:-:S04]  /*14090*/  IMAD.MOV.U32 R2, RZ, RZ, 0xa000 ;  /* 0x0000a000ff027424 */ /* 0x002fc800078e00ff */
[----:B------:R2:W-:Y:S08]  /*140a0*/  SYNCS.ARRIVE.TRANS64 RZ, [UR38+0x38830], R2 ;  /* 0x03883002ffff79a7 */ /* 0x0005f00008000026 */
[----:B--2---:R-:W-:Y:S05]  /*140b0*/  @!P0 BRA `(.L_x_2244) ;  /* 0x0000000000048947 */ /* 0x004fea0003800000 */
[----:B------:R-:W-:Y:S01]  /*140c0*/  BPT.TRAP 0x1 ;  /* 0x000000040000795c */ /* 0x000fe20000300000 */
.L_x_2244:
[----:B------:R-:W-:Y:S05]  /*140d0*/  BSYNC B2 ;  /* 0x0000000000027941 */ /* 0x000fea0003800000 */
.L_x_2243:
        /* <DEDUP_REMOVED lines=11> */
.L_x_2245:
        /* <DEDUP_REMOVED lines=8> */
[----:B------:R-:W-:Y:S01]  /*14210*/  MOV R14, 0x40 ;  /* 0x00000040000e7802 */ /* 0x000fe20000000f00 */
[----:B------:R-:W-:Y:S01]  /*14220*/  UIADD3 UR8, UR38, 0x26c00, URZ ;  /* 0x00026c0026087890 */ /* 0x000fe2000fffe03f */
[----:B------:R-:W-:Y:S01]  /*14230*/  PLOP3.LUT P0, PT, PT, PT, PT, 0x80, 0x0 ;  /* 0x000000000000781c */ /* 0x000fe20003f0f070 */
[----:B------:R-:W-:Y:S01]  /*14240*/  UMOV UR6, 0x0 ;  /* 0x0000000000067882 */ /* 0x000fe20000000000 */
[----:B------:R-:W-:Y:S01]  /*14250*/  R2UR UR10, R14 ;  /* 0x000000000e0a72ca */ /* 0x000fe200000e0000 */
[----:B------:R-:W-:-:S14]  /*14260*/  UMOV UR7, 0x14f00000 ;  /* 0x14f0000000077882 */ /* 0x000fdc0000000000 */
.L_x_2246:
        /* <DEDUP_REMOVED lines=14> */
.L_x_2247:
        /* <DEDUP_REMOVED lines=14> */
.L_x_2248:
        /* <DEDUP_REMOVED lines=12> */
.L_x_2323:
[----:B------:R-:W-:Y:S05]  /*144f0*/  BSYNC B2 ;  /* 0x0000000000027941 */ /* 0x000fea0003800000 */
.L_x_2249:
        /* <DEDUP_REMOVED lines=9> */
.L_x_2252:
[----:B------:R-:W-:Y:S05]  /*14590*/  BSYNC B2 ;  /* 0x0000000000027941 */ /* 0x000fea0003800000 */
.L_x_2251:
[----:B------:R-:W-:Y:S01]  /*145a0*/  R2UR UR10, R15 ;  /* 0x000000000f0a72ca */ /* 0x000fe200000e0000 */
[----:B------:R-:W-:Y:S01]  /*145b0*/  ULDC.64 UR4, c[0x0][0x198] ;  /* 0x0000660000047ab9 */ /* 0x000fe20000000a00 */
[----:B------:R-:W-:Y:S01]  /*145c0*/  R2UR UR6, R2 ;  /* 0x00000000020672ca */ /* 0x000fe200000e0000 */
[----:B------:R-:W-:Y:S01]  /*145d0*/  UIADD3 UR4, UP0, UR4, 0x470, URZ ;  /* 0x0000047004047890 */ /* 0x000fe2000ff1e03f */
[----:B------:R-:W-:Y:S01]  /*145e0*/  R2UR UR7, R3 ;  /* 0x00000000030772ca */ /* 0x000fe200000e0000 */
[----:B0-----:R-:W-:Y:S01]  /*145f0*/  IMAD R7, R17, 0x50, RZ ;  /* 0x0000005011077824 */ /* 0x001fe200078e02ff */
[----:B------:R-:W-:Y:S01]  /*14600*/  PLOP3.LUT P0, PT, PT, PT, PT, 0x80, 0x0 ;  /* 0x000000000000781c */ /* 0x000fe20003f0f070 */
[----:B------:R-:W-:Y:S02]  /*14610*/  UIADD3 UR8, UR38, 0xa400, URZ ;  /* 0x0000a40026087890 */ /* 0x000fe4000fffe03f */
[----:B------:R-:W-:Y:S02]  /*14620*/  UIADD3 UR9, UR38, 0x38858, URZ ;  /* 0x0003885826097890 */ /* 0x000fe4000fffe03f */
[----:B------:R-:W-:-:S12]  /*14630*/  UIADD3.X UR5, URZ, UR5, URZ, UP0, !UPT ;  /* 0x000000053f057290 */ /* 0x000fd800087fe43f */
.L_x_2253:
        /* <DEDUP_REMOVED lines=13> */
.L_x_2254:
        /* <DEDUP_REMOVED lines=13> */
.L_x_2255:
        /* <DEDUP_REMOVED lines=13> */
.L_x_2256:
        /* <DEDUP_REMOVED lines=10> */
.L_x_2239:
[----:B------:R-:W-:Y:S05]  /*14950*/  BSYNC B1 ;  /* 0x0000000000017941 */ /* 0x000fea0003800000 */
.L_x_2238:
[----:B------:R-:W-:Y:S02]  /*14960*/  VIADD R0, R0, 0xfffffffe ;  /* 0xfffffffe00007836 */ /* 0x000fe40000000000 */
[----:B------:R-:W-:Y:S01]  /*14970*/  IMAD.MOV.U32 R7, RZ, RZ, R9 ;  /* 0x000000ffff077224 */ /* 0x000fe200078e0009 */
[----:B------:R-:W-:Y:S06]  /*14980*/  @P2 BRA `(.L_x_2257) ;  /* 0xffffffe8004c2947 */ /* 0x000fec000383ffff */
[----:B------:R-:W-:Y:S05]  /*14990*/  BSYNC B0 ;  /* 0x0000000000007941 */ /* 0x000fea0003800000 */
.L_x_2218:
        /* <DEDUP_REMOVED lines=30> */
.L_x_2259:
[----:B------:R-:W1:Y:S01]  /*14b80*/  S2R R2, SR_TID.X ;  /* 0x0000000000027919 */ /* 0x000e620000002100 */
[----:B------:R-:W-:Y:S01]  /*14b90*/  BSSY B1, `(.L_x_2260) ;  /* 0x0000006000017945 */ /* 0x000fe20003800000 */
[----:B-1----:R-:W-:Y:S02]  /*14ba0*/  LOP3.LUT R3, R2, 0x7f, RZ, 0xc0, !PT ;  /* 0x0000007f02037812 */ /* 0x002fe400078ec0ff */
[----:B------:R-:W-:Y:S02]  /*14bb0*/  SHF.L.U32 R2, R9, 0x1f, RZ ;  /* 0x0000001f09027819 */ /* 0x000fe400000006ff */
[----:B------:R-:W-:Y:S02]  /*14bc0*/  ISETP.NE.AND P1, PT, R3, RZ, PT ;  /* 0x000000ff0300720c */ /* 0x000fe40003f25270 */
[----:B------:R-:W1:Y:S02]  /*14bd0*/  SYNCS.PHASECHK.TRANS64.TRYWAIT P0, [UR38+0x38848], R2 ;  /* 0x03884802ff0075a7 */ /* 0x000e640008000166 */
[----:B-1----:R-:W-:Y:S09]  /*14be0*/  @!P0 BRA `(.L_x_2261) ;  /* 0x0000002000c08947 */ /* 0x002ff20003800000 */
.L_x_2324:
[----:B------:R-:W-:Y:S05]  /*14bf0*/  BSYNC B1 ;  /* 0x0000000000017941 */ /* 0x000fea0003800000 */
.L_x_2260:
[----:B------:R-:W-:Y:S04]  /*14c00*/  BSSY B1, `(.L_x_2262) ;  /* 0x0000007000017945 */ /* 0x000fe80003800000 */
[----:B------:R-:W-:Y:S05]  /*14c10*/  @P1 BRA `(.L_x_2263) ;  /* 0x0000000000141947 */ /* 0x000fea0003800000 */
[----:B------:R-:W-:Y:S02]  /*14c20*/  ISETP.NE.AND P0, PT, R10, RZ, PT ;  /* 0x000000ff0a00720c */ /* 0x000fe40003f05270 */
[----:B-1----:R-:W-:-:S04]  /*14c30*/  MOV R3, 0xa000 ;  /* 0x0000a00000037802 */ /* 0x002fc80000000f00 */
[----:B------:R2:W-:Y:S07]  /*14c40*/  SYNCS.ARRIVE.TRANS64 RZ, [UR38+0x38838], R3 ;  /* 0x03883803ffff79a7 */ /* 0x0005ee0008000026 */
[----:B------:R-:W-:Y:S05]  /*14c50*/  @!P0 BRA `(.L_x_2263) ;  /* 0x0000000000048947 */ /* 0x000fea0003800000 */
[----:B------:R-:W-:Y:S01]  /*14c60*/  BPT.TRAP 0x1 ;  /* 0x000000040000795c */ /* 0x000fe20000300000 */
.L_x_2263:
[----:B------:R-:W-:Y:S05]  /*14c70*/  BSYNC B1 ;  /* 0x0000000000017941 */ /* 0x000fea0003800000 */
.L_x_2262:
[----:B0-----:R-:W-:Y:S01]  /*14c80*/  IMAD.MOV.U32 R5, RZ, RZ, RZ ;  /* 0x000000ffff057224 */ /* 0x001fe200078e00ff */
        /* <DEDUP_REMOVED lines=10> */
.L_x_2264:
        /* <DEDUP_REMOVED lines=14> */
.L_x_2265:
        /* <DEDUP_REMOVED lines=14> */
.L_x_2266:
        /* <DEDUP_REMOVED lines=14> */
.L_x_2267:
        /* <DEDUP_REMOVED lines=11> */
.L_x_2325:
[----:B------:R-:W-:Y:S05]  /*15080*/  BSYNC B1 ;  /* 0x0000000000017941 */ /* 0x000fea0003800000 */
.L_x_2268:
        /* <DEDUP_REMOVED lines=9> */
.L_x_2271:
[----:B------:R-:W-:Y:S05]  /*15120*/  BSYNC B1 ;  /* 0x0000000000017941 */ /* 0x000fea0003800000 */
.L_x_2270:
        /* <DEDUP_REMOVED lines=10> */
.L_x_2272:
        /* <DEDUP_REMOVED lines=13> */
.L_x_2273:
        /* <DEDUP_REMOVED lines=13> */
.L_x_2274:
        /* <DEDUP_REMOVED lines=13> */
.L_x_2275:
        /* <DEDUP_REMOVED lines=10> */
.L_x_2258:
[----:B------:R-:W-:Y:S05]  /*154e0*/  BSYNC B0 ;  /* 0x0000000000007941 */ /* 0x000fea0003800000 */
.L_x_2217:
        /* <DEDUP_REMOVED lines=12> */
.L_x_2326:
[----:B------:R-:W-:Y:S05]  /*155b0*/  BSYNC B1 ;  /* 0x0000000000017941 */ /* 0x000fea0003800000 */
.L_x_2278:
[----:B------:R-:W-:Y:S04]  /*155c0*/  BSSY B1, `(.L_x_2280) ;  /* 0x0000008000017945 */ /* 0x000fe80003800000 */
[----:B------:R-:W-:Y:S05]  /*155d0*/  @P1 BRA `(.L_x_2281) ;  /* 0x0000000000181947 */ /* 0x000fea0003800000 */
[----:B------:R-:W1:Y:S01]  /*155e0*/  S2R R2, SR_TID.X ;  /* 0x0000000000027919 */ /* 0x000e620000002100 */
[----:B0-----:R-:W-:-:S04]  /*155f0*/  MOV R0, 0xa000 ;  /* 0x0000a00000007802 */ /* 0x001fc80000000f00 */
[----:B------:R2:W-:Y:S01]  /*15600*/  SYNCS.ARRIVE.TRANS64 RZ, [R3+URZ+0x38850], R0 ;  /* 0x0388500003ff79a7 */ /* 0x0005e2000800003f */
[----:B-1----:R-:W-:-:S13]  /*15610*/  LOP3.LUT P0, RZ, R2, 0x1f, RZ, 0xc0, !PT ;  /* 0x0000001f02ff7812 */ /* 0x002fda000780c0ff */
[----:B--2---:R-:W-:Y:S05]  /*15620*/  @!P0 BRA `(.L_x_2281) ;  /* 0x0000000000048947 */ /* 0x004fea0003800000 */
[----:B------:R-:W-:Y:S01]  /*15630*/  BPT.TRAP 0x1 ;  /* 0x000000040000795c */ /* 0x000fe20000300000 */
.L_x_2281:
[----:B------:R-:W-:Y:S05]  /*15640*/  BSYNC B1 ;  /* 0x0000000000017941 */ /* 0x000fea0003800000 */
.L_x_2280:
        /* <DEDUP_REMOVED lines=13> */
.L_x_2282:
        /* <DEDUP_REMOVED lines=13> */
.L_x_2283:
        /* <DEDUP_REMOVED lines=13> */
.L_x_2284:
        /* <DEDUP_REMOVED lines=13> */
.L_x_2285:
        /* <DEDUP_REMOVED lines=8> */
.L_x_2277:
[----:B------:R-:W-:Y:S05]  /*15a10*/  BSYNC B0 ;  /* 0x0000000000007941 */ /* 0x000fea0003800000 */
.L_x_2276:
[----:B0-----:R-:W-:Y:S02]  /*15a20*/  VIADD R0, R8, 0x1 ;  /* 0x0000000108007836 */ /* 0x001fe40000000000 */
[----:B-1----:R-:W-:-:S03]  /*15a30*/  IMAD.MOV.U32 R3, RZ, RZ, RZ ;  /* 0x000000ffff037224 */ /* 0x002fc600078e00ff */
[----:B------:R-:W-:-:S04]  /*15a40*/  ISETP.NE.AND P0, PT, R0, 0x2, PT ;  /* 0x000000020000780c */ /* 0x000fc80003f05270 */
[----:B------:R-:W-:Y:S02]  /*15a50*/  SEL R2, RZ, 0x1, P0 ;  /* 0x00000001ff027807 */ /* 0x000fe40000000000 */
[----:B------:R-:W-:Y:S02]  /*15a60*/  SEL R0, R0, RZ, P0 ;  /* 0x000000ff00007207 */ /* 0x000fe40000000000 */
[----:B------:R-:W-:-:S07]  /*15a70*/  LOP3.LUT R9, R9, R2, RZ, 0x3c, !PT ;  /* 0x0000000209097212 */ /* 0x000fce00078e3cff */
.L_x_2201:
[----:B------:R-:W0:Y:S01]  /*15a80*/  S2R R5, SR_CgaCtaId ;  /* 0x0000000000057919 */ /* 0x000e220000008800 */
[----:B------:R-:W-:Y:S02]  /*15a90*/  MOV R2, 0x400 ;  /* 0x0000040000027802 */ /* 0x000fe40000000f00 */
[----:B------:R-:W-:Y:S02]  /*15aa0*/  SHF.L.U32 R3, R3, 0x1f, RZ ;  /* 0x0000001f03037819 */ /* 0x000fe400000006ff */
[----:B0-----:R-:W-:-:S04]  /*15ab0*/  LEA R2, R5, R2, 0x18 ;  /* 0x0000000205027211 */ /* 0x001fc800078ec0ff */
[----:B------:R-:W0:Y:S02]  /*15ac0*/  SYNCS.PHASECHK.TRANS64.TRYWAIT P0, [R2+URZ+0x38820], R3 ;  /* 0x03882003020075a7 */ /* 0x000e24000800017f */
[----:B0-----:R-:W-:Y:S05]  /*15ad0*/  @!P0 BRA `(.L_x_2286) ;  /* 0x0000001400488947 */ /* 0x001fea0003800000 */
.L_x_2327:
[----:B------:R-:W-:-:S03]  /*15ae0*/  UMOV UR4, 0xffffffff ;  /* 0xffffffff00047882 */ /* 0x000fc60000000000 */
[----:B------:R-:W-:Y:S05]  /*15af0*/  BRA.DIV UR4, `(.L_x_2287) ;  /* 0x0000001604547947 */ /* 0x000fea000b800000 */
[----:B0-----:R-:W0:Y:S02]  /*15b00*/  S2R R3, SR_TID.X ;  /* 0x0000000000037919 */ /* 0x001e240000002100 */
[----:B0-----:R-:W-:-:S04]  /*15b10*/  SHF.R.U32.HI R3, RZ, 0x5, R3 ;  /* 0x00000005ff037819 */ /* 0x001fc80000011603 */
[----:B------:R-:W-:-:S05]  /*15b20*/  LOP3.LUT R3, R3, 0x3, RZ, 0xc0, !PT ;  /* 0x0000000303037812 */ /* 0x000fca00078ec0ff */
[----:B------:R0:W1:Y:S02]  /*15b30*/  SHFL.IDX PT, R14, R3, RZ, 0x1f ;  /* 0x00001fff030e7589 */ /* 0x00006400000e0000 */
.L_x_2330:
[----:B-1----:R-:W-:-:S13]  /*15b40*/  ISETP.NE.AND P0, PT, R14, RZ, PT ;  /* 0x000000ff0e00720c */ /* 0x002fda0003f05270 */
[----:B------:R-:W-:Y:S05]  /*15b50*/  @P0 BRA `(.L_x_2163) ;  /* 0x0000000000880947 */ /* 0x000fea0003800000 */
[----:B------:R-:W-:-:S03]  /*15b60*/  UMOV UR4, 0xffffffff ;  /* 0xffffffff00047882 */ /* 0x000fc60000000000 */
[----:B------:R-:W-:Y:S05]  /*15b70*/  BRA.DIV UR4, `(.L_x_2288) ;  /* 0x0000001604687947 */ /* 0x000fea000b800000 */
[----:B------:R-:W-:-:S13]  /*15b80*/  ELECT P6, URZ, PT ;  /* 0x00000000003f782f */ /* 0x000fda00038c0000 */
.L_x_2333:
[----:B------:R-:W-:Y:S05]  /*15b90*/  @!P6 BRA `(.L_x_2163) ;  /* 0x000000000078e947 */ /* 0x000fea0003800000 */
[----:B0-----:R-:W2:Y:S02]  /*15ba0*/  LDL.LU R3, [R1+0x14] ;  /* 0x0000140001037983 */ /* 0x001ea40000300800 */
[----:B--2---:R-:W-:-:S04]  /*15bb0*/  LOP3.LUT R3, R3, 0x2, RZ, 0xfc, !PT ;  /* 0x0000000203037812 */ /* 0x004fc800078efcff */
[----:B------:R-:W-:-:S13]  /*15bc0*/  ISETP.NE.AND P2, PT, R3, 0x3, PT ;  /* 0x000000030300780c */ /* 0x000fda0003f45270 */
[----:B------:R-:W-:Y:S05]  /*15bd0*/  @!P2 BRA `(.L_x_2289) ;  /* 0x000000000004a947 */ /* 0x000fea0003800000 */
[----:B------:R-:W-:Y:S01]  /*15be0*/  BPT.TRAP 0x1 ;  /* 0x000000040000795c */ /* 0x000fe20000300000 */
.L_x_2289:
[----:B------:R-:W-:Y:S01]  /*15bf0*/  VIADD R7, R2, 0x38840 ;  /* 0x0003884002077836 */ /* 0x000fe20000000000 */
[----:B------:R-:W-:Y:S02]  /*15c00*/  SHF.L.U32 R5, R9, 0x1f, RZ ;  /* 0x0000001f09057819 */ /* 0x000fe400000006ff */
[C---:B------:R-:W-:Y:S01]  /*15c10*/  IADD3 R3, R0.reuse, 0x1, RZ ;  /* 0x0000000100037810 */ /* 0x040fe20007ffe0ff */
        /* <DEDUP_REMOVED lines=9> */
.L_x_2334:
[----:B------:R-:W1:Y:S02]  /*15cb0*/  SYNCS.PHASECHK.TRANS64.TRYWAIT P0, [R3+URZ], R4 ;  /* 0x00000004030075a7 */ /* 0x000e64000800017f */
[----:B-1----:R-:W-:Y:S05]  /*15cc0*/  @!P0 BRA `(.L_x_2291) ;  /* 0x0000001400488947 */ /* 0x002fea0003800000 */
.L_x_2335:
[----:B------:R-:W-:Y:S05]  /*15cd0*/  @!P2 BRA `(.L_x_2292) ;  /* 0x000000000004a947 */ /* 0x000fea0003800000 */
[----:B------:R-:W-:Y:S01]  /*15ce0*/  BPT.TRAP 0x1 ;  /* 0x000000040000795c */ /* 0x000fe20000300000 */
.L_x_2292:
[----:B-1----:R-:W-:-:S04]  /*15cf0*/  VIADD R3, R2, 0x38860 ;  /* 0x0003886002037836 */ /* 0x002fc80000000000 */
[----:B------:R-:W-:-:S04]  /*15d00*/  IMAD R0, R0, 0x8, R3 ;  /* 0x0000000800007824 */ /* 0x000fc800078e0203 */
[----:B------:R-:W1:Y:S02]  /*15d10*/  SYNCS.PHASECHK.TRANS64.TRYWAIT P0, [R0+URZ], R5 ;  /* 0x00000005000075a7 */ /* 0x000e64000800017f */
[----:B-1----:R-:W-:Y:S05]  /*15d20*/  @!P0 BRA `(.L_x_2293) ;  /* 0x0000001400448947 */ /* 0x002fea0003800000 */
.L_x_2336:
[----:B------:R-:W-:-:S07]  /*15d30*/  IMAD R3, R8, 0x8, R3 ;  /* 0x0000000808037824 */ /* 0x000fce00078e0203 */
.L_x_2294:
[----:B--2---:R2:W3:Y:S02]  /*15d40*/  SYNCS.PHASECHK.TRANS64.TRYWAIT P0, [R3+URZ], R4 ;  /* 0x00000004030075a7 */ /* 0x0044e4000800017f */
[----:B---3--:R-:W-:Y:S05]  /*15d50*/  @!P0 NANOSLEEP.SYNCS 0x989680 ;  /* 0x009896800000895d */ /* 0x008fea0003900000 */
[----:B------:R-:W3:Y:S02]  /*15d60*/  @!P0 SYNCS.PHASECHK.TRANS64 P0, [R3+URZ], R4 ;  /* 0x00000004030085a7 */ /* 0x000ee4000800007f */
[----:B---3--:R-:W-:Y:S05]  /*15d70*/  @!P0 BRA `(.L_x_2294) ;  /* 0xfffffffc00f08947 */ /* 0x008fea000383ffff */
.L_x_2163:
[----:B------:R-:W-:Y:S05]  /*15d80*/  BSYNC B6 ;  /* 0x0000000000067941 */ /* 0x000fea0003800000 */
.L_x_2160:
[----:B------:R-:W-:Y:S05]  /*15d90*/  EXIT ;  /* 0x000000000000794d */ /* 0x000fea0003800000 */
.L_x_2167:
[----:B------:R-:W-:-:S13]  /*15da0*/  R2UR UR4, R16 ;  /* 0x00000000100472ca */ /* 0x000fda00000e0000 */
[----:B-1----:R-:W-:-:S04]  /*15db0*/  MOV R3, UR4 ;  /* 0x0000000400037c02 */ /* 0x002fc80008000f00 */
[----:B------:R1:W2:Y:S03]  /*15dc0*/  SYNCS.PHASECHK.TRANS64.TRYWAIT P1, [R3+URZ+0x38800], R2 ;  /* 0x03880002030075a7 */ /* 0x0002a6000802017f */
[----:B--2---:R-:W-:Y:S05]  /*15dd0*/  @!P1 NANOSLEEP.SYNCS 0x989680 ;  /* 0x009896800000995d */ /* 0x004fea0003900000 */
[----:B------:R-:W2:Y:S02]  /*15de0*/  @!P1 SYNCS.PHASECHK.TRANS64 P1, [R3+URZ+0x38800], R2 ;  /* 0x03880002030095a7 */ /* 0x000ea4000802007f */
[----:B--2---:R-:W-:Y:S05]  /*15df0*/  @!P1 BRA `(.L_x_2167) ;  /* 0xfffffffc00e89947 */ /* 0x004fea000383ffff */
[----:B------:R-:W-:Y:S05]  /*15e00*/  BRA `(.L_x_2295) ;  /* 0xfffffeb400e47947 */ /* 0x000fea000383ffff */
.L_x_2171:
[----:B------:R-:W-:-:S13]  /*15e10*/  R2UR UR4, R16 ;  /* 0x00000000100472ca */ /* 0x000fda00000e0000 */
[----:B01----:R-:W-:-:S04]  /*15e20*/  IMAD.U32 R3, RZ, RZ, UR4 ;  /* 0x00000004ff037e24 */ /* 0x003fc8000f8e00ff */
[----:B------:R0:W1:Y:S03]  /*15e30*/  SYNCS.PHASECHK.TRANS64.TRYWAIT P2, [R3+URZ+0x38830], R2 ;  /* 0x03883002030075a7 */ /* 0x000066000804017f */
[----:B-1----:R-:W-:Y:S05]  /*15e40*/  @!P2 NANOSLEEP.SYNCS 0x989680 ;  /* 0x009896800000a95d */ /* 0x002fea0003900000 */
[----:B------:R-:W1:Y:S02]  /*15e50*/  @!P2 SYNCS.PHASECHK.TRANS64 P2, [R3+URZ+0x38830], R2 ;  /* 0x038830020300a5a7 */ /* 0x000e64000804007f */
[----:B-1----:R-:W-:Y:S05]  /*15e60*/  @!P2 BRA `(.L_x_2171) ;  /* 0xfffffffc00e8a947 */ /* 0x002fea000383ffff */
[----:B------:R-:W-:Y:S05]  /*15e70*/  BRA `(.L_x_2170) ;  /* 0xfffffeb800047947 */ /* 0x000fea000383ffff */
.L_x_2176:
[----:B------:R-:W-:-:S13]  /*15e80*/  R2UR UR6, R213 ;  /* 0x00000000d50672ca */ /* 0x000fda00000e0000 */
[----:B-1----:R-:W-:-:S04]  /*15e90*/  IMAD.U32 R6, RZ, RZ, UR6 ;  /* 0x00000006ff067e24 */ /* 0x002fc8000f8e00ff */
[----:B------:R1:W2:Y:S03]  /*15ea0*/  SYNCS.PHASECHK.TRANS64.TRYWAIT P3, [R6+URZ+0x38830], R3 ;  /* 0x03883003060075a7 */ /* 0x0002a6000806017f */
[----:B--2---:R-:W-:Y:S05]  /*15eb0*/  @!P3 NANOSLEEP.SYNCS 0x989680 ;  /* 0x009896800000b95d */ /* 0x004fea0003900000 */
[----:B------:R-:W2:Y:S02]  /*15ec0*/  @!P3 SYNCS.PHASECHK.TRANS64 P3, [R6+URZ+0x38830], R3 ;  /* 0x038830030600b5a7 */ /* 0x000ea4000806007f */
[----:B--2---:R-:W-:Y:S05]  /*15ed0*/  @!P3 BRA `(.L_x_2176) ;  /* 0xfffffffc00e8b947 */ /* 0x004fea000383ffff */
[----:B------:R-:W-:Y:S05]  /*15ee0*/  BRA `(.L_x_2175) ;  /* 0xfffffef8003c7947 */ /* 0x000fea000383ffff */
.L_x_2180:
[----:B-1----:R-:W-:-:S04]  /*15ef0*/  IMAD.U32 R3, RZ, RZ, UR7 ;  /* 0x00000007ff037e24 */ /* 0x002fc8000f8e00ff */
[----:B------:R1:W2:Y:S03]  /*15f00*/  SYNCS.PHASECHK.TRANS64.TRYWAIT P3, [R3+URZ+0x38850], R0 ;  /* 0x03885000030075a7 */ /* 0x0002a6000806017f */
[----:B--2---:R-:W-:Y:S05]  /*15f10*/  @!P3 NANOSLEEP.SYNCS 0x989680 ;  /* 0x009896800000b95d */ /* 0x004fea0003900000 */
[----:B------:R-:W2:Y:S02]  /*15f20*/  @!P3 SYNCS.PHASECHK.TRANS64 P3, [R3+URZ+0x38850], R0 ;  /* 0x038850000300b5a7 */ /* 0x000ea4000806007f */
[----:B--2---:R-:W-:Y:S05]  /*15f30*/  @!P3 BRA `(.L_x_2180) ;  /* 0xfffffffc00ecb947 */ /* 0x004fea000383ffff */
[----:B------:R-:W-:Y:S05]  /*15f40*/  BRA `(.L_x_2179) ;  /* 0xffffff2000707947 */ /* 0x000fea000383ffff */
.L_x_2186:
[----:B------:R-:W-:-:S13]  /*15f50*/  R2UR UR6, R212 ;  /* 0x00000000d40672ca */ /* 0x000fda00000e0000 */
[----:B-1----:R-:W-:-:S04]  /*15f60*/  IMAD.U32 R6, RZ, RZ, UR6 ;  /* 0x00000006ff067e24 */ /* 0x002fc8000f8e00ff */
[----:B------:R1:W2:Y:S03]  /*15f70*/  SYNCS.PHASECHK.TRANS64.TRYWAIT P2, [R6+URZ+0x38830], R3 ;  /* 0x03883003060075a7 */ /* 0x0002a6000804017f */
[----:B--2---:R-:W-:Y:S05]  /*15f80*/  @!P2 NANOSLEEP.SYNCS 0x989680 ;  /* 0x009896800000a95d */ /* 0x004fea0003900000 */
[----:B------:R-:W2:Y:S02]  /*15f90*/  @!P2 SYNCS.PHASECHK.TRANS64 P2, [R6+URZ+0x38830], R3 ;  /* 0x038830030600a5a7 */ /* 0x000ea4000804007f */
[----:B--2---:R-:W-:Y:S05]  /*15fa0*/  @!P2 BRA `(.L_x_2186) ;  /* 0xfffffffc00e8a947 */ /* 0x004fea000383ffff */
[----:B------:R-:W-:Y:S05]  /*15fb0*/  BRA `(.L_x_2185) ;  /* 0xffffff3c006c7947 */ /* 0x000fea000383ffff */
.L_x_2190:
[----:B-1----:R-:W-:-:S04]  /*15fc0*/  MOV R3, UR11 ;  /* 0x0000000b00037c02 */ /* 0x002fc80008000f00 */
[----:B------:R1:W2:Y:S03]  /*15fd0*/  SYNCS.PHASECHK.TRANS64.TRYWAIT P2, [R3+URZ+0x38850], R0 ;  /* 0x03885000030075a7 */ /* 0x0002a6000804017f */
[----:B--2---:R-:W-:Y:S05]  /*15fe0*/  @!P2 NANOSLEEP.SYNCS 0x989680 ;  /* 0x009896800000a95d */ /* 0x004fea0003900000 */
[----:B------:R-:W2:Y:S02]  /*15ff0*/  @!P2 SYNCS.PHASECHK.TRANS64 P2, [R3+URZ+0x38850], R0 ;  /* 0x038850000300a5a7 */ /* 0x000ea4000804007f */
[----:B--2---:R-:W-:Y:S05]  /*16000*/  @!P2 BRA `(.L_x_2190) ;  /* 0xfffffffc00eca947 */ /* 0x004fea000383ffff */
[----:B------:R-:W-:Y:S05]  /*16010*/  BRA `(.L_x_2189) ;  /* 0xffffff6400a47947 */ /* 0x000fea000383ffff */
.L_x_2195:
[----:B-1----:R-:W-:-:S04]  /*16020*/  IMAD.U32 R5, RZ, RZ, UR5 ;  /* 0x00000005ff057e24 */ /* 0x002fc8000f8e00ff */
[----:B------:R1:W2:Y:S03]  /*16030*/  SYNCS.PHASECHK.TRANS64.TRYWAIT P0, [R5+URZ+0x38850], R8 ;  /* 0x03885008050075a7 */ /* 0x0002a6000800017f */
[----:B--2---:R-:W-:Y:S05]  /*16040*/  @!P0 NANOSLEEP.SYNCS 0x989680 ;  /* 0x009896800000895d */ /* 0x004fea0003900000 */
[----:B------:R-:W2:Y:S02]  /*16050*/  @!P0 SYNCS.PHASECHK.TRANS64 P0, [R5+URZ+0x38850], R8 ;  /* 0x03885008050085a7 */ /* 0x000ea4000800007f */
[----:B--2---:R-:W-:Y:S05]  /*16060*/  @!P0 BRA `(.L_x_2195) ;  /* 0xfffffffc00ec8947 */ /* 0x004fea000383ffff */
[----:B------:R-:W-:Y:S05]  /*16070*/  BRA `(.L_x_2194) ;  /* 0xffffff8000dc7947 */ /* 0x000fea000383ffff */
.L_x_2206:
[----:B------:R-:W-:Y:S01]  /*16080*/  IMAD.MOV.U32 R13, RZ, RZ, R0 ;  /* 0x000000ffff0d7224 */ /* 0x000fe200078e0000 */
[----:B------:R-:W-:Y:S01]  /*16090*/  MOV R15, 0xffffffff ;  /* 0xffffffff000f7802 */ /* 0x000fe20000000f00 */
[----:B------:R-:W-:Y:S02]  /*160a0*/  IMAD.MOV.U32 R12, RZ, RZ, RZ ;  /* 0x000000ffff0c7224 */ /* 0x000fe400078e00ff */
[----:B------:R-:W-:-:S07]  /*160b0*/  IMAD.MOV.U32 R11, RZ, RZ, 0x1f ;  /* 0x0000001fff0b7424 */ /* 0x000fce00078e00ff */
[----:B------:R-:W-:Y:S05]  /*160c0*/  WARPSYNC.COLLECTIVE R15, `(.L_x_2296) ;  /* 0x000000000f087348 */ /* 0x000fea0003c00000 */
[----:B------:R0:W1:Y:S02]  /*160d0*/  SHFL.IDX P6, R14, R13, R12, R11 ;  /* 0x0000000c0d0e7389 */ /* 0x00006400000c000b */
[----:B01----:R-:W-:Y:S01]  /*160e0*/  ENDCOLLECTIVE ;  /* 0x000000000000791b */ /* 0x003fe20003800000 */
.L_x_2296:
[----:B------:R-:W-:Y:S05]  /*160f0*/  BRA `(.L_x_2297) ;  /* 0xffffffbc00cc7947 */ /* 0x000fea000383ffff */
.L_x_2208:
[----:B------:R-:W-:Y:S01]  /*16100*/  BSSY B0, `(.L_x_2298) ;  /* 0x0000006000007945 */ /* 0x000fe20003800000 */
[----:B------:R-:W-:-:S07]  /*16110*/  IMAD.MOV.U32 R15, RZ, RZ, -0x1 ;  /* 0xffffffffff0f7424 */ /* 0x000fce00078e00ff */
[----:B0-----:R-:W-:Y:S05]  /*16120*/  WARPSYNC.COLLECTIVE R15, `(.L_x_2299) ;  /* 0x000000000f0c7348 */ /* 0x001fea0003c00000 */
[----:B------:R-:W-:Y:S02]  /*16130*/  ELECT P6, UR62, PT ;  /* 0x00000000003e782f */ /* 0x000fe400038c0000 */
[----:B------:R-:W-:Y:S01]  /*16140*/  MOV R14, UR62 ;  /* 0x0000003e000e7c02 */ /* 0x000fe20008000f00 */
[----:B0-----:R-:W-:Y:S10]  /*16150*/  ENDCOLLECTIVE ;  /* 0x000000000000791b */ /* 0x001ff40003800000 */
.L_x_2299:
[----:B------:R-:W-:Y:S05]  /*16160*/  BSYNC B0 ;  /* 0x0000000000007941 */ /* 0x000fea0003800000 */
.L_x_2298:
[----:B------:R-:W-:Y:S05]  /*16170*/  BRA `(.L_x_2300) ;  /* 0xffffffbc00cc7947 */ /* 0x000fea000383ffff */
.L_x_2210:
[----:B0-----:R-:W-:-:S04]  /*16180*/  IMAD.U32 R3, RZ, RZ, UR38 ;  /* 0x00000026ff037e24 */ /* 0x001fc8000f8e00ff */
[----:B------:R0:W1:Y:S03]  /*16190*/  SYNCS.PHASECHK.TRANS64.TRYWAIT P0, [R3+URZ+0x38840], R0 ;  /* 0x03884000030075a7 */ /* 0x000066000800017f */
[----:B-1----:R-:W-:Y:S05]  /*161a0*/  @!P0 NANOSLEEP.SYNCS 0x989680 ;  /* 0x009896800000895d */ /* 0x002fea0003900000 */
[----:B------:R-:W1:Y:S02]  /*161b0*/  @!P0 SYNCS.PHASECHK.TRANS64 P0, [R3+URZ+0x38840], R0 ;  /* 0x03884000030085a7 */ /* 0x000e64000800007f */
[----:B-1----:R-:W-:Y:S05]  /*161c0*/  @!P0 BRA `(.L_x_2210) ;  /* 0xfffffffc00ec8947 */ /* 0x002fea000383ffff */
[----:B------:R-:W-:Y:S05]  /*161d0*/  BRA `(.L_x_2301) ;  /* 0xffffffc000287947 */ /* 0x000fea000383ffff */
.L_x_2213:
[----:B------:R-:W-:Y:S01]  /*161e0*/  IMAD R8, R11, 0x80, R8 ;  /* 0x000000800b087824 */ /* 0x000fe200078e0208 */
[----:B------:R-:W-:Y:S01]  /*161f0*/  MOV R12, RZ ;  /* 0x000000ff000c7202 */ /* 0x000fe20000000f00 */
[----:B------:R-:W-:Y:S02]  /*16200*/  IMAD.MOV.U32 R13, RZ, RZ, R6 ;  /* 0x000000ffff0d7224 */ /* 0x000fe400078e0006 */
[----:B------:R-:W-:Y:S02]  /*16210*/  IMAD.MOV.U32 R11, RZ, RZ, 0x181f ;  /* 0x0000181fff0b7424 */ /* 0x000fe400078e00ff */
[----:B------:R-:W-:Y:S02]  /*16220*/  IMAD.MOV.U32 R15, RZ, RZ, -0x1 ;  /* 0xffffffffff0f7424 */ /* 0x000fe400078e00ff */
[----:B------:R-:W-:-:S07]  /*16230*/  VIADD R5, R8, 0x10 ;  /* 0x0000001008057836 */ /* 0x000fce0000000000 */
[----:B------:R-:W-:Y:S05]  /*16240*/  WARPSYNC.COLLECTIVE R15, `(.L_x_2302) ;  /* 0x000000000f087348 */ /* 0x000fea0003c00000 */
[----:B------:R0:W1:Y:S02]  /*16250*/  SHFL.IDX P6, R14, R13, R12, R11 ;  /* 0x0000000c0d0e7389 */ /* 0x00006400000c000b */
[----:B01----:R-:W-:Y:S01]  /*16260*/  ENDCOLLECTIVE ;  /* 0x000000000000791b */ /* 0x003fe20003800000 */
.L_x_2302:
[----:B------:R-:W-:Y:S02]  /*16270*/  IMAD.MOV.U32 R13, RZ, RZ, R7 ;  /* 0x000000ffff0d7224 */ /* 0x000fe400078e0007 */
[----:B------:R-:W-:-:S07]  /*16280*/  IMAD.MOV.U32 R2, RZ, RZ, R14 ;  /* 0x000000ffff027224 */ /* 0x000fce00078e000e */
[----:B------:R-:W-:Y:S05]  /*16290*/  WARPSYNC.COLLECTIVE R15, `(.L_x_2303) ;  /* 0x000000000f087348 */ /* 0x000fea0003c00000 */
[----:B------:R0:W1:Y:S02]  /*162a0*/  SHFL.IDX P6, R14, R13, R12, R11 ;  /* 0x0000000c0d0e7389 */ /* 0x00006400000c000b */
[----:B01----:R-:W-:Y:S01]  /*162b0*/  ENDCOLLECTIVE ;  /* 0x000000000000791b */ /* 0x003fe20003800000 */
.L_x_2303:
[----:B------:R-:W-:Y:S01]  /*162c0*/  ULDC UR4, c[0x0][0x288] ;  /* 0x0000a20000047ab9 */ /* 0x000fe20000000800 */
[----:B------:R-:W-:Y:S01]  /*162d0*/  ULDC.64 UR6, c[0x0][0x208] ;  /* 0x0000820000067ab9 */ /* 0x000fe20000000a00 */
[----:B------:R-:W-:-:S05]  /*162e0*/  IMAD R0, R20, UR4, RZ ;  /* 0x0000000414007c24 */ /* 0x000fca000f8e02ff */
[----:B------:R-:W-:Y:S01]  /*162f0*/  ISETP.GE.AND P3, PT, R8, R0, PT ;  /* 0x000000000800720c */ /* 0x000fe20003f66270 */
[----:B------:R-:W-:Y:S02]  /*16300*/  IMAD.MOV.U32 R13, RZ, RZ, R6 ;  /* 0x000000ffff0d7224 */ /* 0x000fe400078e0006 */
[----:B------:R-:W-:-:S10]  /*16310*/  IMAD.MOV.U32 R12, RZ, RZ, 0x1 ;  /* 0x00000001ff0c7424 */ /* 0x000fd400078e00ff */
[----:B------:R-:W-:Y:S02]  /*16320*/  @!P3 LEA R21, R9, UR38, 0x1 ;  /* 0x000000260915bc11 */ /* 0x000fe4000f8e08ff */
[----:B------:R-:W-:-:S04]  /*16330*/  MOV R3, R14 ;  /* 0x0000000e00037202 */ /* 0x000fc80000000f00 */
        /* <DEDUP_REMOVED lines=15> */
.L_x_2304:
[----:B------:R-:W-:Y:S01]  /*16430*/  VIADD R3, R8, 0x20 ;  /* 0x0000002008037836 */ /* 0x000fe20000000000 */
[----:B------:R-:W-:Y:S02]  /*16440*/  @!P3 LEA R20, R9, UR38, 0x1 ;  /* 0x000000260914bc11 */ /* 0x000fe4000f8e08ff */
[----:B------:R-:W-:Y:S01]  /*16450*/  MOV R13, R7 ;  /* 0x00000007000d7202 */ /* 0x000fe20000000f00 */
[----:B------:R-:W-:-:S07]  /*16460*/  IMAD.MOV.U32 R5, RZ, RZ, R14 ;  /* 0x000000ffff057224 */ /* 0x000fce00078e000e */
[----:B------:R-:W-:Y:S05]  /*16470*/  WARPSYNC.COLLECTIVE R15, `(.L_x_2305) ;  /* 0x000000000f087348 */ /* 0x000fea0003c00000 */
[----:B------:R0:W1:Y:S02]  /*16480*/  SHFL.IDX P6, R14, R13, R12, R11 ;  /* 0x0000000c0d0e7389 */ /* 0x00006400000c000b */
[----:B01----:R-:W-:Y:S01]  /*16490*/  ENDCOLLECTIVE ;  /* 0x000000000000791b */ /* 0x003fe20003800000 */
.L_x_2305:
        /* <DEDUP_REMOVED lines=16> */
.L_x_2306:
[----:B------:R-:W-:Y:S01]  /*165a0*/  VIADD R5, R8, 0x30 ;  /* 0x0000003008057836 */ /* 0x000fe20000000000 */
[----:B------:R-:W-:Y:S01]  /*165b0*/  @!P3 LEA R21, R9, UR38, 0x1 ;  /* 0x000000260915bc11 */ /* 0x000fe2000f8e08ff */
[----:B------:R-:W-:Y:S01]  /*165c0*/  IMAD.MOV.U32 R13, RZ, RZ, R7 ;  /* 0x000000ffff0d7224 */ /* 0x000fe200078e0007 */
[----:B------:R-:W-:-:S07]  /*165d0*/  MOV R3, R14 ;  /* 0x0000000e00037202 */ /* 0x000fce0000000f00 */
[----:B------:R-:W-:Y:S05]  /*165e0*/  WARPSYNC.COLLECTIVE R15, `(.L_x_2307) ;  /* 0x000000000f087348 */ /* 0x000fea0003c00000 */
[----:B------:R0:W1:Y:S02]  /*165f0*/  SHFL.IDX P6, R14, R13, R12, R11 ;  /* 0x0000000c0d0e7389 */ /* 0x00006400000c000b */
[----:B01----:R-:W-:Y:S01]  /*16600*/  ENDCOLLECTIVE ;  /* 0x000000000000791b */ /* 0x003fe20003800000 */
.L_x_2307:
        /* <DEDUP_REMOVED lines=16> */
.L_x_2308:
[----:B------:R-:W-:Y:S01]  /*16710*/  VIADD R3, R8, 0x40 ;  /* 0x0000004008037836 */ /* 0x000fe20000000000 */
[----:B------:R-:W-:Y:S01]  /*16720*/  @!P3 LEA R20, R9, UR38, 0x1 ;  /* 0x000000260914bc11 */ /* 0x000fe2000f8e08ff */
[----:B------:R-:W-:Y:S02]  /*16730*/  IMAD.MOV.U32 R13, RZ, RZ, R7 ;  /* 0x000000ffff0d7224 */ /* 0x000fe400078e0007 */
[----:B------:R-:W-:-:S07]  /*16740*/  IMAD.MOV.U32 R5, RZ, RZ, R14 ;  /* 0x000000ffff057224 */ /* 0x000fce00078e000e */
[----:B------:R-:W-:Y:S05]  /*16750*/  WARPSYNC.COLLECTIVE R15, `(.L_x_2309) ;  /* 0x000000000f087348 */ /* 0x000fea0003c00000 */
[----:B------:R0:W1:Y:S02]  /*16760*/  SHFL.IDX P6, R14, R13, R12, R11 ;  /* 0x0000000c0d0e7389 */ /* 0x00006400000c000b */
[----:B01----:R-:W-:Y:S01]  /*16770*/  ENDCOLLECTIVE ;  /* 0x000000000000791b */ /* 0x003fe20003800000 */
.L_x_2309:
        /* <DEDUP_REMOVED lines=16> */
.L_x_2310:
[----:B------:R-:W-:Y:S01]  /*16880*/  VIADD R5, R8, 0x50 ;  /* 0x0000005008057836 */ /* 0x000fe20000000000 */
[----:B------:R-:W-:Y:S01]  /*16890*/  @!P3 LEA R21, R9, UR38, 0x1 ;  /* 0x000000260915bc11 */ /* 0x000fe2000f8e08ff */
[----:B------:R-:W-:Y:S01]  /*168a0*/  IMAD.MOV.U32 R13, RZ, RZ, R7 ;  /* 0x000000ffff0d7224 */ /* 0x000fe200078e0007 */
[----:B------:R-:W-:-:S07]  /*168b0*/  MOV R3, R14 ;  /* 0x0000000e00037202 */ /* 0x000fce0000000f00 */
[----:B------:R-:W-:Y:S05]  /*168c0*/  WARPSYNC.COLLECTIVE R15, `(.L_x_2311) ;  /* 0x000000000f087348 */ /* 0x000fea0003c00000 */
[----:B------:R0:W1:Y:S02]  /*168d0*/  SHFL.IDX P6, R14, R13, R12, R11 ;  /* 0x0000000c0d0e7389 */ /* 0x00006400000c000b */
[----:B01----:R-:W-:Y:S01]  /*168e0*/  ENDCOLLECTIVE ;  /* 0x000000000000791b */ /* 0x003fe20003800000 */
.L_x_2311:
        /* <DEDUP_REMOVED lines=16> */
.L_x_2312:
[----:B------:R-:W-:Y:S01]  /*169f0*/  VIADD R3, R8, 0x60 ;  /* 0x0000006008037836 */ /* 0x000fe20000000000 */
[----:B------:R-:W-:Y:S01]  /*16a00*/  @!P3 LEA R20, R9, UR38, 0x1 ;  /* 0x000000260914bc11 */ /* 0x000fe2000f8e08ff */
[----:B------:R-:W-:Y:S02]  /*16a10*/  IMAD.MOV.U32 R13, RZ, RZ, R7 ;  /* 0x000000ffff0d7224 */ /* 0x000fe400078e0007 */
[----:B------:R-:W-:-:S07]  /*16a20*/  IMAD.MOV.U32 R5, RZ, RZ, R14 ;  /* 0x000000ffff057224 */ /* 0x000fce00078e000e */
[----:B------:R-:W-:Y:S05]  /*16a30*/  WARPSYNC.COLLECTIVE R15, `(.L_x_2313) ;  /* 0x000000000f087348 */ /* 0x000fea0003c00000 */
[----:B------:R0:W1:Y:S02]  /*16a40*/  SHFL.IDX P6, R14, R13, R12, R11 ;  /* 0x0000000c0d0e7389 */ /* 0x00006400000c000b */
[----:B01----:R-:W-:Y:S01]  /*16a50*/  ENDCOLLECTIVE ;  /* 0x000000000000791b */ /* 0x003fe20003800000 */
.L_x_2313:
        /* <DEDUP_REMOVED lines=16> */
.L_x_2314:
[----:B------:R-:W-:Y:S01]  /*16b60*/  @!P3 LEA R21, R9, UR38, 0x1 ;  /* 0x000000260915bc11 */ /* 0x000fe2000f8e08ff */
[----:B------:R-:W-:Y:S01]  /*16b70*/  IMAD.MOV.U32 R13, RZ, RZ, R7 ;  /* 0x000000ffff0d7224 */ /* 0x000fe200078e0007 */
[----:B------:R-:W-:-:S07]  /*16b80*/  MOV R3, R14 ;  /* 0x0000000e00037202 */ /* 0x000fce0000000f00 */
[----:B------:R-:W-:Y:S05]  /*16b90*/  WARPSYNC.COLLECTIVE R15, `(.L_x_2315) ;  /* 0x000000000f087348 */ /* 0x000fea0003c00000 */
[----:B------:R0:W1:Y:S02]  /*16ba0*/  SHFL.IDX P6, R14, R13, R12, R11 ;  /* 0x0000000c0d0e7389 */ /* 0x00006400000c000b */
[----:B01----:R-:W-:Y:S01]  /*16bb0*/  ENDCOLLECTIVE ;  /* 0x000000000000791b */ /* 0x003fe20003800000 */
.L_x_2315:
        /* <DEDUP_REMOVED lines=15> */
.L_x_2316:
[----:B------:R-:W-:Y:S02]  /*16cb0*/  IMAD.MOV.U32 R13, RZ, RZ, R7 ;  /* 0x000000ffff0d7224 */ /* 0x000fe400078e0007 */
[----:B------:R-:W-:-:S07]  /*16cc0*/  IMAD.MOV.U32 R4, RZ, RZ, R14 ;  /* 0x000000ffff047224 */ /* 0x000fce00078e000e */
[----:B------:R-:W-:Y:S05]  /*16cd0*/  WARPSYNC.COLLECTIVE R15, `(.L_x_2317) ;  /* 0x000000000f087348 */ /* 0x000fea0003c00000 */
[----:B------:R0:W1:Y:S02]  /*16ce0*/  SHFL.IDX P6, R14, R13, R12, R11 ;  /* 0x0000000c0d0e7389 */ /* 0x00006400000c000b */
[----:B01----:R-:W-:Y:S01]  /*16cf0*/  ENDCOLLECTIVE ;  /* 0x000000000000791b */ /* 0x003fe20003800000 */
.L_x_2317:
[----:B------:R-:W-:Y:S05]  /*16d00*/  BRA `(.L_x_2318) ;  /* 0xffffffc000907947 */ /* 0x000fea000383ffff */
.L_x_2216:
[----:B-1----:R-:W-:-:S04]  /*16d10*/  IMAD.U32 R3, RZ, RZ, UR38 ;  /* 0x00000026ff037e24 */ /* 0x002fc8000f8e00ff */
[----:B------:R1:W2:Y:S03]  /*16d20*/  SYNCS.PHASECHK.TRANS64.TRYWAIT P0, [R3+URZ+0x38820], R2 ;  /* 0x03882002030075a7 */ /* 0x0002a6000800017f */
[----:B--2---:R-:W-:Y:S05]  /*16d30*/  @!P0 NANOSLEEP.SYNCS 0x989680 ;  /* 0x009896800000895d */ /* 0x004fea0003900000 */
[----:B------:R-:W2:Y:S02]  /*16d40*/  @!P0 SYNCS.PHASECHK.TRANS64 P0, [R3+URZ+0x38820], R2 ;  /* 0x03882002030085a7 */ /* 0x000ea4000800007f */
[----:B--2---:R-:W-:Y:S05]  /*16d50*/  @!P0 BRA `(.L_x_2216) ;  /* 0xfffffffc00ec8947 */ /* 0x004fea000383ffff */
[----:B------:R-:W-:Y:S05]  /*16d60*/  BRA `(.L_x_2319) ;  /* 0xffffffc000f07947 */ /* 0x000fea000383ffff */
.L_x_2223:
[----:B-1----:R-:W-:-:S04]  /*16d70*/  MOV R3, UR38 ;  /* 0x0000002600037c02 */ /* 0x002fc80008000f00 */
[----:B------:R1:W2:Y:S03]  /*16d80*/  SYNCS.PHASECHK.TRANS64.TRYWAIT P0, [R3+URZ+0x38848], R2 ;  /* 0x03884802030075a7 */ /* 0x0002a6000800017f */
[----:B--2---:R-:W-:Y:S05]  /*16d90*/  @!P0 NANOSLEEP.SYNCS 0x989680 ;  /* 0x009896800000895d */ /* 0x004fea0003900000 */
[----:B------:R-:W2:Y:S02]  /*16da0*/  @!P0 SYNCS.PHASECHK.TRANS64 P0, [R3+URZ+0x38848], R2 ;  /* 0x03884802030085a7 */ /* 0x000ea4000800007f */
[----:B--2---:R-:W-:Y:S05]  /*16db0*/  @!P0 BRA `(.L_x_2223) ;  /* 0xfffffffc00ec8947 */ /* 0x004fea000383ffff */
[----:B------:R-:W-:Y:S05]  /*16dc0*/  BRA `(.L_x_2320) ;  /* 0xffffffc400cc7947 */ /* 0x000fea000383ffff */
.L_x_2231:
[----:B0-----:R-:W-:-:S04]  /*16dd0*/  IMAD.U32 R3, RZ, RZ, UR38 ;  /* 0x00000026ff037e24 */ /* 0x001fc8000f8e00ff */
[----:B------:R0:W1:Y:S03]  /*16de0*/  SYNCS.PHASECHK.TRANS64.TRYWAIT P0, [R3+URZ+0x38860], R2 ;  /* 0x03886002030075a7 */ /* 0x000066000800017f */
[----:B-1----:R-:W-:Y:S05]  /*16df0*/  @!P0 NANOSLEEP.SYNCS 0x989680 ;  /* 0x009896800000895d */ /* 0x002fea0003900000 */
[----:B------:R-:W1:Y:S02]  /*16e00*/  @!P0 SYNCS.PHASECHK.TRANS64 P0, [R3+URZ+0x38860], R2 ;  /* 0x03886002030085a7 */ /* 0x000e64000800007f */
[----:B-1----:R-:W-:Y:S05]  /*16e10*/  @!P0 BRA `(.L_x_2231) ;  /* 0xfffffffc00ec8947 */ /* 0x002fea000383ffff */
[----:B------:R-:W-:Y:S05]  /*16e20*/  BRA `(.L_x_2321) ;  /* 0xffffffc800e07947 */ /* 0x000fea000383ffff */
.L_x_2242:
[----:B-1----:R-:W-:-:S04]  /*16e30*/  IMAD.U32 R3, RZ, RZ, UR38 ;  /* 0x00000026ff037e24 */ /* 0x002fc8000f8e00ff */
[----:B------:R1:W2:Y:S03]  /*16e40*/  SYNCS.PHASECHK.TRANS64.TRYWAIT P0, [R3+URZ+0x38840], R2 ;  /* 0x03884002030075a7 */ /* 0x0002a6000800017f */
[----:B--2---:R-:W-:Y:S05]  /*16e50*/  @!P0 NANOSLEEP.SYNCS 0x989680 ;  /* 0x009896800000895d */ /* 0x004fea0003900000 */
[----:B------:R-:W2:Y:S02]  /*16e60*/  @!P0 SYNCS.PHASECHK.TRANS64 P0, [R3+URZ+0x38840], R2 ;  /* 0x03884002030085a7 */ /* 0x000ea4000800007f */
[----:B--2---:R-:W-:Y:S05]  /*16e70*/  @!P0 BRA `(.L_x_2242) ;  /* 0xfffffffc00ec8947 */ /* 0x004fea000383ffff */
[----:B------:R-:W-:Y:S05]  /*16e80*/  BRA `(.L_x_2322) ;  /* 0xffffffd000707947 */ /* 0x000fea000383ffff */
.L_x_2250:
[----:B0-----:R-:W-:-:S04]  /*16e90*/  IMAD.U32 R3, RZ, RZ, UR38 ;  /* 0x00000026ff037e24 */ /* 0x001fc8000f8e00ff */
[----:B------:R0:W1:Y:S03]  /*16ea0*/  SYNCS.PHASECHK.TRANS64.TRYWAIT P0, [R3+URZ+0x38868], R2 ;  /* 0x03886802030075a7 */ /* 0x000066000800017f */
[----:B-1----:R-:W-:Y:S05]  /*16eb0*/  @!P0 NANOSLEEP.SYNCS 0x989680 ;  /* 0x009896800000895d */ /* 0x002fea0003900000 */
[----:B------:R-:W1:Y:S02]  /*16ec0*/  @!P0 SYNCS.PHASECHK.TRANS64 P0, [R3+URZ+0x38868], R2 ;  /* 0x03886802030085a7 */ /* 0x000e64000800007f */
[----:B-1----:R-:W-:Y:S05]  /*16ed0*/  @!P0 BRA `(.L_x_2250) ;  /* 0xfffffffc00ec8947 */ /* 0x002fea000383ffff */
[----:B------:R-:W-:Y:S05]  /*16ee0*/  BRA `(.L_x_2323) ;  /* 0xffffffd400807947 */ /* 0x000fea000383ffff */
.L_x_2261:
[----:B-1----:R-:W-:-:S04]  /*16ef0*/  MOV R3, UR38 ;  /* 0x0000002600037c02 */ /* 0x002fc80008000f00 */
[----:B------:R1:W2:Y:S03]  /*16f00*/  SYNCS.PHASECHK.TRANS64.TRYWAIT P0, [R3+URZ+0x38848], R2 ;  /* 0x03884802030075a7 */ /* 0x0002a6000800017f */
[----:B--2---:R-:W-:Y:S05]  /*16f10*/  @!P0 NANOSLEEP.SYNCS 0x989680 ;  /* 0x009896800000895d */ /* 0x004fea0003900000 */
[----:B------:R-:W2:Y:S02]  /*16f20*/  @!P0 SYNCS.PHASECHK.TRANS64 P0, [R3+URZ+0x38848], R2 ;  /* 0x03884802030085a7 */ /* 0x000ea4000800007f */
[----:B--2---:R-:W-:Y:S05]  /*16f30*/  @!P0 BRA `(.L_x_2261) ;  /* 0xfffffffc00ec8947 */ /* 0x004fea000383ffff */
[----:B------:R-:W-:Y:S05]  /*16f40*/  BRA `(.L_x_2324) ;  /* 0xffffffdc00287947 */ /* 0x000fea000383ffff */
.L_x_2269:
[----:B0-----:R-:W-:-:S04]  /*16f50*/  IMAD.U32 R3, RZ, RZ, UR38 ;  /* 0x00000026ff037e24 */ /* 0x001fc8000f8e00ff */
[----:B------:R0:W1:Y:S03]  /*16f60*/  SYNCS.PHASECHK.TRANS64.TRYWAIT P0, [R3+URZ+0x38860], R2 ;  /* 0x03886002030075a7 */ /* 0x000066000800017f */
[----:B-1----:R-:W-:Y:S05]  /*16f70*/  @!P0 NANOSLEEP.SYNCS 0x989680 ;  /* 0x009896800000895d */ /* 0x002fea0003900000 */
[----:B------:R-:W1:Y:S02]  /*16f80*/  @!P0 SYNCS.PHASECHK.TRANS64 P0, [R3+URZ+0x38860], R2 ;  /* 0x03886002030085a7 */ /* 0x000e64000800007f */
[----:B-1----:R-:W-:Y:S05]  /*16f90*/  @!P0 BRA `(.L_x_2269) ;  /* 0xfffffffc00ec8947 */ /* 0x002fea000383ffff */
[----:B------:R-:W-:Y:S05]  /*16fa0*/  BRA `(.L_x_2325) ;  /* 0xffffffe000347947 */ /* 0x000fea000383ffff */
.L_x_2279:
[----:B0-----:R0:W1:Y:S02]  /*16fb0*/  SYNCS.PHASECHK.TRANS64.TRYWAIT P0, [R3+URZ+0x38860], R0 ;  /* 0x03886000030075a7 */ /* 0x001064000800017f */
[----:B-1----:R-:W-:Y:S05]  /*16fc0*/  @!P0 NANOSLEEP.SYNCS 0x989680 ;  /* 0x009896800000895d */ /* 0x002fea0003900000 */
[----:B------:R-:W1:Y:S02]  /*16fd0*/  @!P0 SYNCS.PHASECHK.TRANS64 P0, [R3+URZ+0x38860], R0 ;  /* 0x03886000030085a7 */ /* 0x000e64000800007f */
[----:B-1----:R-:W-:Y:S05]  /*16fe0*/  @!P0 BRA `(.L_x_2279) ;  /* 0xfffffffc00f08947 */ /* 0x002fea000383ffff */
[----:B------:R-:W-:Y:S05]  /*16ff0*/  BRA `(.L_x_2326) ;  /* 0xffffffe4006c7947 */ /* 0x000fea000383ffff */
.L_x_2286:
[----:B0-----:R0:W1:Y:S02]  /*17000*/  SYNCS.PHASECHK.TRANS64.TRYWAIT P0, [R2+URZ+0x38820], R3 ;  /* 0x03882003020075a7 */ /* 0x001064000800017f */
[----:B-1----:R-:W-:Y:S05]  /*17010*/  @!P0 NANOSLEEP.SYNCS 0x989680 ;  /* 0x009896800000895d */ /* 0x002fea0003900000 */
[----:B------:R-:W1:Y:S02]  /*17020*/  @!P0 SYNCS.PHASECHK.TRANS64 P0, [R2+URZ+0x38820], R3 ;  /* 0x03882003020085a7 */ /* 0x000e64000800007f */
[----:B-1----:R-:W-:Y:S05]  /*17030*/  @!P0 BRA `(.L_x_2286) ;  /* 0xfffffffc00f08947 */ /* 0x002fea000383ffff */
[----:B------:R-:W-:Y:S05]  /*17040*/  BRA `(.L_x_2327) ;  /* 0xffffffe800a47947 */ /* 0x000fea000383ffff */
.L_x_2287:
[----:B------:R-:W1:Y:S01]  /*17050*/  S2R R4, SR_TID.X ;  /* 0x0000000000047919 */ /* 0x000e620000002100 */
[----:B------:R-:W-:Y:S01]  /*17060*/  BSSY B0, `(.L_x_2328) ;  /* 0x000000a000007945 */ /* 0x000fe20003800000 */
[----:B------:R-:W-:Y:S01]  /*17070*/  IMAD.MOV.U32 R12, RZ, RZ, RZ ;  /* 0x000000ffff0c7224 */ /* 0x000fe200078e00ff */
[----:B------:R-:W-:Y:S01]  /*17080*/  MOV R11, 0x1f ;  /* 0x0000001f000b7802 */ /* 0x000fe20000000f00 */
[----:B------:R-:W-:Y:S01]  /*17090*/  IMAD.MOV.U32 R15, RZ, RZ, -0x1 ;  /* 0xffffffffff0f7424 */ /* 0x000fe200078e00ff */
[----:B-1----:R-:W-:-:S04]  /*170a0*/  SHF.R.U32.HI R4, RZ, 0x5, R4 ;  /* 0x00000005ff047819 */ /* 0x002fc80000011604 */
[----:B------:R-:W-:-:S05]  /*170b0*/  LOP3.LUT R4, R4, 0x3, RZ, 0xc0, !PT ;  /* 0x0000000304047812 */ /* 0x000fca00078ec0ff */
[----:B------:R-:W-:-:S07]  /*170c0*/  IMAD.MOV.U32 R13, RZ, RZ, R4 ;  /* 0x000000ffff0d7224 */ /* 0x000fce00078e0004 */
[----:B0-----:R-:W-:Y:S05]  /*170d0*/  WARPSYNC.COLLECTIVE R15, `(.L_x_2329) ;  /* 0x000000000f087348 */ /* 0x001fea0003c00000 */
[----:B------:R1:W2:Y:S02]  /*170e0*/  SHFL.IDX P6, R14, R13, R12, R11 ;  /* 0x0000000c0d0e7389 */ /* 0x0002a400000c000b */
[----:B012---:R-:W-:Y:S01]  /*170f0*/  ENDCOLLECTIVE ;  /* 0x000000000000791b */ /* 0x007fe20003800000 */
.L_x_2329:
[----:B------:R-:W-:Y:S05]  /*17100*/  BSYNC B0 ;  /* 0x0000000000007941 */ /* 0x000fea0003800000 */
.L_x_2328:
[----:B------:R-:W-:Y:S05]  /*17110*/  BRA `(.L_x_2330) ;  /* 0xffffffe800887947 */ /* 0x000fea000383ffff */
.L_x_2288:
[----:B------:R-:W-:Y:S01]  /*17120*/  BSSY B0, `(.L_x_2331) ;  /* 0x0000006000007945 */ /* 0x000fe20003800000 */
[----:B------:R-:W-:-:S07]  /*17130*/  IMAD.MOV.U32 R15, RZ, RZ, -0x1 ;  /* 0xffffffffff0f7424 */ /* 0x000fce00078e00ff */
[----:B0-----:R-:W-:Y:S05]  /*17140*/  WARPSYNC.COLLECTIVE R15, `(.L_x_2332) ;  /* 0x000000000f0c7348 */ /* 0x001fea0003c00000 */
[----:B------:R-:W-:Y:S02]  /*17150*/  ELECT P6, UR62, PT ;  /* 0x00000000003e782f */ /* 0x000fe400038c0000 */
[----:B------:R-:W-:Y:S01]  /*17160*/  MOV R14, UR62 ;  /* 0x0000003e000e7c02 */ /* 0x000fe20008000f00 */
[----:B0-----:R-:W-:Y:S10]  /*17170*/  ENDCOLLECTIVE ;  /* 0x000000000000791b */ /* 0x001ff40003800000 */
.L_x_2332:
[----:B------:R-:W-:Y:S05]  /*17180*/  BSYNC B0 ;  /* 0x0000000000007941 */ /* 0x000fea0003800000 */
.L_x_2331:
[----:B------:R-:W-:Y:S05]  /*17190*/  BRA `(.L_x_2333) ;  /* 0xffffffe8007c7947 */ /* 0x000fea000383ffff */
.L_x_2290:
[----:B0-----:R0:W1:Y:S02]  /*171a0*/  SYNCS.PHASECHK.TRANS64.TRYWAIT P0, [R6+URZ], R5 ;  /* 0x00000005060075a7 */ /* 0x001064000800017f */
[----:B-1----:R-:W-:Y:S05]  /*171b0*/  @!P0 NANOSLEEP.SYNCS 0x989680 ;  /* 0x009896800000895d */ /* 0x002fea0003900000 */
[----:B------:R-:W1:Y:S02]  /*171c0*/  @!P0 SYNCS.PHASECHK.TRANS64 P0, [R6+URZ], R5 ;  /* 0x00000005060085a7 */ /* 0x000e64000800007f */
[----:B-1----:R-:W-:Y:S05]  /*171d0*/  @!P0 BRA `(.L_x_2290) ;  /* 0xfffffffc00f08947 */ /* 0x002fea000383ffff */
[----:B------:R-:W-:Y:S05]  /*171e0*/  BRA `(.L_x_2334) ;  /* 0xffffffe800b07947 */ /* 0x000fea000383ffff */
.L_x_2291:
[----:B-1----:R1:W2:Y:S02]  /*171f0*/  SYNCS.PHASECHK.TRANS64.TRYWAIT P0, [R3+URZ], R4 ;  /* 0x00000004030075a7 */ /* 0x0022a4000800017f */
[----:B--2---:R-:W-:Y:S05]  /*17200*/  @!P0 NANOSLEEP.SYNCS 0x989680 ;  /* 0x009896800000895d */ /* 0x004fea0003900000 */
[----:B------:R-:W2:Y:S02]  /*17210*/  @!P0 SYNCS.PHASECHK.TRANS64 P0, [R3+URZ], R4 ;  /* 0x00000004030085a7 */ /* 0x000ea4000800007f */
[----:B--2---:R-:W-:Y:S05]  /*17220*/  @!P0 BRA `(.L_x_2291) ;  /* 0xfffffffc00f08947 */ /* 0x004fea000383ffff */
[----:B------:R-:W-:Y:S05]  /*17230*/  BRA `(.L_x_2335) ;  /* 0xffffffe800a47947 */ /* 0x000fea000383ffff */
.L_x_2293:
[----:B-1----:R1:W2:Y:S02]  /*17240*/  SYNCS.PHASECHK.TRANS64.TRYWAIT P0, [R0+URZ], R5 ;  /* 0x00000005000075a7 */ /* 0x0022a4000800017f */
[----:B--2---:R-:W-:Y:S05]  /*17250*/  @!P0 NANOSLEEP.SYNCS 0x989680 ;  /* 0x009896800000895d */ /* 0x004fea0003900000 */
[----:B------:R-:W2:Y:S02]  /*17260*/  @!P0 SYNCS.PHASECHK.TRANS64 P0, [R0+URZ], R5 ;  /* 0x00000005000085a7 */ /* 0x000ea4000800007f */
[----:B--2---:R-:W-:Y:S05]  /*17270*/  @!P0 BRA `(.L_x_2293) ;  /* 0xfffffffc00f08947 */ /* 0x004fea000383ffff */
[----:B------:R-:W-:Y:S05]  /*17280*/  BRA `(.L_x_2336) ;  /* 0xffffffe800a87947 */ /* 0x000fea000383ffff */
.L_x_2337:
        /* <DEDUP_REMOVED lines=15> */
.L_x_3206:


//--------------------- .text._ZN7cutlass13device_kernelIN5flash11enable_sm90INS1_16FlashAttnFwdSm90INS1_25CollectiveMainloopFwdSm90ILi2EN4cute5tupleIJNS5_1CILi1EEES8_S8_EEENS6_IJNS7_ILi128EEENS7_ILi80EEENS7_ILi256EEEEEELi256ENS_10bfloat16_tEfNS_4arch4Sm90ELb1ELb0ELb1ELb1ELb0ELb0ELb0ELb1ELb1ELb1ELb1ELb0EEENS1_21CollectiveEpilogueFwdINS6_IJSA_SC_SB_EEES9_SE_SG_Li256ELb1ELb1ELb1ELb0EEENS1_36VarlenDynamicPersistentTileSchedulerILi128ELi80ELi256ELi128ELb1ELb1ELb1ELb1ELb1ELb1EEEEEEEEEvNT_6ParamsE --------------------------
	.section	.text._ZN7cutlass13device_kernelIN5flash11enable_sm90INS1_16FlashAttnFwdSm90INS1_25CollectiveMainloopFwdSm90ILi2EN4cute5tupleIJNS5_1CILi1EEES8_S8_EEENS6_IJNS7_ILi128EEENS7_ILi80EEENS7_ILi256EEEEEELi256ENS_10bfloat16_tEfNS_4arch4Sm90ELb1ELb0ELb1ELb1ELb0ELb0ELb0ELb1ELb1ELb1ELb1ELb0EEENS1_21CollectiveEpilogueFwdINS6_IJSA_SC_SB_EEES9_SE_SG_Li256ELb1ELb1ELb1ELb0EEENS1_36VarlenDynamicPersistentTileSchedulerILi128ELi80ELi256ELi128ELb1ELb1ELb1ELb1ELb1ELb1EEEEEEEEEvNT_6ParamsE,"ax",@progbits
	.align	128
.text._ZN7cutlass13device_kernelIN5flash11enable_sm90INS1_16FlashAttnFwdSm90INS1_25CollectiveMainloopFwdSm90ILi2EN4cute5tupleIJNS5_1CILi1EEES8_S8_EEENS6_IJNS7_ILi128EEENS7_ILi80EEENS7_ILi256EEEEEELi256ENS_10bfloat16_tEfNS_4arch4Sm90ELb1ELb0ELb1ELb1ELb0ELb0ELb0ELb1ELb1ELb1ELb1ELb0EEENS1_21CollectiveEpilogueFwdINS6_IJSA_SC_SB_EEES9_SE_SG_Li256ELb1ELb1ELb1ELb0EEENS1_36VarlenDynamicPersistentTileSchedulerILi128ELi80ELi256ELi128ELb1ELb1ELb1ELb1ELb1ELb1EEEEEEEEEvNT_6ParamsE:
        .type           _ZN7cutlass13device_kernelIN5flash11enable_sm90INS1_16FlashAttnFwdSm90INS1_25CollectiveMainloopFwdSm90ILi2EN4cute5tupleIJNS5_1CILi1EEES8_S8_EEENS6_IJNS7_ILi128EEENS7_ILi80EEENS7_ILi256EEEEEELi256ENS_10bfloat16_tEfNS_4arch4Sm90ELb1ELb0ELb1ELb1ELb0ELb0ELb0ELb1ELb1ELb1ELb1ELb0EEENS1_21CollectiveEpilogueFwdINS6_IJSA_SC_SB_EEES9_SE_SG_Li256ELb1ELb1ELb1ELb0EEENS1_36VarlenDynamicPersistentTileSchedulerILi128ELi80ELi256ELi128ELb1ELb1ELb1ELb1ELb1ELb1EEEEEEEEEvNT_6ParamsE,@function
        .size           _ZN7cutlass13device_kernelIN5flash11enable_sm90INS1_16FlashAttnFwdSm90INS1_25CollectiveMainloopFwdSm90ILi2EN4cute5tupleIJNS5_1CILi1EEES8_S8_EEENS6_IJNS7_ILi128EEENS7_ILi80EEENS7_ILi256EEEEEELi256ENS_10bfloat16_tEfNS_4arch4Sm90ELb1ELb0ELb1ELb1ELb0ELb0ELb0ELb1ELb1ELb1ELb1ELb0EEENS1_21CollectiveEpilogueFwdINS6_IJSA_SC_SB_EEES9_SE_SG_Li256ELb1ELb1ELb1ELb0EEENS1_36VarlenDynamicPersistentTileSchedulerILi128ELi80ELi256ELi128ELb1ELb1ELb1ELb1ELb1ELb1EEEEEEEEEvNT_6ParamsE,(.L_x_3207 - _ZN7cutlass13device_kernelIN5flash11enable_sm90INS1_16FlashAttnFwdSm90INS1_25CollectiveMainloopFwdSm90ILi2EN4cute5tupleIJNS5_1CILi1EEES8_S8_EEENS6_IJNS7_ILi128EEENS7_ILi80EEENS7_ILi256EEEEEELi256ENS_10bfloat16_tEfNS_4arch4Sm90ELb1ELb0ELb1ELb1ELb0ELb0ELb0ELb1ELb1ELb1ELb1ELb0EEENS1_21CollectiveEpilogueFwdINS6_IJSA_SC_SB_EEES9_SE_SG_Li256ELb1ELb1ELb1ELb0EEENS1_36VarlenDynamicPersistentTileSchedulerILi128ELi80ELi256ELi128ELb1ELb1ELb1ELb1ELb1ELb1EEEEEEEEEvNT_6ParamsE)
        .other          _ZN7cutlass13device_kernelIN5flash11enable_sm90INS1_16FlashAttnFwdSm90INS1_25CollectiveMainloopFwdSm90ILi2EN4cute5tupleIJNS5_1CILi1EEES8_S8_EEENS6_IJNS7_ILi128EEENS7_ILi80EEENS7_ILi256EEEEEELi256ENS_10bfloat16_tEfNS_4arch4Sm90ELb1ELb0ELb1ELb1ELb0ELb0ELb0ELb1ELb1ELb1ELb1ELb0EEENS1_21CollectiveEpilogueFwdINS6_IJSA_SC_SB_EEES9_SE_SG_Li256ELb1ELb1ELb1ELb0EEENS1_36VarlenDynamicPersistentTileSchedulerILi128ELi80ELi256ELi128ELb1ELb1ELb1ELb1ELb1ELb1EEEEEEEEEvNT_6ParamsE,@"STO_CUDA_ENTRY STV_DEFAULT"
_ZN7cutlass13device_kernelIN5flash11enable_sm90INS1_16FlashAttnFwdSm90INS1_25CollectiveMainloopFwdSm90ILi2EN4cute5tupleIJNS5_1CILi1EEES8_S8_EEENS6_IJNS7_ILi128EEENS7_ILi80EEENS7_ILi256EEEEEELi256ENS_10bfloat16_tEfNS_4arch4Sm90ELb1ELb0ELb1ELb1ELb0ELb0ELb0ELb1ELb1ELb1ELb1ELb0EEENS1_21CollectiveEpilogueFwdINS6_IJSA_SC_SB_EEES9_SE_SG_Li256ELb1ELb1ELb1ELb0EEENS1_36VarlenDynamicPersistentTileSchedulerILi128ELi80ELi256ELi128ELb1ELb1ELb1ELb1ELb1ELb1EEEEEEEEEvNT_6ParamsE:
        /* <DEDUP_REMOVED lines=18> */
.L_x_2339:
[----:B------:R-:W-:Y:S05]  /*0120*/  BSYNC B0 ;  /* 0x0000000000007941 */ /* 0x000fea0003800000 */
.L_x_2338:
        /* <DEDUP_REMOVED lines=41> */
.L_x_2340:
        /* <DEDUP_REMOVED lines=22> */
.L_x_2341:
        /* <DEDUP_REMOVED lines=18> */
.L_x_2342:
        /* <DEDUP_REMOVED lines=22> */
.L_x_2343:
        /* <DEDUP_REMOVED lines=22> */
.L_x_2344:
        /* <DEDUP_REMOVED lines=8> */
.L_x_2346:
        /* <DEDUP_REMOVED lines=18> */
[----:B------:R-:W-:Y:S02]  /*0aa0*/  R2UR UR6, R10 ;  /* 0x000000000a0672ca */ /* 0x000fe400000e0000 */
        /* <DEDUP_REMOVED lines=11> */
[----:B------:R-:W-:-:S03]  /*0b60*/  SHF.R.S32.HI R2, RZ, 0x4, R3 ;  /* 0x00000004ff027819 */ /* 0x000fc60000011403 */
[C---:B------:R-:W-:Y:S01]  /*0b70*/  IMAD.IADD R12, R6.reuse, 0x1, -R5 ;  /* 0x00000001060c7824 */ /* 0x040fe200078e0a05 */
[C---:B------:R-:W-:Y:S01]  /*0b80*/  LOP3.LUT R5, R3.reuse, 0x3fffff0, RZ, 0xc0, !PT ;  /* 0x03fffff003057812 */ /* 0x040fe200078ec0ff */
[----:B------:R-:W-:Y:S01]  /*0b90*/  ULOP3.LUT UR8, UR4, 0x1, URZ, 0xfc, !UPT ;  /* 0x0000000104087892 */ /* 0x000fe2000f8efc3f */
[----:B------:R-:W-:Y:S02]  /*0ba0*/  LEA.HI R4, R3, R2, RZ, 0x1 ;  /* 0x0000000203047211 */ /* 0x000fe400078f08ff */
[----:B------:R-:W-:Y:S01]  /*0bb0*/  SHF.R.S32.HI R8, RZ, 0x1f, R12 ;  /* 0x0000001fff087819 */ /* 0x000fe2000001140c */
[----:B------:R-:W-:Y:S01]  /*0bc0*/  IMAD.IADD R5, R6, 0x1, -R5 ;  /* 0x0000000106057824 */ /* 0x000fe200078e0a05 */
[----:B------:R-:W-:Y:S01]  /*0bd0*/  SHF.R.S32.HI R3, RZ, 0x7, R0 ;  /* 0x00000007ff037819 */ /* 0x000fe20000011400 */
[----:B------:R0:W-:Y:S01]  /*0be0*/  STL [R1+0x34], R12 ;  /* 0x0000340c01007387 */ /* 0x0001e20000100800 */
[----:B------:R-:W-:Y:S01]  /*0bf0*/  LEA.HI R9, R8, R12, RZ, 0x2 ;  /* 0x0000000c08097211 */ /* 0x000fe200078f10ff */
[----:B------:R-:W-:Y:S01]  /*0c00*/  UMOV UR4, URZ ;  /* 0x0000003f00047c82 */ /* 0x000fe20008000000 */
[----:B------:R-:W-:Y:S01]  /*0c10*/  LOP3.LUT R6, R7, 0xfffffc00, RZ, 0xc0, !PT ;  /* 0xfffffc0007067812 */ /* 0x000fe200078ec0ff */
[----:B------:R-:W-:Y:S01]  /*0c20*/  IMAD.U32 R16, RZ, RZ, UR4 ;  /* 0x00000004ff107e24 */ /* 0x000fe2000f8e00ff */
[----:B------:R-:W-:-:S02]  /*0c30*/  SHF.R.S32.HI R10, RZ, 0x2, R9 ;  /* 0x00000002ff0a7819 */ /* 0x000fc40000011409 */
[----:B------:R-:W-:Y:S01]  /*0c40*/  SHF.R.S32.HI R11, RZ, 0x1f, R9 ;  /* 0x0000001fff0b7819 */ /* 0x000fe20000011409 */
[----:B------:R-:W-:Y:S01]  /*0c50*/  IMAD R6, R5, 0x40, R6 ;  /* 0x0000004005067824 */ /* 0x000fe200078e0206 */
[----:B------:R-:W-:Y:S02]  /*0c60*/  LEA.HI R0, R0, R3, RZ, 0x1 ;  /* 0x0000000300007211 */ /* 0x000fe400078f08ff */
[----:B------:R-:W-:Y:S02]  /*0c70*/  LEA.HI R11, R11, R10, RZ, 0x3 ;  /* 0x0000000a0b0b7211 */ /* 0x000fe400078f18ff */
[----:B------:R-:W-:Y:S02]  /*0c80*/  LOP3.LUT R7, R4, 0x1ffffffe, RZ, 0xc0, !PT ;  /* 0x1ffffffe04077812 */ /* 0x000fe400078ec0ff */
[----:B------:R-:W-:Y:S02]  /*0c90*/  LOP3.LUT R11, R11, 0xfffffff8, RZ, 0xc0, !PT ;  /* 0xfffffff80b0b7812 */ /* 0x000fe400078ec0ff */
[----:B------:R-:W-:Y:S01]  /*0ca0*/  LEA.HI R8, R8, R12, RZ, 0x5 ;  /* 0x0000000c08087211 */ /* 0x000fe200078f28ff */
[----:B------:R-:W-:Y:S01]  /*0cb0*/  IMAD.IADD R7, R2, 0x1, -R7 ;  /* 0x0000000102077824 */ /* 0x000fe200078e0a07 */
[----:B------:R-:W-:Y:S01]  /*0cc0*/  LOP3.LUT R0, R0, 0x3fffffe, RZ, 0xc0, !PT ;  /* 0x03fffffe00007812 */ /* 0x000fe200078ec0ff */
[----:B------:R-:W-:Y:S01]  /*0cd0*/  IMAD.IADD R11, R10, 0x1, -R11 ;  /* 0x000000010a0b7824 */ /* 0x000fe200078e0a0b */
[----:B------:R-:W-:-:S02]  /*0ce0*/  LOP3.LUT R9, R9, 0x7ffffffc, RZ, 0xc0, !PT ;  /* 0x7ffffffc09097812 */ /* 0x000fc400078ec0ff */
[----:B------:R-:W-:Y:S01]  /*0cf0*/  SHF.R.S32.HI R8, RZ, 0x5, R8 ;  /* 0x00000005ff087819 */ /* 0x000fe20000011408 */
[----:B------:R-:W-:Y:S01]  /*0d00*/  IMAD.IADD R0, R3, 0x1, -R0 ;  /* 0x0000000103007824 */ /* 0x000fe200078e0a00 */
[----:B------:R-:W-:Y:S01]  /*0d10*/  LEA.HI R2, R13, R13, RZ, 0x1 ;  /* 0x0000000d0d027211 */ /* 0x000fe200078f08ff */
[----:B------:R-:W-:Y:S02]  /*0d20*/  IMAD R3, R7, 0x8, R6 ;  /* 0x0000000807037824 */ /* 0x000fe400078e0206 */
[----:B------:R-:W-:Y:S01]  /*0d30*/  IMAD.IADD R9, R12, 0x1, -R9 ;  /* 0x000000010c097824 */ /* 0x000fe200078e0a09 */
[----:B------:R-:W-:Y:S01]  /*0d40*/  LOP3.LUT R2, R2, 0x1ffffffe, RZ, 0xc0, !PT ;  /* 0x1ffffffe02027812 */ /* 0x000fe200078ec0ff */
[----:B------:R-:W-:Y:S01]  /*0d50*/  IMAD R11, R8, 0x10, R11 ;  /* 0x00000010080b7824 */ /* 0x000fe200078e020b */
[----:B------:R1:W-:Y:S01]  /*0d60*/  STL [R1+0x64], R3 ;  /* 0x0000640301007387 */ /* 0x0003e20000100800 */
[----:B------:R-:W-:Y:S02]  /*0d70*/  IMAD.SHL.U32 R19, R9, 0x2, RZ ;  /* 0x0000000209137824 */ /* 0x000fe400078e00ff */
[----:B------:R-:W-:-:S02]  /*0d80*/  IMAD R0, R0, 0x40, R11 ;  /* 0x0000004000007824 */ /* 0x000fc400078e020b */
[C---:B0-----:R-:W-:Y:S02]  /*0d90*/  VIADD R12, R19.reuse, 0x10 ;  /* 0x00000010130c7836 */ /* 0x041fe40000000000 */
[C---:B------:R-:W-:Y:S01]  /*0da0*/  VIADD R11, R19.reuse, 0x18 ;  /* 0x00000018130b7836 */ /* 0x040fe20000000000 */
[----:B------:R-:W-:Y:S01]  /*0db0*/  STL [R1+0x60], R0 ;  /* 0x0000600001007387 */ /* 0x000fe20000100800 */
[C---:B------:R-:W-:Y:S02]  /*0dc0*/  VIADD R10, R19.reuse, 0x20 ;  /* 0x00000020130a7836 */ /* 0x040fe40000000000 */
[----:B-1----:R-:W-:Y:S02]  /*0dd0*/  IMAD.U32 R3, RZ, RZ, UR8 ;  /* 0x00000008ff037e24 */ /* 0x002fe4000f8e00ff */
[----:B------:R-:W-:Y:S02]  /*0de0*/  VIADD R9, R19, 0x28 ;  /* 0x0000002813097836 */ /* 0x000fe40000000000 */
[----:B------:R-:W-:Y:S01]  /*0df0*/  IMAD.IADD R2, R13, 0x1, -R2 ;  /* 0x000000010d027824 */ /* 0x000fe200078e0a02 */
[----:B------:R0:W-:Y:S01]  /*0e00*/  STL [R1+0x68], R3 ;  /* 0x0000680301007387 */ /* 0x0001e20000100800 */
        /* <DEDUP_REMOVED lines=10> */
[----:B0-----:R-:W-:Y:S01]  /*0eb0*/  IMAD.U32 R3, RZ, RZ, UR4 ;  /* 0x00000004ff037e24 */ /* 0x001fe2000f8e00ff */
[----:B------:R-:W-:Y:S01]  /*0ec0*/  SHF.R.S32.HI R8, RZ, 0x1f, R7 ;  /* 0x0000001fff087819 */ /* 0x000fe20000011407 */
[C---:B------:R-:W-:Y:S01]  /*0ed0*/  VIADD R234, R19.reuse, 0x60 ;  /* 0x0000006013ea7836 */ /* 0x040fe20000000000 */
[----:B------:R-:W-:Y:S01]  /*0ee0*/  SHF.R.S32.HI R7, RZ, 0x1f, R6 ;  /* 0x0000001fff077819 */ /* 0x000fe20000011406 */
[C---:B------:R-:W-:Y:S01]  /*0ef0*/  VIADD R233, R19.reuse, 0x68 ;  /* 0x0000006813e97836 */ /* 0x040fe20000000000 */
[----:B------:R0:W-:Y:S01]  /*0f00*/  STL [R1+0x30], R3 ;  /* 0x0000300301007387 */ /* 0x0001e20000100800 */
[C---:B------:R-:W-:Y:S01]  /*0f10*/  VIADD R232, R19.reuse, 0x70 ;  /* 0x0000007013e87836 */ /* 0x040fe20000000000 */
[----:B------:R-:W-:Y:S01]  /*0f20*/  SHF.R.S32.HI R6, RZ, 0x1f, R5 ;  /* 0x0000001fff067819 */ /* 0x000fe20000011405 */
[C---:B------:R-:W-:Y:S01]  /*0f30*/  VIADD R231, R19.reuse, 0x78 ;  /* 0x0000007813e77836 */ /* 0x040fe20000000000 */
[----:B------:R-:W-:Y:S01]  /*0f40*/  SHF.R.S32.HI R5, RZ, 0x1f, R4 ;  /* 0x0000001fff057819 */ /* 0x000fe20000011404 */
[C---:B------:R-:W-:Y:S01]  /*0f50*/  VIADD R230, R19.reuse, 0x80 ;  /* 0x0000008013e67836 */ /* 0x040fe20000000000 */
[----:B------:R-:W-:Y:S01]  /*0f60*/  SHF.R.S32.HI R5, RZ, 0x1f, R233 ;  /* 0x0000001fff057819 */ /* 0x000fe200000114e9 */
[----:B------:R-:W-:-:S02]  /*0f70*/  VIADD R229, R19, 0x88 ;  /* 0x0000008813e57836 */ /* 0x000fc40000000000 */
[C---:B------:R-:W-:Y:S01]  /*0f80*/  VIADD R228, R19.reuse, 0x90 ;  /* 0x0000009013e47836 */ /* 0x040fe20000000000 */
[----:B------:R-:W-:Y:S01]  /*0f90*/  SHF.R.S32.HI R5, RZ, 0x1f, R230 ;  /* 0x0000001fff057819 */ /* 0x000fe200000114e6 */
[C---:B0-----:R-:W-:Y:S02]  /*0fa0*/  VIADD R3, R19.reuse, 0x58 ;  /* 0x0000005813037836 */ /* 0x041fe40000000000 */
[C---:B------:R-:W-:Y:S02]  /*0fb0*/  VIADD R227, R19.reuse, 0x98 ;  /* 0x0000009813e37836 */ /* 0x040fe40000000000 */
        /* <DEDUP_REMOVED lines=20> */
[----:B------:R-:W-:Y:S01]  /*1100*/  IMAD R213, R2, 0x8, R0 ;  /* 0x0000000802d57824 */ /* 0x000fe200078e0200 */
[----:B------:R-:W-:-:S02]  /*1110*/  SHF.R.S32.HI R4, RZ, 0x1f, R223 ;  /* 0x0000001fff047819 */ /* 0x000fc400000114df */
[----:B------:R-:W-:Y:S02]  /*1120*/  SHF.R.S32.HI R3, RZ, 0x1f, R222 ;  /* 0x0000001fff037819 */ /* 0x000fe400000114de */
[----:B------:R-:W-:Y:S02]  /*1130*/  SHF.R.S32.HI R14, RZ, 0x1f, R14 ;  /* 0x0000001fff0e7819 */ /* 0x000fe4000001140e */
[----:B------:R-:W-:Y:S02]  /*1140*/  SHF.R.S32.HI R5, RZ, 0x1f, R221 ;  /* 0x0000001fff057819 */ /* 0x000fe400000114dd */
[----:B------:R-:W-:Y:S02]  /*1150*/  SHF.R.S32.HI R4, RZ, 0x1f, R220 ;  /* 0x0000001fff047819 */ /* 0x000fe400000114dc */
[----:B------:R-:W-:-:S07]  /*1160*/  SHF.R.S32.HI R3, RZ, 0x1f, R219 ;  /* 0x0000001fff037819 */ /* 0x000fce00000114db */
.L_x_2404:
[----:B------:R-:W-:Y:S01]  /*1170*/  ULDC.64 UR8, c[0x0][0xc88] ;  /* 0x0003220000087ab9 */ /* 0x000fe20000000a00 */
[----:B------:R-:W-:Y:S01]  /*1180*/  ULDC.64 UR12, c[0x0][0x208] ;  /* 0x00008200000c7ab9 */ /* 0x000fe20000000a00 */
[----:B------:R-:W-:Y:S01]  /*1190*/  UIMAD.WIDE UR8, UR7, 0x4, UR8 ;  /* 0x00000004070878a5 */ /* 0x000fe2000f8e0208 */
[----:B------:R-:W-:-:S05]  /*11a0*/  ULDC.64 UR10, c[0x0][0xa18] ;  /* 0x00028600000a7ab9 */ /* 0x000fca0000000a00 */
[----:B0123--:R-:W-:Y:S02]  /*11b0*/  IMAD.U32 R2, RZ, RZ, UR8 ;  /* 0x00000008ff027e24 */ /* 0x00ffe4000f8e00ff */
[----:B------:R-:W-:Y:S01]  /*11c0*/  IMAD.U32 R3, RZ, RZ, UR9 ;  /* 0x00000009ff037e24 */ /* 0x000fe2000f8e00ff */
        /* <DEDUP_REMOVED lines=10> */
[----:B------:R-:W-:Y:S01]  /*1270*/  IMAD.U32 R217, RZ, RZ, UR4 ;  /* 0x00000004ffd97e24 */ /* 0x000fe2000f8e00ff */
[----:B------:R-:W-:-:S04]  /*1280*/  @UP0 ULEA UR8, UP2, UR4, UR8, 0x2 ;  /* 0x0000000804080291 */ /* 0x000fc8000f84103f */
[----:B------:R-:W-:Y:S02]  /*1290*/  @UP0 ULEA.HI.X UR9, UR4, UR9, UR14, 0x2, UP2 ;  /* 0x0000000904090291 */ /* 0x000fe400090f140e */
[----:B------:R-:W-:Y:S01]  /*12a0*/  IMAD.U32 R6, RZ, RZ, UR14 ;  /* 0x0000000eff067e24 */ /* 0x000fe2000f8e00ff */
[----:B------:R-:W-:Y:S01]  /*12b0*/  @UP1 ULEA UR10, UP0, UR4, UR10, 0x2 ;  /* 0x0000000a040a1291 */ /* 0x000fe2000f80103f */
[----:B------:R-:W-:-:S03]  /*12c0*/  IMAD.U32 R2, RZ, RZ, UR8 ;  /* 0x00000008ff027e24 */ /* 0x000fc6000f8e00ff */
[----:B------:R-:W-:Y:S01]  /*12d0*/  @UP1 ULEA.HI.X UR11, UR4, UR11, UR14, 0x2, UP0 ;  /* 0x0000000b040b1291 */ /* 0x000fe200080f140e */
[----:B------:R-:W-:Y:S01]  /*12e0*/  IMAD.U32 R3, RZ, RZ, UR9 ;  /* 0x00000009ff037e24 */ /* 0x000fe2000f8e00ff */
[----:B------:R0:W-:Y:S01]  /*12f0*/  STL [R1+0x2c], R6 ;  /* 0x00002c0601007387 */ /* 0x0001e20000100800 */
[----:B------:R-:W-:Y:S01]  /*1300*/  IMAD.U32 R4, RZ, RZ, UR10 ;  /* 0x0000000aff047e24 */ /* 0x000fe2000f8e00ff */
[----:B------:R-:W-:Y:S01]  /*1310*/  ULDC.64 UR8, c[0x0][0x418] ;  /* 0x0001060000087ab9 */ /* 0x000fe20000000a00 */
[----:B------:R-:W-:Y:S01]  /*1320*/  ULOP3.LUT UR7, UR6, 0xff0000, URZ, 0xc0, !UPT ;  /* 0x00ff000006077892 */ /* 0x000fe2000f8ec03f */
[----:B------:R-:W-:Y:S01]  /*1330*/  IMAD.U32 R5, RZ, RZ, UR11 ;  /* 0x0000000bff057e24 */ /* 0x000fe2000f8e00ff */
[----:B------:R-:W2:Y:S01]  /*1340*/  @P0 LDG.E R2, desc[UR12][R2.64] ;  /* 0x0000000c02020981 */ /* 0x000ea2000c1e1900 */
[----:B------:R-:W-:-:S03]  /*1350*/  ULDC UR10, c[0x0][0x2f0] ;  /* 0x0000bc00000a7ab9 */ /* 0x000fc60000000800 */
[----:B------:R-:W3:Y:S01]  /*1360*/  @P2 LDG.E R4, desc[UR12][R4.64] ;  /* 0x0000000c04042981 */ /* 0x000ee2000c1e1900 */
[----:B------:R-:W-:Y:S01]  /*1370*/  ULDC UR11, c[0x0][0x288] ;  /* 0x0000a200000b7ab9 */ /* 0x000fe20000000800 */
        /* <DEDUP_REMOVED lines=11> */
[----:B------:R-:W-:Y:S01]  /*1430*/  ULEA.HI UR7, UR7, UR8, URZ, 0x10 ;  /* 0x0000000807077291 */ /* 0x000fe2000f8f803f */
[----:B------:R-:W-:Y:S01]  /*1440*/  IMAD.U32 R218, RZ, RZ, UR6 ;  /* 0x00000006ffda7e24 */ /* 0x000fe2000f8e00ff */
[----:B------:R-:W-:Y:S01]  /*1450*/  UIMAD UR10, UR9, UR10, URZ ;  /* 0x0000000a090a72a4 */ /* 0x000fe2000f8e023f */
[----:B--2---:R-:W-:Y:S02]  /*1460*/  @P0 R2UR UR4, R2 ;  /* 0x00000000020402ca */ /* 0x004fe400000e0000 */
[----:B---3--:R-:W-:-:S13]  /*1470*/  @P2 R2UR UR11, R4 ;  /* 0x00000000040b22ca */ /* 0x008fda00000e0000 */
[----:B------:R-:W-:Y:S01]  /*1480*/  IMAD.U32 R18, RZ, RZ, UR11 ;  /* 0x0000000bff127e24 */ /* 0x000fe2000f8e00ff */
[----:B0---45:R-:W-:Y:S06]  /*1490*/  @P2 BRA `(.L_x_2347) ;  /* 0x0000000000402947 */ /* 0x031fec0003800000 */
        /* <DEDUP_REMOVED lines=14> */
[----:B------:R-:W-:-:S06]  /*1580*/  UIADD3 UR6, -UR6, UR8, URZ ;  /* 0x0000000806067290 */ /* 0x000fcc000fffe13f */
[----:B------:R-:W-:-:S07]  /*1590*/  IMAD.U32 R18, RZ, RZ, UR6 ;  /* 0x00000006ff127e24 */ /* 0x000fce000f8e00ff */
.L_x_2347:
[----:B------:R-:W-:Y:S05]  /*15a0*/  @!P1 BRA `(.L_x_2348) ;  /* 0x0000000000289947 */ /* 0x000fea0003800000 */
[----:B------:R-:W-:Y:S01]  /*15b0*/  R2UR UR8, R217 ;  /* 0x00000000d90872ca */ /* 0x000fe200000e0000 */
[----:B------:R-:W-:Y:S01]  /*15c0*/  ULDC.64 UR10, c[0x0][0x208] ;  /* 0x00008200000a7ab9 */ /* 0x000fe20000000a00 */
[----:B------:R-:W-:-:S11]  /*15d0*/  R2UR UR9, R6 ;  /* 0x00000000060972ca */ /* 0x000fd600000e0000 */
[----:B------:R-:W-:-:S04]  /*15e0*/  ULEA UR6, UP0, UR8, UR12, 0x2 ;  /* 0x0000000c08067291 */ /* 0x000fc8000f80103f */
[----:B------:R-:W-:Y:S02]  /*15f0*/  ULEA.HI.X UR8, UR8, UR13, UR9, 0x2, UP0 ;  /* 0x0000000d08087291 */ /* 0x000fe400080f1409 */
[----:B------:R-:W-:-:S04]  /*1600*/  IMAD.U32 R2, RZ, RZ, UR6 ;  /* 0x00000006ff027e24 */ /* 0x000fc8000f8e00ff */
[----:B------:R-:W-:-:S05]  /*1610*/  IMAD.U32 R3, RZ, RZ, UR8 ;  /* 0x00000008ff037e24 */ /* 0x000fca000f8e00ff */
[----:B------:R-:W2:Y:S02]  /*1620*/  LDG.E R2, desc[UR10][R2.64] ;  /* 0x0000000a02027981 */ /* 0x000ea4000c1e1900 */
[----:B--2---:R-:W-:Y:S01]  /*1630*/  R2UR UR10, R2 ;  /* 0x00000000020a72ca */ /* 0x004fe200000e0000 */
[----:B------:R-:W-:-:S14]  /*1640*/  BRA `(.L_x_2349) ;  /* 0x00000000003c7947 */ /* 0x000fdc0003800000 */
.L_x_2348:
        /* <DEDUP_REMOVED lines=15> */
.L_x_2349:
[----:B------:R-:W-:Y:S01]  /*1740*/  ULDC UR6, c[0x0][0x448] ;  /* 0x0001120000067ab9 */ /* 0x000fe20000000800 */
[----:B------:R-:W-:Y:S01]  /*1750*/  R2UR UR8, R18 ;  /* 0x00000000120872ca */ /* 0x000fe200000e0000 */
[----:B------:R-:W-:Y:S02]  /*1760*/  UISETP.NE.AND UP0, UPT, UR6, 0x1, UPT ;  /* 0x000000010600788c */ /* 0x000fe4000bf05270 */
[----:B------:R-:W-:Y:S02]  /*1770*/  USHF.L.U32 UR5, UR5, 0x7, URZ ;  /* 0x0000000705057899 */ /* 0x000fe4000800063f */
[----:B------:R-:W-:Y:S02]  /*1780*/  UIADD3 UR10, -UR4, UR10, URZ ;  /* 0x0000000a040a7290 */ /* 0x000fe4000fffe13f */
[----:B------:R-:W-:Y:S02]  /*1790*/  UIADD3 UR6, UR5, 0x7f, URZ ;  /* 0x0000007f05067890 */ /* 0x000fe4000fffe03f */
[----:B------:R-:W-:-:S02]  /*17a0*/  IMAD.U32 R212, RZ, RZ, UR5 ;  /* 0x00000005ffd47e24 */ /* 0x000fc4000f8e00ff */
[----:B------:R-:W-:Y:S01]  /*17b0*/  IMAD.U32 R22, RZ, RZ, UR10 ;  /* 0x0000000aff167e24 */ /* 0x000fe2000f8e00ff */
[----:B------:R-:W-:Y:S01]  /*17c0*/  @UP0 ULDC UR4, c[0x0][0x44c] ;  /* 0x0001130000040ab9 */ /* 0x000fe20000000800 */
[----:B------:R-:W-:Y:S01]  /*17d0*/  @UP0 ULDC UR9, c[0x0][0x450] ;  /* 0x0001140000090ab9 */ /* 0x000fe20000000800 */
[----:B------:R-:W-:Y:S02]  /*17e0*/  UIMAD.WIDE.U32 UR4, UR6, UR4, URZ ;  /* 0x00000004060472a5 */ /* 0x000fe4000f8e003f */
[----:B------:R-:W-:Y:S02]  /*17f0*/  UIADD3 UR8, UR10, 0x50, -UR8 ;  /* 0x000000500a087890 */ /* 0x000fe4000fffe808 */
[----:B------:R-:W-:Y:S02]  /*1800*/  @UP0 USHF.R.U32.HI UR6, URZ, UR9, UR5 ;  /* 0x000000093f060299 */ /* 0x000fe40008011605 */
[----:B------:R-:W-:Y:S02]  /*1810*/  UIADD3 UR4, UR10, 0x4f, URZ ;  /* 0x0000004f0a047890 */ /* 0x000fe4000fffe03f */
[----:B------:R-:W-:-:S02]  /*1820*/  UIADD3 UR8, UR8, UR6, URZ ;  /* 0x0000000608087290 */ /* 0x000fc4000fffe03f */
[----:B------:R-:W-:Y:S02]  /*1830*/  UIMAD.WIDE UR4, UR4, 0x66666667, URZ ;  /* 0x66666667040478a5 */ /* 0x000fe4000f8e023f */
[----:B------:R-:W-:Y:S02]  /*1840*/  UIMAD.WIDE UR8, UR8, 0x66666667, URZ ;  /* 0x66666667080878a5 */ /* 0x000fe4000f8e023f */
[----:B------:R-:W-:Y:S02]  /*1850*/  USHF.R.U32.HI UR4, URZ, 0x1f, UR5 ;  /* 0x0000001f3f047899 */ /* 0x000fe40008011605 */
[----:B------:R-:W-:Y:S02]  /*1860*/  USHF.R.U32.HI UR6, URZ, 0x1f, UR9 ;  /* 0x0000001f3f067899 */ /* 0x000fe40008011609 */
[----:B------:R-:W-:Y:S02]  /*1870*/  ULEA.HI.SX32 UR4, UR5, UR4, 0x1b ;  /* 0x0000000405047291 */ /* 0x000fe4000f8fda3f */
[----:B------:R-:W-:-:S02]  /*1880*/  ULEA.HI.SX32 UR6, UR9, UR6, 0x1b ;  /* 0x0000000609067291 */ /* 0x000fc4000f8fda3f */
[----:B------:R-:W-:Y:S02]  /*1890*/  USHF.R.U32.HI UR5, URZ, 0x10, UR7 ;  /* 0x000000103f057899 */ /* 0x000fe40008011607 */
[----:B------:R-:W-:-:S04]  /*18a0*/  UISETP.LT.AND UP0, UPT, UR4, UR6, UPT ;  /* 0x000000060400728c */ /* 0x000fc8000bf01270 */
[----:B------:R-:W-:Y:S01]  /*18b0*/  USEL UR9, UR4, UR6, UP0 ;  /* 0x0000000604097287 */ /* 0x000fe20008000000 */
[----:B------:R-:W-:Y:S01]  /*18c0*/  IMAD.U32 R214, RZ, RZ, UR5 ;  /* 0x00000005ffd67e24 */ /* 0x000fe2000f8e00ff */
[----:B------:R-:W-:Y:S02]  /*18d0*/  ULOP3.LUT UR6, UR7, 0xff, URZ, 0xc0, !UPT ;  /* 0x000000ff07067892 */ /* 0x000fe4000f8ec03f */
[----:B------:R-:W-:Y:S01]  /*18e0*/  UISETP.GE.AND UP0, UPT, UR9, 0x1, UPT ;  /* 0x000000010900788c */ /* 0x000fe2000bf06270 */
[----:B------:R-:W-:-:S03]  /*18f0*/  UMOV UR4, URZ ;  /* 0x0000003f00047c82 */ /* 0x000fc60008000000 */
[----:B------:R-:W-:Y:S02]  /*1900*/  IMAD.U32 R216, RZ, RZ, UR6 ;  /* 0x00000006ffd87e24 */ /* 0x000fe4000f8e00ff */
[----:B------:R-:W-:-:S13]  /*1910*/  PLOP3.LUT P0, PT, PT, PT, UP0, 0x80, 0x0 ;  /* 0x000000000000781c */ /* 0x000fda0003f0f008 */
[----:B------:R-:W-:Y:S05]  /*1920*/  @!P0 BRA `(.L_x_2350) ;  /* 0x0000000000948947 */ /* 0x000fea0003800000 */
        /* <DEDUP_REMOVED lines=37> */
.L_x_2350:
        /* <DEDUP_REMOVED lines=81> */
[----:B------:R-:W-:Y:S02]  /*2090*/  UIADD3 UR6, UR8, 0x14400, URZ ;  /* 0x0001440008067890 */ /* 0x000fe4000fffe03f */
[----:B------:R-:W-:Y:S02]  /*20a0*/  IMAD.U32 R17, RZ, RZ, UR8 ;  /* 0x00000008ff117e24 */ /* 0x000fe4000f8e00ff */
[----:B0-----:R-:W-:Y:S01]  /*20b0*/  VIADD R0, R0, 0xffffff80 ;  /* 0xffffff8000007836 */ /* 0x001fe20000000000 */
[----:B------:R-:W-:-:S04]  /*20c0*/  ULOP3.LUT UP0, URZ, UR6, 0x9f, URZ, 0xc0, !UPT ;  /* 0x0000009f063f7892 */ /* 0x000fc8000f80c03f */
[----:B------:R-:W-:Y:S02]  /*20d0*/  SHF.R.S32.HI R3, RZ, 0x1f, R0 ;  /* 0x0000001fff037819 */ /* 0x000fe40000011400 */
        /* <DEDUP_REMOVED lines=28> */
.L_x_2352:
[----:B------:R-:W2:Y:S04]  /*22a0*/  LDL R20, [R1+0x30] ;  /* 0x0000300001147983 */ /* 0x000ea80000100800 */
[----:B------:R-:W3:Y:S01]  /*22b0*/  LDL R2, [R1+0x68] ;  /* 0x0000680001027983 */ /* 0x000ee20000100800 */
[----:B------:R-:W-:Y:S02]  /*22c0*/  R2UR UR6, R17 ;  /* 0x00000000110672ca */ /* 0x000fe400000e0000 */
[----:B--2---:R-:W-:Y:S02]  /*22d0*/  R2UR UR7, R20 ;  /* 0x00000000140772ca */ /* 0x004fe400000e0000 */
[----:B---3--:R-:W-:-:S11]  /*22e0*/  R2UR UR5, R2 ;  /* 0x00000000020572ca */ /* 0x008fd600000e0000 */
[----:B------:R-:W-:-:S04]  /*22f0*/  ULEA.HI UR4, UR7, UR7, URZ, 0x1 ;  /* 0x0000000707047291 */ /* 0x000fc8000f8f083f */
[----:B------:R-:W-:Y:S01]  /*2300*/  ULOP3.LUT UR4, UR4, 0xfffffffe, URZ, 0xc0, !UPT ;  /* 0xfffffffe04047892 */ /* 0x000fe2000f8ec03f */
[----:B------:R-:W-:-:S03]  /*2310*/  IMAD.U32 R2, RZ, RZ, UR5 ;  /* 0x00000005ff027e24 */ /* 0x000fc6000f8e00ff */
[----:B------:R-:W-:Y:S02]  /*2320*/  UIADD3 UR4, UR7, -UR4, URZ ;  /* 0x8000000407047290 */ /* 0x000fe4000fffe03f */
[----:B------:R-:W-:-:S04]  /*2330*/  ISETP.NE.AND P0, PT, R2, 0x3, PT ;  /* 0x000000030200780c */ /* 0x000fc80003f05270 */
[----:B------:R-:W-:-:S05]  /*2340*/  IMAD.U32 R0, RZ, RZ, UR4 ;  /* 0x00000004ff007e24 */ /* 0x000fca000f8e00ff */
[----:B------:R-:W-:-:S04]  /*2350*/  SHF.L.U32 R0, R0, 0x1f, RZ ;  /* 0x0000001f00007819 */ /* 0x000fc800000006ff */
[----:B------:R-:W0:Y:S02]  /*2360*/  SYNCS.PHASECHK.TRANS64.TRYWAIT P1, [UR6+0x38800], R0 ;  /* 0x03880000ff0075a7 */ /* 0x000e240008020146 */
[----:B0-----:R-:W-:Y:S05]  /*2370*/  @!P1 BRA `(.L_x_2353) ;  /* 0x0000019c00ac9947 */ /* 0x001fea0003800000 */
.L_x_2542:
[----:B------:R-:W-:Y:S05]  /*2380*/  @!P0 BRA `(.L_x_2354) ;  /* 0x0000000000048947 */ /* 0x000fea0003800000 */
[----:B------:R-:W-:Y:S01]  /*2390*/  BPT.TRAP 0x1 ;  /* 0x000000040000795c */ /* 0x000fe20000300000 */
.L_x_2354:
[----:B------:R-:W-:Y:S01]  /*23a0*/  R2UR UR5, R16 ;  /* 0x00000000100572ca */ /* 0x000fe200000e0000 */
[----:B0-----:R-:W-:Y:S01]  /*23b0*/  IMAD.U32 R0, RZ, RZ, UR60 ;  /* 0x0000003cff007e24 */ /* 0x001fe2000f8e00ff */
[----:B------:R-:W-:-:S11]  /*23c0*/  R2UR UR4, R17 ;  /* 0x00000000110472ca */ /* 0x000fd600000e0000 */
[----:B------:R-:W-:Y:S02]  /*23d0*/  IMAD.U32 R3, RZ, RZ, UR5 ;  /* 0x00000005ff037e24 */ /* 0x000fe4000f8e00ff */
[----:B------:R-:W-:-:S03]  /*23e0*/  LEA R0, R0, UR4, 0x3 ;  /* 0x0000000400007c11 */ /* 0x000fc6000f8e18ff */
[----:B------:R-:W-:-:S04]  /*23f0*/  SHF.L.U32 R3, R3, 0x1f, RZ ;  /* 0x0000001f03037819 */ /* 0x000fc800000006ff */
[----:B------:R0:W1:Y:S01]  /*2400*/  SYNCS.PHASECHK.TRANS64.TRYWAIT P2, [R0+URZ+0x38830], R3 ;  /* 0x03883003000075a7 */ /* 0x000062000804017f */
[----:B------:R-:W-:Y:S05]  /*2410*/  @!P0 BRA `(.L_x_2355) ;  /* 0x0000000000048947 */ /* 0x000fea0003800000 */
[----:B------:R-:W-:Y:S01]  /*2420*/  BPT.TRAP 0x1 ;  /* 0x000000040000795c */ /* 0x000fe20000300000 */
.L_x_2355:
[----:B------:R-:W2:Y:S02]  /*2430*/  S2R R2, SR_TID.X ;  /* 0x0000000000027919 */ /* 0x000ea40000002100 */
[----:B--2---:R-:W-:-:S04]  /*2440*/  LOP3.LUT R2, R2, 0x7f, RZ, 0xc0, !PT ;  /* 0x0000007f02027812 */ /* 0x004fc800078ec0ff */
[----:B------:R-:W-:Y:S01]  /*2450*/  ISETP.NE.AND P1, PT, R2, RZ, PT ;  /* 0x000000ff0200720c */ /* 0x000fe20003f25270 */
[----:B-1----:R-:W-:-:S12]  /*2460*/  @P2 BRA `(.L_x_2356) ;  /* 0x0000000000082947 */ /* 0x002fd80003800000 */
[----:B------:R-:W1:Y:S02]  /*2470*/  SYNCS.PHASECHK.TRANS64.TRYWAIT P2, [R0+URZ+0x38830], R3 ;  /* 0x03883003000075a7 */ /* 0x000e64000804017f */
[----:B-1----:R-:W-:Y:S05]  /*2480*/  @!P2 BRA `(.L_x_2357) ;  /* 0x0000019c0084a947 */ /* 0x002fea0003800000 */
.L_x_2356:
[----:B------:R-:W-:Y:S05]  /*2490*/  WARPSYNC.ALL ;  /* 0x0000000000007948 */ /* 0x000fea0003800000 */
[----:B------:R-:W-:Y:S01]  /*24a0*/  R2UR UR4, R17 ;  /* 0x00000000110472ca */ /* 0x000fe200000e0000 */
[----:B------:R-:W-:Y:S01]  /*24b0*/  ULOP3.LUT UR5, UR36, 0x10000, URZ, 0xfc, !UPT ;  /* 0x0001000024057892 */ /* 0x000fe2000f8efc3f */
[----:B------:R-:W-:Y:S01]  /*24c0*/  WARPGROUP.ARRIVE ;  /* 0x00000000000079c5 */ /* 0x000fe20000000000 */
[----:B------:R-:W-:Y:S01]  /*24d0*/  UMOV UR9, 0x40000040 ;  /* 0x4000004000097882 */ /* 0x000fe20000000000 */
[----:B------:R-:W-:Y:S01]  /*24e0*/  UMOV UR11, 0x40000040 ;  /* 0x40000040000b7882 */ /* 0x000fe20000000000 */
[----:B------:R-:W-:Y:S01]  /*24f0*/  UMOV UR21, UR9 ;  /* 0x0000000900157c82 */ /* 0x000fe20008000000 */
[----:B------:R-:W-:Y:S01]  /*2500*/  IMAD.U32 R13, RZ, RZ, UR9 ;  /* 0x00000009ff0d7e24 */ /* 0x000fe2000f8e00ff */
[----:B------:R-:W-:Y:S01]  /*2510*/  UMOV UR13, UR21 ;  /* 0x00000015000d7c82 */ /* 0x000fe20008000000 */
[----:B------:R-:W-:Y:S01]  /*2520*/  UMOV UR8, UR5 ;  /* 0x0000000500087c82 */ /* 0x000fe20008000000 */
[----:B------:R-:W-:Y:S01]  /*2530*/  UMOV UR15, 0x40000040 ;  /* 0x40000040000f7882 */ /* 0x000fe20000000000 */
[----:B------:R-:W-:Y:S01]  /*2540*/  UMOV UR20, UR8 ;  /* 0x0000000800147c82 */ /* 0x000fe20008000000 */
[----:B------:R-:W-:Y:S01]  /*2550*/  IMAD.U32 R12, RZ, RZ, UR8 ;  /* 0x00000008ff0c7e24 */ /* 0x000fe2000f8e00ff */
[----:B------:R-:W-:Y:S01]  /*2560*/  UMOV UR12, UR20 ;  /* 0x00000014000c7c82 */ /* 0x000fe20008000000 */
[----:B------:R-:W-:Y:S01]  /*2570*/  UIADD3 UR4, UR4, 0x24400, URZ ;  /* 0x0002440004047890 */ /* 0x000fe2000fffe03f */
[----:B01----:R-:W-:Y:S01]  /*2580*/  @!P1 VIADD R0, R0, 0x38840 ;  /* 0x0003884000009836 */ /* 0x003fe20000000000 */
[----:B------:R-:W-:Y:S01]  /*2590*/  UMOV UR16, UR20 ;  /* 0x0000001400107c82 */ /* 0x000fe20008000000 */
[----:B------:R-:W-:Y:S01]  /*25a0*/  UMOV UR17, UR21 ;  /* 0x0000001500117c82 */ /* 0x000fe20008000000 */
[----:B------:R-:W-:Y:S01]  /*25b0*/  USHF.R.U32.HI UR4, URZ, 0x4, UR4 ;  /* 0x000000043f047899 */ /* 0x000fe20008011604 */
[----:B------:R-:W-:Y:S01]  /*25c0*/  CS2R R150, SRZ ;  /* 0x0000000000967805 */ /* 0x000fe2000001ff00 */
[----:B------:R-:W-:Y:S01]  /*25d0*/  UMOV UR19, 0x40000040 ;  /* 0x4000004000137882 */ /* 0x000fe20000000000 */
[----:B------:R-:W-:Y:S01]  /*25e0*/  UMOV UR23, 0x40000040 ;  /* 0x4000004000177882 */ /* 0x000fe20000000000 */
[----:B------:R-:W-:Y:S01]  /*25f0*/  ULOP3.LUT UR4, UR4, 0x3fff, URZ, 0xc0, !UPT ;  /* 0x00003fff04047892 */ /* 0x000fe2000f8ec03f */
[----:B------:R-:W-:Y:S01]  /*2600*/  @!P1 PRMT R0, RZ, 0x654, R0 ;  /* 0x00000654ff009816 */ /* 0x000fe20000000000 */
[----:B------:R-:W-:Y:S01]  /*2610*/  UMOV UR27, 0x40000040 ;  /* 0x40000040001b7882 */ /* 0x000fe20000000000 */
[----:B------:R-:W-:Y:S01]  /*2620*/  UMOV UR31, 0x40000040 ;  /* 0x40000040001f7882 */ /* 0x000fe20000000000 */
[----:B------:R-:W-:Y:S01]  /*2630*/  ULOP3.LUT UR6, UR4, 0x10000, URZ, 0xfc, !UPT ;  /* 0x0001000004067892 */ /* 0x000fe2000f8efc3f */
[----:B------:R-:W-:Y:S01]  /*2640*/  CS2R R148, SRZ ;  /* 0x0000000000947805 */ /* 0x000fe2000001ff00 */
[----:B------:R-:W-:Y:S01]  /*2650*/  UMOV UR35, 0x40000040 ;  /* 0x4000004000237882 */ /* 0x000fe20000000000 */
[----:B------:R-:W-:Y:S01]  /*2660*/  UMOV UR39, 0x40000040 ;  /* 0x4000004000277882 */ /* 0x000fe20000000000 */
[----:B------:R-:W-:Y:S01]  /*2670*/  UIMAD UR4, UR60, 0xa00, UR6 ;  /* 0x00000a003c0478a4 */ /* 0x000fe2000f8e0206 */
[----:B------:R-:W-:Y:S01]  /*2680*/  CS2R R146, SRZ ;  /* 0x0000000000927805 */ /* 0x000fe2000001ff00 */
[----:B------:R-:W-:Y:S01]  /*2690*/  IMAD.U32 R15, RZ, RZ, UR6 ;  /* 0x00000006ff0f7e24 */ /* 0x000fe2000f8e00ff */
[----:B------:R-:W-:Y:S01]  /*26a0*/  UIADD3 UR6, UR5, 0x2, URZ ;  /* 0x0000000205067890 */ /* 0x000fe2000fffe03f */
[----:B------:R-:W-:Y:S01]  /*26b0*/  CS2R R144, SRZ ;  /* 0x0000000000907805 */ /* 0x000fe2000001ff00 */
[----:B------:R-:W-:Y:S01]  /*26c0*/  UIADD3 UR14, UR4, 0x100, URZ ;  /* 0x00000100040e7890 */ /* 0x000fe2000fffe03f */
[----:B------:R-:W-:Y:S01]  /*26d0*/  CS2R R142, SRZ ;  /* 0x00000000008e7805 */ /* 0x000fe2000001ff00 */
[----:B------:R-:W-:Y:S01]  /*26e0*/  UMOV UR10, UR4 ;  /* 0x00000004000a7c82 */ /* 0x000fe20008000000 */
[----:B------:R-:W-:Y:S01]  /*26f0*/  UIADD3 UR18, UR4, 0x180, URZ ;  /* 0x0000018004127890 */ /* 0x000fe2000fffe03f */
[----:B------:R-:W-:Y:S01]  /*2700*/  HGMMA.64x16x16.F32.BF16 R56, gdesc[UR8], RZ, !UPT, gsb0 ;  /* 0x00200000083879f0 */ /* 0x000fe2000c0018ff */
[----:B------:R-:W-:Y:S01]  /*2710*/  UIADD3 UR10, UR4, 0x80, URZ ;  /* 0x00000080040a7890 */ /* 0x000fe2000fffe03f */
[----:B------:R-:W-:Y:S01]  /*2720*/  CS2R R140, SRZ ;  /* 0x00000000008c7805 */ /* 0x000fe2000001ff00 */
[----:B------:R-:W-:Y:S01]  /*2730*/  UMOV UR8, UR20 ;  /* 0x0000001400087c82 */ /* 0x000fe20008000000 */
[----:B------:R-:W-:Y:S01]  /*2740*/  UMOV UR9, UR21 ;  /* 0x0000001500097c82 */ /* 0x000fe20008000000 */
[----:B------:R-:W-:Y:S01]  /*2750*/  UMOV UR11, 0x40000040 ;  /* 0x40000040000b7882 */ /* 0x000fe20000000000 */
[----:B------:R-:W-:Y:S01]  /*2760*/  UIADD3 UR7, UR4, 0x2, URZ ;  /* 0x0000000204077890 */ /* 0x000fe2000fffe03f */
[----:B------:R-:W-:Y:S01]  /*2770*/  CS2R R138, SRZ ;  /* 0x00000000008a7805 */ /* 0x000fe2000001ff00 */
        /* <DEDUP_REMOVED lines=12> */
[----:B------:R-:W-:Y:S01]  /*2840*/  UMOV UR43, 0x40000040 ;  /* 0x40000040002b7882 */ /* 0x000fe20000000000 */
        /* <DEDUP_REMOVED lines=33> */
[----:B------:R-:W-:Y:S02]  /*2a60*/  CS2R R78, SRZ ;  /* 0x00000000004e7805 */ /* 0x000fe4000001ff00 */
[----:B------:R-:W-:Y:S02]  /*2a70*/  CS2R R76, SRZ ;  /* 0x00000000004c7805 */ /* 0x000fe4000001ff00 */
[----:B------:R-:W-:Y:S02]  /*2a80*/  CS2R R74, SRZ ;  /* 0x00000000004a7805 */ /* 0x000fe4000001ff00 */
[----:B------:R-:W-:Y:S01]  /*2a90*/  CS2R R72, SRZ ;  /* 0x0000000000487805 */ /* 0x000fe2000001ff00 */
[----:B------:R-:W-:Y:S01]  /*2aa0*/  HGMMA.64x16x16.F32.BF16 R48, gdesc[UR8], RZ, !UPT, gsb0 ;  /* 0x00200000083079f0 */ /* 0x000fe2000c0018ff */
[----:B------:R-:W-:Y:S01]  /*2ab0*/  UIADD3 UR10, UR4, 0x200, URZ ;  /* 0x00000200040a7890 */ /* 0x000fe2000fffe03f */
[----:B------:R-:W-:Y:S01]  /*2ac0*/  UMOV UR8, UR20 ;  /* 0x0000001400087c82 */ /* 0x000fe20008000000 */
[----:B------:R-:W-:Y:S01]  /*2ad0*/  UMOV UR9, UR21 ;  /* 0x0000001500097c82 */ /* 0x000fe20008000000 */
[----:B------:R-:W-:Y:S01]  /*2ae0*/  UMOV UR11, 0x40000040 ;  /* 0x40000040000b7882 */ /* 0x000fe20000000000 */
[----:B------:R-:W-:-:S02]  /*2af0*/  WARPGROUP.DEPBAR.LE gsb0, 0x0 ;  /* 0x00008000000079c5 */ /* 0x000fc40000010000 */
[----:B------:R-:W-:-:S06]  /*2b00*/  WARPGROUP.ARRIVE ;  /* 0x00000000000079c5 */ /* 0x000fcc0000000000 */
[----:B------:R-:W-:Y:S01]  /*2b10*/  HGMMA.64x16x16.F32.BF16 R40, gdesc[UR12], RZ, !UPT, gsb0 ;  /* 0x002000000c2879f0 */ /* 0x000fe2000c0018ff */
[----:B------:R-:W-:Y:S01]  /*2b20*/  UMOV UR12, UR6 ;  /* 0x00000006000c7c82 */ /* 0x000fe20008000000 */
[----:B------:R-:W-:Y:S01]  /*2b30*/  UMOV UR13, 0x40000040 ;  /* 0x40000040000d7882 */ /* 0x000fe20000000000 */
[----:B------:R-:W-:Y:S01]  /*2b40*/  UMOV UR14, UR7 ;  /* 0x00000007000e7c82 */ /* 0x000fe20008000000 */
[----:B------:R-:W-:Y:S01]  /*2b50*/  UMOV UR15, 0x40000040 ;  /* 0x40000040000f7882 */ /* 0x000fe20000000000 */
[----:B------:R-:W-:Y:S01]  /*2b60*/  UMOV UR20, UR12 ;  /* 0x0000000c00147c82 */ /* 0x000fe20008000000 */
[----:B------:R-:W-:Y:S01]  /*2b70*/  UMOV UR21, UR13 ;  /* 0x0000000d00157c82 */ /* 0x000fe20008000000 */
[----:B------:R-:W-:Y:S01]  /*2b80*/  IMAD.U32 R10, RZ, RZ, UR12 ;  /* 0x0000000cff0a7e24 */ /* 0x000fe2000f8e00ff */
[----:B------:R-:W-:Y:S01]  /*2b90*/  UIADD3 UR6, UR5, 0x4, URZ ;  /* 0x0000000405067890 */ /* 0x000fe2000fffe03f */
[----:B------:R-:W-:Y:S01]  /*2ba0*/  IMAD.U32 R11, RZ, RZ, UR13 ;  /* 0x0000000dff0b7e24 */ /* 0x000fe2000f8e00ff */
[----:B------:R-:W-:Y:S01]  /*2bb0*/  UIADD3 UR7, UR4, 0x4, URZ ;  /* 0x0000000404077890 */ /* 0x000fe2000fffe03f */
        /* <DEDUP_REMOVED lines=122> */
[----:B------:R-:W-:Y:S01]  /*3360*/  ULDC UR10, c[0x0][0x9d8] ;  /* 0x00027600000a7ab9 */ /* 0x000fe20000000800 */
[----:B------:R-:W-:Y:S01]  /*3370*/  UIMAD UR11, UR61, -0x50, URZ ;  /* 0xffffffb03d0b78a4 */ /* 0x000fe2000f8e023f */
        /* <DEDUP_REMOVED lines=31> */
[----:B------:R-:W-:-:S06]  /*3570*/  UIADD3 UR14, UR61, -0x2, URZ ;  /* 0xfffffffe3d0e7890 */ /* 0x000fcc000fffe03f */
        /* <DEDUP_REMOVED lines=234> */
[----:B------:R-:W-:Y:S02]  /*4420*/  UIADD3 UR6, UR5, 0xc04, URZ ;  /* 0x00000c0405067890 */ /* 0x000fe4000fffe03f */
        /* <DEDUP_REMOVED lines=59> */
[----:B------:R-:W-:Y:S01]  /*47e0*/  ULDC UR5, c[0x0][0x448] ;  /* 0x0001120000057ab9 */ /* 0x000fe20000000800 */
[----:B------:R-:W-:Y:S01]  /*47f0*/  IMAD.U32 R7, RZ, RZ, UR57 ;  /* 0x00000039ff077e24 */ /* 0x000fe2000f8e00ff */
[----:B------:R-:W-:-:S02]  /*4800*/  UISETP.NE.AND UP0, UPT, UR5, 0x1, UPT ;  /* 0x000000010500788c */ /* 0x000fc4000bf05270 */
[----:B------:R-:W-:-:S04]  /*4810*/  UIADD3 UR6, UR4, 0x986, URZ ;  /* 0x0000098604067890 */ /* 0x000fc8000fffe03f */
[----:B------:R-:W-:-:S05]  /*4820*/  PLOP3.LUT P2, PT, PT, PT, UP0, 0x80, 0x0 ;  /* 0x000000000000781c */ /* 0x000fca0003f4f008 */
[----:B------:R-:W-:Y:S01]  /*4830*/  @UP0 ULDC UR5, c[0x0][0x44c] ;  /* 0x0001130000050ab9 */ /* 0x000fe20000000800 */
        /* <DEDUP_REMOVED lines=30> */
[----:B------:R2:W3:Y:S01]  /*4a20*/  MUFU.TANH R20, R59 ;  /* 0x0000003b00147308 */ /* 0x0004e20000002400 */
[----:B0-----:R-:W-:-:S02]  /*4a30*/  VIADD R3, R213, UR18 ;  /* 0x00000012d5037c36 */ /* 0x001fc40008000000 */
[----:B------:R-:W-:Y:S01]  /*4a40*/  FMUL.FTZ R63, R63, UR10 ;  /* 0x0000000a3f3f7c20 */ /* 0x000fe20008410000 */
[----:B------:R-:W-:Y:S02]  /*4a50*/  IMAD.U32 R60, RZ, RZ, UR19 ;  /* 0x00000013ff3c7e24 */ /* 0x000fe4000f8e00ff */
[----:B------:R-:W-:Y:S01]  /*4a60*/  FMUL.FTZ R58, R61, UR10 ;  /* 0x0000000a3d3a7c20 */ /* 0x000fe20008410000 */
[----:B------:R-:W-:Y:S01]  /*4a70*/  @P2 IMAD.HI.U32 R4, R3, UR5, RZ ;  /* 0x0000000503042c27 */ /* 0x000fe2000f8e00ff */
[----:B------:R-:W-:Y:S01]  /*4a80*/  @UP0 ULDC UR5, c[0x0][0x450] ;  /* 0x0001140000050ab9 */ /* 0x000fe20000000800 */
[----:B------:R-:W0:Y:S02]  /*4a90*/  MUFU.TANH R62, R62 ;  /* 0x0000003e003e7308 */ /* 0x000e240000002400 */
[----:B--2---:R-:W-:Y:S01]  /*4aa0*/  IMAD.MOV.U32 R59, RZ, RZ, R3 ;  /* 0x000000ffff3b7224 */ /* 0x004fe200078e0003 */
[----:B------:R-:W-:Y:S01]  /*4ab0*/  @P2 SHF.R.U32.HI R59, RZ, UR5, R4 ;  /* 0x00000005ff3b2c19 */ /* 0x000fe20008011604 */
[----:B------:R-:W-:-:S04]  /*4ac0*/  UMOV UR5, UR23 ;  /* 0x0000001700057c82 */ /* 0x000fc80008000000 */
[----:B------:R-:W2:Y:S01]  /*4ad0*/  SHFL.IDX PT, R4, R59, 0x1, 0x1c1f ;  /* 0x003c1f003b047f89 */ /* 0x000ea200000e0000 */
[----:B------:R-:W4:Y:S03]  /*4ae0*/  MUFU.TANH R63, R63 ;  /* 0x0000003f003f7308 */ /* 0x000f260000002400 */
[----:B------:R-:W5:Y:S05]  /*4af0*/  SHFL.IDX PT, R59, R59, RZ, 0x1c1f ;  /* 0x001c1fff3b3b7589 */ /* 0x000f6a00000e0000 */
        /* <DEDUP_REMOVED lines=16> */
[----:B------:R-:W-:Y:S01]  /*4c00*/  UMOV UR4, UR22 ;  /* 0x0000001600047c82 */ /* 0x000fe20008000000 */
[----:B------:R3:W-:Y:S01]  /*4c10*/  MUFU.TANH R67, R55 ;  /* 0x0000003700437308 */ /* 0x0007e20000002400 */
[----:B-1----:R-:W-:-:S02]  /*4c20*/  IMAD.U32 R50, RZ, RZ, UR11 ;  /* 0x0000000bff327e24 */ /* 0x002fc4000f8e00ff */
[----:B------:R-:W-:Y:S01]  /*4c30*/  FMUL.FTZ R49, R49, UR10 ;  /* 0x0000000a31317c20 */ /* 0x000fe20008410000 */
[----:B------:R-:W-:Y:S01]  /*4c40*/  FMUL.FTZ R52, R52, UR10 ;  /* 0x0000000a34347c20 */ /* 0x000fe20008410000 */
[----:B------:R-:W-:Y:S01]  /*4c50*/  FMUL.FTZ R53, R53, UR10 ;  /* 0x0000000a35357c20 */ /* 0x000fe20008410000 */
[----:B------:R-:W-:Y:S02]  /*4c60*/  R2UR UR11, R23 ;  /* 0x00000000170b72ca */ /* 0x000fe400000e0000 */
[----:B------:R-:W-:Y:S01]  /*4c70*/  IADD3 R3, -R19, 0x51, R50 ;  /* 0x0000005113037810 */ /* 0x000fe20007ffe132 */
[----:B------:R-:W1:Y:S03]  /*4c80*/  MUFU.TANH R65, R51 ;  /* 0x0000003300417308 */ /* 0x000e660000002400 */
[----:B------:R-:W-:-:S05]  /*4c90*/  IADD3 R60, -R60, UR15, R3 ;  /* 0x0000000f3c3c7c10 */ /* 0x000fca000fffe103 */
[----:B------:R0:W1:Y:S08]  /*4ca0*/  MUFU.TANH R66, R54 ;  /* 0x0000003600427308 */ /* 0x0000700000002400 */
        /* <DEDUP_REMOVED lines=9> */
[----:B------:R-:W-:Y:S01]  /*4d40*/  MUFU.TANH R52, R52 ;  /* 0x0000003400347308 */ /* 0x000fe20000002400 */
[----:B------:R-:W-:Y:S01]  /*4d50*/  HGMMA.64x16x16.F32.BF16 R32, gdesc[UR56], R32, gsb0 ;  /* 0x00200000382079f0 */ /* 0x000fe20008001820 */
[----:B------:R-:W-:Y:S01]  /*4d60*/  FMUL.FTZ R40, R40, UR10 ;  /* 0x0000000a28287c20 */ /* 0x000fe20008410000 */
[----:B------:R-:W-:Y:S01]  /*4d70*/  FMUL.FTZ R41, R41, UR10 ;  /* 0x0000000a29297c20 */ /* 0x000fe20008410000 */
[----:B------:R-:W-:Y:S01]  /*4d80*/  FMUL.FTZ R44, R44, UR10 ;  /* 0x0000000a2c2c7c20 */ /* 0x000fe20008410000 */
[----:B------:R-:W-:-:S03]  /*4d90*/  FMUL.FTZ R45, R45, UR10 ;  /* 0x0000000a2d2d7c20 */ /* 0x000fc60008410000 */
[----:B------:R-:W1:Y:S08]  /*4da0*/  MUFU.TANH R42, R42 ;  /* 0x0000002a002a7308 */ /* 0x000e700000002400 */
[----:B------:R1:W-:Y:S08]  /*4db0*/  MUFU.TANH R69, R47 ;  /* 0x0000002f00457308 */ /* 0x0003f00000002400 */
[----:B------:R-:W1:Y:S08]  /*4dc0*/  MUFU.TANH R43, R43 ;  /* 0x0000002b002b7308 */ /* 0x000e700000002400 */
[----:B------:R1:W1:Y:S08]  /*4dd0*/  MUFU.TANH R68, R46 ;  /* 0x0000002e00447308 */ /* 0x0002700000002400 */
        /* <DEDUP_REMOVED lines=8> */
[----:B------:R-:W-:Y:S01]  /*4e60*/  FMUL.FTZ R33, R33, UR10 ;  /* 0x0000000a21217c20 */ /* 0x000fe20008410000 */
[----:B------:R-:W-:Y:S01]  /*4e70*/  HGMMA.64x16x16.F32.BF16 R24, gdesc[UR4], R24, gsb0 ;  /* 0x00200000041879f0 */ /* 0x000fe20008001818 */
[----:B------:R-:W-:Y:S01]  /*4e80*/  UIMAD UR4, UR61, -0x50, UR15 ;  /* 0xffffffb03d0478a4 */ /* 0x000fe2000f8e020f */
[----:B------:R-:W1:Y:S01]  /*4e90*/  MUFU.TANH R70, R34 ;  /* 0x0000002200467308 */ /* 0x000e620000002400 */
[----:B------:R-:W-:Y:S01]  /*4ea0*/  FMUL.FTZ R32, R32, UR10 ;  /* 0x0000000a20207c20 */ /* 0x000fe20008410000 */
[----:B------:R-:W-:Y:S01]  /*4eb0*/  FMUL.FTZ R37, R37, UR10 ;  /* 0x0000000a25257c20 */ /* 0x000fe20008410000 */
[----:B------:R-:W-:Y:S01]  /*4ec0*/  FMUL.FTZ R36, R36, UR10 ;  /* 0x0000000a24247c20 */ /* 0x000fe20008410000 */
[----:B------:R-:W-:Y:S01]  /*4ed0*/  ULDC UR5, c[0x0][0x988] ;  /* 0x0002620000057ab9 */ /* 0x000fe20000000800 */
[----:B------:R-:W-:Y:S01]  /*4ee0*/  IMAD.U32 R50, RZ, RZ, UR4 ;  /* 0x00000004ff327e24 */ /* 0x000fe2000f8e00ff */
[----:B------:R-:W-:Y:S01]  /*4ef0*/  @UP0 ULDC UR6, c[0x0][0x44c] ;  /* 0x0001130000060ab9 */ /* 0x000fe20000000800 */
[----:B------:R-:W-:Y:S01]  /*4f00*/  UMOV UR4, UR18 ;  /* 0x0000001200047c82 */ /* 0x000fe20008000000 */
[----:B------:R-:W-:Y:S01]  /*4f10*/  MUFU.TANH R44, R44 ;  /* 0x0000002c002c7308 */ /* 0x000fe20000002400 */
[----:B------:R-:W-:Y:S01]  /*4f20*/  UIMAD.WIDE.U32 UR6, UR18, UR6, URZ ;  /* 0x00000006120672a5 */ /* 0x000fe2000f8e003f */
[----:B---3--:R-:W-:-:S04]  /*4f30*/  IADD3 R55, -R19, 0x50, R50 ;  /* 0x0000005013377810 */ /* 0x008fc80007ffe132 */
[-CC-:B--2---:R-:W-:Y:S02]  /*4f40*/  VIADDMNMX R5, R4, R60.reuse, R55.reuse, PT ;  /* 0x0000003c04057246 */ /* 0x184fe40003800137 */
[----:B-----5:R-:W-:Y:S01]  /*4f50*/  VIADDMNMX R59, R59, R60, R55, PT ;  /* 0x0000003c3b3b7246 */ /* 0x020fe20003800137 */
[----:B------:R-:W-:Y:S01]  /*4f60*/  MUFU.TANH R45, R45 ;  /* 0x0000002d002d7308 */ /* 0x000fe20000002400 */
[C---:B------:R-:W-:Y:S02]  /*4f70*/  ISETP.GT.AND P3, PT, R5.reuse, RZ, PT ;  /* 0x000000ff0500720c */ /* 0x040fe40003f64270 */
[C---:B------:R-:W-:Y:S02]  /*4f80*/  ISETP.GT.AND P4, PT, R5.reuse, 0x1, PT ;  /* 0x000000010500780c */ /* 0x040fe40003f84270 */
[----:B------:R-:W-:Y:S02]  /*4f90*/  ISETP.GT.AND P5, PT, R5, 0x8, PT ;  /* 0x000000080500780c */ /* 0x000fe40003fa4270 */
[----:B------:R-:W-:Y:S01]  /*4fa0*/  FSEL R61, R14, -INF , P3 ;  /* 0xff8000000e3d7808 */ /* 0x000fe20001800000 */
[----:B------:R-:W-:Y:S01]  /*4fb0*/  MUFU.TANH R55, R37 ;  /* 0x0000002500377308 */ /* 0x000fe20000002400 */
[----:B0-----:R-:W-:-:S02]  /*4fc0*/  FSEL R54, R20, -INF , P4 ;  /* 0xff80000014367808 */ /* 0x001fc40002000000 */
[----:B------:R-:W-:Y:S02]  /*4fd0*/  ISETP.GT.AND P3, PT, R5, 0x9, PT ;  /* 0x000000090500780c */ /* 0x000fe40003f64270 */
[----:B------:R-:W-:Y:S02]  /*4fe0*/  FSEL R51, R62, -INF , P5 ;  /* 0xff8000003e337808 */ /* 0x000fe40002800000 */
[----:B------:R-:W-:Y:S01]  /*4ff0*/  FMNMX.FTZ R4, R61, R54, !PT ;  /* 0x000000363d047209 */ /* 0x000fe20007810000 */
[----:B------:R0:W2:Y:S01]  /*5000*/  MUFU.TANH R14, R35 ;  /* 0x00000023000e7308 */ /* 0x0000a20000002400 */
[----:B------:R-:W-:Y:S02]  /*5010*/  ISETP.GT.AND P4, PT, R5, 0x10, PT ;  /* 0x000000100500780c */ /* 0x000fe40003f84270 */
[----:B----4-:R-:W-:Y:S02]  /*5020*/  FSEL R50, R63, -INF , P3 ;  /* 0xff8000003f327808 */ /* 0x010fe40001800000 */
[----:B------:R-:W-:-:S02]  /*5030*/  FMNMX.FTZ R21, R51, R4, !PT ;  /* 0x0000000433157209 */ /* 0x000fc40007810000 */
[C---:B------:R-:W-:Y:S01]  /*5040*/  ISETP.GT.AND P3, PT, R5.reuse, 0x11, PT ;  /* 0x000000110500780c */ /* 0x040fe20003f64270 */
[----:B------:R-:W3:Y:S01]  /*5050*/  MUFU.TANH R62, R3 ;  /* 0x00000003003e7308 */ /* 0x000ee20000002400 */
[----:B-1----:R-:W-:Y:S02]  /*5060*/  FSEL R47, R64, -INF , P4 ;  /* 0xff800000402f7808 */ /* 0x002fe40002000000 */
[----:B------:R-:W-:Y:S02]  /*5070*/  FMNMX.FTZ R4, R50, R21, !PT ;  /* 0x0000001532047209 */ /* 0x000fe40007810000 */
[----:B------:R-:W-:Y:S02]  /*5080*/  ISETP.GT.AND P4, PT, R5, 0x18, PT ;  /* 0x000000180500780c */ /* 0x000fe40003f84270 */
[----:B------:R-:W-:Y:S01]  /*5090*/  FSEL R46, R65, -INF , P3 ;  /* 0xff800000412e7808 */ /* 0x000fe20001800000 */
[----:B------:R1:W4:Y:S01]  /*50a0*/  MUFU.TANH R63, R39 ;  /* 0x00000027003f7308 */ /* 0x0003220000002400 */
[----:B------:R-:W-:Y:S01]  /*50b0*/  FMNMX.FTZ R21, R47, R4, !PT ;  /* 0x000000042f157209 */ /* 0x000fe20007810000 */
[----:B------:R-:W-:-:S02]  /*50c0*/  WARPGROUP.DEPBAR.LE gsb0, 0x0 ;  /* 0x00008000000079c5 */ /* 0x000fc40000010000 */
[----:B------:R-:W-:Y:S01]  /*50d0*/  ISETP.GT.AND P3, PT, R5, 0x19, PT ;  /* 0x000000190500780c */ /* 0x000fe20003f64270 */
[----:B------:R-:W-:Y:S01]  /*50e0*/  FMUL.FTZ R26, R26, UR10 ;  /* 0x0000000a1a1a7c20 */ /* 0x000fe20008410000 */
[----:B0-----:R-:W-:Y:S01]  /*50f0*/  FSEL R35, R66, -INF , P4 ;  /* 0xff80000042237808 */ /* 0x001fe20002000000 */
[----:B------:R-:W-:Y:S01]  /*5100*/  FMUL.FTZ R27, R27, UR10 ;  /* 0x0000000a1b1b7c20 */ /* 0x000fe20008410000 */
[----:B------:R-:W-:Y:S01]  /*5110*/  FMNMX.FTZ R4, R46, R21, !PT ;  /* 0x000000152e047209 */ /* 0x000fe20007810000 */
[----:B------:R-:W-:Y:S01]  /*5120*/  FMUL.FTZ R31, R31, UR10 ;  /* 0x0000000a1f1f7c20 */ /* 0x000fe20008410000 */
[----:B------:R-:W-:Y:S01]  /*5130*/  ISETP.GT.AND P4, PT, R5, 0x20, PT ;  /* 0x000000200500780c */ /* 0x000fe20003f84270 */
[----:B------:R-:W0:Y:S01]  /*5140*/  MUFU.TANH R26, R26 ;  /* 0x0000001a001a7308 */ /* 0x000e220000002400 */
[----:B------:R-:W-:Y:S01]  /*5150*/  FSEL R38, R67, -INF , P3 ;  /* 0xff80000043267808 */ /* 0x000fe20001800000 */
[----:B------:R-:W-:Y:S01]  /*5160*/  FMUL.FTZ R25, R25, UR10 ;  /* 0x0000000a19197c20 */ /* 0x000fe20008410000 */
[----:B------:R-:W-:Y:S01]  /*5170*/  FMNMX.FTZ R21, R35, R4, !PT ;  /* 0x0000000423157209 */ /* 0x000fe20007810000 */
[----:B------:R-:W-:Y:S01]  /*5180*/  FMUL.FTZ R28, R28, UR10 ;  /* 0x0000000a1c1c7c20 */ /* 0x000fe20008410000 */
[----:B------:R-:W-:Y:S01]  /*5190*/  ISETP.GT.AND P3, PT, R5, 0x21, PT ;  /* 0x000000210500780c */ /* 0x000fe20003f64270 */
[----:B------:R-:W-:Y:S01]  /*51a0*/  FMUL.FTZ R24, R24, UR10 ;  /* 0x0000000a18187c20 */ /* 0x000fe20008410000 */
[----:B------:R-:W-:Y:S01]  /*51b0*/  FSEL R34, R42, -INF , P4 ;  /* 0xff8000002a227808 */ /* 0x000fe20002000000 */
[----:B------:R4:W5:Y:S01]  /*51c0*/  MUFU.TANH R64, R27 ;  /* 0x0000001b00407308 */ /* 0x0009620000002400 */
[----:B------:R-:W-:Y:S01]  /*51d0*/  FMNMX.FTZ R21, R38, R21, !PT ;  /* 0x0000001526157209 */ /* 0x000fe20007810000 */
[----:B------:R-:W-:Y:S01]  /*51e0*/  FMUL.FTZ R29, R29, UR10 ;  /* 0x0000000a1d1d7c20 */ /* 0x000fe20008410000 */
[----:B------:R-:W-:Y:S01]  /*51f0*/  ISETP.GT.AND P4, PT, R5, 0x28, PT ;  /* 0x000000280500780c */ /* 0x000fe20003f84270 */
[----:B------:R5:W-:Y:S01]  /*5200*/  @!P1 SYNCS.ARRIVE.TRANS64.RED.A1T0 RZ, [R0+URZ], RZ ;  /* 0x000000ff00ff99a7 */ /* 0x000be2000810043f */
[----:B------:R-:W-:-:S02]  /*5210*/  FSEL R43, R43, -INF , P3 ;  /* 0xff8000002b2b7808 */ /* 0x000fc40001800000 */
[----:B------:R-:W-:Y:S01]  /*5220*/  FMNMX.FTZ R4, R34, R21, !PT ;  /* 0x0000001522047209 */ /* 0x000fe20007810000 */
[----:B------:R-:W-:Y:S01]  /*5230*/  MUFU.TANH R31, R31 ;  /* 0x0000001f001f7308 */ /* 0x000fe20000002400 */
[----:B------:R-:W-:Y:S02]  /*5240*/  ISETP.GT.AND P3, PT, R5, 0x29, PT ;  /* 0x000000290500780c */ /* 0x000fe40003f64270 */
[----:B-1----:R-:W-:Y:S02]  /*5250*/  FSEL R39, R68, -INF , P4 ;  /* 0xff80000044277808 */ /* 0x002fe40002000000 */
[----:B------:R-:W-:Y:S02]  /*5260*/  FMNMX.FTZ R4, R43, R4, !PT ;  /* 0x000000042b047209 */ /* 0x000fe40007810000 */
[----:B------:R-:W-:Y:S01]  /*5270*/  ISETP.GT.AND P4, PT, R5, 0x30, PT ;  /* 0x000000300500780c */ /* 0x000fe20003f84270 */
[----:B------:R-:W-:Y:S01]  /*5280*/  MUFU.TANH R66, R25 ;  /* 0x0000001900427308 */ /* 0x000fe20000002400 */
[----:B------:R-:W-:-:S02]  /*5290*/  FSEL R42, R69, -INF , P3 ;  /* 0xff800000452a7808 */ /* 0x000fc40001800000 */
[----:B------:R-:W-:Y:S01]  /*52a0*/  FMNMX.FTZ R3, R39, R4, !PT ;  /* 0x0000000427037209 */ /* 0x000fe20007810000 */
[----:B------:R-:W-:Y:S01]  /*52b0*/  FMUL.FTZ R4, R30, UR10 ;  /* 0x0000000a1e047c20 */ /* 0x000fe20008410000 */
[C---:B------:R-:W-:Y:S01]  /*52c0*/  ISETP.GT.AND P3, PT, R5.reuse, 0x31, PT ;  /* 0x000000310500780c */ /* 0x040fe20003f64270 */
[----:B------:R-:W-:Y:S01]  /*52d0*/  @UP0 ULDC UR10, c[0x0][0x450] ;  /* 0x00011400000a0ab9 */ /* 0x000fe20000000800 */
[----:B------:R-:W-:Y:S01]  /*52e0*/  FSEL R30, R70, -INF , P4 ;  /* 0xff800000461e7808 */ /* 0x000fe20002000000 */
[----:B------:R-:W-:Y:S01]  /*52f0*/  MUFU.TANH R65, R36 ;  /* 0x0000002400417308 */ /* 0x000fe20000002400 */
[----:B------:R-:W-:Y:S01]  /*5300*/  FMNMX.FTZ R21, R42, R3, !PT ;  /* 0x000000032a157209 */ /* 0x000fe20007810000 */
[----:B------:R-:W-:Y:S01]  /*5310*/  @UP0 USHF.R.U32.HI UR4, URZ, UR10, UR7 ;  /* 0x0000000a3f040299 */ /* 0x000fe20008011607 */
[----:B------:R-:W-:Y:S02]  /*5320*/  ISETP.GT.AND P4, PT, R5, 0x38, PT ;  /* 0x000000380500780c */ /* 0x000fe40003f84270 */
[----:B------:R-:W-:-:S02]  /*5330*/  CS2R R70, SRZ ;  /* 0x0000000000467805 */ /* 0x000fc4000001ff00 */
[----:B--2---:R-:W-:Y:S01]  /*5340*/  FSEL R3, R14, -INF , P3 ;  /* 0xff8000000e037808 */ /* 0x004fe20001800000 */
[----:B------:R-:W-:Y:S01]  /*5350*/  UIADD3 UR6, UR4, UR15, -UR19 ;  /* 0x0000000f04067290 */ /* 0x000fe2000fffe813 */
[----:B------:R-:W-:Y:S01]  /*5360*/  FMNMX.FTZ R20, R30, R21, !PT ;  /* 0x000000151e147209 */ /* 0x000fe20007810000 */
[----:B------:R-:W1:Y:S01]  /*5370*/  MUFU.TANH R4, R4 ;  /* 0x0000000400047308 */ /* 0x000e620000002400 */
[----:B------:R-:W-:Y:S01]  /*5380*/  ISETP.GT.AND P3, PT, R5, 0x39, PT ;  /* 0x000000390500780c */ /* 0x000fe20003f64270 */
[----:B------:R-:W-:Y:S01]  /*5390*/  UIMAD.WIDE UR6, UR6, 0x66666667, URZ ;  /* 0x66666667060678a5 */ /* 0x000fe2000f8e023f */
[----:B---3--:R-:W-:Y:S02]  /*53a0*/  FSEL R14, R62, -INF , P4 ;  /* 0xff8000003e0e7808 */ /* 0x008fe40002000000 */
[----:B------:R-:W-:Y:S01]  /*53b0*/  FMNMX.FTZ R21, R3, R20, !PT ;  /* 0x0000001403157209 */ /* 0x000fe20007810000 */
[----:B------:R-:W-:Y:S01]  /*53c0*/  USHF.R.U32.HI UR4, URZ, 0x1f, UR7 ;  /* 0x0000001f3f047899 */ /* 0x000fe20008011607 */
[----:B------:R-:W-:Y:S01]  /*53d0*/  ISETP.GT.AND P4, PT, R5, 0x40, PT ;  /* 0x000000400500780c */ /* 0x000fe20003f84270 */
[----:B------:R-:W2:Y:S01]  /*53e0*/  MUFU.TANH R62, R41 ;  /* 0x00000029003e7308 */ /* 0x000ea20000002400 */
[----:B----4-:R-:W-:Y:S01]  /*53f0*/  FSEL R27, R63, -INF , P3 ;  /* 0xff8000003f1b7808 */ /* 0x010fe20001800000 */
[----:B------:R-:W-:Y:S01]  /*5400*/  ULEA.HI.SX32 UR4, UR7, UR4, 0x1b ;  /* 0x0000000407047291 */ /* 0x000fe2000f8fda3f */
[----:B------:R-:W-:-:S02]  /*5410*/  FMNMX.FTZ R20, R14, R21, !PT ;  /* 0x000000150e147209 */ /* 0x000fc40007810000 */
[----:B------:R-:W-:Y:S01]  /*5420*/  ISETP.GT.AND P3, PT, R5, 0x41, PT ;  /* 0x000000410500780c */ /* 0x000fe20003f64270 */
[----:B------:R-:W-:Y:S01]  /*5430*/  UISETP.LT.AND UP1, UPT, UR11, UR4, UPT ;  /* 0x000000040b00728c */ /* 0x000fe2000bf21270 */
[----:B0-----:R-:W-:Y:S01]  /*5440*/  FSEL R21, R26, -INF , P4 ;  /* 0xff8000001a157808 */ /* 0x001fe20002000000 */
[----:B------:R-:W-:Y:S01]  /*5450*/  MUFU.TANH R67, R28 ;  /* 0x0000001c00437308 */ /* 0x000fe20000002400 */
[----:B------:R-:W-:Y:S01]  /*5460*/  FMNMX.FTZ R20, R27, R20, !PT ;  /* 0x000000141b147209 */ /* 0x000fe20007810000 */
[----:B------:R-:W-:Y:S01]  /*5470*/  USEL UR6, UR11, UR4, !UP1 ;  /* 0x000000040b067287 */ /* 0x000fe2000c800000 */
[----:B------:R-:W-:Y:S02]  /*5480*/  ISETP.GT.AND P4, PT, R5, 0x48, PT ;  /* 0x000000480500780c */ /* 0x000fe40003f84270 */
[----:B-----5:R-:W-:Y:S01]  /*5490*/  FSEL R26, R64, -INF , P3 ;  /* 0xff800000401a7808 */ /* 0x020fe20001800000 */
[----:B------:R-:W-:Y:S01]  /*54a0*/  UISETP.GE.AND UP1, UPT, UR14, UR6, UPT ;  /* 0x000000060e00728c */ /* 0x000fe2000bf26270 */
[----:B------:R-:W-:Y:S01]  /*54b0*/  FMNMX.FTZ R63, R21, R20, !PT ;  /* 0x00000014153f7209 */ /* 0x000fe20007810000 */
[----:B------:R-:W-:Y:S01]  /*54c0*/  MUFU.TANH R64, R33 ;  /* 0x0000002100407308 */ /* 0x000fe20000002400 */
[----:B------:R-:W-:-:S02]  /*54d0*/  ISETP.GT.AND P3, PT, R5, 0x49, PT ;  /* 0x000000490500780c */ /* 0x000fc40003f64270 */
[----:B-1----:R-:W-:Y:S02]  /*54e0*/  FSEL R20, R4, -INF , P4 ;  /* 0xff80000004147808 */ /* 0x002fe40002000000 */
[----:B------:R-:W-:Y:S02]  /*54f0*/  FMNMX.FTZ R63, R26, R63, !PT ;  /* 0x0000003f1a3f7209 */ /* 0x000fe40007810000 */
[----:B------:R-:W-:Y:S01]  /*5500*/  FSEL R5, R31, -INF , P3 ;  /* 0xff8000001f057808 */ /* 0x000fe20001800000 */
[----:B------:R0:W-:Y:S01]  /*5510*/  MUFU.TANH R60, R24 ;  /* 0x00000018003c7308 */ /* 0x0001e20000002400 */
[----:B------:R-:W-:Y:S02]  /*5520*/  FMNMX.FTZ R4, R20, R63, !PT ;  /* 0x0000003f14047209 */ /* 0x000fe40007810000 */
[----:B------:R-:W-:Y:S02]  /*5530*/  ISETP.GT.AND P3, PT, R59, RZ, PT ;  /* 0x000000ff3b00720c */ /* 0x000fe40003f64270 */
[----:B------:R-:W-:-:S02]  /*5540*/  FMNMX.FTZ R4, R5, R4, !PT ;  /* 0x0000000405047209 */ /* 0x000fc40007810000 */
[C---:B------:R-:W-:Y:S01]  /*5550*/  ISETP.GT.AND P5, PT, R59.reuse, 0x1, PT ;  /* 0x000000013b00780c */ /* 0x040fe20003fa4270 */
[----:B------:R1:W3:Y:S01]  /*5560*/  MUFU.TANH R63, R32 ;  /* 0x00000020003f7308 */ /* 0x0002e20000002400 */
[C---:B------:R-:W-:Y:S01]  /*5570*/  ISETP.GT.AND P4, PT, R59.reuse, 0x8, PT ;  /* 0x000000083b00780c */ /* 0x040fe20003f84270 */
[----:B------:R-:W4:Y:S01]  /*5580*/  SHFL.BFLY PT, R31, R4, 0x2, 0x1f ;  /* 0x0c401f00041f7f89 */ /* 0x000f2200000e0000 */
[----:B------:R-:W-:Y:S02]  /*5590*/  FSEL R56, R56, -INF , P5 ;  /* 0xff80000038387808 */ /* 0x000fe40002800000 */
[----:B------:R-:W-:Y:S02]  /*55a0*/  ISETP.GT.AND P5, PT, R59, 0x9, PT ;  /* 0x000000093b00780c */ /* 0x000fe40003fa4270 */
[----:B------:R-:W-:Y:S01]  /*55b0*/  FSEL R57, R57, -INF , P4 ;  /* 0xff80000039397808 */ /* 0x000fe20002000000 */
[----:B------:R5:W3:Y:S01]  /*55c0*/  MUFU.TANH R68, R29 ;  /* 0x0000001d00447308 */ /* 0x000ae20000002400 */
[----:B------:R-:W-:-:S02]  /*55d0*/  FSEL R58, R58, -INF , P5 ;  /* 0xff8000003a3a7808 */ /* 0x000fc40002800000 */
[C---:B------:R-:W-:Y:S02]  /*55e0*/  ISETP.GT.AND P6, PT, R59.reuse, 0x11, PT ;  /* 0x000000113b00780c */ /* 0x040fe40003fc4270 */
[C---:B------:R-:W-:Y:S02]  /*55f0*/  ISETP.GT.AND P4, PT, R59.reuse, 0x18, PT ;  /* 0x000000183b00780c */ /* 0x040fe40003f84270 */
[----:B------:R-:W-:Y:S02]  /*5600*/  ISETP.GT.AND P5, PT, R59, 0x19, PT ;  /* 0x000000193b00780c */ /* 0x000fe40003fa4270 */
[----:B------:R-:W-:Y:S02]  /*5610*/  FSEL R25, R52, -INF , P4 ;  /* 0xff80000034197808 */ /* 0x000fe40002000000 */
[----:B------:R-:W-:Y:S02]  /*5620*/  FSEL R36, R53, -INF , P5 ;  /* 0xff80000035247808 */ /* 0x000fe40002800000 */
[----:B------:R-:W-:-:S02]  /*5630*/  ISETP.GT.AND P4, PT, R59, 0x21, PT ;  /* 0x000000213b00780c */ /* 0x000fc40003f84270 */
[----:B----4-:R-:W-:-:S05]  /*5640*/  FMNMX.FTZ R4, R4, R31, !PT ;  /* 0x0000001f04047209 */ /* 0x010fca0007810000 */
[----:B------:R-:W4:Y:S02]  /*5650*/  SHFL.BFLY PT, R31, R4, 0x1, 0x1f ;  /* 0x0c201f00041f7f89 */ /* 0x000f2400000e0000 */
[----:B----4-:R-:W-:Y:S02]  /*5660*/  FMNMX.FTZ R4, R4, R31, !PT ;  /* 0x0000001f04047209 */ /* 0x010fe40007810000 */
[----:B------:R-:W-:Y:S02]  /*5670*/  FSEL R31, R2, -INF , P3 ;  /* 0xff800000021f7808 */ /* 0x000fe40001800000 */
[----:B------:R-:W-:Y:S01]  /*5680*/  ISETP.GT.AND P3, PT, R59, 0x10, PT ;  /* 0x000000103b00780c */ /* 0x000fe20003f64270 */
[----:B0-----:R-:W-:Y:S01]  /*5690*/  FMUL.FTZ R24, R4, UR5 ;  /* 0x0000000504187c20 */ /* 0x001fe20008410000 */
[----:B------:R-:W-:Y:S02]  /*56a0*/  FMNMX.FTZ R2, R31, R56, !PT ;  /* 0x000000381f027209 */ /* 0x000fe40007810000 */
[----:B-1----:R-:W-:-:S02]  /*56b0*/  FSEL R32, R48, -INF , P3 ;  /* 0xff80000030207808 */ /* 0x002fc40001800000 */
[----:B------:R-:W-:Y:S02]  /*56c0*/  FMNMX.FTZ R33, R57, R2, !PT ;  /* 0x0000000239217209 */ /* 0x000fe40007810000 */
[----:B------:R-:W-:Y:S02]  /*56d0*/  ISETP.GT.AND P3, PT, R59, 0x20, PT ;  /* 0x000000203b00780c */ /* 0x000fe40003f64270 */
[----:B------:R-:W-:Y:S02]  /*56e0*/  FMNMX.FTZ R37, R58, R33, !PT ;  /* 0x000000213a257209 */ /* 0x000fe40007810000 */
[----:B------:R-:W-:Y:S02]  /*56f0*/  FSEL R33, R49, -INF , P6 ;  /* 0xff80000031217808 */ /* 0x000fe40003000000 */
[----:B------:R-:W-:Y:S02]  /*5700*/  FMNMX.FTZ R2, R32, R37, !PT ;  /* 0x0000002520027209 */ /* 0x000fe40007810000 */
[----:B------:R-:W-:-:S02]  /*5710*/  FSEL R28, R40, -INF , P3 ;  /* 0xff800000281c7808 */ /* 0x000fc40001800000 */
[----:B------:R-:W-:Y:S02]  /*5720*/  FMNMX.FTZ R2, R33, R2, !PT ;  /* 0x0000000221027209 */ /* 0x000fe40007810000 */
[----:B------:R-:W-:Y:S02]  /*5730*/  FSETP.NEU.FTZ.AND P6, PT, R4, -INF , PT ;  /* 0xff8000000400780b */ /* 0x000fe40003fdd000 */
[----:B------:R-:W-:Y:S02]  /*5740*/  FMNMX.FTZ R37, R25, R2, !PT ;  /* 0x0000000219257209 */ /* 0x000fe40007810000 */
[----:B------:R-:W-:Y:S02]  /*5750*/  ISETP.GT.AND P3, PT, R59, 0x28, PT ;  /* 0x000000283b00780c */ /* 0x000fe40003f64270 */
[----:B------:R-:W-:Y:S02]  /*5760*/  FMNMX.FTZ R41, R36, R37, !PT ;  /* 0x0000002524297209 */ /* 0x000fe40007810000 */
[----:B--2---:R-:W-:-:S02]  /*5770*/  FSEL R37, R62, -INF , P4 ;  /* 0xff8000003e257808 */ /* 0x004fc40002000000 */
[----:B------:R-:W-:Y:S02]  /*5780*/  FMNMX.FTZ R2, R28, R41, !PT ;  /* 0x000000291c027209 */ /* 0x000fe40007810000 */
[----:B------:R-:W-:Y:S02]  /*5790*/  FSEL R53, R24, RZ, P6 ;  /* 0x000000ff18357208 */ /* 0x000fe40003000000 */
[----:B------:R-:W-:Y:S02]  /*57a0*/  ISETP.GT.AND P4, PT, R59, 0x29, PT ;  /* 0x000000293b00780c */ /* 0x000fe40003f84270 */
[----:B-----5:R-:W-:Y:S01]  /*57b0*/  FSEL R29, R44, -INF , P3 ;  /* 0xff8000002c1d7808 */ /* 0x020fe20001800000 */
[--C-:B------:R-:W-:Y:S01]  /*57c0*/  FFMA.FTZ R211, R51, UR5, -R53.reuse ;  /* 0x0000000533d37c23 */ /* 0x100fe20008010835 */
[----:B------:R-:W-:Y:S01]  /*57d0*/  FMNMX.FTZ R24, R37, R2, !PT ;  /* 0x0000000225187209 */ /* 0x000fe20007810000 */
[--C-:B------:R-:W-:Y:S01]  /*57e0*/  FFMA.FTZ R205, R47, UR5, -R53.reuse ;  /* 0x000000052fcd7c23 */ /* 0x100fe20008010835 */
[----:B------:R-:W-:Y:S01]  /*57f0*/  FSEL R40, R45, -INF , P4 ;  /* 0xff8000002d287808 */ /* 0x000fe20002000000 */
[--C-:B------:R-:W-:Y:S01]  /*5800*/  FFMA.FTZ R54, R54, UR5, -R53.reuse ;  /* 0x0000000536367c23 */ /* 0x100fe20008010835 */
[----:B------:R-:W-:Y:S01]  /*5810*/  ISETP.GT.AND P3, PT, R59, 0x30, PT ;  /* 0x000000303b00780c */ /* 0x000fe20003f64270 */
[--C-:B------:R-:W-:Y:S01]  /*5820*/  FFMA.FTZ R35, R35, UR5, -R53.reuse ;  /* 0x0000000523237c23 */ /* 0x100fe20008010835 */
[----:B------:R-:W-:Y:S01]  /*5830*/  FMNMX.FTZ R45, R29, R24, !PT ;  /* 0x000000181d2d7209 */ /* 0x000fe20007810000 */
[----:B------:R0:W-:Y:S01]  /*5840*/  MUFU.EX2 R2, R54 ;  /* 0x0000003600027308 */ /* 0x0001e20000000800 */
[----:B------:R-:W-:Y:S01]  /*5850*/  ISETP.GT.AND P4, PT, R59, 0x31, PT ;  /* 0x000000313b00780c */ /* 0x000fe20003f84270 */
[--C-:B------:R-:W-:Y:S01]  /*5860*/  FFMA.FTZ R209, R61, UR5, -R53.reuse ;  /* 0x000000053dd17c23 */ /* 0x100fe20008010835 */
[----:B---3--:R-:W-:Y:S01]  /*5870*/  FSEL R41, R63, -INF , P3 ;  /* 0xff8000003f297808 */ /* 0x008fe20001800000 */
[--C-:B------:R-:W-:Y:S01]  /*5880*/  FFMA.FTZ R5, R5, UR5, -R53.reuse ;  /* 0x0000000505057c23 */ /* 0x100fe20008010835 */
[----:B------:R-:W-:Y:S01]  /*5890*/  FMNMX.FTZ R24, R40, R45, !PT ;  /* 0x0000002d28187209 */ /* 0x000fe20007810000 */
[--C-:B------:R-:W-:Y:S01]  /*58a0*/  FFMA.FTZ R34, R34, UR5, -R53.reuse ;  /* 0x0000000522227c23 */ /* 0x100fe20008010835 */
[----:B------:R-:W-:Y:S01]  /*58b0*/  ISETP.GT.AND P3, PT, R59, 0x38, PT ;  /* 0x000000383b00780c */ /* 0x000fe20003f64270 */
[----:B------:R1:W-:Y:S01]  /*58c0*/  MUFU.EX2 R207, R35 ;  /* 0x0000002300cf7308 */ /* 0x0003e20000000800 */
[----:B------:R-:W-:Y:S01]  /*58d0*/  FSEL R44, R64, -INF , P4 ;  /* 0xff800000402c7808 */ /* 0x000fe20002000000 */
[--C-:B0-----:R-:W-:Y:S01]  /*58e0*/  FFMA.FTZ R54, R46, UR5, -R53.reuse ;  /* 0x000000052e367c23 */ /* 0x101fe20008010835 */
[----:B------:R-:W-:Y:S01]  /*58f0*/  FMNMX.FTZ R49, R41, R24, !PT ;  /* 0x0000001829317209 */ /* 0x000fe20007810000 */
[--C-:B------:R-:W-:Y:S01]  /*5900*/  FFMA.FTZ R24, R50, UR5, -R53.reuse ;  /* 0x0000000532187c23 */ /* 0x100fe20008010835 */
[----:B------:R-:W-:Y:S01]  /*5910*/  ISETP.GT.AND P4, PT, R59, 0x39, PT ;  /* 0x000000393b00780c */ /* 0x000fe20003f84270 */
[--C-:B------:R-:W-:Y:S01]  /*5920*/  FFMA.FTZ R43, R43, UR5, -R53.reuse ;  /* 0x000000052b2b7c23 */ /* 0x100fe20008010835 */
[----:B------:R-:W-:Y:S01]  /*5930*/  FSEL R45, R65, -INF , P3 ;  /* 0xff800000412d7808 */ /* 0x000fe20001800000 */
[----:B------:R-:W-:Y:S01]  /*5940*/  MUFU.EX2 R209, R209 ;  /* 0x000000d100d17308 */ /* 0x000fe20000000800 */
[----:B------:R-:W-:Y:S01]  /*5950*/  FMNMX.FTZ R50, R44, R49, !PT ;  /* 0x000000312c327209 */ /* 0x000fe20007810000 */
[--C-:B------:R-:W-:Y:S01]  /*5960*/  FFMA.FTZ R39, R39, UR5, -R53.reuse ;  /* 0x0000000527277c23 */ /* 0x100fe20008010835 */
[----:B------:R-:W-:Y:S01]  /*5970*/  ISETP.GT.AND P3, PT, R59, 0x40, PT ;  /* 0x000000403b00780c */ /* 0x000fe20003f64270 */
[--C-:B------:R-:W-:Y:S01]  /*5980*/  FFMA.FTZ R21, R21, UR5, -R53.reuse ;  /* 0x0000000515157c23 */ /* 0x100fe20008010835 */
[----:B------:R-:W-:Y:S01]  /*5990*/  FSEL R48, R55, -INF , P4 ;  /* 0xff80000037307808 */ /* 0x000fe20002000000 */
[--C-:B------:R-:W-:Y:S01]  /*59a0*/  FFMA.FTZ R55, R14, UR5, -R53.reuse ;  /* 0x000000050e377c23 */ /* 0x100fe20008010835 */
[----:B------:R-:W-:Y:S01]  /*59b0*/  FMNMX.FTZ R51, R45, R50, !PT ;  /* 0x000000322d337209 */ /* 0x000fe20007810000 */
[----:B------:R-:W-:Y:S01]  /*59c0*/  MUFU.EX2 R211, R211 ;  /* 0x000000d300d37308 */ /* 0x000fe20000000800 */
[----:B------:R-:W-:Y:S01]  /*59d0*/  ISETP.GT.AND P4, PT, R59, 0x41, PT ;  /* 0x000000413b00780c */ /* 0x000fe20003f84270 */
[--C-:B------:R-:W-:Y:S01]  /*59e0*/  FFMA.FTZ R42, R42, UR5, -R53.reuse ;  /* 0x000000052a2a7c23 */ /* 0x100fe20008010835 */
[----:B------:R-:W-:Y:S01]  /*59f0*/  FSEL R49, R60, -INF , P3 ;  /* 0xff8000003c317808 */ /* 0x000fe20001800000 */
[--C-:B------:R-:W-:Y:S01]  /*5a00*/  FFMA.FTZ R30, R30, UR5, -R53.reuse ;  /* 0x000000051e1e7c23 */ /* 0x100fe20008010835 */
[----:B------:R-:W-:Y:S01]  /*5a10*/  FMNMX.FTZ R50, R48, R51, !PT ;  /* 0x0000003330327209 */ /* 0x000fe20007810000 */
[--C-:B------:R-:W-:Y:S01]  /*5a20*/  FFMA.FTZ R27, R27, UR5, -R53.reuse ;  /* 0x000000051b1b7c23 */ /* 0x100fe20008010835 */
[----:B------:R-:W-:Y:S01]  /*5a30*/  ISETP.GT.AND P3, PT, R59, 0x48, PT ;  /* 0x000000483b00780c */ /* 0x000fe20003f64270 */
[----:B------:R-:W-:Y:S01]  /*5a40*/  MUFU.EX2 R24, R24 ;  /* 0x0000001800187308 */ /* 0x000fe20000000800 */
[----:B------:R-:W-:Y:S01]  /*5a50*/  FSEL R47, R66, -INF , P4 ;  /* 0xff800000422f7808 */ /* 0x000fe20002000000 */
[--C-:B------:R-:W-:Y:S01]  /*5a60*/  FFMA.FTZ R26, R26, UR5, -R53.reuse ;  /* 0x000000051a1a7c23 */ /* 0x100fe20008010835 */
[----:B------:R-:W-:Y:S01]  /*5a70*/  FMNMX.FTZ R52, R49, R50, !PT ;  /* 0x0000003231347209 */ /* 0x000fe20007810000 */
[----:B------:R-:W-:Y:S01]  /*5a80*/  FFMA.FTZ R20, R20, UR5, -R53 ;  /* 0x0000000514147c23 */ /* 0x000fe20008010835 */
[----:B------:R-:W-:-:S02]  /*5a90*/  ISETP.GT.AND P4, PT, R59, 0x49, PT ;  /* 0x000000493b00780c */ /* 0x000fc40003f84270 */
[----:B------:R-:W-:Y:S02]  /*5aa0*/  CS2R R64, SRZ ;  /* 0x0000000000407805 */ /* 0x000fe4000001ff00 */
[----:B------:R-:W-:Y:S01]  /*5ab0*/  FSEL R50, R67, -INF , P3 ;  /* 0xff80000043327808 */ /* 0x000fe20001800000 */
[----:B------:R-:W-:Y:S01]  /*5ac0*/  MUFU.EX2 R205, R205 ;  /* 0x000000cd00cd7308 */ /* 0x000fe20000000800 */
[----:B------:R-:W-:Y:S01]  /*5ad0*/  FMNMX.FTZ R51, R47, R52, !PT ;  /* 0x000000342f337209 */ /* 0x000fe20007810000 */
[----:B------:R-:W-:Y:S01]  /*5ae0*/  FFMA.FTZ R52, R38, UR5, -R53 ;  /* 0x0000000526347c23 */ /* 0x000fe20008010835 */
[----:B------:R-:W-:Y:S02]  /*5af0*/  FSEL R46, R68, -INF , P4 ;  /* 0xff800000442e7808 */ /* 0x000fe40002000000 */
[----:B------:R-:W-:Y:S02]  /*5b00*/  CS2R R68, SRZ ;  /* 0x0000000000447805 */ /* 0x000fe4000001ff00 */
[----:B------:R-:W-:-:S02]  /*5b10*/  FMNMX.FTZ R51, R50, R51, !PT ;  /* 0x0000003332337209 */ /* 0x000fc40007810000 */
[----:B------:R-:W-:Y:S01]  /*5b20*/  CS2R R66, SRZ ;  /* 0x0000000000427805 */ /* 0x000fe2000001ff00 */
[----:B------:R-:W-:Y:S01]  /*5b30*/  MUFU.EX2 R54, R54 ;  /* 0x0000003600367308 */ /* 0x000fe20000000800 */
[----:B------:R-:W-:-:S05]  /*5b40*/  FMNMX.FTZ R51, R46, R51, !PT ;  /* 0x000000332e337209 */ /* 0x000fca0007810000 */
[----:B------:R-:W0:Y:S02]  /*5b50*/  SHFL.BFLY PT, R38, R51, 0x2, 0x1f ;  /* 0x0c401f0033267f89 */ /* 0x000e2400000e0000 */
[----:B------:R-:W-:Y:S08]  /*5b60*/  MUFU.EX2 R195, R5 ;  /* 0x0000000500c37308 */ /* 0x000ff00000000800 */
[----:B------:R-:W-:Y:S08]  /*5b70*/  MUFU.EX2 R52, R52 ;  /* 0x0000003400347308 */ /* 0x000ff00000000800 */
[----:B------:R-:W-:Y:S01]  /*5b80*/  MUFU.EX2 R34, R34 ;  /* 0x0000002200227308 */ /* 0x000fe20000000800 */
[----:B0-----:R-:W-:Y:S01]  /*5b90*/  FMNMX.FTZ R38, R51, R38, !PT ;  /* 0x0000002633267209 */ /* 0x001fe20007810000 */
[----:B------:R-:W-:-:S06]  /*5ba0*/  FFMA.FTZ R51, R3, UR5, -R53 ;  /* 0x0000000503337c23 */ /* 0x000fcc0008010835 */
[----:B------:R-:W0:Y:S01]  /*5bb0*/  MUFU.EX2 R43, R43 ;  /* 0x0000002b002b7308 */ /* 0x000e220000000800 */
[----:B-1----:R-:W1:Y:S07]  /*5bc0*/  SHFL.BFLY PT, R35, R38, 0x1, 0x1f ;  /* 0x0c201f0026237f89 */ /* 0x002e6e00000e0000 */
[----:B------:R-:W-:Y:S08]  /*5bd0*/  MUFU.EX2 R39, R39 ;  /* 0x0000002700277308 */ /* 0x000ff00000000800 */
[----:B------:R-:W-:Y:S01]  /*5be0*/  MUFU.EX2 R193, R21 ;  /* 0x0000001500c17308 */ /* 0x000fe20000000800 */
[----:B0-----:R-:W-:-:S07]  /*5bf0*/  F2FP.BF16.F32.PACK_AB R201, R43, R34 ;  /* 0x000000222bc9723e */ /* 0x001fce00000010ff */
[----:B------:R-:W0:Y:S01]  /*5c00*/  MUFU.EX2 R42, R42 ;  /* 0x0000002a002a7308 */ /* 0x000e220000000800 */
[----:B-1----:R-:W-:Y:S01]  /*5c10*/  FMNMX.FTZ R3, R38, R35, !PT ;  /* 0x0000002326037209 */ /* 0x002fe20007810000 */
[----:B------:R-:W-:Y:S01]  /*5c20*/  FADD.FTZ R38, R209, R2 ;  /* 0x00000002d1267221 */ /* 0x000fe20000010000 */
[----:B------:R-:W-:Y:S02]  /*5c30*/  F2FP.BF16.F32.PACK_AB R209, R2, R209 ;  /* 0x000000d102d1723e */ /* 0x000fe400000010ff */
[C---:B------:R-:W-:Y:S01]  /*5c40*/  FSETP.NEU.FTZ.AND P3, PT, R3.reuse, -INF , PT ;  /* 0xff8000000300780b */ /* 0x040fe20003f7d000 */
[----:B------:R-:W-:Y:S01]  /*5c50*/  FMUL.FTZ R14, R3, UR5 ;  /* 0x00000005030e7c20 */ /* 0x000fe20008410000 */
[----:B------:R-:W-:Y:S01]  /*5c60*/  FADD.FTZ R5, R211, R38 ;  /* 0x00000026d3057221 */ /* 0x000fe20000010000 */
[----:B------:R-:W-:Y:S01]  /*5c70*/  MUFU.EX2 R30, R30 ;  /* 0x0000001e001e7308 */ /* 0x000fe20000000800 */
[----:B------:R-:W-:Y:S02]  /*5c80*/  F2FP.BF16.F32.PACK_AB R211, R24, R211 ;  /* 0x000000d318d3723e */ /* 0x000fe400000010ff */
[----:B------:R-:W-:Y:S01]  /*5c90*/  FSEL R14, R14, RZ, P3 ;  /* 0x000000ff0e0e7208 */ /* 0x000fe20001800000 */
[----:B------:R-:W-:Y:S01]  /*5ca0*/  FADD.FTZ R38, R24, R5 ;  /* 0x0000000518267221 */ /* 0x000fe20000010000 */
[----:B------:R-:W-:-:S02]  /*5cb0*/  PLOP3.LUT P3, PT, PT, PT, UP1, 0x80, 0x0 ;  /* 0x000000000000781c */ /* 0x000fc40003f6f018 */
[----:B0-----:R-:W-:Y:S01]  /*5cc0*/  F2FP.BF16.F32.PACK_AB R203, R42, R39 ;  /* 0x000000272acb723e */ /* 0x001fe200000010ff */
[--C-:B------:R-:W-:Y:S01]  /*5cd0*/  FFMA.FTZ R31, R31, UR5, -R14.reuse ;  /* 0x000000051f1f7c23 */ /* 0x100fe2000801080e */
[--C-:B------:R-:W-:Y:S01]  /*5ce0*/  FFMA.FTZ R56, R56, UR5, -R14.reuse ;  /* 0x0000000538387c23 */ /* 0x100fe2000801080e */
[--C-:B------:R-:W-:Y:S01]  /*5cf0*/  FFMA.FTZ R57, R57, UR5, -R14.reuse ;  /* 0x0000000539397c23 */ /* 0x100fe2000801080e */
[--C-:B------:R-:W-:Y:S01]  /*5d00*/  FFMA.FTZ R58, R58, UR5, -R14.reuse ;  /* 0x000000053a3a7c23 */ /* 0x100fe2000801080e */
        /* <DEDUP_REMOVED lines=13> */
[--C-:B------:R-:W-:Y:S01]  /*5de0*/  FFMA.FTZ R41, R41, UR5, -R14.reuse ;  /* 0x0000000529297c23 */ /* 0x100fe2000801080e */
[--C-:B------:R-:W-:Y:S01]  /*5df0*/  FFMA.FTZ R44, R44, UR5, -R14.reuse ;  /* 0x000000052c2c7c23 */ /* 0x100fe2000801080e */
[----:B------:R-:W-:Y:S01]  /*5e00*/  FADD.FTZ R21, R52, R21 ;  /* 0x0000001534157221 */ /* 0x000fe20000010000 */
[--C-:B------:R-:W-:Y:S01]  /*5e10*/  FFMA.FTZ R45, R45, UR5, -R14.reuse ;  /* 0x000000052d2d7c23 */ /* 0x100fe2000801080e */
[--C-:B------:R-:W-:Y:S01]  /*5e20*/  FFMA.FTZ R48, R48, UR5, -R14.reuse ;  /* 0x0000000530307c23 */ /* 0x100fe2000801080e */
[----:B------:R-:W1:Y:S01]  /*5e30*/  MUFU.EX2 R57, R57 ;  /* 0x0000003900397308 */ /* 0x000e620000000800 */
[----:B------:R-:W-:Y:S01]  /*5e40*/  FADD.FTZ R62, R34, R21 ;  /* 0x00000015223e7221 */ /* 0x000fe20000010000 */
[--C-:B------:R-:W-:Y:S01]  /*5e50*/  FFMA.FTZ R49, R49, UR5, -R14.reuse ;  /* 0x0000000531317c23 */ /* 0x100fe2000801080e */
[--C-:B------:R-:W-:Y:S01]  /*5e60*/  FFMA.FTZ R47, R47, UR5, -R14.reuse ;  /* 0x000000052f2f7c23 */ /* 0x100fe2000801080e */
[----:B------:R-:W-:Y:S01]  /*5e70*/  FFMA.FTZ R50, R50, UR5, -R14 ;  /* 0x0000000532327c23 */ /* 0x000fe2000801080e */
[----:B------:R-:W-:Y:S01]  /*5e80*/  FADD.FTZ R62, R43, R62 ;  /* 0x0000003e2b3e7221 */ /* 0x000fe20000010000 */
[----:B------:R-:W-:Y:S01]  /*5e90*/  FFMA.FTZ R14, R46, UR5, -R14 ;  /* 0x000000052e0e7c23 */ /* 0x000fe2000801080e */
[----:B------:R-:W-:Y:S01]  /*5ea0*/  F2FP.BF16.F32.PACK_AB R205, R54, R205 ;  /* 0x000000cd36cd723e */ /* 0x000fe200000010ff */
[----:B------:R-:W2:Y:S01]  /*5eb0*/  MUFU.EX2 R58, R58 ;  /* 0x0000003a003a7308 */ /* 0x000ea20000000800 */
[----:B0-----:R-:W-:Y:S01]  /*5ec0*/  FADD.FTZ R38, R31, R56 ;  /* 0x000000381f267221 */ /* 0x001fe20000010000 */
[----:B------:R-:W-:Y:S01]  /*5ed0*/  FADD.FTZ R21, R39, R62 ;  /* 0x0000003e27157221 */ /* 0x000fe20000010000 */
[----:B------:R-:W-:-:S02]  /*5ee0*/  F2FP.BF16.F32.PACK_AB R207, R52, R207 ;  /* 0x000000cf34cf723e */ /* 0x000fc400000010ff */
[----:B------:R-:W-:Y:S02]  /*5ef0*/  CS2R R62, SRZ ;  /* 0x00000000003e7805 */ /* 0x000fe4000001ff00 */
[----:B------:R-:W-:Y:S01]  /*5f00*/  F2FP.BF16.F32.PACK_AB R208, R56, R31 ;  /* 0x0000001f38d0723e */ /* 0x000fe200000010ff */
[----:B------:R-:W-:Y:S01]  /*5f10*/  FADD.FTZ R21, R42, R21 ;  /* 0x000000152a157221 */ /* 0x000fe20000010000 */
[----:B------:R-:W-:Y:S01]  /*5f20*/  CS2R R52, SRZ ;  /* 0x0000000000347805 */ /* 0x000fe2000001ff00 */
[----:B------:R-:W0:Y:S01]  /*5f30*/  MUFU.EX2 R32, R32 ;  /* 0x0000002000207308 */ /* 0x000e220000000800 */
[----:B-1----:R-:W-:Y:S01]  /*5f40*/  FADD.FTZ R5, R57, R38 ;  /* 0x0000002639057221 */ /* 0x002fe20000010000 */
[----:B------:R-:W-:Y:S02]  /*5f50*/  CS2R R42, SRZ ;  /* 0x00000000002a7805 */ /* 0x000fe4000001ff00 */
[----:B------:R-:W-:-:S04]  /*5f60*/  CS2R R34, SRZ ;  /* 0x0000000000227805 */ /* 0x000fc8000001ff00 */
[----:B------:R-:W1:Y:S01]  /*5f70*/  MUFU.EX2 R33, R33 ;  /* 0x0000002100217308 */ /* 0x000e620000000800 */
[C---:B--2---:R-:W-:Y:S01]  /*5f80*/  FADD.FTZ R5, R58.reuse, R5 ;  /* 0x000000053a057221 */ /* 0x044fe20000010000 */
[----:B------:R-:W-:Y:S02]  /*5f90*/  F2FP.BF16.F32.PACK_AB R210, R58, R57 ;  /* 0x000000393ad2723e */ /* 0x000fe400000010ff */
[----:B------:R-:W-:Y:S02]  /*5fa0*/  CS2R R58, SRZ ;  /* 0x00000000003a7805 */ /* 0x000fe4000001ff00 */
[----:B------:R-:W-:Y:S02]  /*5fb0*/  CS2R R56, SRZ ;  /* 0x0000000000387805 */ /* 0x000fe4000001ff00 */
[----:B------:R-:W2:Y:S01]  /*5fc0*/  MUFU.EX2 R25, R25 ;  /* 0x0000001900197308 */ /* 0x000ea20000000800 */
[----:B0-----:R-:W-:-:S07]  /*5fd0*/  FADD.FTZ R38, R32, R5 ;  /* 0x0000000520267221 */ /* 0x001fce0000010000 */
[----:B------:R-:W0:Y:S01]  /*5fe0*/  MUFU.EX2 R36, R36 ;  /* 0x0000002400247308 */ /* 0x000e220000000800 */
[C---:B-1----:R-:W-:Y:S01]  /*5ff0*/  FADD.FTZ R38, R33.reuse, R38 ;  /* 0x0000002621267221 */ /* 0x042fe20000010000 */
[----:B------:R-:W-:Y:S02]  /*6000*/  F2FP.BF16.F32.PACK_AB R204, R33, R32 ;  /* 0x0000002021cc723e */ /* 0x000fe400000010ff */
[----:B------:R-:W-:-:S04]  /*6010*/  CS2R R32, SRZ ;  /* 0x0000000000207805 */ /* 0x000fc8000001ff00 */
[----:B------:R-:W1:Y:S01]  /*6020*/  MUFU.EX2 R28, R28 ;  /* 0x0000001c001c7308 */ /* 0x000e620000000800 */
[----:B--2---:R-:W-:Y:S01]  /*6030*/  FADD.FTZ R5, R25, R38 ;  /* 0x0000002619057221 */ /* 0x004fe20000010000 */
[----:B------:R-:W-:-:S06]  /*6040*/  FADD.FTZ R38, R30, R21 ;  /* 0x000000151e267221 */ /* 0x000fcc0000010000 */
[----:B------:R-:W2:Y:S01]  /*6050*/  MUFU.EX2 R51, R51 ;  /* 0x0000003300337308 */ /* 0x000ea20000000800 */
[C---:B0-----:R-:W-:Y:S01]  /*6060*/  FADD.FTZ R5, R36.reuse, R5 ;  /* 0x0000000524057221 */ /* 0x041fe20000010000 */
[----:B------:R-:W-:Y:S02]  /*6070*/  F2FP.BF16.F32.PACK_AB R206, R36, R25 ;  /* 0x0000001924ce723e */ /* 0x000fe400000010ff */
[----:B------:R-:W-:-:S04]  /*6080*/  CS2R R24, SRZ ;  /* 0x0000000000187805 */ /* 0x000fc8000001ff00 */
[----:B------:R-:W0:Y:S01]  /*6090*/  MUFU.EX2 R37, R37 ;  /* 0x0000002500257308 */ /* 0x000e220000000800 */
[----:B-1----:R-:W-:-:S07]  /*60a0*/  FADD.FTZ R0, R28, R5 ;  /* 0x000000051c007221 */ /* 0x002fce0000010000 */
[----:B------:R-:W1:Y:S01]  /*60b0*/  MUFU.EX2 R55, R55 ;  /* 0x0000003700377308 */ /* 0x000e620000000800 */
[C---:B--2---:R-:W-:Y:S01]  /*60c0*/  FADD.FTZ R38, R51.reuse, R38 ;  /* 0x0000002633267221 */ /* 0x044fe20000010000 */
[----:B------:R-:W-:Y:S02]  /*60d0*/  F2FP.BF16.F32.PACK_AB R197, R51, R30 ;  /* 0x0000001e33c5723e */ /* 0x000fe400000010ff */
[----:B------:R-:W-:-:S04]  /*60e0*/  CS2R R30, SRZ ;  /* 0x00000000001e7805 */ /* 0x000fc8000001ff00 */
[----:B------:R-:W2:Y:S01]  /*60f0*/  MUFU.EX2 R29, R29 ;  /* 0x0000001d001d7308 */ /* 0x000ea20000000800 */
[C---:B0-----:R-:W-:Y:S01]  /*6100*/  FADD.FTZ R0, R37.reuse, R0 ;  /* 0x0000000025007221 */ /* 0x041fe20000010000 */
[----:B------:R-:W-:Y:S02]  /*6110*/  F2FP.BF16.F32.PACK_AB R200, R37, R28 ;  /* 0x0000001c25c8723e */ /* 0x000fe400000010ff */
[----:B------:R-:W-:-:S04]  /*6120*/  CS2R R36, SRZ ;  /* 0x0000000000247805 */ /* 0x000fc8000001ff00 */
[----:B------:R-:W0:Y:S01]  /*6130*/  MUFU.EX2 R60, R27 ;  /* 0x0000001b003c7308 */ /* 0x000e220000000800 */
[----:B-1----:R-:W-:Y:S01]  /*6140*/  FADD.FTZ R21, R55, R38 ;  /* 0x0000002637157221 */ /* 0x002fe20000010000 */
[----:B------:R-:W-:-:S06]  /*6150*/  CS2R R38, SRZ ;  /* 0x0000000000267805 */ /* 0x000fcc000001ff00 */
[----:B------:R-:W1:Y:S01]  /*6160*/  MUFU.EX2 R40, R40 ;  /* 0x0000002800287308 */ /* 0x000e620000000800 */
[----:B--2---:R-:W-:-:S07]  /*6170*/  FADD.FTZ R5, R29, R0 ;  /* 0x000000001d057221 */ /* 0x004fce0000010000 */
[----:B------:R-:W2:Y:S01]  /*6180*/  MUFU.EX2 R41, R41 ;  /* 0x0000002900297308 */ /* 0x000ea20000000800 */
[C---:B0-----:R-:W-:Y:S01]  /*6190*/  FADD.FTZ R2, R60.reuse, R21 ;  /* 0x000000153c027221 */ /* 0x041fe20000010000 */
[----:B------:R-:W-:Y:S02]  /*61a0*/  F2FP.BF16.F32.PACK_AB R199, R60, R55 ;  /* 0x000000373cc7723e */ /* 0x000fe400000010ff */
[----:B------:R-:W-:Y:S02]  /*61b0*/  CS2R R60, SRZ ;  /* 0x00000000003c7805 */ /* 0x000fe4000001ff00 */
[----:B------:R-:W-:Y:S01]  /*61c0*/  CS2R R54, SRZ ;  /* 0x0000000000367805 */ /* 0x000fe2000001ff00 */
[----:B------:R-:W-:Y:S01]  /*61d0*/  FADD.FTZ R21, R193, R2 ;  /* 0x00000002c1157221 */ /* 0x000fe20000010000 */
[----:B------:R-:W0:Y:S01]  /*61e0*/  MUFU.EX2 R26, R26 ;  /* 0x0000001a001a7308 */ /* 0x000e220000000800 */
[C---:B-1----:R-:W-:Y:S01]  /*61f0*/  FADD.FTZ R0, R40.reuse, R5 ;  /* 0x0000000528007221 */ /* 0x042fe20000010000 */
[----:B------:R-:W-:-:S02]  /*6200*/  F2FP.BF16.F32.PACK_AB R202, R40, R29 ;  /* 0x0000001d28ca723e */ /* 0x000fc400000010ff */
[----:B------:R-:W-:-:S04]  /*6210*/  CS2R R28, SRZ ;  /* 0x00000000001c7805 */ /* 0x000fc8000001ff00 */
[----:B------:R-:W1:Y:S01]  /*6220*/  MUFU.EX2 R44, R44 ;  /* 0x0000002c002c7308 */ /* 0x000e620000000800 */
[----:B--2---:R-:W-:-:S07]  /*6230*/  FADD.FTZ R5, R41, R0 ;  /* 0x0000000029057221 */ /* 0x004fce0000010000 */
[----:B------:R-:W2:Y:S01]  /*6240*/  MUFU.EX2 R45, R45 ;  /* 0x0000002d002d7308 */ /* 0x000ea20000000800 */
[C---:B0-----:R-:W-:Y:S01]  /*6250*/  FADD.FTZ R21, R26.reuse, R21 ;  /* 0x000000151a157221 */ /* 0x041fe20000010000 */
[----:B------:R-:W-:-:S06]  /*6260*/  F2FP.BF16.F32.PACK_AB R193, R26, R193 ;  /* 0x000000c11ac1723e */ /* 0x000fcc00000010ff */
[----:B------:R-:W0:Y:S01]  /*6270*/  MUFU.EX2 R20, R20 ;  /* 0x0000001400147308 */ /* 0x000e220000000800 */
[C---:B-1----:R-:W-:Y:S01]  /*6280*/  FADD.FTZ R0, R44.reuse, R5 ;  /* 0x000000052c007221 */ /* 0x042fe20000010000 */
[----:B------:R-:W-:Y:S02]  /*6290*/  F2FP.BF16.F32.PACK_AB R196, R44, R41 ;  /* 0x000000292cc4723e */ /* 0x000fe400000010ff */
[----:B------:R-:W-:-:S04]  /*62a0*/  CS2R R40, SRZ ;  /* 0x0000000000287805 */ /* 0x000fc8000001ff00 */
[----:B------:R-:W1:Y:S01]  /*62b0*/  MUFU.EX2 R48, R48 ;  /* 0x0000003000307308 */ /* 0x000e620000000800 */
[----:B--2---:R-:W-:-:S07]  /*62c0*/  FADD.FTZ R5, R45, R0 ;  /* 0x000000002d057221 */ /* 0x004fce0000010000 */
[----:B------:R-:W2:Y:S01]  /*62d0*/  MUFU.EX2 R49, R49 ;  /* 0x0000003100317308 */ /* 0x000ea20000000800 */
[----:B0-----:R-:W-:-:S07]  /*62e0*/  FADD.FTZ R2, R20, R21 ;  /* 0x0000001514027221 */ /* 0x001fce0000010000 */
[----:B------:R0:W3:Y:S01]  /*62f0*/  MUFU.EX2 R192, R47 ;  /* 0x0000002f00c07308 */ /* 0x0000e20000000800 */
[C---:B-1----:R-:W-:Y:S01]  /*6300*/  FADD.FTZ R0, R48.reuse, R5 ;  /* 0x0000000530007221 */ /* 0x042fe20000010000 */
[C---:B------:R-:W-:Y:S01]  /*6310*/  FADD.FTZ R5, R195.reuse, R2 ;  /* 0x00000002c3057221 */ /* 0x040fe20000010000 */
[----:B------:R-:W-:Y:S01]  /*6320*/  F2FP.BF16.F32.PACK_AB R195, R195, R20 ;  /* 0x00000014c3c3723e */ /* 0x000fe200000010ff */
[----:B------:R-:W-:Y:S01]  /*6330*/  IMAD.U32 R20, RZ, RZ, UR6 ;  /* 0x00000006ff147e24 */ /* 0x000fe2000f8e00ff */
[----:B------:R-:W-:Y:S01]  /*6340*/  F2FP.BF16.F32.PACK_AB R198, R48, R45 ;  /* 0x0000002d30c6723e */ /* 0x000fe200000010ff */
[----:B------:R-:W-:Y:S01]  /*6350*/  IMAD.MOV.U32 R2, RZ, RZ, 0x3f800000 ;  /* 0x3f800000ff027424 */ /* 0x000fe200078e00ff */
[----:B------:R-:W-:Y:S01]  /*6360*/  CS2R R44, SRZ ;  /* 0x00000000002c7805 */ /* 0x000fe2000001ff00 */
[----:B------:R-:W1:Y:S01]  /*6370*/  MUFU.EX2 R50, R50 ;  /* 0x0000003200327308 */ /* 0x000e620000000800 */
[----:B--2---:R-:W-:Y:S01]  /*6380*/  FADD.FTZ R27, R49, R0 ;  /* 0x00000000311b7221 */ /* 0x004fe20000010000 */
[----:B------:R-:W-:Y:S01]  /*6390*/  IMAD.MOV.U32 R0, RZ, RZ, 0x3f800000 ;  /* 0x3f800000ff007424 */ /* 0x000fe200078e00ff */
[----:B0-----:R-:W-:-:S05]  /*63a0*/  CS2R R46, SRZ ;  /* 0x00000000002e7805 */ /* 0x001fca000001ff00 */
[----:B------:R1:W0:Y:S01]  /*63b0*/  MUFU.EX2 R21, R14 ;  /* 0x0000000e00157308 */ /* 0x0002220000000800 */
[C---:B---3--:R-:W-:Y:S01]  /*63c0*/  FADD.FTZ R27, R192.reuse, R27 ;  /* 0x0000001bc01b7221 */ /* 0x048fe20000010000 */
[----:B------:R-:W-:Y:S02]  /*63d0*/  F2FP.BF16.F32.PACK_AB R192, R192, R49 ;  /* 0x00000031c0c0723e */ /* 0x000fe400000010ff */
[----:B------:R-:W-:Y:S01]  /*63e0*/  CS2R R48, SRZ ;  /* 0x0000000000307805 */ /* 0x000fe2000001ff00 */
[----:B-1----:R-:W-:Y:S01]  /*63f0*/  FADD.FTZ R14, R50, R27 ;  /* 0x0000001b320e7221 */ /* 0x002fe20000010000 */
[----:B------:R-:W-:Y:S02]  /*6400*/  CS2R R26, SRZ ;  /* 0x00000000001a7805 */ /* 0x000fe4000001ff00 */
[C---:B0-----:R-:W-:Y:S01]  /*6410*/  F2FP.BF16.F32.PACK_AB R194, R21.reuse, R50 ;  /* 0x0000003215c2723e */ /* 0x041fe200000010ff */
[----:B------:R-:W-:Y:S01]  /*6420*/  FADD.FTZ R14, R21, R14 ;  /* 0x0000000e150e7221 */ /* 0x000fe20000010000 */
[----:B------:R-:W-:Y:S01]  /*6430*/  CS2R R50, SRZ ;  /* 0x0000000000327805 */ /* 0x000fe2000001ff00 */
[----:B------:R-:W-:Y:S06]  /*6440*/  @!P3 BRA `(.L_x_2358) ;  /* 0x000000400090b947 */ /* 0x000fec0003800000 */
[----:B------:R-:W-:Y:S01]  /*6450*/  R2UR UR4, R236 ;  /* 0x00000000ec0472ca */ /* 0x000fe200000e0000 */
[----:B------:R-:W-:Y:S01]  /*6460*/  IMAD.MOV.U32 R21, RZ, RZ, R4 ;  /* 0x000000ffff157224 */ /* 0x000fe200078e0004 */
[----:B------:R-:W-:Y:S01]  /*6470*/  UMOV UR61, UR60 ;  /* 0x0000003c003d7c82 */ /* 0x000fe20008000000 */
[----:B------:R-:W-:Y:S02]  /*6480*/  IMAD.MOV.U32 R235, RZ, RZ, R3 ;  /* 0x000000ffffeb7224 */ /* 0x000fe400078e0003 */
[----:B------:R-:W-:Y:S02]  /*6490*/  IMAD.MOV.U32 R2, RZ, RZ, 0x3f800000 ;  /* 0x3f800000ff027424 */ /* 0x000fe400078e00ff */
[----:B------:R-:W-:-:S06]  /*64a0*/  IMAD.MOV.U32 R151, RZ, RZ, RZ ;  /* 0x000000ffff977224 */ /* 0x000fcc00078e00ff */
[----:B------:R-:W-:Y:S01]  /*64b0*/  IMAD.U32 R236, RZ, RZ, UR4 ;  /* 0x00000004ffec7e24 */ /* 0x000fe2000f8e00ff */
[----:B------:R-:W-:-:S13]  /*64c0*/  R2UR UR4, R16 ;  /* 0x00000000100472ca */ /* 0x000fda00000e0000 */
[----:B------:R-:W-:-:S07]  /*64d0*/  IMAD.U32 R237, RZ, RZ, UR4 ;  /* 0x00000004ffed7e24 */ /* 0x000fce000f8e00ff */
.L_x_2367:
        /* <DEDUP_REMOVED lines=9> */
.L_x_2359:
[----:B------:R-:W-:Y:S02]  /*6570*/  R2UR UR4, R17 ;  /* 0x00000000110472ca */ /* 0x000fe400000e0000 */
[----:B------:R-:W-:-:S11]  /*6580*/  R2UR UR5, R16 ;  /* 0x00000000100572ca */ /* 0x000fd600000e0000 */
[----:B------:R-:W-:Y:S02]  /*6590*/  ULEA UR4, UR60, UR4, 0x3 ;  /* 0x000000043c047291 */ /* 0x000fe4000f8e183f */
[----:B------:R-:W-:-:S04]  /*65a0*/  IMAD.U32 R4, RZ, RZ, UR5 ;  /* 0x00000005ff047e24 */ /* 0x000fc8000f8e00ff */
[----:B------:R-:W-:Y:S01]  /*65b0*/  IMAD.U32 R3, RZ, RZ, UR4 ;  /* 0x00000004ff037e24 */ /* 0x000fe2000f8e00ff */
[----:B------:R-:W-:-:S04]  /*65c0*/  SHF.L.U32 R4, R4, 0x1f, RZ ;  /* 0x0000001f04047819 */ /* 0x000fc800000006ff */
[----:B------:R0:W1:Y:S01]  /*65d0*/  SYNCS.PHASECHK.TRANS64.TRYWAIT P3, [UR4+0x38830], R4 ;  /* 0x03883004ff0075a7 */ /* 0x0000620008060144 */
[----:B------:R-:W-:Y:S05]  /*65e0*/  @!P0 BRA `(.L_x_2360) ;  /* 0x0000000000048947 */ /* 0x000fea0003800000 */
[----:B------:R-:W-:Y:S01]  /*65f0*/  BPT.TRAP 0x1 ;  /* 0x000000040000795c */ /* 0x000fe20000300000 */
.L_x_2360:
[----:B-1----:R-:W-:Y:S05]  /*6600*/  @P3 BRA `(.L_x_2361) ;  /* 0x00000000000c3947 */ /* 0x002fea0003800000 */
[----:B------:R-:W-:-:S13]  /*6610*/  R2UR UR4, R3 ;  /* 0x00000000030472ca */ /* 0x000fda00000e0000 */
[----:B------:R-:W1:Y:S02]  /*6620*/  SYNCS.PHASECHK.TRANS64.TRYWAIT P3, [UR4+0x38830], R4 ;  /* 0x03883004ff0075a7 */ /* 0x000e640008060144 */
[----:B-1----:R-:W-:Y:S05]  /*6630*/  @!P3 BRA `(.L_x_2362) ;  /* 0x0000015c002cb947 */ /* 0x002fea0003800000 */
.L_x_2361:
[----:B------:R-:W-:Y:S01]  /*6640*/  R2UR UR4, R15 ;  /* 0x000000000f0472ca */ /* 0x000fe200000e0000 */
[----:B------:R-:W-:Y:S01]  /*6650*/  WARPGROUP.ARRIVE ;  /* 0x00000000000079c5 */ /* 0x000fe20000000000 */
        /* <DEDUP_REMOVED lines=11> */
[----:B------:R-:W-:Y:S01]  /*6710*/  UIMAD UR4, UR60, 0xa00, UR4 ;  /* 0x00000a003c0478a4 */ /* 0x000fe2000f8e0204 */
[-C--:B------:R-:W-:Y:S01]  /*6720*/  FMUL.FTZ R24, R24, R0.reuse ;  /* 0x0000000018187220 */ /* 0x080fe20000410000 */
[----:B------:R-:W-:Y:S01]  /*6730*/  UMOV UR56, UR14 ;  /* 0x0000000e00387c82 */ /* 0x000fe20008000000 */
[----:B------:R-:W-:Y:S01]  /*6740*/  UMOV UR35, 0x40000040 ;  /* 0x4000004000237882 */ /* 0x000fe20000000000 */
[----:B------:R-:W-:Y:S01]  /*6750*/  UMOV UR57, UR15 ;  /* 0x0000000f00397c82 */ /* 0x000fe20008000000 */
[----:B------:R-:W-:Y:S01]  /*6760*/  UIADD3 UR18, UR4, 0x282, URZ ;  /* 0x0000028204127890 */ /* 0x000fe2000fffe03f */
[-C--:B------:R-:W-:Y:S01]  /*6770*/  FMUL.FTZ R25, R25, R0.reuse ;  /* 0x0000000019197220 */ /* 0x080fe20000410000 */
[----:B------:R-:W-:Y:S01]  /*6780*/  UMOV UR58, UR4 ;  /* 0x00000004003a7c82 */ /* 0x000fe20008000000 */
[----:B------:R-:W-:Y:S01]  /*6790*/  UIADD3 UR22, UR4, 0x284, URZ ;  /* 0x0000028404167890 */ /* 0x000fe2000fffe03f */
[----:B------:R-:W-:Y:S01]  /*67a0*/  HGMMA.64x16x16.F32.BF16 R184, gdesc[UR56], RZ, !UPT, gsb0 ;  /* 0x0020000038b879f0 */ /* 0x000fe2000c0018ff */
[----:B------:R-:W-:Y:S01]  /*67b0*/  UIADD3 UR58, UR4, 0x80, URZ ;  /* 0x00000080043a7890 */ /* 0x000fe2000fffe03f */
[-C--:B------:R-:W-:Y:S01]  /*67c0*/  FMUL.FTZ R28, R28, R0.reuse ;  /* 0x000000001c1c7220 */ /* 0x080fe20000410000 */
[----:B------:R-:W-:Y:S01]  /*67d0*/  UMOV UR59, 0x40000040 ;  /* 0x40000040003b7882 */ /* 0x000fe20000000000 */
[----:B------:R-:W-:Y:S01]  /*67e0*/  UMOV UR56, UR14 ;  /* 0x0000000e00387c82 */ /* 0x000fe20008000000 */
[----:B------:R-:W-:Y:S01]  /*67f0*/  UMOV UR57, UR15 ;  /* 0x0000000f00397c82 */ /* 0x000fe20008000000 */
        /* <DEDUP_REMOVED lines=54> */
[----:B------:R-:W-:Y:S01]  /*6b60*/  UIADD3 UR58, UR4, 0x100, URZ ;  /* 0x00000100043a7890 */ /* 0x000fe2000fffe03f */
[-C--:B------:R-:W-:Y:S01]  /*6b70*/  FMUL.FTZ R105, R105, R0.reuse ;  /* 0x0000000069697220 */ /* 0x080fe20000410000 */
[----:B------:R-:W-:Y:S01]  /*6b80*/  UMOV UR59, 0x40000040 ;  /* 0x40000040003b7882 */ /* 0x000fe20000000000 */
[----:B------:R-:W-:Y:S01]  /*6b90*/  UMOV UR56, UR14 ;  /* 0x0000000e00387c82 */ /* 0x000fe20008000000 */
[----:B------:R-:W-:Y:S01]  /*6ba0*/  UMOV UR57, UR15 ;  /* 0x0000000f00397c82 */ /* 0x000fe20008000000 */
        /* <DEDUP_REMOVED lines=97> */
[----:B------:R-:W-:Y:S01]  /*71c0*/  UMOV UR59, 0x40000040 ;  /* 0x40000040003b7882 */ /* 0x000fe20000000000 */
[----:B------:R-:W-:Y:S01]  /*71d0*/  UMOV UR56, UR14 ;  /* 0x0000000e00387c82 */ /* 0x000fe20008000000 */
[----:B------:R-:W-:Y:S01]  /*71e0*/  UMOV UR57, UR15 ;  /* 0x0000000f00397c82 */ /* 0x000fe20008000000 */
[----:B------:R-:W-:Y:S01]  /*71f0*/  UIADD3 UR14, UR4, 0x280, URZ ;  /* 0x00000280040e7890 */ /* 0x000fe2000fffe03f */
[----:B------:R-:W-:Y:S01]  /*7200*/  UMOV UR15, 0x40000040 ;  /* 0x40000040000f7882 */ /* 0x000fe20000000000 */
[----:B------:R-:W-:Y:S02]  /*7210*/  WARPGROUP.DEPBAR.LE gsb0, 0x0 ;  /* 0x00008000000079c5 */ /* 0x000fe40000010000 */
[----:B-1----:R-:W-:-:S06]  /*7220*/  WARPGROUP.ARRIVE ;  /* 0x00000000000079c5 */ /* 0x002fcc0000000000 */
[----:B------:R-:W-:Y:S01]  /*7230*/  HGMMA.64x16x16.F32.BF16 R152, gdesc[UR56], RZ, !UPT, gsb0 ;  /* 0x00200000389879f0 */ /* 0x000fe2000c0018ff */
[----:B------:R-:W-:Y:S01]  /*7240*/  UIADD3 UR58, UR4, 0x2, URZ ;  /* 0x00000002043a7890 */ /* 0x000fe2000fffe03f */
[----:B------:R-:W-:Y:S01]  /*7250*/  UMOV UR59, 0x40000040 ;  /* 0x40000040003b7882 */ /* 0x000fe20000000000 */
[----:B------:R-:W-:Y:S01]  /*7260*/  UMOV UR56, UR10 ;  /* 0x0000000a00387c82 */ /* 0x000fe20008000000 */
[----:B------:R-:W-:Y:S01]  /*7270*/  UMOV UR57, UR11 ;  /* 0x0000000b00397c82 */ /* 0x000fe20008000000 */
[----:B------:R-:W-:Y:S02]  /*7280*/  WARPGROUP.DEPBAR.LE gsb0, 0x0 ;  /* 0x00008000000079c5 */ /* 0x000fe40000010000 */
[----:B------:R-:W-:-:S06]  /*7290*/  WARPGROUP.ARRIVE ;  /* 0x00000000000079c5 */ /* 0x000fcc0000000000 */
[----:B------:R-:W-:Y:S01]  /*72a0*/  HGMMA.64x16x16.F32.BF16 R184, gdesc[UR56], R184, gsb0 ;  /* 0x0020000038b879f0 */ /* 0x000fe200080018b8 */
        /* <DEDUP_REMOVED lines=25> */
[----:B------:R-:W-:Y:S01]  /*7440*/  UIADD3 UR10, UR4, 0x6, URZ ;  /* 0x00000006040a7890 */ /* 0x000fe2000fffe03f */
[----:B------:R-:W-:Y:S01]  /*7450*/  UMOV UR11, 0x40000040 ;  /* 0x40000040000b7882 */ /* 0x000fe20000000000 */
        /* <DEDUP_REMOVED lines=66> */
[----:B------:R-:W-:-:S11]  /*7880*/  R2UR UR11, R7 ;  /* 0x00000000070b72ca */ /* 0x000fd600000e0000 */
[----:B------:R-:W-:Y:S02]  /*7890*/  UMOV UR56, UR10 ;  /* 0x0000000a00387c82 */ /* 0x000fe40008000000 */
[----:B------:R-:W-:Y:S01]  /*78a0*/  UMOV UR57, UR11 ;  /* 0x0000000b00397c82 */ /* 0x000fe20008000000 */
[----:B------:R-:W-:Y:S01]  /*78b0*/  UMOV UR5, UR11 ;  /* 0x0000000b00057c82 */ /* 0x000fe20008000000 */
        /* <DEDUP_REMOVED lines=274> */
[----:B------:R-:W-:Y:S01]  /*89e0*/  UMOV UR4, UR10 ;  /* 0x0000000a00047c82 */ /* 0x000fe20008000000 */
[----:B------:R-:W-:Y:S02]  /*89f0*/  WARPGROUP.DEPBAR.LE gsb0, 0x0 ;  /* 0x00008000000079c5 */ /* 0x000fe40000010000 */
[----:B------:R-:W-:-:S06]  /*8a00*/  WARPGROUP.ARRIVE ;  /* 0x00000000000079c5 */ /* 0x000fcc0000000000 */
[----:B------:R-:W-:Y:S03]  /*8a10*/  HGMMA.64x16x16.F32.BF16 R160, gdesc[UR56], R160, gsb0 ;  /* 0x0020000038a079f0 */ /* 0x000fe600080018a0 */
[----:B------:R-:W-:Y:S02]  /*8a20*/  WARPGROUP.DEPBAR.LE gsb0, 0x0 ;  /* 0x00008000000079c5 */ /* 0x000fe40000010000 */
[----:B------:R-:W-:-:S06]  /*8a30*/  WARPGROUP.ARRIVE ;  /* 0x00000000000079c5 */ /* 0x000fcc0000000000 */
[----:B------:R-:W-:Y:S03]  /*8a40*/  HGMMA.64x16x16.F32.BF16 R152, gdesc[UR4], R152, gsb0 ;  /* 0x00200000049879f0 */ /* 0x000fe60008001898 */
[----:B------:R-:W-:Y:S02]  /*8a50*/  WARPGROUP.DEPBAR.LE gsb0, 0x0 ;  /* 0x00008000000079c5 */ /* 0x000fe40000010000 */
[----:B------:R-:W-:Y:S05]  /*8a60*/  @!P0 BRA `(.L_x_2363) ;  /* 0x0000000000048947 */ /* 0x000fea0003800000 */
[----:B------:R-:W-:Y:S01]  /*8a70*/  BPT.TRAP 0x1 ;  /* 0x000000040000795c */ /* 0x000fe20000300000 */
.L_x_2363:
[----:B------:R-:W-:Y:S02]  /*8a80*/  R2UR UR4, R17 ;  /* 0x00000000110472ca */ /* 0x000fe400000e0000 */
[----:B------:R-:W-:-:S11]  /*8a90*/  R2UR UR5, R237 ;  /* 0x00000000ed0572ca */ /* 0x000fd600000e0000 */
[----:B------:R-:W-:Y:S02]  /*8aa0*/  ULEA UR4, UR61, UR4, 0x3 ;  /* 0x000000043d047291 */ /* 0x000fe4000f8e183f */
[----:B------:R-:W-:-:S05]  /*8ab0*/  IMAD.U32 R0, RZ, RZ, UR5 ;  /* 0x00000005ff007e24 */ /* 0x000fca000f8e00ff */
[----:B------:R-:W-:-:S04]  /*8ac0*/  SHF.L.U32 R0, R0, 0x1f, RZ ;  /* 0x0000001f00007819 */ /* 0x000fc800000006ff */
[----:B------:R1:W2:Y:S01]  /*8ad0*/  SYNCS.PHASECHK.TRANS64.TRYWAIT P3, [UR4+0x38850], R0 ;  /* 0x03885000ff0075a7 */ /* 0x0002a20008060144 */
[----:B------:R-:W-:Y:S05]  /*8ae0*/  @!P0 BRA `(.L_x_2364) ;  /* 0x0000000000048947 */ /* 0x000fea0003800000 */
[----:B------:R-:W-:Y:S01]  /*8af0*/  BPT.TRAP 0x1 ;  /* 0x000000040000795c */ /* 0x000fe20000300000 */
.L_x_2364:
[----:B--2---:R-:W-:Y:S05]  /*8b00*/  @P3 BRA `(.L_x_2365) ;  /* 0x0000000000083947 */ /* 0x004fea0003800000 */
[----:B------:R-:W2:Y:S02]  /*8b10*/  SYNCS.PHASECHK.TRANS64.TRYWAIT P3, [UR4+0x38850], R0 ;  /* 0x03885000ff0075a7 */ /* 0x000ea40008060144 */
[----:B--2---:R-:W-:Y:S05]  /*8b20*/  @!P3 BRA `(.L_x_2366) ;  /* 0x00000138000cb947 */ /* 0x004fea0003800000 */
.L_x_2365:
[----:B------:R-:W-:Y:S01]  /*8b30*/  R2UR UR5, R17 ;  /* 0x00000000110572ca */ /* 0x000fe200000e0000 */
[----:B------:R-:W-:Y:S01]  /*8b40*/  WARPGROUP.ARRIVE ;  /* 0x00000000000079c5 */ /* 0x000fe20000000000 */
[----:B------:R-:W-:Y:S01]  /*8b50*/  UMOV UR7, 0x40000040 ;  /* 0x4000004000077882 */ /* 0x000fe20000000000 */
[----:B------:R-:W-:Y:S02]  /*8b60*/  R2UR UR15, R212 ;  /* 0x00000000d40f72ca */ /* 0x000fe400000e0000 */
[----:B------:R-:W-:Y:S02]  /*8b70*/  R2UR UR10, R236 ;  /* 0x00000000ec0a72ca */ /* 0x000fe400000e0000 */
[----:B------:R-:W-:Y:S02]  /*8b80*/  R2UR UR14, R18 ;  /* 0x00000000120e72ca */ /* 0x000fe400000e0000 */
[----:B------:R-:W-:-:S04]  /*8b90*/  R2UR UR11, R22 ;  /* 0x00000000160b72ca */ /* 0x000fc800000e0000 */
[----:B------:R-:W-:-:S04]  /*8ba0*/  UIADD3 UR5, UR5, 0x400, URZ ;  /* 0x0000040005057890 */ /* 0x000fc8000fffe03f */
[----:B------:R-:W-:-:S04]  /*8bb0*/  USHF.R.U32.HI UR5, URZ, 0x4, UR5 ;  /* 0x000000043f057899 */ /* 0x000fc80008011605 */
[----:B------:R-:W-:-:S04]  /*8bc0*/  ULOP3.LUT UR5, UR5, 0x3fff, URZ, 0xc0, !UPT ;  /* 0x00003fff05057892 */ /* 0x000fc8000f8ec03f */
[----:B------:R-:W-:-:S04]  /*8bd0*/  ULOP3.LUT UR5, UR5, 0x2800000, URZ, 0xfc, !UPT ;  /* 0x0280000005057892 */ /* 0x000fc8000f8efc3f */
[----:B------:R-:W-:-:S03]  /*8be0*/  UIMAD UR5, UR61, 0xa00, UR5 ;  /* 0x00000a003d0578a4 */ /* 0x000fc6000f8e0205 */
[----:B------:R-:W-:-:S04]  /*8bf0*/  UMOV UR61, UR60 ;  /* 0x0000003c003d7c82 */ /* 0x000fc80008000000 */
        /* <DEDUP_REMOVED lines=26> */
[----:B------:R-:W-:Y:S01]  /*8da0*/  HGMMA.64x256x16.F32.BF16 R24, R192, gdesc[UR4].tnspB, R24, gsb0 ;  /* 0x43e00004c0187df0 */ /* 0x000fe20008001818 */
[----:B------:R-:W-:Y:S01]  /*8db0*/  ULDC UR6, c[0x0][0x9d8] ;  /* 0x0002760000067ab9 */ /* 0x000fe20000000800 */
[----:B------:R-:W-:Y:S01]  /*8dc0*/  R2UR UR7, R3 ;  /* 0x00000000030772ca */ /* 0x000fe200000e0000 */
[----:B-12---:R-:W-:Y:S01]  /*8dd0*/  FMUL.FTZ R0, R184, UR6 ;  /* 0x00000006b8007c20 */ /* 0x006fe20008410000 */
[----:B------:R-:W-:Y:S01]  /*8de0*/  FMUL.FTZ R184, R189, UR6 ;  /* 0x00000006bdb87c20 */ /* 0x000fe20008410000 */
[----:B------:R-:W-:Y:S01]  /*8df0*/  FMUL.FTZ R2, R185, UR6 ;  /* 0x00000006b9027c20 */ /* 0x000fe20008410000 */
[----:B------:R-:W-:Y:S01]  /*8e00*/  FMUL.FTZ R189, R190, UR6 ;  /* 0x00000006bebd7c20 */ /* 0x000fe20008410000 */
[----:B------:R-:W-:Y:S01]  /*8e10*/  FMUL.FTZ R185, R187, UR6 ;  /* 0x00000006bbb97c20 */ /* 0x000fe20008410000 */
[----:B------:R-:W-:Y:S01]  /*8e20*/  FMUL.FTZ R190, R191, UR6 ;  /* 0x00000006bfbe7c20 */ /* 0x000fe20008410000 */
[----:B------:R-:W-:Y:S01]  /*8e30*/  FMUL.FTZ R191, R178, UR6 ;  /* 0x00000006b2bf7c20 */ /* 0x000fe20008410000 */
[----:B------:R-:W-:-:S02]  /*8e40*/  VIADD R187, R213, UR15 ;  /* 0x0000000fd5bb7c36 */ /* 0x000fc40008000000 */
[----:B------:R-:W-:Y:S01]  /*8e50*/  FMUL.FTZ R178, R179, UR6 ;  /* 0x00000006b3b27c20 */ /* 0x000fe20008410000 */
[----:B------:R-:W-:Y:S01]  /*8e60*/  FMUL.FTZ R179, R182, UR6 ;  /* 0x00000006b6b37c20 */ /* 0x000fe20008410000 */
[----:B------:R-:W-:Y:S01]  /*8e70*/  FMUL.FTZ R182, R171, UR6 ;  /* 0x00000006abb67c20 */ /* 0x000fe20008410000 */
[----:B------:R-:W-:Y:S01]  /*8e80*/  @P2 IMAD.HI.U32 R171, R187, UR5, RZ ;  /* 0x00000005bbab2c27 */ /* 0x000fe2000f8e00ff */
[----:B------:R-:W-:-:S03]  /*8e90*/  @UP0 ULDC UR5, c[0x0][0x450] ;  /* 0x0001140000050ab9 */ /* 0x000fc60000000800 */
[----:B0-----:R-:W-:Y:S01]  /*8ea0*/  FMUL.FTZ R4, R188, UR6 ;  /* 0x00000006bc047c20 */ /* 0x001fe20008410000 */
[----:B------:R-:W-:Y:S01]  /*8eb0*/  FMUL.FTZ R186, R186, UR6 ;  /* 0x00000006baba7c20 */ /* 0x000fe20008410000 */
[----:B------:R-:W-:Y:S01]  /*8ec0*/  MUFU.TANH R185, R185 ;  /* 0x000000b900b97308 */ /* 0x000fe20000002400 */
[----:B------:R-:W-:Y:S01]  /*8ed0*/  @P2 SHF.R.U32.HI R187, RZ, UR5, R171 ;  /* 0x00000005ffbb2c19 */ /* 0x000fe200080116ab */
[----:B------:R-:W-:Y:S01]  /*8ee0*/  UIMAD UR5, UR10, -0x50, URZ ;  /* 0xffffffb00a0578a4 */ /* 0x000fe2000f8e023f */
[----:B------:R-:W-:Y:S01]  /*8ef0*/  FMUL.FTZ R171, R162, UR6 ;  /* 0x00000006a2ab7c20 */ /* 0x000fe20008410000 */
[----:B------:R-:W-:Y:S02]  /*8f00*/  IMAD.U32 R162, RZ, RZ, UR14 ;  /* 0x0000000effa27e24 */ /* 0x000fe4000f8e00ff */
[----:B------:R-:W-:Y:S01]  /*8f10*/  FMUL.FTZ R167, R167, UR6 ;  /* 0x00000006a7a77c20 */ /* 0x000fe20008410000 */
[----:B------:R-:W-:Y:S01]  /*8f20*/  FMUL.FTZ R197, R177, UR6 ;  /* 0x00000006b1c57c20 */ /* 0x000fe20008410000 */
[----:B------:R-:W-:Y:S01]  /*8f30*/  FMUL.FTZ R170, R170, UR6 ;  /* 0x00000006aaaa7c20 */ /* 0x000fe20008410000 */
[----:B------:R-:W-:Y:S01]  /*8f40*/  IMAD.U32 R188, RZ, RZ, UR5 ;  /* 0x00000005ffbc7e24 */ /* 0x000fe2000f8e00ff */
[----:B------:R-:W0:Y:S01]  /*8f50*/  MUFU.TANH R186, R186 ;  /* 0x000000ba00ba7308 */ /* 0x000e220000002400 */
[----:B------:R-:W-:Y:S01]  /*8f60*/  FMUL.FTZ R163, R163, UR6 ;  /* 0x00000006a3a37c20 */ /* 0x000fe20008410000 */
[----:B------:R-:W-:Y:S01]  /*8f70*/  FMUL.FTZ R196, R166, UR6 ;  /* 0x00000006a6c47c20 */ /* 0x000fe20008410000 */
[----:B------:R-:W-:Y:S01]  /*8f80*/  FMUL.FTZ R180, R180, UR6 ;  /* 0x00000006b4b47c20 */ /* 0x000fe20008410000 */
[----:B------:R-:W-:Y:S01]  /*8f90*/  IADD3 R188, -R19, 0x1, R188 ;  /* 0x0000000113bc7810 */ /* 0x000fe20007ffe1bc */
[----:B------:R-:W-:Y:S01]  /*8fa0*/  FMUL.FTZ R158, R158, UR6 ;  /* 0x000000069e9e7c20 */ /* 0x000fe20008410000 */
[----:B------:R-:W-:Y:S01]  /*8fb0*/  FMUL.FTZ R159, R159, UR6 ;  /* 0x000000069f9f7c20 */ /* 0x000fe20008410000 */
[----:B------:R-:W-:Y:S01]  /*8fc0*/  FMUL.FTZ R172, R172, UR6 ;  /* 0x00000006acac7c20 */ /* 0x000fe20008410000 */
[----:B------:R-:W1:Y:S01]  /*8fd0*/  MUFU.TANH R189, R189 ;  /* 0x000000bd00bd7308 */ /* 0x000e620000002400 */
[----:B------:R-:W-:Y:S01]  /*8fe0*/  IADD3 R188, -R162, UR11, R188 ;  /* 0x0000000ba2bc7c10 */ /* 0x000fe2000fffe1bc */
[----:B------:R-:W-:Y:S01]  /*8ff0*/  FMUL.FTZ R176, R176, UR6 ;  /* 0x00000006b0b07c20 */ /* 0x000fe20008410000 */
[----:B------:R-:W-:Y:S01]  /*9000*/  FMUL.FTZ R169, R169, UR6 ;  /* 0x00000006a9a97c20 */ /* 0x000fe20008410000 */
[----:B------:R-:W-:Y:S01]  /*9010*/  FMUL.FTZ R152, R152, UR6 ;  /* 0x0000000698987c20 */ /* 0x000fe20008410000 */
[----:B------:R-:W-:Y:S01]  /*9020*/  FMUL.FTZ R156, R156, UR6 ;  /* 0x000000069c9c7c20 */ /* 0x000fe20008410000 */
[----:B------:R-:W-:-:S02]  /*9030*/  ULDC UR5, c[0x0][0x988] ;  /* 0x0002620000057ab9 */ /* 0x000fc40000000800 */
[----:B------:R-:W2:Y:S08]  /*9040*/  MUFU.TANH R190, R190 ;  /* 0x000000be00be7308 */ /* 0x000eb00000002400 */
[----:B------:R-:W3:Y:S08]  /*9050*/  MUFU.TANH R191, R191 ;  /* 0x000000bf00bf7308 */ /* 0x000ef00000002400 */
[----:B------:R-:W4:Y:S08]  /*9060*/  MUFU.TANH R178, R178 ;  /* 0x000000b200b27308 */ /* 0x000f300000002400 */
[----:B------:R2:W-:Y:S08]  /*9070*/  MUFU.TANH R177, R167 ;  /* 0x000000a700b17308 */ /* 0x0005f00000002400 */
[----:B------:R-:W5:Y:S08]  /*9080*/  MUFU.TANH R179, R179 ;  /* 0x000000b300b37308 */ /* 0x000f700000002400 */
        /* <DEDUP_REMOVED lines=15> */
[----:B------:R-:W0:Y:S01]  /*9180*/  SHFL.IDX PT, R193, R187, 0x1, 0x1c1f ;  /* 0x003c1f00bbc17f89 */ /* 0x000e2200000e0000 */
[----:B------:R-:W-:Y:S01]  /*9190*/  FMUL.FTZ R192, R175, UR6 ;  /* 0x00000006afc07c20 */ /* 0x000fe20008410000 */
[----:B------:R-:W-:Y:S01]  /*91a0*/  FMUL.FTZ R195, R183, UR6 ;  /* 0x00000006b7c37c20 */ /* 0x000fe20008410000 */
[----:B------:R-:W-:-:S04]  /*91b0*/  FMUL.FTZ R194, R174, UR6 ;  /* 0x00000006aec27c20 */ /* 0x000fc80008410000 */
[----:B------:R-:W-:Y:S08]  /*91c0*/  MUFU.TANH R192, R192 ;  /* 0x000000c000c07308 */ /* 0x000ff00000002400 */
[----:B------:R-:W5:Y:S08]  /*91d0*/  MUFU.TANH R195, R195 ;  /* 0x000000c300c37308 */ /* 0x000f700000002400 */
[----:B------:R-:W5:Y:S01]  /*91e0*/  MUFU.TANH R194, R194 ;  /* 0x000000c200c27308 */ /* 0x000f620000002400 */
[----:B0-----:R-:W-:-:S05]  /*91f0*/  IMAD.IADD R193, R188, 0x1, R193 ;  /* 0x00000001bcc17824 */ /* 0x001fca00078e02c1 */
[C---:B------:R-:W-:Y:S02]  /*9200*/  ISETP.GT.AND P3, PT, R193.reuse, RZ, PT ;  /* 0x000000ffc100720c */ /* 0x040fe40003f64270 */
[C---:B------:R-:W-:Y:S02]  /*9210*/  ISETP.GT.AND P4, PT, R193.reuse, 0x1, PT ;  /* 0x00000001c100780c */ /* 0x040fe40003f84270 */
[----:B------:R-:W-:Y:S02]  /*9220*/  ISETP.GT.AND P5, PT, R193, 0x8, PT ;  /* 0x00000008c100780c */ /* 0x000fe40003fa4270 */
[----:B------:R-:W-:Y:S02]  /*9230*/  FSEL R186, R186, -INF , P3 ;  /* 0xff800000baba7808 */ /* 0x000fe40001800000 */
[----:B------:R-:W-:Y:S02]  /*9240*/  FSEL R175, R185, -INF , P4 ;  /* 0xff800000b9af7808 */ /* 0x000fe40002000000 */
[----:B------:R-:W-:-:S02]  /*9250*/  ISETP.GT.AND P6, PT, R193, 0x9, PT ;  /* 0x00000009c100780c */ /* 0x000fc40003fc4270 */
[----:B-1----:R-:W-:Y:S02]  /*9260*/  FSEL R185, R189, -INF , P5 ;  /* 0xff800000bdb97808 */ /* 0x002fe40002800000 */
[----:B------:R-:W-:Y:S02]  /*9270*/  FMNMX.FTZ R189, R186, R21, !PT ;  /* 0x00000015babd7209 */ /* 0x000fe40007810000 */
[----:B--2---:R-:W-:Y:S02]  /*9280*/  FSEL R167, R190, -INF , P6 ;  /* 0xff800000bea77808 */ /* 0x004fe40003000000 */
[----:B------:R-:W-:Y:S02]  /*9290*/  FMNMX.FTZ R190, R175, R189, !PT ;  /* 0x000000bdafbe7209 */ /* 0x000fe40007810000 */
[----:B------:R-:W-:Y:S01]  /*92a0*/  ISETP.GT.AND P3, PT, R193, 0x10, PT ;  /* 0x00000010c100780c */ /* 0x000fe20003f64270 */
[----:B------:R0:W-:Y:S01]  /*92b0*/  MUFU.TANH R189, R180 ;  /* 0x000000b400bd7308 */ /* 0x0001e20000002400 */
[----:B------:R-:W-:-:S02]  /*92c0*/  FMNMX.FTZ R190, R185, R190, !PT ;  /* 0x000000beb9be7209 */ /* 0x000fc40007810000 */
[----:B------:R-:W-:Y:S02]  /*92d0*/  ISETP.GT.AND P4, PT, R193, 0x11, PT ;  /* 0x00000011c100780c */ /* 0x000fe40003f84270 */
[----:B---3--:R-:W-:Y:S01]  /*92e0*/  FSEL R3, R191, -INF , P3 ;  /* 0xff800000bf037808 */ /* 0x008fe20001800000 */
[----:B------:R-:W-:Y:S01]  /*92f0*/  FMUL.FTZ R191, R154, UR6 ;  /* 0x000000069abf7c20 */ /* 0x000fe20008410000 */
[----:B------:R-:W-:Y:S02]  /*9300*/  FMNMX.FTZ R190, R167, R190, !PT ;  /* 0x000000bea7be7209 */ /* 0x000fe40007810000 */
[----:B------:R-:W-:Y:S01]  /*9310*/  ISETP.GT.AND P5, PT, R193, 0x18, PT ;  /* 0x00000018c100780c */ /* 0x000fe20003fa4270 */
[----:B0-----:R-:W-:Y:S01]  /*9320*/  FMUL.FTZ R180, R181, UR6 ;  /* 0x00000006b5b47c20 */ /* 0x001fe20008410000 */
[----:B----4-:R-:W-:Y:S01]  /*9330*/  FSEL R174, R178, -INF , P4 ;  /* 0xff800000b2ae7808 */ /* 0x010fe20002000000 */
[----:B------:R-:W-:Y:S01]  /*9340*/  FMUL.FTZ R181, R168, UR6 ;  /* 0x00000006a8b57c20 */ /* 0x000fe20008410000 */
[----:B------:R-:W-:Y:S01]  /*9350*/  FMNMX.FTZ R190, R3, R190, !PT ;  /* 0x000000be03be7209 */ /* 0x000fe20007810000 */
[----:B------:R-:W-:Y:S01]  /*9360*/  FMUL.FTZ R168, R155, UR6 ;  /* 0x000000069ba87c20 */ /* 0x000fe20008410000 */
[----:B------:R-:W-:Y:S01]  /*9370*/  ISETP.GT.AND P6, PT, R193, 0x19, PT ;  /* 0x00000019c100780c */ /* 0x000fe20003fc4270 */
[----:B------:R-:W0:Y:S01]  /*9380*/  MUFU.TANH R191, R191 ;  /* 0x000000bf00bf7308 */ /* 0x000e220000002400 */
[----:B-----5:R-:W-:-:S02]  /*9390*/  FSEL R183, R179, -INF , P5 ;  /* 0xff800000b3b77808 */ /* 0x020fc40002800000 */
[----:B------:R-:W-:Y:S02]  /*93a0*/  FMNMX.FTZ R190, R174, R190, !PT ;  /* 0x000000beaebe7209 */ /* 0x000fe40007810000 */
[----:B------:R-:W-:Y:S02]  /*93b0*/  ISETP.GT.AND P3, PT, R193, 0x20, PT ;  /* 0x00000020c100780c */ /* 0x000fe40003f64270 */
[----:B------:R-:W-:Y:S01]  /*93c0*/  FSEL R179, R195, -INF , P6 ;  /* 0xff800000c3b37808 */ /* 0x000fe20003000000 */
[----:B------:R-:W1:Y:S01]  /*93d0*/  MUFU.TANH R168, R168 ;  /* 0x000000a800a87308 */ /* 0x000e620000002400 */
[----:B------:R-:W-:Y:S02]  /*93e0*/  FMNMX.FTZ R190, R183, R190, !PT ;  /* 0x000000beb7be7209 */ /* 0x000fe40007810000 */
[----:B------:R-:W-:Y:S02]  /*93f0*/  ISETP.GT.AND P4, PT, R193, 0x21, PT ;  /* 0x00000021c100780c */ /* 0x000fe40003f84270 */
[----:B------:R-:W-:-:S02]  /*9400*/  FSEL R162, R170, -INF , P3 ;  /* 0xff800000aaa27808 */ /* 0x000fc40001800000 */
[----:B------:R-:W-:Y:S01]  /*9410*/  FMNMX.FTZ R190, R179, R190, !PT ;  /* 0x000000beb3be7209 */ /* 0x000fe20007810000 */
[----:B------:R-:W-:Y:S01]  /*9420*/  MUFU.TANH R180, R180 ;  /* 0x000000b400b47308 */ /* 0x000fe20000002400 */
[C---:B------:R-:W-:Y:S02]  /*9430*/  ISETP.GT.AND P5, PT, R193.reuse, 0x28, PT ;  /* 0x00000028c100780c */ /* 0x040fe40003fa4270 */
[----:B------:R-:W-:Y:S02]  /*9440*/  FSEL R182, R182, -INF , P4 ;  /* 0xff800000b6b67808 */ /* 0x000fe40002000000 */
[----:B------:R-:W-:Y:S02]  /*9450*/  FMNMX.FTZ R190, R162, R190, !PT ;  /* 0x000000bea2be7209 */ /* 0x000fe40007810000 */
[----:B------:R-:W-:Y:S01]  /*9460*/  ISETP.GT.AND P6, PT, R193, 0x29, PT ;  /* 0x00000029c100780c */ /* 0x000fe20003fc4270 */
[----:B------:R-:W-:Y:S01]  /*9470*/  MUFU.TANH R181, R181 ;  /* 0x000000b500b57308 */ /* 0x000fe20000002400 */
[----:B------:R-:W-:Y:S01]  /*9480*/  FSEL R170, R194, -INF , P5 ;  /* 0xff800000c2aa7808 */ /* 0x000fe20002800000 */
[----:B------:R-:W-:Y:S01]  /*9490*/  FMUL.FTZ R194, R164, UR6 ;  /* 0x00000006a4c27c20 */ /* 0x000fe20008410000 */
[----:B------:R-:W-:-:S02]  /*94a0*/  FMNMX.FTZ R190, R182, R190, !PT ;  /* 0x000000beb6be7209 */ /* 0x000fc40007810000 */
[----:B------:R-:W-:Y:S02]  /*94b0*/  ISETP.GT.AND P3, PT, R193, 0x30, PT ;  /* 0x00000030c100780c */ /* 0x000fe40003f64270 */
[----:B------:R-:W-:Y:S01]  /*94c0*/  FSEL R166, R192, -INF , P6 ;  /* 0xff800000c0a67808 */ /* 0x000fe20003000000 */
[----:B------:R-:W-:Y:S01]  /*94d0*/  FMUL.FTZ R192, R173, UR6 ;  /* 0x00000006adc07c20 */ /* 0x000fe20008410000 */
[----:B------:R-:W-:Y:S01]  /*94e0*/  FMNMX.FTZ R190, R170, R190, !PT ;  /* 0x000000beaabe7209 */ /* 0x000fe20007810000 */
[----:B------:R-:W-:Y:S01]  /*94f0*/  MUFU.TANH R194, R194 ;  /* 0x000000c200c27308 */ /* 0x000fe20000002400 */
[----:B------:R-:W-:Y:S02]  /*9500*/  ISETP.GT.AND P4, PT, R193, 0x31, PT ;  /* 0x00000031c100780c */ /* 0x000fe40003f84270 */
[----:B------:R-:W-:Y:S02]  /*9510*/  FSEL R171, R171, -INF , P3 ;  /* 0xff800000abab7808 */ /* 0x000fe40001800000 */
[----:B------:R-:W-:-:S02]  /*9520*/  FMNMX.FTZ R154, R166, R190, !PT ;  /* 0x000000bea69a7209 */ /* 0x000fc40007810000 */
[----:B------:R-:W-:Y:S01]  /*9530*/  ISETP.GT.AND P5, PT, R193, 0x38, PT ;  /* 0x00000038c100780c */ /* 0x000fe20003fa4270 */
[----:B------:R2:W3:Y:S01]  /*9540*/  MUFU.TANH R190, R158 ;  /* 0x0000009e00be7308 */ /* 0x0004e20000002400 */
[----:B------:R-:W-:Y:S02]  /*9550*/  FSEL R178, R163, -INF , P4 ;  /* 0xff800000a3b27808 */ /* 0x000fe40002000000 */
[----:B------:R-:W-:Y:S02]  /*9560*/  FMNMX.FTZ R154, R171, R154, !PT ;  /* 0x0000009aab9a7209 */ /* 0x000fe40007810000 */
[----:B------:R-:W-:Y:S02]  /*9570*/  ISETP.GT.AND P6, PT, R193, 0x39, PT ;  /* 0x00000039c100780c */ /* 0x000fe40003fc4270 */
[----:B------:R-:W-:Y:S01]  /*9580*/  FSEL R163, R196, -INF , P5 ;  /* 0xff800000c4a37808 */ /* 0x000fe20002800000 */
[----:B------:R-:W-:Y:S01]  /*9590*/  FMUL.FTZ R196, R165, UR6 ;  /* 0x00000006a5c47c20 */ /* 0x000fe20008410000 */
[----:B--2---:R-:W-:Y:S01]  /*95a0*/  FMNMX.FTZ R158, R178, R154, !PT ;  /* 0x0000009ab29e7209 */ /* 0x004fe20007810000 */
[----:B------:R-:W-:Y:S01]  /*95b0*/  MUFU.TANH R192, R192 ;  /* 0x000000c000c07308 */ /* 0x000fe20000002400 */
[----:B------:R-:W-:-:S02]  /*95c0*/  ISETP.GT.AND P3, PT, R193, 0x40, PT ;  /* 0x00000040c100780c */ /* 0x000fc40003f64270 */
[----:B------:R-:W-:Y:S02]  /*95d0*/  FSEL R177, R177, -INF , P6 ;  /* 0xff800000b1b17808 */ /* 0x000fe40003000000 */
[----:B------:R-:W-:Y:S02]  /*95e0*/  FMNMX.FTZ R158, R163, R158, !PT ;  /* 0x0000009ea39e7209 */ /* 0x000fe40007810000 */
[----:B------:R-:W-:Y:S01]  /*95f0*/  ISETP.GT.AND P4, PT, R193, 0x41, PT ;  /* 0x00000041c100780c */ /* 0x000fe20003f84270 */
[----:B------:R2:W4:Y:S01]  /*9600*/  MUFU.TANH R154, R159 ;  /* 0x0000009f009a7308 */ /* 0x0005220000002400 */
[----:B0-----:R-:W-:Y:S01]  /*9610*/  FSEL R155, R191, -INF , P3 ;  /* 0xff800000bf9b7808 */ /* 0x001fe20001800000 */
[----:B------:R-:W-:Y:S01]  /*9620*/  FMUL.FTZ R191, R160, UR6 ;  /* 0x00000006a0bf7c20 */ /* 0x000fe20008410000 */
[C---:B------:R-:W-:Y:S02]  /*9630*/  ISETP.GT.AND P5, PT, R193.reuse, 0x48, PT ;  /* 0x00000048c100780c */ /* 0x040fe40003fa4270 */
[----:B------:R-:W-:Y:S01]  /*9640*/  ISETP.GT.AND P6, PT, R193, 0x49, PT ;  /* 0x00000049c100780c */ /* 0x000fe20003fc4270 */
[----:B------:R-:W-:-:S02]  /*9650*/  FMUL.FTZ R193, R161, UR6 ;  /* 0x00000006a1c17c20 */ /* 0x000fc40008410000 */
[----:B------:R-:W-:Y:S01]  /*9660*/  MUFU.TANH R191, R191 ;  /* 0x000000bf00bf7308 */ /* 0x000fe20000002400 */
[----:B--2---:R-:W-:Y:S02]  /*9670*/  FMNMX.FTZ R159, R177, R158, !PT ;  /* 0x0000009eb19f7209 */ /* 0x004fe40007810000 */
[----:B-1----:R-:W-:Y:S02]  /*9680*/  FSEL R158, R168, -INF , P4 ;  /* 0xff800000a89e7808 */ /* 0x002fe40002000000 */
[----:B------:R-:W-:Y:S02]  /*9690*/  FMNMX.FTZ R168, R155, R159, !PT ;  /* 0x0000009f9ba87209 */ /* 0x000fe40007810000 */
[----:B---3--:R-:W-:Y:S01]  /*96a0*/  FSEL R159, R190, -INF , P5 ;  /* 0xff800000be9f7808 */ /* 0x008fe20002800000 */
[----:B------:R-:W-:Y:S01]  /*96b0*/  MUFU.TANH R193, R193 ;  /* 0x000000c100c17308 */ /* 0x000fe20000002400 */
[----:B------:R-:W-:Y:S02]  /*96c0*/  FMNMX.FTZ R190, R158, R168, !PT ;  /* 0x000000a89ebe7209 */ /* 0x000fe40007810000 */
[----:B----4-:R-:W-:-:S02]  /*96d0*/  FSEL R154, R154, -INF , P6 ;  /* 0xff8000009a9a7808 */ /* 0x010fc40003000000 */
[----:B------:R-:W-:-:S03]  /*96e0*/  FMNMX.FTZ R190, R159, R190, !PT ;  /* 0x000000be9fbe7209 */ /* 0x000fc60007810000 */
[----:B------:R0:W1:Y:S01]  /*96f0*/  MUFU.TANH R168, R172 ;  /* 0x000000ac00a87308 */ /* 0x0000620000002400 */
[----:B------:R-:W-:Y:S02]  /*9700*/  FMNMX.FTZ R195, R154, R190, !PT ;  /* 0x000000be9ac37209 */ /* 0x000fe40007810000 */
[----:B------:R-:W2:Y:S05]  /*9710*/  SHFL.IDX PT, R190, R187, RZ, 0x1c1f ;  /* 0x001c1fffbbbe7589 */ /* 0x000eaa00000e0000 */
[----:B------:R-:W3:Y:S01]  /*9720*/  MUFU.TANH R196, R196 ;  /* 0x000000c400c47308 */ /* 0x000ee20000002400 */
[----:B0-----:R-:W0:Y:S01]  /*9730*/  SHFL.BFLY PT, R172, R195, 0x2, 0x1f ;  /* 0x0c401f00c3ac7f89 */ /* 0x001e2200000e0000 */
[----:B--2---:R-:W-:-:S05]  /*9740*/  IMAD.IADD R190, R188, 0x1, R190 ;  /* 0x00000001bcbe7824 */ /* 0x004fca00078e02be */
[C---:B------:R-:W-:Y:S02]  /*9750*/  ISETP.GT.AND P6, PT, R190.reuse, RZ, PT ;  /* 0x000000ffbe00720c */ /* 0x040fe40003fc4270 */
[C---:B------:R-:W-:Y:S02]  /*9760*/  ISETP.GT.AND P3, PT, R190.reuse, 0x1, PT ;  /* 0x00000001be00780c */ /* 0x040fe40003f64270 */
[C---:B------:R-:W-:Y:S02]  /*9770*/  ISETP.GT.AND P4, PT, R190.reuse, 0x8, PT ;  /* 0x00000008be00780c */ /* 0x040fe40003f84270 */
[----:B------:R-:W-:Y:S02]  /*9780*/  ISETP.GT.AND P5, PT, R190, 0x9, PT ;  /* 0x00000009be00780c */ /* 0x000fe40003fa4270 */
[----:B------:R-:W-:Y:S02]  /*9790*/  FSEL R0, R0, -INF , P6 ;  /* 0xff80000000007808 */ /* 0x000fe40003000000 */
[----:B------:R-:W-:-:S02]  /*97a0*/  FSEL R2, R2, -INF , P3 ;  /* 0xff80000002027808 */ /* 0x000fc40001800000 */
[----:B------:R-:W-:Y:S02]  /*97b0*/  FSEL R161, R4, -INF , P4 ;  /* 0xff80000004a17808 */ /* 0x000fe40002000000 */
[----:B------:R-:W-:Y:S02]  /*97c0*/  FSEL R184, R184, -INF , P5 ;  /* 0xff800000b8b87808 */ /* 0x000fe40002800000 */
[C---:B------:R-:W-:Y:S02]  /*97d0*/  ISETP.GT.AND P6, PT, R190.reuse, 0x10, PT ;  /* 0x00000010be00780c */ /* 0x040fe40003fc4270 */
[C---:B------:R-:W-:Y:S02]  /*97e0*/  ISETP.GT.AND P3, PT, R190.reuse, 0x11, PT ;  /* 0x00000011be00780c */ /* 0x040fe40003f64270 */
[C---:B------:R-:W-:Y:S02]  /*97f0*/  ISETP.GT.AND P4, PT, R190.reuse, 0x18, PT ;  /* 0x00000018be00780c */ /* 0x040fe40003f84270 */
[----:B------:R-:W-:-:S02]  /*9800*/  ISETP.GT.AND P5, PT, R190, 0x19, PT ;  /* 0x00000019be00780c */ /* 0x000fc40003fa4270 */
[----:B------:R-:W-:Y:S02]  /*9810*/  FSEL R176, R176, -INF , P6 ;  /* 0xff800000b0b07808 */ /* 0x000fe40003000000 */
[----:B------:R-:W-:Y:S02]  /*9820*/  FSEL R188, R197, -INF , P3 ;  /* 0xff800000c5bc7808 */ /* 0x000fe40001800000 */
[----:B------:R-:W-:Y:S01]  /*9830*/  FSEL R173, R189, -INF , P4 ;  /* 0xff800000bdad7808 */ /* 0x000fe20002000000 */
[----:B------:R-:W-:Y:S01]  /*9840*/  FMUL.FTZ R189, R153, UR6 ;  /* 0x0000000699bd7c20 */ /* 0x000fe20008410000 */
[----:B------:R-:W-:Y:S02]  /*9850*/  FSEL R187, R180, -INF , P5 ;  /* 0xff800000b4bb7808 */ /* 0x000fe40002800000 */
[C---:B------:R-:W-:Y:S02]  /*9860*/  ISETP.GT.AND P6, PT, R190.reuse, 0x20, PT ;  /* 0x00000020be00780c */ /* 0x040fe40003fc4270 */
[C---:B------:R-:W-:Y:S01]  /*9870*/  ISETP.GT.AND P3, PT, R190.reuse, 0x21, PT ;  /* 0x00000021be00780c */ /* 0x040fe20003f64270 */
[----:B------:R-:W2:Y:S01]  /*9880*/  MUFU.TANH R189, R189 ;  /* 0x000000bd00bd7308 */ /* 0x000ea20000002400 */
[----:B------:R-:W-:-:S02]  /*9890*/  ISETP.GT.AND P4, PT, R190, 0x28, PT ;  /* 0x00000028be00780c */ /* 0x000fc40003f84270 */
[----:B------:R-:W-:Y:S02]  /*98a0*/  ISETP.GT.AND P5, PT, R190, 0x29, PT ;  /* 0x00000029be00780c */ /* 0x000fe40003fa4270 */
[----:B0-----:R-:W-:Y:S02]  /*98b0*/  FMNMX.FTZ R195, R195, R172, !PT ;  /* 0x000000acc3c37209 */ /* 0x001fe40007810000 */
[----:B------:R-:W-:Y:S02]  /*98c0*/  FSEL R181, R181, -INF , P6 ;  /* 0xff800000b5b57808 */ /* 0x000fe40003000000 */
[----:B------:R-:W-:Y:S01]  /*98d0*/  FSEL R172, R169, -INF , P3 ;  /* 0xff800000a9ac7808 */ /* 0x000fe20001800000 */
[----:B------:R-:W0:Y:S01]  /*98e0*/  SHFL.BFLY PT, R4, R195, 0x1, 0x1f ;  /* 0x0c201f00c3047f89 */ /* 0x000e2200000e0000 */
[----:B-1----:R-:W-:Y:S02]  /*98f0*/  FSEL R180, R168, -INF , P4 ;  /* 0xff800000a8b47808 */ /* 0x002fe40002000000 */
[----:B------:R-:W-:-:S02]  /*9900*/  FSEL R160, R192, -INF , P5 ;  /* 0xff800000c0a07808 */ /* 0x000fc40002800000 */
[C---:B------:R-:W-:Y:S02]  /*9910*/  ISETP.GT.AND P6, PT, R190.reuse, 0x30, PT ;  /* 0x00000030be00780c */ /* 0x040fe40003fc4270 */
[C---:B------:R-:W-:Y:S02]  /*9920*/  ISETP.GT.AND P3, PT, R190.reuse, 0x31, PT ;  /* 0x00000031be00780c */ /* 0x040fe40003f64270 */
[C---:B------:R-:W-:Y:S02]  /*9930*/  ISETP.GT.AND P4, PT, R190.reuse, 0x38, PT ;  /* 0x00000038be00780c */ /* 0x040fe40003f84270 */
[----:B------:R-:W-:Y:S02]  /*9940*/  ISETP.GT.AND P5, PT, R190, 0x39, PT ;  /* 0x00000039be00780c */ /* 0x000fe40003fa4270 */
[----:B------:R-:W-:Y:S02]  /*9950*/  FSEL R164, R191, -INF , P6 ;  /* 0xff800000bfa47808 */ /* 0x000fe40003000000 */
[----:B------:R-:W-:-:S02]  /*9960*/  FSEL R165, R193, -INF , P3 ;  /* 0xff800000c1a57808 */ /* 0x000fc40001800000 */
[----:B------:R-:W-:Y:S02]  /*9970*/  FSEL R169, R194, -INF , P4 ;  /* 0xff800000c2a97808 */ /* 0x000fe40002000000 */
[----:B---3--:R-:W-:Y:S02]  /*9980*/  FSEL R168, R196, -INF , P5 ;  /* 0xff800000c4a87808 */ /* 0x008fe40002800000 */
[C---:B------:R-:W-:Y:S02]  /*9990*/  ISETP.GT.AND P6, PT, R190.reuse, 0x40, PT ;  /* 0x00000040be00780c */ /* 0x040fe40003fc4270 */
[C---:B------:R-:W-:Y:S02]  /*99a0*/  ISETP.GT.AND P3, PT, R190.reuse, 0x41, PT ;  /* 0x00000041be00780c */ /* 0x040fe40003f64270 */
[C---:B------:R-:W-:Y:S02]  /*99b0*/  ISETP.GT.AND P4, PT, R190.reuse, 0x48, PT ;  /* 0x00000048be00780c */ /* 0x040fe40003f84270 */
[----:B------:R-:W-:-:S02]  /*99c0*/  ISETP.GT.AND P5, PT, R190, 0x49, PT ;  /* 0x00000049be00780c */ /* 0x000fc40003fa4270 */
[----:B------:R-:W-:Y:S02]  /*99d0*/  FMNMX.FTZ R190, R0, R235, !PT ;  /* 0x000000eb00be7209 */ /* 0x000fe40007810000 */
[----:B0-----:R-:W-:Y:S02]  /*99e0*/  FMNMX.FTZ R4, R195, R4, !PT ;  /* 0x00000004c3047209 */ /* 0x001fe40007810000 */
[----:B------:R-:W-:Y:S02]  /*99f0*/  FMNMX.FTZ R190, R2, R190, !PT ;  /* 0x000000be02be7209 */ /* 0x000fe40007810000 */
[----:B------:R-:W-:Y:S02]  /*9a00*/  FSEL R152, R152, -INF , P6 ;  /* 0xff80000098987808 */ /* 0x000fe40003000000 */
[----:B------:R-:W-:Y:S01]  /*9a10*/  FMNMX.FTZ R153, R161, R190, !PT ;  /* 0x000000bea1997209 */ /* 0x000fe20007810000 */
[----:B------:R-:W-:Y:S01]  /*9a20*/  FMUL.FTZ R190, R157, UR6 ;  /* 0x000000069dbe7c20 */ /* 0x000fe20008410000 */
[----:B------:R-:W-:-:S02]  /*9a30*/  FSETP.NEU.FTZ.AND P6, PT, R4, -INF , PT ;  /* 0xff8000000400780b */ /* 0x000fc40003fdd000 */
[----:B------:R-:W-:Y:S02]  /*9a40*/  FMNMX.FTZ R153, R184, R153, !PT ;  /* 0x00000099b8997209 */ /* 0x000fe40007810000 */
[----:B------:R-:W-:Y:S01]  /*9a50*/  R2UR UR6, R20 ;  /* 0x00000000140672ca */ /* 0x000fe200000e0000 */
[----:B------:R-:W0:Y:S01]  /*9a60*/  MUFU.TANH R190, R190 ;  /* 0x000000be00be7308 */ /* 0x000e220000002400 */
[----:B------:R-:W-:Y:S01]  /*9a70*/  FMNMX.FTZ R191, R176, R153, !PT ;  /* 0x00000099b0bf7209 */ /* 0x000fe20007810000 */
[----:B------:R-:W-:-:S03]  /*9a80*/  FMUL.FTZ R153, R4, UR5 ;  /* 0x0000000504997c20 */ /* 0x000fc60008410000 */
[----:B------:R-:W-:Y:S02]  /*9a90*/  FMNMX.FTZ R191, R188, R191, !PT ;  /* 0x000000bfbcbf7209 */ /* 0x000fe40007810000 */
[----:B------:R-:W-:Y:S02]  /*9aa0*/  FSEL R153, R153, RZ, P6 ;  /* 0x000000ff99997208 */ /* 0x000fe40003000000 */
[----:B------:R-:W-:-:S03]  /*9ab0*/  FMNMX.FTZ R157, R173, R191, !PT ;  /* 0x000000bfad9d7209 */ /* 0x000fc60007810000 */
[--C-:B------:R-:W-:Y:S01]  /*9ac0*/  FFMA.FTZ R209, R186, UR5, -R153.reuse ;  /* 0x00000005bad17c23 */ /* 0x100fe20008010899 */
[----:B------:R-:W-:Y:S01]  /*9ad0*/  FMNMX.FTZ R157, R187, R157, !PT ;  /* 0x0000009dbb9d7209 */ /* 0x000fe20007810000 */
[--C-:B------:R-:W-:Y:S01]  /*9ae0*/  FFMA.FTZ R205, R3, UR5, -R153.reuse ;  /* 0x0000000503cd7c23 */ /* 0x100fe20008010899 */
[----:B--2---:R-:W-:Y:S01]  /*9af0*/  FSEL R186, R189, -INF , P3 ;  /* 0xff800000bdba7808 */ /* 0x004fe20001800000 */
[--C-:B------:R-:W-:Y:S01]  /*9b00*/  FFMA.FTZ R211, R185, UR5, -R153.reuse ;  /* 0x00000005b9d37c23 */ /* 0x100fe20008010899 */
[----:B------:R-:W-:Y:S01]  /*9b10*/  FMNMX.FTZ R157, R181, R157, !PT ;  /* 0x0000009db59d7209 */ /* 0x000fe20007810000 */
[--C-:B------:R-:W-:Y:S01]  /*9b20*/  FFMA.FTZ R185, R167, UR5, -R153.reuse ;  /* 0x00000005a7b97c23 */ /* 0x100fe20008010899 */
[----:B------:R-:W-:Y:S01]  /*9b30*/  FSEL R189, R156, -INF , P4 ;  /* 0xff8000009cbd7808 */ /* 0x000fe20002000000 */
[--C-:B------:R-:W-:Y:S01]  /*9b40*/  FFMA.FTZ R203, R170, UR5, -R153.reuse ;  /* 0x00000005aacb7c23 */ /* 0x100fe20008010899 */
[----:B------:R-:W-:Y:S01]  /*9b50*/  FMNMX.FTZ R157, R172, R157, !PT ;  /* 0x0000009dac9d7209 */ /* 0x000fe20007810000 */
[--C-:B------:R-:W-:Y:S01]  /*9b60*/  FFMA.FTZ R193, R155, UR5, -R153.reuse ;  /* 0x000000059bc17c23 */ /* 0x100fe20008010899 */
[----:B0-----:R-:W-:Y:S01]  /*9b70*/  FSEL R190, R190, -INF , P5 ;  /* 0xff800000bebe7808 */ /* 0x001fe20002800000 */
[--C-:B------:R-:W-:Y:S01]  /*9b80*/  FFMA.FTZ R155, R158, UR5, -R153.reuse ;  /* 0x000000059e9b7c23 */ /* 0x100fe20008010899 */
[----:B------:R-:W-:Y:S01]  /*9b90*/  FMNMX.FTZ R157, R180, R157, !PT ;  /* 0x0000009db49d7209 */ /* 0x000fe20007810000 */
[--C-:B------:R-:W-:Y:S01]  /*9ba0*/  FFMA.FTZ R195, R159, UR5, -R153.reuse ;  /* 0x000000059fc37c23 */ /* 0x100fe20008010899 */
[--C-:B------:R-:W-:Y:S01]  /*9bb0*/  FFMA.FTZ R175, R175, UR5, -R153.reuse ;  /* 0x00000005afaf7c23 */ /* 0x100fe20008010899 */
[----:B------:R-:W-:Y:S01]  /*9bc0*/  MUFU.EX2 R209, R209 ;  /* 0x000000d100d17308 */ /* 0x000fe20000000800 */
[----:B------:R-:W-:Y:S01]  /*9bd0*/  FMNMX.FTZ R157, R160, R157, !PT ;  /* 0x0000009da09d7209 */ /* 0x000fe20007810000 */
[--C-:B------:R-:W-:Y:S01]  /*9be0*/  FFMA.FTZ R197, R171, UR5, -R153.reuse ;  /* 0x00000005abc57c23 */ /* 0x100fe20008010899 */
[--C-:B------:R-:W-:Y:S01]  /*9bf0*/  FFMA.FTZ R156, R174, UR5, -R153.reuse ;  /* 0x00000005ae9c7c23 */ /* 0x100fe20008010899 */
        /* <DEDUP_REMOVED lines=8> */
[----:B------:R-:W-:Y:S01]  /*9c80*/  FFMA.FTZ R163, R177, UR5, -R153 ;  /* 0x00000005b1a37c23 */ /* 0x000fe20008010899 */
[----:B------:R-:W-:Y:S01]  /*9c90*/  FMNMX.FTZ R157, R169, R157, !PT ;  /* 0x0000009da99d7209 */ /* 0x000fe20007810000 */
[----:B------:R-:W-:Y:S01]  /*9ca0*/  UISETP.GT.AND UP1, UPT, UR10, UR6, UPT ;  /* 0x000000060a00728c */ /* 0x000fe2000bf24270 */
[----:B------:R-:W-:Y:S01]  /*9cb0*/  R2UR UR6, R16 ;  /* 0x00000000100672ca */ /* 0x000fe200000e0000 */
[----:B------:R-:W-:Y:S01]  /*9cc0*/  MUFU.EX2 R211, R211 ;  /* 0x000000d300d37308 */ /* 0x000fe20000000800 */
[----:B------:R-:W-:-:S04]  /*9cd0*/  FMNMX.FTZ R157, R168, R157, !PT ;  /* 0x0000009da89d7209 */ /* 0x000fc80007810000 */
[----:B------:R-:W-:-:S03]  /*9ce0*/  FMNMX.FTZ R157, R152, R157, !PT ;  /* 0x0000009d989d7209 */ /* 0x000fc60007810000 */
[----:B------:R-:W-:Y:S01]  /*9cf0*/  MUFU.EX2 R185, R185 ;  /* 0x000000b900b97308 */ /* 0x000fe20000000800 */
[----:B------:R-:W-:-:S03]  /*9d00*/  FMNMX.FTZ R157, R186, R157, !PT ;  /* 0x0000009dba9d7209 */ /* 0x000fc60007810000 */
[----:B------:R-:W-:Y:S01]  /*9d10*/  IMAD.U32 R237, RZ, RZ, UR6 ;  /* 0x00000006ffed7e24 */ /* 0x000fe2000f8e00ff */
[----:B------:R-:W-:Y:S01]  /*9d20*/  FMNMX.FTZ R3, R189, R157, !PT ;  /* 0x0000009dbd037209 */ /* 0x000fe20007810000 */
[----:B------:R-:W-:Y:S02]  /*9d30*/  FFMA.FTZ R157, R179, UR5, -R153 ;  /* 0x00000005b39d7c23 */ /* 0x000fe40008010899 */
[----:B------:R-:W-:Y:S01]  /*9d40*/  MUFU.EX2 R205, R205 ;  /* 0x000000cd00cd7308 */ /* 0x000fe20000000800 */
[----:B------:R-:W-:-:S05]  /*9d50*/  FMNMX.FTZ R3, R190, R3, !PT ;  /* 0x00000003be037209 */ /* 0x000fca0007810000 */
[----:B------:R-:W0:Y:S02]  /*9d60*/  SHFL.BFLY PT, R167, R3, 0x2, 0x1f ;  /* 0x0c401f0003a77f89 */ /* 0x000e2400000e0000 */
[----:B------:R-:W-:Y:S08]  /*9d70*/  MUFU.EX2 R156, R156 ;  /* 0x0000009c009c7308 */ /* 0x000ff00000000800 */
[----:B------:R-:W-:Y:S08]  /*9d80*/  MUFU.EX2 R207, R207 ;  /* 0x000000cf00cf7308 */ /* 0x000ff00000000800 */
[----:B------:R-:W-:Y:S01]  /*9d90*/  MUFU.EX2 R157, R157 ;  /* 0x0000009d009d7308 */ /* 0x000fe20000000800 */
[----:B0-----:R-:W-:Y:S01]  /*9da0*/  FMNMX.FTZ R3, R3, R167, !PT ;  /* 0x000000a703037209 */ /* 0x001fe20007810000 */
[--C-:B------:R-:W-:Y:S01]  /*9db0*/  FFMA.FTZ R167, R178, UR5, -R153.reuse ;  /* 0x00000005b2a77c23 */ /* 0x100fe20008010899 */
[----:B------:R-:W-:-:S05]  /*9dc0*/  FFMA.FTZ R153, R154, UR5, -R153 ;  /* 0x000000059a997c23 */ /* 0x000fca0008010899 */
[----:B------:R-:W-:Y:S01]  /*9dd0*/  MUFU.EX2 R201, R201 ;  /* 0x000000c900c97308 */ /* 0x000fe20000000800 */
[----:B------:R-:W0:Y:S07]  /*9de0*/  SHFL.BFLY PT, R170, R3, 0x1, 0x1f ;  /* 0x0c201f0003aa7f89 */ /* 0x000e2e00000e0000 */
        /* <DEDUP_REMOVED lines=8> */
[----:B------:R-:W-:Y:S01]  /*9e70*/  MUFU.EX2 R167, R167 ;  /* 0x000000a700a77308 */ /* 0x000fe20000000800 */
[--C-:B------:R-:W-:Y:S01]  /*9e80*/  FFMA.FTZ R208, R0, UR5, -R158.reuse ;  /* 0x0000000500d07c23 */ /* 0x100fe2000801089e */
[----:B------:R-:W-:Y:S02]  /*9e90*/  IMAD.U32 R0, RZ, RZ, UR7 ;  /* 0x00000007ff007e24 */ /* 0x000fe4000f8e00ff */
[--C-:B------:R-:W-:Y:S01]  /*9ea0*/  FFMA.FTZ R159, R2, UR5, -R158.reuse ;  /* 0x00000005029f7c23 */ /* 0x100fe2000801089e */
[----:B------:R-:W-:Y:S01]  /*9eb0*/  FSEL R2, R4, RZ, P6 ;  /* 0x000000ff04027208 */ /* 0x000fe20003000000 */
[--C-:B------:R-:W-:Y:S01]  /*9ec0*/  FFMA.FTZ R210, R161, UR5, -R158.reuse ;  /* 0x00000005a1d27c23 */ /* 0x100fe2000801089e */
[----:B------:R-:W-:Y:S02]  /*9ed0*/  @!P1 VIADD R0, R0, 0x38840 ;  /* 0x0003884000009836 */ /* 0x000fe40000000000 */
[--C-:B------:R-:W-:Y:S01]  /*9ee0*/  FFMA.FTZ R161, R184, UR5, -R158.reuse ;  /* 0x00000005b8a17c23 */ /* 0x100fe2000801089e */
[----:B------:R-:W-:Y:S01]  /*9ef0*/  MUFU.EX2 R208, R208 ;  /* 0x000000d000d07308 */ /* 0x000fe20000000800 */
[----:B------:R-:W-:Y:S01]  /*9f00*/  FADD.FTZ R2, -R2, R21 ;  /* 0x0000001502027221 */ /* 0x000fe20000010100 */
[----:B------:R-:W-:Y:S01]  /*9f10*/  FFMA.FTZ R204, R176, UR5, -R158 ;  /* 0x00000005b0cc7c23 */ /* 0x000fe2000801089e */
[----:B------:R-:W-:Y:S01]  /*9f20*/  @!P1 PRMT R0, RZ, 0x654, R0 ;  /* 0x00000654ff009816 */ /* 0x000fe20000000000 */
[--C-:B------:R-:W-:Y:S01]  /*9f30*/  FFMA.FTZ R171, R188, UR5, -R158.reuse ;  /* 0x00000005bcab7c23 */ /* 0x100fe2000801089e */
[----:B------:R-:W-:Y:S01]  /*9f40*/  FMUL.FTZ R2, R2, UR5 ;  /* 0x0000000502027c20 */ /* 0x000fe20008410000 */
[--C-:B------:R-:W-:Y:S01]  /*9f50*/  FFMA.FTZ R192, R152, UR5, -R158.reuse ;  /* 0x0000000598c07c23 */ /* 0x100fe2000801089e */
[----:B------:R0:W-:Y:S01]  /*9f60*/  @!P1 SYNCS.ARRIVE.TRANS64.RED.A1T0 RZ, [R0+URZ], RZ ;  /* 0x000000ff00ff99a7 */ /* 0x0001e2000810043f */
[----:B------:R-:W-:Y:S01]  /*9f70*/  MUFU.EX2 R159, R159 ;  /* 0x0000009f009f7308 */ /* 0x000fe20000000800 */
[--C-:B------:R-:W-:Y:S01]  /*9f80*/  FFMA.FTZ R206, R173, UR5, -R158.reuse ;  /* 0x00000005adce7c23 */ /* 0x100fe2000801089e */
[----:B------:R-:W-:Y:S01]  /*9f90*/  FFMA.FTZ R170, R187, UR5, -R158 ;  /* 0x00000005bbaa7c23 */ /* 0x000fe2000801089e */
[----:B------:R-:W-:-:S02]  /*9fa0*/  IMAD.U32 R21, RZ, RZ, UR4 ;  /* 0x00000004ff157e24 */ /* 0x000fc4000f8e00ff */
[--C-:B------:R-:W-:Y:S01]  /*9fb0*/  FFMA.FTZ R200, R181, UR5, -R158.reuse ;  /* 0x00000005b5c87c23 */ /* 0x100fe2000801089e */
[--C-:B------:R-:W-:Y:S01]  /*9fc0*/  FFMA.FTZ R172, R172, UR5, -R158.reuse ;  /* 0x00000005acac7c23 */ /* 0x100fe2000801089e */
[--C-:B------:R-:W-:Y:S01]  /*9fd0*/  FFMA.FTZ R202, R180, UR5, -R158.reuse ;  /* 0x00000005b4ca7c23 */ /* 0x100fe2000801089e */
[----:B0-----:R-:W-:Y:S01]  /*9fe0*/  FSEL R0, R3, RZ, P3 ;  /* 0x000000ff03007208 */ /* 0x001fe20001800000 */
[----:B------:R-:W0:Y:S01]  /*9ff0*/  MUFU.EX2 R2, R2 ;  /* 0x0000000200027308 */ /* 0x000e220000000800 */
[----:B------:R-:W-:Y:S02]  /*a000*/  @!P1 VIADD R21, R21, 0x38860 ;  /* 0x0003886015159836 */ /* 0x000fe40000000000 */
[--C-:B------:R-:W-:Y:S01]  /*a010*/  FFMA.FTZ R196, R164, UR5, -R158.reuse ;  /* 0x00000005a4c47c23 */ /* 0x100fe2000801089e */
[--C-:B------:R-:W-:Y:S01]  /*a020*/  FFMA.FTZ R165, R165, UR5, -R158.reuse ;  /* 0x00000005a5a57c23 */ /* 0x100fe2000801089e */
[----:B------:R-:W-:Y:S01]  /*a030*/  FADD.FTZ R0, -R0, R235 ;  /* 0x000000eb00007221 */ /* 0x000fe20000010100 */
[--C-:B------:R-:W-:Y:S01]  /*a040*/  FFMA.FTZ R198, R169, UR5, -R158.reuse ;  /* 0x00000005a9c67c23 */ /* 0x100fe2000801089e */
[----:B------:R-:W-:Y:S01]  /*a050*/  @!P1 PRMT R21, RZ, 0x654, R21 ;  /* 0x00000654ff159816 */ /* 0x000fe20000000015 */
[--C-:B------:R-:W-:Y:S01]  /*a060*/  FFMA.FTZ R168, R168, UR5, -R158.reuse ;  /* 0x00000005a8a87c23 */ /* 0x100fe2000801089e */
[----:B------:R-:W-:Y:S01]  /*a070*/  FMUL.FTZ R0, R0, UR5 ;  /* 0x0000000500007c20 */ /* 0x000fe20008410000 */
[----:B------:R-:W-:Y:S01]  /*a080*/  MUFU.EX2 R210, R210 ;  /* 0x000000d200d27308 */ /* 0x000fe20000000800 */
[----:B------:R1:W-:Y:S01]  /*a090*/  @!P1 SYNCS.ARRIVE.TRANS64.RED.A1T0 RZ, [R21+URZ], RZ ;  /* 0x000000ff15ff99a7 */ /* 0x0003e2000810043f */
[--C-:B------:R-:W-:Y:S01]  /*a0a0*/  FFMA.FTZ R186, R186, UR5, -R158.reuse ;  /* 0x00000005baba7c23 */ /* 0x100fe2000801089e */
[----:B------:R-:W-:Y:S01]  /*a0b0*/  FFMA.FTZ R189, R189, UR5, -R158 ;  /* 0x00000005bdbd7c23 */ /* 0x000fe2000801089e */
[----:B------:R-:W-:Y:S01]  /*a0c0*/  PLOP3.LUT P3, PT, PT, PT, UP1, 0x80, 0x0 ;  /* 0x000000000000781c */ /* 0x000fe20003f6f018 */
[----:B------:R-:W-:Y:S01]  /*a0d0*/  UIADD3 UR4, UR10, -0x1, URZ ;  /* 0xffffffff0a047890 */ /* 0x000fe2000fffe03f */
[----:B------:R-:W-:-:S02]  /*a0e0*/  IMAD.MOV.U32 R235, RZ, RZ, R3 ;  /* 0x000000ffffeb7224 */ /* 0x000fc400078e0003 */
[----:B------:R-:W2:Y:S01]  /*a0f0*/  MUFU.EX2 R0, R0 ;  /* 0x0000000000007308 */ /* 0x000ea20000000800 */
[----:B0-----:R-:W-:Y:S01]  /*a100*/  FFMA.FTZ R5, R2, R5, R209 ;  /* 0x0000000502057223 */ /* 0x001fe200000100d1 */
[--C-:B-1----:R-:W-:Y:S01]  /*a110*/  FFMA.FTZ R21, R160, UR5, -R158.reuse ;  /* 0x00000005a0157c23 */ /* 0x102fe2000801089e */
[----:B------:R-:W-:Y:S01]  /*a120*/  FFMA.FTZ R158, R190, UR5, -R158 ;  /* 0x00000005be9e7c23 */ /* 0x000fe2000801089e */
[----:B------:R-:W-:Y:S02]  /*a130*/  IMAD.U32 R236, RZ, RZ, UR4 ;  /* 0x00000004ffec7e24 */ /* 0x000fe4000f8e00ff */
[C---:B------:R-:W-:Y:S01]  /*a140*/  FADD.FTZ R5, R175.reuse, R5 ;  /* 0x00000005af057221 */ /* 0x040fe20000010000 */
[----:B------:R-:W-:Y:S01]  /*a150*/  F2FP.BF16.F32.PACK_AB R209, R175, R209 ;  /* 0x000000d1afd1723e */ /* 0x000fe200000010ff */
[----:B------:R-:W0:Y:S02]  /*a160*/  MUFU.EX2 R161, R161 ;  /* 0x000000a100a17308 */ /* 0x000e240000000800 */
[----:B------:R-:W-:Y:S01]  /*a170*/  FADD.FTZ R5, R211, R5 ;  /* 0x00000005d3057221 */ /* 0x000fe20000010000 */
[----:B------:R-:W-:-:S03]  /*a180*/  F2FP.BF16.F32.PACK_AB R211, R185, R211 ;  /* 0x000000d3b9d3723e */ /* 0x000fc600000010ff */
[----:B------:R-:W-:Y:S02]  /*a190*/  FADD.FTZ R5, R185, R5 ;  /* 0x00000005b9057221 */ /* 0x000fe40000010000 */
[----:B------:R-:W1:Y:S01]  /*a1a0*/  MUFU.EX2 R204, R204 ;  /* 0x000000cc00cc7308 */ /* 0x000e620000000800 */
[----:B--2---:R-:W-:Y:S01]  /*a1b0*/  FFMA.FTZ R152, R0, R14, R208 ;  /* 0x0000000e00987223 */ /* 0x004fe200000100d0 */
[----:B------:R-:W-:-:S03]  /*a1c0*/  F2FP.BF16.F32.PACK_AB R208, R159, R208 ;  /* 0x000000d09fd0723e */ /* 0x000fc600000010ff */
[----:B------:R-:W-:-:S03]  /*a1d0*/  FADD.FTZ R152, R159, R152 ;  /* 0x000000989f987221 */ /* 0x000fc60000010000 */
[----:B------:R-:W2:Y:S01]  /*a1e0*/  MUFU.EX2 R171, R171 ;  /* 0x000000ab00ab7308 */ /* 0x000ea20000000800 */
[----:B------:R-:W-:Y:S01]  /*a1f0*/  FADD.FTZ R152, R210, R152 ;  /* 0x00000098d2987221 */ /* 0x000fe20000010000 */
[----:B0-----:R-:W-:-:S03]  /*a200*/  F2FP.BF16.F32.PACK_AB R210, R161, R210 ;  /* 0x000000d2a1d2723e */ /* 0x001fc600000010ff */
[----:B------:R-:W-:-:S03]  /*a210*/  FADD.FTZ R152, R161, R152 ;  /* 0x00000098a1987221 */ /* 0x000fc60000010000 */
        /* <DEDUP_REMOVED lines=17> */
[C---:B-1----:R-:W-:Y:S01]  /*a330*/  FADD.FTZ R154, R170.reuse, R154 ;  /* 0x0000009aaa9a7221 */ /* 0x042fe20000010000 */
[----:B------:R-:W-:Y:S01]  /*a340*/  FADD.FTZ R152, R203, R152 ;  /* 0x00000098cb987221 */ /* 0x000fe20000010000 */
[----:B------:R-:W-:Y:S02]  /*a350*/  F2FP.BF16.F32.PACK_AB R206, R170, R206 ;  /* 0x000000ceaace723e */ /* 0x000fe400000010ff */
[C---:B------:R-:W-:Y:S01]  /*a360*/  F2FP.BF16.F32.PACK_AB R203, R166.reuse, R203 ;  /* 0x000000cba6cb723e */ /* 0x040fe200000010ff */
[----:B------:R-:W-:Y:S02]  /*a370*/  FADD.FTZ R152, R166, R152 ;  /* 0x00000098a6987221 */ /* 0x000fe40000010000 */
[----:B------:R-:W1:Y:S01]  /*a380*/  MUFU.EX2 R202, R202 ;  /* 0x000000ca00ca7308 */ /* 0x000e620000000800 */
[----:B--2---:R-:W-:Y:S01]  /*a390*/  FADD.FTZ R154, R200, R154 ;  /* 0x0000009ac89a7221 */ /* 0x004fe20000010000 */
[----:B------:R-:W-:Y:S01]  /*a3a0*/  FADD.FTZ R152, R197, R152 ;  /* 0x00000098c5987221 */ /* 0x000fe20000010000 */
[----:B------:R-:W-:-:S03]  /*a3b0*/  F2FP.BF16.F32.PACK_AB R197, R167, R197 ;  /* 0x000000c5a7c5723e */ /* 0x000fc600000010ff */
[----:B------:R-:W-:Y:S02]  /*a3c0*/  FADD.FTZ R152, R167, R152 ;  /* 0x00000098a7987221 */ /* 0x000fe40000010000 */
[----:B------:R-:W2:Y:S01]  /*a3d0*/  MUFU.EX2 R21, R21 ;  /* 0x0000001500157308 */ /* 0x000ea20000000800 */
[C---:B0-----:R-:W-:Y:S01]  /*a3e0*/  FADD.FTZ R154, R172.reuse, R154 ;  /* 0x0000009aac9a7221 */ /* 0x041fe20000010000 */
[----:B------:R-:W-:-:S06]  /*a3f0*/  F2FP.BF16.F32.PACK_AB R200, R172, R200 ;  /* 0x000000c8acc8723e */ /* 0x000fcc00000010ff */
[----:B------:R-:W0:Y:S01]  /*a400*/  MUFU.EX2 R196, R196 ;  /* 0x000000c400c47308 */ /* 0x000e220000000800 */
[----:B-1----:R-:W-:-:S07]  /*a410*/  FADD.FTZ R154, R202, R154 ;  /* 0x0000009aca9a7221 */ /* 0x002fce0000010000 */
[----:B------:R-:W1:Y:S01]  /*a420*/  MUFU.EX2 R14, R165 ;  /* 0x000000a5000e7308 */ /* 0x000e620000000800 */
[C---:B--2---:R-:W-:Y:S01]  /*a430*/  FADD.FTZ R154, R21.reuse, R154 ;  /* 0x0000009a159a7221 */ /* 0x044fe20000010000 */
[----:B------:R-:W-:Y:S01]  /*a440*/  F2FP.BF16.F32.PACK_AB R202, R21, R202 ;  /* 0x000000ca15ca723e */ /* 0x000fe200000010ff */
[----:B------:R-:W-:-:S05]  /*a450*/  IMAD.MOV.U32 R21, RZ, RZ, R4 ;  /* 0x000000ffff157224 */ /* 0x000fca00078e0004 */
        /* <DEDUP_REMOVED lines=28> */
[----:B--2---:R-:W-:-:S04]  /*a620*/  FADD.FTZ R154, R189, R154 ;  /* 0x0000009abd9a7221 */ /* 0x004fc80000010000 */
[C---:B0-----:R-:W-:Y:S01]  /*a630*/  FADD.FTZ R14, R158.reuse, R154 ;  /* 0x0000009a9e0e7221 */ /* 0x041fe20000010000 */
[----:B------:R-:W-:Y:S01]  /*a640*/  F2FP.BF16.F32.PACK_AB R194, R158, R189 ;  /* 0x000000bd9ec2723e */ /* 0x000fe200000010ff */
[C---:B-1----:R-:W-:Y:S01]  /*a650*/  FADD.FTZ R5, R153.reuse, R152 ;  /* 0x0000009899057221 */ /* 0x042fe20000010000 */
[----:B------:R-:W-:Y:S01]  /*a660*/  F2FP.BF16.F32.PACK_AB R195, R153, R195 ;  /* 0x000000c399c3723e */ /* 0x000fe200000010ff */
[----:B------:R-:W-:Y:S06]  /*a670*/  @P3 BRA `(.L_x_2367) ;  /* 0xffffffbc00983947 */ /* 0x000fec000383ffff */
[----:B------:R-:W-:-:S07]  /*a680*/  IMAD.U32 R236, RZ, RZ, UR4 ;  /* 0x00000004ffec7e24 */ /* 0x000fce000f8e00ff */
.L_x_2358:
[----:B------:R-:W-:Y:S02]  /*a690*/  R2UR UR6, R23 ;  /* 0x00000000170672ca */ /* 0x000fe400000e0000 */
[----:B------:R-:W-:-:S13]  /*a6a0*/  R2UR UR4, R236 ;  /* 0x00000000ec0472ca */ /* 0x000fda00000e0000 */
[----:B------:R-:W-:-:S06]  /*a6b0*/  UISETP.GE.AND UP0, UPT, UR4, UR6, UPT ;  /* 0x000000060400728c */ /* 0x000fcc000bf06270 */
[----:B------:R-:W-:-:S13]  /*a6c0*/  PLOP3.LUT P2, PT, PT, PT, UP0, 0x80, 0x0 ;  /* 0x000000000000781c */ /* 0x000fda0003f4f008 */
[----:B------:R-:W-:Y:S05]  /*a6d0*/  @!P2 BRA `(.L_x_2368) ;  /* 0x0000003800dca947 */ /* 0x000fea0003800000 */
[----:B------:R-:W-:Y:S01]  /*a6e0*/  R2UR UR4, R16 ;  /* 0x00000000100472ca */ /* 0x000fe200000e0000 */
[----:B------:R-:W-:Y:S01]  /*a6f0*/  IMAD.MOV.U32 R18, RZ, RZ, R4 ;  /* 0x000000ffff127224 */ /* 0x000fe200078e0004 */
[----:B------:R-:W-:Y:S01]  /*a700*/  ULDC UR61, c[0x0][0x9d8] ;  /* 0x00027600003d7ab9 */ /* 0x000fe20000000800 */
[----:B------:R-:W-:Y:S02]  /*a710*/  IMAD.MOV.U32 R20, RZ, RZ, R3 ;  /* 0x000000ffff147224 */ /* 0x000fe400078e0003 */
[----:B------:R-:W-:-:S08]  /*a720*/  IMAD.U32 R21, RZ, RZ, UR60 ;  /* 0x0000003cff157e24 */ /* 0x000fd0000f8e00ff */
[----:B------:R-:W-:-:S07]  /*a730*/  IMAD.U32 R22, RZ, RZ, UR4 ;  /* 0x00000004ff167e24 */ /* 0x000fce000f8e00ff */
.L_x_2377:
[----:B------:R-:W-:Y:S02]  /*a740*/  R2UR UR4, R21 ;  /* 0x00000000150472ca */ /* 0x000fe400000e0000 */
[----:B------:R-:W-:-:S11]  /*a750*/  R2UR UR5, R22 ;  /* 0x00000000160572ca */ /* 0x000fd600000e0000 */
        /* <DEDUP_REMOVED lines=8> */
.L_x_2369:
        /* <DEDUP_REMOVED lines=8> */
.L_x_2370:
[----:B-1----:R-:W-:Y:S05]  /*a860*/  @P2 BRA `(.L_x_2371) ;  /* 0x0000000000082947 */ /* 0x002fea0003800000 */
[----:B------:R-:W1:Y:S02]  /*a870*/  SYNCS.PHASECHK.TRANS64.TRYWAIT P2, [UR4+0x38830], R3 ;  /* 0x03883003ff0075a7 */ /* 0x000e640008040144 */
[----:B-1----:R-:W-:Y:S05]  /*a880*/  @!P2 BRA `(.L_x_2372) ;  /* 0x0000011800cca947 */ /* 0x002fea0003800000 */
.L_x_2371:
        /* <DEDUP_REMOVED lines=84> */
[----:B------:R-:W-:Y:S01]  /*add0*/  UMOV UR56, UR14 ;  /* 0x0000000e00387c82 */ /* 0x000fe20008000000 */
[----:B------:R-:W-:Y:S01]  /*ade0*/  UMOV UR57, UR15 ;  /* 0x0000000f00397c82 */ /* 0x000fe20008000000 */
        /* <DEDUP_REMOVED lines=494> */
.L_x_2373:
[----:B------:R-:W-:Y:S02]  /*ccd0*/  R2UR UR6, R17 ;  /* 0x00000000110672ca */ /* 0x000fe400000e0000 */
        /* <DEDUP_REMOVED lines=8> */
.L_x_2374:
[----:B---3--:R-:W-:Y:S05]  /*cd60*/  @P2 BRA `(.L_x_2375) ;  /* 0x0000000000082947 */ /* 0x008fea0003800000 */
[----:B------:R-:W3:Y:S02]  /*cd70*/  SYNCS.PHASECHK.TRANS64.TRYWAIT P2, [UR4+0x38850], R0 ;  /* 0x03885000ff0075a7 */ /* 0x000ee40008040144 */
[----:B---3--:R-:W-:Y:S05]  /*cd80*/  @!P2 BRA `(.L_x_2376) ;  /* 0x000000f400a4a947 */ /* 0x008fea0003800000 */
.L_x_2375:
[----:B------:R-:W-:Y:S01]  /*cd90*/  R2UR UR10, R17 ;  /* 0x00000000110a72ca */ /* 0x000fe200000e0000 */
[----:B------:R-:W-:Y:S01]  /*cda0*/  WARPGROUP.ARRIVE ;  /* 0x00000000000079c5 */ /* 0x000fe20000000000 */
[----:B------:R-:W-:Y:S01]  /*cdb0*/  R2UR UR6, R21 ;  /* 0x00000000150672ca */ /* 0x000fe200000e0000 */
[----:B------:R-:W-:Y:S01]  /*cdc0*/  UMOV UR7, 0x40000040 ;  /* 0x4000004000077882 */ /* 0x000fe20000000000 */
[----:B---3--:R-:W-:Y:S01]  /*cdd0*/  FMUL.FTZ R2, R184, UR61 ;  /* 0x0000003db8027c20 */ /* 0x008fe20008410000 */
[----:B-1----:R-:W-:Y:S01]  /*cde0*/  FMUL.FTZ R4, R185, UR61 ;  /* 0x0000003db9047c20 */ /* 0x002fe20008410000 */
[----:B------:R-:W-:Y:S01]  /*cdf0*/  FMUL.FTZ R185, R188, UR61 ;  /* 0x0000003dbcb97c20 */ /* 0x000fe20008410000 */
[----:B------:R-:W-:Y:S01]  /*ce00*/  FMUL.FTZ R21, R186, UR61 ;  /* 0x0000003dba157c20 */ /* 0x000fe20008410000 */
[----:B------:R-:W-:Y:S01]  /*ce10*/  FMUL.FTZ R186, R189, UR61 ;  /* 0x0000003dbdba7c20 */ /* 0x000fe20008410000 */
[----:B------:R-:W-:Y:S01]  /*ce20*/  FMUL.FTZ R188, R176, UR61 ;  /* 0x0000003db0bc7c20 */ /* 0x000fe20008410000 */
[----:B------:R-:W2:Y:S01]  /*ce30*/  MUFU.TANH R2, R2 ;  /* 0x0000000200027308 */ /* 0x000ea20000002400 */
        /* <DEDUP_REMOVED lines=15> */
[----:B------:R-:W3:Y:S01]  /*cf30*/  MUFU.TANH R185, R185 ;  /* 0x000000b900b97308 */ /* 0x000ee20000002400 */
[----:B--2---:R-:W-:Y:S01]  /*cf40*/  FMNMX.FTZ R0, R2, R20, !PT ;  /* 0x0000001402007209 */ /* 0x004fe20007810000 */
[----:B------:R-:W-:Y:S01]  /*cf50*/  FMUL.FTZ R165, R165, UR61 ;  /* 0x0000003da5a57c20 */ /* 0x000fe20008410000 */
[----:B------:R-:W-:Y:S01]  /*cf60*/  UIMAD UR5, UR6, 0xa00, UR5 ;  /* 0x00000a00060578a4 */ /* 0x000fe2000f8e0205 */
[----:B------:R-:W-:Y:S01]  /*cf70*/  FMUL.FTZ R152, R152, UR61 ;  /* 0x0000003d98987c20 */ /* 0x000fe20008410000 */
[----:B------:R-:W-:Y:S01]  /*cf80*/  FMUL.FTZ R176, R178, UR61 ;  /* 0x0000003db2b07c20 */ /* 0x000fe20008410000 */
[----:B------:R-:W-:Y:S01]  /*cf90*/  FMUL.FTZ R178, R179, UR61 ;  /* 0x0000003db3b27c20 */ /* 0x000fe20008410000 */
[----:B------:R-:W-:Y:S01]  /*cfa0*/  FMUL.FTZ R179, R182, UR61 ;  /* 0x0000003db6b37c20 */ /* 0x000fe20008410000 */
[----:B------:R-:W2:Y:S01]  /*cfb0*/  MUFU.TANH R186, R186 ;  /* 0x000000ba00ba7308 */ /* 0x000ea20000002400 */
        /* <DEDUP_REMOVED lines=8> */
[----:B---3--:R-:W-:Y:S01]  /*d040*/  FMNMX.FTZ R0, R185, R0, !PT ;  /* 0x00000000b9007209 */ /* 0x008fe20007810000 */
[----:B------:R-:W-:Y:S01]  /*d050*/  FMUL.FTZ R157, R157, UR61 ;  /* 0x0000003d9d9d7c20 */ /* 0x000fe20008410000 */
[----:B------:R-:W-:Y:S01]  /*d060*/  FMUL.FTZ R22, R187, UR61 ;  /* 0x0000003dbb167c20 */ /* 0x000fe20008410000 */
[----:B------:R-:W-:Y:S01]  /*d070*/  FMUL.FTZ R184, R190, UR61 ;  /* 0x0000003dbeb87c20 */ /* 0x000fe20008410000 */
[----:B------:R-:W-:Y:S01]  /*d080*/  FMUL.FTZ R187, R191, UR61 ;  /* 0x0000003dbfbb7c20 */ /* 0x000fe20008410000 */
[----:B------:R-:W-:Y:S01]  /*d090*/  FMUL.FTZ R156, R183, UR61 ;  /* 0x0000003db79c7c20 */ /* 0x000fe20008410000 */
[----:B------:R-:W-:Y:S01]  /*d0a0*/  FMUL.FTZ R170, R170, UR61 ;  /* 0x0000003daaaa7c20 */ /* 0x000fe20008410000 */
[----:B------:R-:W3:Y:S01]  /*d0b0*/  MUFU.TANH R177, R177 ;  /* 0x000000b100b17308 */ /* 0x000ee20000002400 */
[----:B--2---:R-:W-:Y:S01]  /*d0c0*/  FMNMX.FTZ R0, R186, R0, !PT ;  /* 0x00000000ba007209 */ /* 0x004fe20007810000 */
[----:B------:R-:W-:Y:S01]  /*d0d0*/  ULDC UR11, c[0x0][0x988] ;  /* 0x00026200000b7ab9 */ /* 0x000fe20000000800 */
[----:B------:R-:W-:Y:S01]  /*d0e0*/  FMUL.FTZ R171, R171, UR61 ;  /* 0x0000003dabab7c20 */ /* 0x000fe20008410000 */
[----:B------:R-:W-:Y:S01]  /*d0f0*/  FMUL.FTZ R174, R174, UR61 ;  /* 0x0000003daeae7c20 */ /* 0x000fe20008410000 */
[----:B------:R-:W-:Y:S01]  /*d100*/  FMUL.FTZ R175, R175, UR61 ;  /* 0x0000003dafaf7c20 */ /* 0x000fe20008410000 */
[----:B------:R-:W-:Y:S01]  /*d110*/  FMUL.FTZ R162, R162, UR61 ;  /* 0x0000003da2a27c20 */ /* 0x000fe20008410000 */
[----:B------:R-:W-:Y:S01]  /*d120*/  FMUL.FTZ R163, R163, UR61 ;  /* 0x0000003da3a37c20 */ /* 0x000fe20008410000 */
[----:B------:R-:W2:Y:S01]  /*d130*/  MUFU.TANH R180, R180 ;  /* 0x000000b400b47308 */ /* 0x000ea20000002400 */
[----:B-1----:R-:W-:Y:S01]  /*d140*/  FMNMX.FTZ R0, R188, R0, !PT ;  /* 0x00000000bc007209 */ /* 0x002fe20007810000 */
[----:B------:R-:W-:Y:S01]  /*d150*/  FMUL.FTZ R166, R166, UR61 ;  /* 0x0000003da6a67c20 */ /* 0x000fe20008410000 */
[----:B------:R-:W-:Y:S01]  /*d160*/  FMUL.FTZ R167, R167, UR61 ;  /* 0x0000003da7a77c20 */ /* 0x000fe20008410000 */
[----:B------:R-:W-:Y:S01]  /*d170*/  FMUL.FTZ R154, R154, UR61 ;  /* 0x0000003d9a9a7c20 */ /* 0x000fe20008410000 */
[----:B------:R-:W-:Y:S01]  /*d180*/  FMUL.FTZ R155, R155, UR61 ;  /* 0x0000003d9b9b7c20 */ /* 0x000fe20008410000 */
[----:B------:R-:W-:Y:S01]  /*d190*/  FMUL.FTZ R158, R158, UR61 ;  /* 0x0000003d9e9e7c20 */ /* 0x000fe20008410000 */
[----:B------:R-:W-:Y:S01]  /*d1a0*/  FMUL.FTZ R159, R159, UR61 ;  /* 0x0000003d9f9f7c20 */ /* 0x000fe20008410000 */
[----:B------:R-:W1:Y:S01]  /*d1b0*/  MUFU.TANH R181, R181 ;  /* 0x000000b500b57308 */ /* 0x000e620000002400 */
[----:B---3--:R-:W-:-:S07]  /*d1c0*/  FMNMX.FTZ R0, R177, R0, !PT ;  /* 0x00000000b1007209 */ /* 0x008fce0007810000 */
[----:B------:R-:W3:Y:S01]  /*d1d0*/  MUFU.TANH R168, R168 ;  /* 0x000000a800a87308 */ /* 0x000ee20000002400 */
[----:B--2---:R-:W-:-:S07]  /*d1e0*/  FMNMX.FTZ R0, R180, R0, !PT ;  /* 0x00000000b4007209 */ /* 0x004fce0007810000 */
[----:B------:R-:W2:Y:S01]  /*d1f0*/  MUFU.TANH R169, R169 ;  /* 0x000000a900a97308 */ /* 0x000ea20000002400 */
[----:B-1----:R-:W-:-:S07]  /*d200*/  FMNMX.FTZ R0, R181, R0, !PT ;  /* 0x00000000b5007209 */ /* 0x002fce0007810000 */
        /* <DEDUP_REMOVED lines=18> */
[----:B------:R-:W0:Y:S01]  /*d330*/  MUFU.TANH R157, R157 ;  /* 0x0000009d009d7308 */ /* 0x000e220000002400 */
[----:B---3--:R-:W-:-:S07]  /*d340*/  FMNMX.FTZ R0, R182, R0, !PT ;  /* 0x00000000b6007209 */ /* 0x008fce0007810000 */
[----:B------:R-:W1:Y:S01]  /*d350*/  MUFU.TANH R21, R21 ;  /* 0x0000001500157308 */ /* 0x000e620000002400 */
[----:B--2---:R-:W-:-:S07]  /*d360*/  FMNMX.FTZ R0, R153, R0, !PT ;  /* 0x0000000099007209 */ /* 0x004fce0007810000 */
[----:B------:R-:W2:Y:S01]  /*d370*/  MUFU.TANH R22, R22 ;  /* 0x0000001600167308 */ /* 0x000ea20000002400 */
[----:B0-----:R-:W-:-:S05]  /*d380*/  FMNMX.FTZ R3, R157, R0, !PT ;  /* 0x000000009d037209 */ /* 0x001fca0007810000 */
[----:B------:R-:W0:Y:S02]  /*d390*/  SHFL.BFLY PT, R0, R3, 0x2, 0x1f ;  /* 0x0c401f0003007f89 */ /* 0x000e2400000e0000 */
[----:B------:R-:W3:Y:S08]  /*d3a0*/  MUFU.TANH R184, R184 ;  /* 0x000000b800b87308 */ /* 0x000ef00000002400 */
[----:B------:R-:W4:Y:S08]  /*d3b0*/  MUFU.TANH R187, R187 ;  /* 0x000000bb00bb7308 */ /* 0x000f300000002400 */
[----:B------:R-:W5:Y:S01]  /*d3c0*/  MUFU.TANH R176, R176 ;  /* 0x000000b000b07308 */ /* 0x000f620000002400 */
[----:B0-----:R-:W-:-:S07]  /*d3d0*/  FMNMX.FTZ R3, R3, R0, !PT ;  /* 0x0000000003037209 */ /* 0x001fce0007810000 */
[----:B------:R-:W0:Y:S01]  /*d3e0*/  MUFU.TANH R178, R178 ;  /* 0x000000b200b27308 */ /* 0x000e220000002400 */
[----:B------:R-:W1:Y:S07]  /*d3f0*/  SHFL.BFLY PT, R0, R3, 0x1, 0x1f ;  /* 0x0c201f0003007f89 */ /* 0x000e6e00000e0000 */
[----:B------:R-:W0:Y:S08]  /*d400*/  MUFU.TANH R179, R179 ;  /* 0x000000b300b37308 */ /* 0x000e300000002400 */
[----:B------:R-:W0:Y:S08]  /*d410*/  MUFU.TANH R156, R156 ;  /* 0x0000009c009c7308 */ /* 0x000e300000002400 */
[----:B------:R-:W0:Y:S01]  /*d420*/  MUFU.TANH R170, R170 ;  /* 0x000000aa00aa7308 */ /* 0x000e220000002400 */
[----:B-1----:R-:W-:-:S02]  /*d430*/  FMNMX.FTZ R3, R3, R0, !PT ;  /* 0x0000000003037209 */ /* 0x002fc40007810000 */
[----:B------:R-:W-:-:S03]  /*d440*/  FMNMX.FTZ R0, R21, R18, !PT ;  /* 0x0000001215007209 */ /* 0x000fc60007810000 */
[----:B------:R-:W-:Y:S01]  /*d450*/  FADD.FTZ R20, -R3, R20 ;  /* 0x0000001403147221 */ /* 0x000fe20000010100 */
[----:B--2---:R-:W-:Y:S01]  /*d460*/  FMNMX.FTZ R0, R22, R0, !PT ;  /* 0x0000000016007209 */ /* 0x004fe20007810000 */
[----:B------:R-:W1:Y:S03]  /*d470*/  MUFU.TANH R171, R171 ;  /* 0x000000ab00ab7308 */ /* 0x000e660000002400 */
[----:B---3--:R-:W-:-:S04]  /*d480*/  FMNMX.FTZ R0, R184, R0, !PT ;  /* 0x00000000b8007209 */ /* 0x008fc80007810000 */
[----:B----4-:R-:W-:Y:S01]  /*d490*/  FMNMX.FTZ R183, R187, R0, !PT ;  /* 0x00000000bbb77209 */ /* 0x010fe20007810000 */
[----:B------:R-:W2:Y:S03]  /*d4a0*/  MUFU.TANH R174, R174 ;  /* 0x000000ae00ae7308 */ /* 0x000ea60000002400 */
[----:B-----5:R-:W-:-:S04]  /*d4b0*/  FMNMX.FTZ R183, R176, R183, !PT ;  /* 0x000000b7b0b77209 */ /* 0x020fc80007810000 */
[----:B0-----:R-:W-:Y:S01]  /*d4c0*/  FMNMX.FTZ R183, R178, R183, !PT ;  /* 0x000000b7b2b77209 */ /* 0x001fe20007810000 */
[----:B------:R-:W0:Y:S08]  /*d4d0*/  MUFU.TANH R175, R175 ;  /* 0x000000af00af7308 */ /* 0x000e300000002400 */
[----:B------:R-:W3:Y:S08]  /*d4e0*/  MUFU.TANH R162, R162 ;  /* 0x000000a200a27308 */ /* 0x000ef00000002400 */
[----:B------:R-:W4:Y:S08]  /*d4f0*/  MUFU.TANH R163, R163 ;  /* 0x000000a300a37308 */ /* 0x000f300000002400 */
[----:B------:R-:W5:Y:S08]  /*d500*/  MUFU.TANH R166, R166 ;  /* 0x000000a600a67308 */ /* 0x000f700000002400 */
[----:B------:R-:W-:Y:S08]  /*d510*/  MUFU.TANH R167, R167 ;  /* 0x000000a700a77308 */ /* 0x000ff00000002400 */
[----:B------:R-:W-:Y:S01]  /*d520*/  MUFU.TANH R154, R154 ;  /* 0x0000009a009a7308 */ /* 0x000fe20000002400 */
[----:B------:R-:W-:-:S02]  /*d530*/  WARPGROUP.DEPBAR.LE gsb0, 0x0 ;  /* 0x00008000000079c5 */ /* 0x000fc40000010000 */
[----:B------:R-:W-:-:S05]  /*d540*/  WARPGROUP.ARRIVE ;  /* 0x00000000000079c5 */ /* 0x000fca0000000000 */
[----:B------:R-:W-:Y:S01]  /*d550*/  MUFU.TANH R155, R155 ;  /* 0x0000009b009b7308 */ /* 0x000fe20000002400 */
[----:B------:R-:W-:Y:S01]  /*d560*/  HGMMA.64x256x16.F32.BF16 R24, R204, gdesc[UR4].tnspB, R24, gsb0 ;  /* 0x43e00004cc187df0 */ /* 0x000fe20008001818 */
[----:B------:R-:W-:Y:S01]  /*d570*/  UIADD3 UR6, UR5, 0x100, URZ ;  /* 0x0000010005067890 */ /* 0x000fe2000fffe03f */
[----:B------:R-:W-:-:S05]  /*d580*/  UMOV UR7, 0x40000040 ;  /* 0x4000004000077882 */ /* 0x000fca0000000000 */
[----:B------:R-:W-:Y:S08]  /*d590*/  MUFU.TANH R158, R158 ;  /* 0x0000009e009e7308 */ /* 0x000ff00000002400 */
[----:B------:R-:W-:Y:S01]  /*d5a0*/  MUFU.TANH R159, R159 ;  /* 0x0000009f009f7308 */ /* 0x000fe20000002400 */
        /* <DEDUP_REMOVED lines=11> */
[----:B------:R-:W-:Y:S02]  /*d660*/  UMOV UR5, UR11 ;  /* 0x0000000b00057c82 */ /* 0x000fe40008000000 */
[----:B------:R-:W-:-:S04]  /*d670*/  FMUL.FTZ R20, R20, UR5 ;  /* 0x0000000514147c20 */ /* 0x000fc80008410000 */
[----:B------:R1:W-:Y:S02]  /*d680*/  MUFU.EX2 R0, R20 ;  /* 0x0000001400007308 */ /* 0x0003e40000000800 */
[----:B-1----:R-:W-:-:S04]  /*d690*/  FMUL.FTZ R20, R3, UR5 ;  /* 0x0000000503147c20 */ /* 0x002fc80008410000 */
        /* <DEDUP_REMOVED lines=16> */
[----:B------:R-:W-:Y:S01]  /*d7a0*/  FFMA.FTZ R169, R173, UR5, -R20 ;  /* 0x00000005ada97c23 */ /* 0x000fe20008010814 */
[----:B--2---:R-:W-:Y:S01]  /*d7b0*/  FMNMX.FTZ R2, R174, R2, !PT ;  /* 0x00000002ae027209 */ /* 0x004fe20007810000 */
[----:B------:R-:W1:Y:S03]  /*d7c0*/  MUFU.EX2 R208, R208 ;  /* 0x000000d000d07308 */ /* 0x000e660000000800 */
[----:B0-----:R-:W-:-:S04]  /*d7d0*/  FMNMX.FTZ R2, R175, R2, !PT ;  /* 0x00000002af027209 */ /* 0x001fc80007810000 */
[----:B---3--:R-:W-:Y:S01]  /*d7e0*/  FMNMX.FTZ R2, R162, R2, !PT ;  /* 0x00000002a2027209 */ /* 0x008fe20007810000 */
[----:B------:R-:W-:Y:S03]  /*d7f0*/  MUFU.EX2 R210, R210 ;  /* 0x000000d200d27308 */ /* 0x000fe60000000800 */
[----:B----4-:R-:W-:-:S04]  /*d800*/  FMNMX.FTZ R2, R163, R2, !PT ;  /* 0x00000002a3027209 */ /* 0x010fc80007810000 */
[----:B-----5:R-:W-:Y:S01]  /*d810*/  FMNMX.FTZ R2, R166, R2, !PT ;  /* 0x00000002a6027209 */ /* 0x020fe20007810000 */
[----:B------:R-:W-:Y:S01]  /*d820*/  MUFU.EX2 R185, R185 ;  /* 0x000000b900b97308 */ /* 0x000fe20000000800 */
[----:B-1----:R-:W-:Y:S01]  /*d830*/  FFMA.FTZ R14, R0, R14, R208 ;  /* 0x0000000e000e7223 */ /* 0x002fe200000100d0 */
[----:B------:R-:W-:Y:S02]  /*d840*/  F2FP.BF16.F32.PACK_AB R208, R183, R208 ;  /* 0x000000d0b7d0723e */ /* 0x000fe400000010ff */
[----:B------:R-:W-:Y:S01]  /*d850*/  FMNMX.FTZ R2, R167, R2, !PT ;  /* 0x00000002a7027209 */ /* 0x000fe20007810000 */
[----:B------:R-:W-:-:S03]  /*d860*/  FADD.FTZ R14, R183, R14 ;  /* 0x0000000eb70e7221 */ /* 0x000fc60000010000 */
[----:B------:R-:W-:Y:S01]  /*d870*/  FMNMX.FTZ R2, R154, R2, !PT ;  /* 0x000000029a027209 */ /* 0x000fe20007810000 */
[----:B------:R-:W-:Y:S03]  /*d880*/  MUFU.EX2 R204, R204 ;  /* 0x000000cc00cc7308 */ /* 0x000fe60000000800 */
[----:B------:R-:W-:-:S04]  /*d890*/  FMNMX.FTZ R2, R155, R2, !PT ;  /* 0x000000029b027209 */ /* 0x000fc80007810000 */
[----:B------:R-:W-:Y:S01]  /*d8a0*/  FMNMX.FTZ R2, R158, R2, !PT ;  /* 0x000000029e027209 */ /* 0x000fe20007810000 */
[----:B------:R-:W-:Y:S03]  /*d8b0*/  MUFU.EX2 R177, R177 ;  /* 0x000000b100b17308 */ /* 0x000fe60000000800 */
[----:B------:R-:W-:-:S05]  /*d8c0*/  FMNMX.FTZ R2, R159, R2, !PT ;  /* 0x000000029f027209 */ /* 0x000fca0007810000 */
[----:B------:R-:W0:Y:S01]  /*d8d0*/  SHFL.BFLY PT, R4, R2, 0x2, 0x1f ;  /* 0x0c401f0002047f89 */ /* 0x000e2200000e0000 */
[----:B------:R-:W-:Y:S08]  /*d8e0*/  MUFU.EX2 R206, R206 ;  /* 0x000000ce00ce7308 */ /* 0x000ff00000000800 */
[----:B------:R-:W-:Y:S08]  /*d8f0*/  MUFU.EX2 R180, R180 ;  /* 0x000000b400b47308 */ /* 0x000ff00000000800 */
[----:B------:R-:W-:Y:S01]  /*d900*/  MUFU.EX2 R200, R200 ;  /* 0x000000c800c87308 */ /* 0x000fe20000000800 */
[----:B0-----:R-:W-:-:S07]  /*d910*/  FMNMX.FTZ R2, R2, R4, !PT ;  /* 0x0000000402027209 */ /* 0x001fce0007810000 */
[----:B------:R-:W-:Y:S01]  /*d920*/  MUFU.EX2 R168, R168 ;  /* 0x000000a800a87308 */ /* 0x000fe20000000800 */
[----:B------:R-:W0:Y:S07]  /*d930*/  SHFL.BFLY PT, R4, R2, 0x1, 0x1f ;  /* 0x0c201f0002047f89 */ /* 0x000e2e00000e0000 */
[----:B------:R-:W-:Y:S08]  /*d940*/  MUFU.EX2 R202, R202 ;  /* 0x000000ca00ca7308 */ /* 0x000ff00000000800 */
[----:B------:R-:W-:Y:S01]  /*d950*/  MUFU.EX2 R169, R169 ;  /* 0x000000a900a97308 */ /* 0x000fe20000000800 */
[----:B0-----:R-:W-:-:S05]  /*d960*/  FMNMX.FTZ R4, R2, R4, !PT ;  /* 0x0000000402047209 */ /* 0x001fca0007810000 */
[----:B------:R-:W-:-:S04]  /*d970*/  FADD.FTZ R2, -R4, R18 ;  /* 0x0000001204027221 */ /* 0x000fc80000010100 */
[----:B------:R-:W-:-:S06]  /*d980*/  FMUL.FTZ R2, R2, UR5 ;  /* 0x0000000502027c20 */ /* 0x000fcc0008410000 */
[----:B------:R-:W-:Y:S01]  /*d990*/  MUFU.EX2 R2, R2 ;  /* 0x0000000200027308 */ /* 0x000fe20000000800 */
[----:B------:R-:W-:Y:S02]  /*d9a0*/  WARPGROUP.DEPBAR.LE gsb0, 0x0 ;  /* 0x00008000000079c5 */ /* 0x000fe40000010000 */
[----:B------:R-:W-:Y:S01]  /*d9b0*/  WARPGROUP.ARRIVE ;  /* 0x00000000000079c5 */ /* 0x000fe20000000000 */
[--C-:B------:R-:W-:Y:S01]  /*d9c0*/  FFMA.FTZ R196, R160, UR5, -R20.reuse ;  /* 0x00000005a0c47c23 */ /* 0x100fe20008010814 */
[--C-:B------:R-:W-:Y:S01]  /*d9d0*/  FFMA.FTZ R160, R161, UR5, -R20.reuse ;  /* 0x00000005a1a07c23 */ /* 0x100fe20008010814 */
[--C-:B------:R-:W-:Y:S01]  /*d9e0*/  FFMA.FTZ R198, R164, UR5, -R20.reuse ;  /* 0x00000005a4c67c23 */ /* 0x100fe20008010814 */
[----:B------:R-:W-:Y:S02]  /*d9f0*/  FFMA.FTZ R161, R165, UR5, -R20 ;  /* 0x00000005a5a17c23 */ /* 0x000fe40008010814 */
[----:B------:R-:W-:Y:S01]  /*da00*/  HGMMA.64x256x16.F32.BF16 R24, R192, gdesc[UR4].tnspB, R24, gsb0 ;  /* 0x43e00004c0187df0 */ /* 0x000fe20008001818 */
[----:B------:R-:W-:Y:S01]  /*da10*/  MUFU.EX2 R196, R196 ;  /* 0x000000c400c47308 */ /* 0x000fe20000000800 */
[----:B------:R-:W-:-:S02]  /*da20*/  R2UR UR7, R23 ;  /* 0x00000000170772ca */ /* 0x000fc400000e0000 */
[----:B------:R-:W-:-:S05]  /*da30*/  R2UR UR6, R236 ;  /* 0x00000000ec0672ca */ /* 0x000fca00000e0000 */
[----:B------:R-:W-:Y:S08]  /*da40*/  MUFU.EX2 R160, R160 ;  /* 0x000000a000a07308 */ /* 0x000ff00000000800 */
[----:B------:R-:W-:Y:S01]  /*da50*/  MUFU.EX2 R198, R198 ;  /* 0x000000c600c67308 */ /* 0x000fe20000000800 */
[----:B------:R-:W-:-:S06]  /*da60*/  UISETP.GT.AND UP0, UPT, UR6, UR7, UPT ;  /* 0x000000070600728c */ /* 0x000fcc000bf04270 */
[----:B------:R-:W-:Y:S01]  /*da70*/  PLOP3.LUT P2, PT, PT, PT, UP0, 0x80, 0x0 ;  /* 0x000000000000781c */ /* 0x000fe20003f4f008 */
[----:B------:R-:W-:Y:S01]  /*da80*/  MUFU.EX2 R161, R161 ;  /* 0x000000a100a17308 */ /* 0x000fe20000000800 */
[----:B------:R-:W-:Y:S02]  /*da90*/  WARPGROUP.DEPBAR.LE gsb0, 0x0 ;  /* 0x00008000000079c5 */ /* 0x000fe40000010000 */
[--C-:B------:R-:W-:Y:S01]  /*daa0*/  FFMA.FTZ R192, R152, UR5, -R20.reuse ;  /* 0x0000000598c07c23 */ /* 0x100fe20008010814 */
[--C-:B------:R-:W-:Y:S01]  /*dab0*/  FFMA.FTZ R152, R182, UR5, -R20.reuse ;  /* 0x00000005b6987c23 */ /* 0x100fe20008010814 */
[--C-:B------:R-:W-:Y:S01]  /*dac0*/  FFMA.FTZ R194, R153, UR5, -R20.reuse ;  /* 0x0000000599c27c23 */ /* 0x100fe20008010814 */
[----:B------:R-:W-:Y:S01]  /*dad0*/  FFMA.FTZ R20, R157, UR5, -R20 ;  /* 0x000000059d147c23 */ /* 0x000fe20008010814 */
[----:B------:R-:W-:Y:S02]  /*dae0*/  IMAD.U32 R157, RZ, RZ, UR60 ;  /* 0x0000003cff9d7e24 */ /* 0x000fe4000f8e00ff */
[----:B------:R-:W-:Y:S03]  /*daf0*/  MUFU.EX2 R192, R192 ;  /* 0x000000c000c07308 */ /* 0x000fe60000000800 */
[----:B------:R-:W-:-:S05]  /*db00*/  @!P1 LEA R157, R157, UR10, 0x3 ;  /* 0x0000000a9d9d9c11 */ /* 0x000fca000f8e18ff */
[----:B------:R0:W-:Y:S01]  /*db10*/  MUFU.EX2 R18, R20 ;  /* 0x0000001400127308 */ /* 0x0001e20000000800 */
[----:B------:R-:W-:-:S05]  /*db20*/  @!P1 VIADD R157, R157, 0x38840 ;  /* 0x000388409d9d9836 */ /* 0x000fca0000000000 */
[----:B------:R-:W-:Y:S02]  /*db30*/  @!P1 PRMT R157, RZ, 0x654, R157 ;  /* 0x00000654ff9d9816 */ /* 0x000fe4000000009d */
[----:B------:R-:W-:Y:S01]  /*db40*/  MUFU.EX2 R152, R152 ;  /* 0x0000009800987308 */ /* 0x000fe20000000800 */
[----:B0-----:R-:W-:Y:S01]  /*db50*/  FMUL.FTZ R20, R4, UR5 ;  /* 0x0000000504147c20 */ /* 0x001fe20008410000 */
[----:B------:R0:W-:Y:S03]  /*db60*/  @!P1 SYNCS.ARRIVE.TRANS64.RED.A1T0 RZ, [R157+URZ], RZ ;  /* 0x000000ff9dff99a7 */ /* 0x0001e6000810043f */
        /* <DEDUP_REMOVED lines=23> */
[----:B-1----:R-:W-:Y:S01]  /*dce0*/  FFMA.FTZ R5, R2, R5, R209 ;  /* 0x0000000502057223 */ /* 0x002fe200000100d1 */
[----:B------:R-:W-:Y:S01]  /*dcf0*/  FADD.FTZ R159, R210, R14 ;  /* 0x0000000ed29f7221 */ /* 0x000fe20000010000 */
[----:B0-----:R-:W-:Y:S01]  /*dd00*/  IMAD.U32 R157, RZ, RZ, UR4 ;  /* 0x00000004ff9d7e24 */ /* 0x001fe2000f8e00ff */
[----:B------:R-:W-:Y:S01]  /*dd10*/  UIADD3 UR4, UR6, -0x1, URZ ;  /* 0xffffffff06047890 */ /* 0x000fe2000fffe03f */
[----:B------:R-:W-:Y:S01]  /*dd20*/  R2UR UR6, R16 ;  /* 0x00000000100672ca */ /* 0x000fe200000e0000 */
[----:B------:R-:W-:Y:S01]  /*dd30*/  FADD.FTZ R159, R185, R159 ;  /* 0x0000009fb99f7221 */ /* 0x000fe20000010000 */
[----:B------:R-:W-:Y:S01]  /*dd40*/  @!P1 VIADD R157, R157, 0x38860 ;  /* 0x000388609d9d9836 */ /* 0x000fe20000000000 */
[----:B------:R-:W0:Y:S01]  /*dd50*/  MUFU.EX2 R22, R22 ;  /* 0x0000001600167308 */ /* 0x000e220000000800 */
[----:B--2---:R-:W-:Y:S01]  /*dd60*/  FADD.FTZ R5, R21, R5 ;  /* 0x0000000515057221 */ /* 0x004fe20000010000 */
[----:B------:R-:W-:Y:S01]  /*dd70*/  FADD.FTZ R159, R204, R159 ;  /* 0x0000009fcc9f7221 */ /* 0x000fe20000010000 */
[----:B------:R-:W-:Y:S01]  /*dd80*/  IMAD.U32 R236, RZ, RZ, UR4 ;  /* 0x00000004ffec7e24 */ /* 0x000fe2000f8e00ff */
[----:B------:R-:W-:-:S02]  /*dd90*/  @!P1 PRMT R164, RZ, 0x654, R157 ;  /* 0x00000654ffa49816 */ /* 0x000fc4000000009d */
[----:B------:R-:W-:Y:S01]  /*dda0*/  FADD.FTZ R159, R177, R159 ;  /* 0x0000009fb19f7221 */ /* 0x000fe20000010000 */
[----:B------:R-:W-:Y:S01]  /*ddb0*/  F2FP.BF16.F32.PACK_AB R209, R21, R209 ;  /* 0x000000d115d1723e */ /* 0x000fe200000010ff */
[----:B------:R-:W1:Y:S01]  /*ddc0*/  MUFU.EX2 R205, R205 ;  /* 0x000000cd00cd7308 */ /* 0x000e620000000800 */
[----:B---3--:R-:W-:Y:S01]  /*ddd0*/  FADD.FTZ R14, R211, R5 ;  /* 0x00000005d30e7221 */ /* 0x008fe20000010000 */
[----:B------:R-:W-:Y:S01]  /*dde0*/  FADD.FTZ R159, R206, R159 ;  /* 0x0000009fce9f7221 */ /* 0x000fe20000010000 */
[----:B------:R2:W-:Y:S01]  /*ddf0*/  @!P1 SYNCS.ARRIVE.TRANS64.RED.A1T0 RZ, [R164+URZ], RZ ;  /* 0x000000ffa4ff99a7 */ /* 0x0005e2000810043f */
[----:B------:R-:W-:Y:S01]  /*de00*/  F2FP.BF16.F32.PACK_AB R210, R185, R210 ;  /* 0x000000d2b9d2723e */ /* 0x000fe200000010ff */
[----:B------:R-:W-:Y:S02]  /*de10*/  IMAD.U32 R21, RZ, RZ, UR60 ;  /* 0x0000003cff157e24 */ /* 0x000fe4000f8e00ff */
[----:B------:R-:W-:Y:S01]  /*de20*/  FADD.FTZ R159, R180, R159 ;  /* 0x0000009fb49f7221 */ /* 0x000fe20000010000 */
[----:B------:R-:W-:Y:S01]  /*de30*/  F2FP.BF16.F32.PACK_AB R204, R177, R204 ;  /* 0x000000ccb1cc723e */ /* 0x000fe200000010ff */
[----:B------:R-:W3:Y:S01]  /*de40*/  MUFU.EX2 R153, R153 ;  /* 0x0000009900997308 */ /* 0x000ee20000000800 */
[----:B0-----:R-:W-:Y:S01]  /*de50*/  FADD.FTZ R14, R22, R14 ;  /* 0x0000000e160e7221 */ /* 0x001fe20000010000 */
[----:B------:R-:W-:Y:S01]  /*de60*/  FADD.FTZ R159, R200, R159 ;  /* 0x0000009fc89f7221 */ /* 0x000fe20000010000 */
[----:B------:R-:W-:Y:S01]  /*de70*/  F2FP.BF16.F32.PACK_AB R211, R22, R211 ;  /* 0x000000d316d3723e */ /* 0x000fe200000010ff */
[----:B------:R-:W-:Y:S01]  /*de80*/  IMAD.U32 R22, RZ, RZ, UR6 ;  /* 0x00000006ff167e24 */ /* 0x000fe2000f8e00ff */
[----:B------:R-:W-:Y:S01]  /*de90*/  F2FP.BF16.F32.PACK_AB R206, R180, R206 ;  /* 0x000000ceb4ce723e */ /* 0x000fe200000010ff */
[C---:B------:R-:W-:Y:S01]  /*dea0*/  FADD.FTZ R159, R168.reuse, R159 ;  /* 0x0000009fa89f7221 */ /* 0x040fe20000010000 */
[----:B------:R-:W-:Y:S01]  /*deb0*/  F2FP.BF16.F32.PACK_AB R200, R168, R200 ;  /* 0x000000c8a8c8723e */ /* 0x000fe200000010ff */
[----:B------:R-:W0:Y:S01]  /*dec0*/  MUFU.EX2 R207, R207 ;  /* 0x000000cf00cf7308 */ /* 0x000e220000000800 */
[----:B-1----:R-:W-:Y:S01]  /*ded0*/  FADD.FTZ R14, R205, R14 ;  /* 0x0000000ecd0e7221 */ /* 0x002fe20000010000 */
[----:B------:R-:W-:Y:S01]  /*dee0*/  FADD.FTZ R159, R202, R159 ;  /* 0x0000009fca9f7221 */ /* 0x000fe20000010000 */
[----:B------:R-:W-:-:S03]  /*def0*/  F2FP.BF16.F32.PACK_AB R202, R169, R202 ;  /* 0x000000caa9ca723e */ /* 0x000fc600000010ff */
[----:B------:R-:W-:Y:S02]  /*df00*/  FADD.FTZ R159, R169, R159 ;  /* 0x0000009fa99f7221 */ /* 0x000fe40000010000 */
[----:B------:R-:W1:Y:S01]  /*df10*/  MUFU.EX2 R156, R156 ;  /* 0x0000009c009c7308 */ /* 0x000e620000000800 */
[C---:B---3--:R-:W-:Y:S01]  /*df20*/  FADD.FTZ R14, R153.reuse, R14 ;  /* 0x0000000e990e7221 */ /* 0x048fe20000010000 */
[----:B------:R-:W-:Y:S01]  /*df30*/  FADD.FTZ R159, R196, R159 ;  /* 0x0000009fc49f7221 */ /* 0x000fe20000010000 */
[----:B------:R-:W-:Y:S02]  /*df40*/  F2FP.BF16.F32.PACK_AB R205, R153, R205 ;  /* 0x000000cd99cd723e */ /* 0x000fe400000010ff */
[C---:B------:R-:W-:Y:S01]  /*df50*/  F2FP.BF16.F32.PACK_AB R196, R160.reuse, R196 ;  /* 0x000000c4a0c4723e */ /* 0x040fe200000010ff */
[----:B------:R-:W-:Y:S02]  /*df60*/  FADD.FTZ R159, R160, R159 ;  /* 0x0000009fa09f7221 */ /* 0x000fe40000010000 */
[----:B------:R-:W3:Y:S01]  /*df70*/  MUFU.EX2 R201, R201 ;  /* 0x000000c900c97308 */ /* 0x000ee20000000800 */
        /* <DEDUP_REMOVED lines=11> */
[----:B---3--:R-:W-:-:S07]  /*e030*/  FADD.FTZ R14, R201, R14 ;  /* 0x0000000ec90e7221 */ /* 0x008fce0000010000 */
[----:B------:R-:W3:Y:S01]  /*e040*/  MUFU.EX2 R154, R175 ;  /* 0x000000af009a7308 */ /* 0x000ee20000000800 */
[C---:B0-----:R-:W-:Y:S01]  /*e050*/  FADD.FTZ R14, R157.reuse, R14 ;  /* 0x0000000e9d0e7221 */ /* 0x041fe20000010000 */
[----:B------:R-:W-:-:S06]  /*e060*/  F2FP.BF16.F32.PACK_AB R201, R157, R201 ;  /* 0x000000c99dc9723e */ /* 0x000fcc00000010ff */
[----:B------:R-:W0:Y:S01]  /*e070*/  MUFU.EX2 R197, R197 ;  /* 0x000000c500c57308 */ /* 0x000e220000000800 */
[----:B-1----:R-:W-:-:S07]  /*e080*/  FADD.FTZ R14, R203, R14 ;  /* 0x0000000ecb0e7221 */ /* 0x002fce0000010000 */
[----:B------:R-:W1:Y:S01]  /*e090*/  MUFU.EX2 R5, R163 ;  /* 0x000000a300057308 */ /* 0x000e620000000800 */
[C---:B---3--:R-:W-:Y:S01]  /*e0a0*/  FADD.FTZ R14, R154.reuse, R14 ;  /* 0x0000000e9a0e7221 */ /* 0x048fe20000010000 */
[----:B------:R-:W-:-:S06]  /*e0b0*/  F2FP.BF16.F32.PACK_AB R203, R154, R203 ;  /* 0x000000cb9acb723e */ /* 0x000fcc00000010ff */
        /* <DEDUP_REMOVED lines=16> */
[----:B0-----:R-:W-:Y:S01]  /*e1c0*/  FADD.FTZ R159, R194, R159 ;  /* 0x0000009fc29f7221 */ /* 0x001fe20000010000 */
[----:B------:R-:W-:Y:S01]  /*e1d0*/  F2FP.BF16.F32.PACK_AB R194, R18, R194 ;  /* 0x000000c212c2723e */ /* 0x000fe200000010ff */
[----:B-1----:R-:W-:Y:S02]  /*e1e0*/  FADD.FTZ R5, R158, R14 ;  /* 0x0000000e9e057221 */ /* 0x002fe40000010000 */
[----:B------:R-:W-:Y:S01]  /*e1f0*/  FADD.FTZ R14, R18, R159 ;  /* 0x0000009f120e7221 */ /* 0x000fe20000010000 */
[----:B------:R-:W-:Y:S02]  /*e200*/  IMAD.MOV.U32 R18, RZ, RZ, R4 ;  /* 0x000000ffff127224 */ /* 0x000fe400078e0004 */
[C---:B---3--:R-:W-:Y:S01]  /*e210*/  FADD.FTZ R5, R20.reuse, R5 ;  /* 0x0000000514057221 */ /* 0x048fe20000010000 */
[----:B------:R-:W-:Y:S01]  /*e220*/  F2FP.BF16.F32.PACK_AB R195, R20, R158 ;  /* 0x0000009e14c3723e */ /* 0x000fe200000010ff */
[----:B------:R-:W-:Y:S01]  /*e230*/  IMAD.MOV.U32 R20, RZ, RZ, R3 ;  /* 0x000000ffff147224 */ /* 0x000fe200078e0003 */
[----:B--2---:R-:W-:Y:S06]  /*e240*/  @P2 BRA `(.L_x_2377) ;  /* 0xffffffc4003c2947 */ /* 0x004fec000383ffff */
.L_x_2368:
        /* <DEDUP_REMOVED lines=131> */
.L_x_2378:
        /* <DEDUP_REMOVED lines=8> */
.L_x_2379:
[----:B-1----:R-:W-:Y:S05]  /*eb00*/  @P2 BRA `(.L_x_2380) ;  /* 0x0000000000082947 */ /* 0x002fea0003800000 */
[----:B------:R-:W1:Y:S02]  /*eb10*/  SYNCS.PHASECHK.TRANS64.TRYWAIT P0, [UR8+0x38850], R0 ;  /* 0x03885000ff0075a7 */ /* 0x000e640008000148 */
[----:B-1----:R-:W-:Y:S05]  /*eb20*/  @!P0 BRA `(.L_x_2381) ;  /* 0x000000d800548947 */ /* 0x002fea0003800000 */
.L_x_2380:
[----:B------:R-:W-:Y:S01]  /*eb30*/  R2UR UR4, R17 ;  /* 0x00000000110472ca */ /* 0x000fe200000e0000 */
[----:B------:R-:W2:Y:S01]  /*eb40*/  LDL.LU R2, [R1+0x30] ;  /* 0x0000300001027983 */ /* 0x000ea20000300800 */
[----:B------:R-:W-:Y:S01]  /*eb50*/  WARPGROUP.ARRIVE ;  /* 0x00000000000079c5 */ /* 0x000fe20000000000 */
[----:B------:R-:W-:Y:S01]  /*eb60*/  UMOV UR7, 0x40000040 ;  /* 0x4000004000077882 */ /* 0x000fe20000000000 */
[----:B------:R-:W-:Y:S01]  /*eb70*/  IMAD.U32 R8, RZ, RZ, UR5 ;  /* 0x00000005ff087e24 */ /* 0x000fe2000f8e00ff */
[----:B-1----:R-:W1:Y:S01]  /*eb80*/  SHFL.BFLY PT, R7, R14, 0x2, 0x1f ;  /* 0x0c401f000e077f89 */ /* 0x002e6200000e0000 */
[----:B------:R-:W-:Y:S02]  /*eb90*/  IMAD.U32 R11, RZ, RZ, UR8 ;  /* 0x00000008ff0b7e24 */ /* 0x000fe4000f8e00ff */
[----:B------:R-:W-:Y:S01]  /*eba0*/  IMAD.MOV.U32 R6, RZ, RZ, RZ ;  /* 0x000000ffff067224 */ /* 0x000fe200078e00ff */
[----:B0-----:R-:W0:Y:S01]  /*ebb0*/  SHFL.BFLY PT, R0, R5, 0x2, 0x1f ;  /* 0x0c401f0005007f89 */ /* 0x001e2200000e0000 */
[----:B------:R-:W-:-:S03]  /*ebc0*/  @!P1 VIADD R11, R11, 0x38860 ;  /* 0x000388600b0b9836 */ /* 0x000fc60000000000 */
[----:B------:R-:W-:Y:S02]  /*ebd0*/  UIADD3 UR4, UR4, 0x400, URZ ;  /* 0x0000040004047890 */ /* 0x000fe4000fffe03f */
[----:B------:R-:W-:Y:S02]  /*ebe0*/  @!P1 PRMT R11, RZ, 0x654, R11 ;  /* 0x00000654ff0b9816 */ /* 0x000fe4000000000b */
[----:B------:R-:W-:-:S04]  /*ebf0*/  USHF.R.U32.HI UR4, URZ, 0x4, UR4 ;  /* 0x000000043f047899 */ /* 0x000fc80008011604 */
[----:B------:R-:W-:-:S04]  /*ec00*/  ULOP3.LUT UR4, UR4, 0x3fff, URZ, 0xc0, !UPT ;  /* 0x00003fff04047892 */ /* 0x000fc8000f8ec03f */
[----:B------:R-:W-:-:S04]  /*ec10*/  ULOP3.LUT UR4, UR4, 0x2800000, URZ, 0xfc, !UPT ;  /* 0x0280000004047892 */ /* 0x000fc8000f8efc3f */
[----:B------:R-:W-:Y:S01]  /*ec20*/  UIMAD UR4, UR60, 0xa00, UR4 ;  /* 0x00000a003c0478a4 */ /* 0x000fe2000f8e0204 */
[----:B-1----:R-:W-:Y:S01]  /*ec30*/  FADD.FTZ R7, R7, R14 ;  /* 0x0000000e07077221 */ /* 0x002fe20000010000 */
[----:B------:R-:W-:-:S04]  /*ec40*/  UIADD3 UR60, UR60, 0x1, URZ ;  /* 0x000000013c3c7890 */ /* 0x000fc8000fffe03f */
[----:B------:R-:W-:Y:S01]  /*ec50*/  UISETP.NE.AND UP0, UPT, UR60, 0x2, UPT ;  /* 0x000000023c00788c */ /* 0x000fe2000bf05270 */
[----:B------:R-:W-:Y:S02]  /*ec60*/  UMOV UR6, UR4 ;  /* 0x0000000400067c82 */ /* 0x000fe40008000000 */
[----:B------:R-:W-:Y:S01]  /*ec70*/  HGMMA.64x256x16.F32.BF16 R24, R208, gdesc[UR4].tnspB, R24, gsb0 ;  /* 0x43e00004d0187df0 */ /* 0x000fe20008001818 */
[----:B------:R-:W-:Y:S01]  /*ec80*/  UIADD3 UR6, UR4, 0x80, URZ ;  /* 0x0000008004067890 */ /* 0x000fe2000fffe03f */
[----:B------:R-:W-:Y:S01]  /*ec90*/  UMOV UR7, 0x40000040 ;  /* 0x4000004000077882 */ /* 0x000fe20000000000 */
[----:B------:R-:W-:Y:S01]  /*eca0*/  USEL UR60, UR60, URZ, UP0 ;  /* 0x0000003f3c3c7287 */ /* 0x000fe20008000000 */
[----:B--2---:R-:W-:Y:S01]  /*ecb0*/  R2UR UR9, R2 ;  /* 0x00000000020972ca */ /* 0x004fe200000e0000 */
[----:B0-----:R-:W-:Y:S01]  /*ecc0*/  FADD.FTZ R2, R0, R5 ;  /* 0x0000000500027221 */ /* 0x001fe20000010000 */
[----:B------:R-:W-:Y:S01]  /*ecd0*/  IMAD.MOV.U32 R5, RZ, RZ, RZ ;  /* 0x000000ffff057224 */ /* 0x000fe200078e00ff */
[----:B------:R-:W0:Y:S04]  /*ece0*/  SHFL.BFLY PT, R0, R7, 0x1, 0x1f ;  /* 0x0c201f0007007f89 */ /* 0x000e2800000e0000 */
[----:B------:R-:W1:Y:S01]  /*ecf0*/  SHFL.BFLY PT, R9, R2, 0x1, 0x1f ;  /* 0x0c201f0002097f89 */ /* 0x000e6200000e0000 */
[----:B------:R-:W-:-:S02]  /*ed00*/  WARPGROUP.DEPBAR.LE gsb0, 0x0 ;  /* 0x00008000000079c5 */ /* 0x000fc40000010000 */
[----:B------:R-:W-:-:S03]  /*ed10*/  WARPGROUP.ARRIVE ;  /* 0x00000000000079c5 */ /* 0x000fc60000000000 */
[----:B------:R-:W-:-:S11]  /*ed20*/  UIADD3 UR9, UR9, 0x1, URZ ;  /* 0x0000000109097890 */ /* 0x000fd6000fffe03f */
[----:B------:R-:W-:Y:S01]  /*ed30*/  HGMMA.64x256x16.F32.BF16 R24, R204, gdesc[UR4].tnspB, R24, gsb0 ;  /* 0x43e00004cc187df0 */ /* 0x000fe20008001818 */
[----:B------:R-:W-:Y:S01]  /*ed40*/  UIADD3 UR6, UR4, 0x100, URZ ;  /* 0x0000010004067890 */ /* 0x000fe2000fffe03f */
[----:B------:R-:W-:Y:S01]  /*ed50*/  UMOV UR7, 0x40000040 ;  /* 0x4000004000077882 */ /* 0x000fe20000000000 */
[----:B0-----:R-:W-:Y:S01]  /*ed60*/  FADD.FTZ R12, R7, R0 ;  /* 0x00000000070c7221 */ /* 0x001fe20000010000 */
[----:B------:R-:W-:Y:S01]  /*ed70*/  IMAD.U32 R7, RZ, RZ, UR5 ;  /* 0x00000005ff077e24 */ /* 0x000fe2000f8e00ff */
[----:B------:R-:W-:Y:S01]  /*ed80*/  R2UR UR5, R16 ;  /* 0x00000000100572ca */ /* 0x000fe200000e0000 */
[----:B------:R-:W-:Y:S02]  /*ed90*/  IMAD.MOV.U32 R0, RZ, RZ, -0x800000 ;  /* 0xff800000ff007424 */ /* 0x000fe400078e00ff */
[----:B-1----:R-:W-:Y:S01]  /*eda0*/  FADD.FTZ R13, R2, R9 ;  /* 0x00000009020d7221 */ /* 0x002fe20000010000 */
[----:B------:R-:W-:Y:S01]  /*edb0*/  FSETP.NE.FTZ.AND P0, PT, R12, RZ, PT ;  /* 0x000000ff0c00720b */ /* 0x000fe20003f15000 */
[----:B------:R-:W-:-:S03]  /*edc0*/  IMAD.MOV.U32 R2, RZ, RZ, -0x800000 ;  /* 0xff800000ff027424 */ /* 0x000fc600078e00ff */
[----:B------:R-:W-:-:S09]  /*edd0*/  FSETP.NE.FTZ.AND P2, PT, R13, RZ, PT ;  /* 0x000000ff0d00720b */ /* 0x000fd20003f55000 */
[----:B------:R-:W0:Y:S01]  /*ede0*/  @P0 MUFU.LG2 R9, R12 ;  /* 0x0000000c00090308 */ /* 0x000e220000000c00 */
[----:B------:R-:W-:-:S07]  /*edf0*/  @P0 FMUL.FTZ R8, R8, 0.69314718246459960938 ;  /* 0x3f31721808080820 */ /* 0x000fce0000410000 */
[----:B------:R-:W1:Y:S08]  /*ee00*/  @P2 MUFU.LG2 R10, R13 ;  /* 0x0000000d000a2308 */ /* 0x000e700000000c00 */
[----:B------:R2:W3:Y:S01]  /*ee10*/  @P0 MUFU.RCP R6, R12 ;  /* 0x0000000c00060308 */ /* 0x0004e20000001000 */
[----:B0-----:R-:W-:-:S04]  /*ee20*/  @P0 FMUL.FTZ R9, R9, 0.69314718246459960938 ;  /* 0x3f31721809090820 */ /* 0x001fc80000410000 */
[----:B------:R-:W-:Y:S01]  /*ee30*/  @P0 FFMA.FTZ R2, R8, R3, R9 ;  /* 0x0000000308020223 */ /* 0x000fe20000010009 */
[----:B------:R-:W-:Y:S01]  /*ee40*/  IMAD.U32 R3, RZ, RZ, UR9 ;  /* 0x00000009ff037e24 */ /* 0x000fe2000f8e00ff */
[----:B------:R-:W-:Y:S01]  /*ee50*/  PLOP3.LUT P0, PT, PT, PT, PT, 0x8, 0x0 ;  /* 0x000000000000781c */ /* 0x000fe20003f0e170 */
[----:B------:R-:W0:Y:S01]  /*ee60*/  @P2 MUFU.RCP R5, R13 ;  /* 0x0000000d00052308 */ /* 0x000e220000001000 */
[----:B--2---:R-:W-:Y:S01]  /*ee70*/  @P2 FMUL.FTZ R12, R7, 0.69314718246459960938 ;  /* 0x3f317218070c2820 */ /* 0x004fe20000410000 */
[----:B-1----:R-:W-:Y:S01]  /*ee80*/  @P2 FMUL.FTZ R7, R10, 0.69314718246459960938 ;  /* 0x3f3172180a072820 */ /* 0x002fe20000410000 */
[----:B------:R1:W-:Y:S03]  /*ee90*/  STL [R1+0x30], R3 ;  /* 0x0000300301007387 */ /* 0x0003e60000100800 */
[----:B------:R-:W-:Y:S01]  /*eea0*/  @P2 FFMA.FTZ R0, R12, R4, R7 ;  /* 0x000000040c002223 */ /* 0x000fe20000010007 */
[----:B------:R-:W-:-:S02]  /*eeb0*/  WARPGROUP.DEPBAR.LE gsb0, 0x0 ;  /* 0x00008000000079c5 */ /* 0x000fc40000010000 */
[----:B------:R-:W-:-:S06]  /*eec0*/  WARPGROUP.ARRIVE ;  /* 0x00000000000079c5 */ /* 0x000fcc0000000000 */
        /* <DEDUP_REMOVED lines=10> */
[----:B------:R-:W-:-:S04]  /*ef70*/  USEL UR4, URZ, 0x1, UP0 ;  /* 0x000000013f047887 */ /* 0x000fc80008000000 */
[----:B------:R-:W-:-:S06]  /*ef80*/  ULOP3.LUT UR5, UR5, UR4, URZ, 0x3c, !UPT ;  /* 0x0000000405057292 */ /* 0x000fcc000f8e3c3f */
[----:B------:R-:W-:Y:S01]  /*ef90*/  IMAD.U32 R16, RZ, RZ, UR5 ;  /* 0x00000005ff107e24 */ /* 0x000fe2000f8e00ff */
[----:B------:R-:W-:Y:S02]  /*efa0*/  WARPGROUP.DEPBAR.LE gsb0, 0x0 ;  /* 0x00008000000079c5 */ /* 0x000fe40000010000 */
[----:B------:R-:W-:-:S12]  /*efb0*/  WARPGROUP.ARRIVE ;  /* 0x00000000000079c5 */ /* 0x000fd80000000000 */
[----:B------:R-:W-:Y:S03]  /*efc0*/  HGMMA.64x256x16.F32.BF16 R24, R192, gdesc[UR4].tnspB, R24, gsb0 ;  /* 0x43e00004c0187df0 */ /* 0x000fe60008001818 */
[----:B------:R-:W-:Y:S02]  /*efd0*/  WARPGROUP.DEPBAR.LE gsb0, 0x0 ;  /* 0x00008000000079c5 */ /* 0x000fe40000010000 */
[----:B------:R1:W-:Y:S01]  /*efe0*/  @!P1 SYNCS.ARRIVE.TRANS64.RED.A1T0 RZ, [R11+URZ], RZ ;  /* 0x000000ff0bff99a7 */ /* 0x0003e2000810043f */
[-C--:B---3--:R-:W-:Y:S01]  /*eff0*/  FMUL.FTZ R24, R24, R6.reuse ;  /* 0x0000000618187220 */ /* 0x088fe20000410000 */
        /* <DEDUP_REMOVED lines=127> */
.L_x_2351:
        /* <DEDUP_REMOVED lines=15> */
[----:B------:R-:W3:Y:S01]  /*f8e0*/  LDL R3, [R1+0x64] ;  /* 0x0000640001037983 */ /* 0x000ee20000100800 */
[----:B------:R-:W-:Y:S01]  /*f8f0*/  F2FP.BF16.F32.PACK_AB R7, R31, R30 ;  /* 0x0000001e1f07723e */ /* 0x000fe200000010ff */
[----:B------:R-:W-:Y:S01]  /*f900*/  ULDC.64 UR14, c[0x0][0xc00] ;  /* 0x00030000000e7ab9 */ /* 0x000fe20000000a00 */
[----:B------:R-:W-:Y:S01]  /*f910*/  R2UR UR18, R217 ;  /* 0x00000000d91272ca */ /* 0x000fe200000e0000 */
[----:B------:R-:W-:Y:S01]  /*f920*/  ULDC.64 UR22, c[0x0][0x208] ;  /* 0x0000820000167ab9 */ /* 0x000fe20000000a00 */
[----:B------:R-:W-:Y:S01]  /*f930*/  R2UR UR21, R214 ;  /* 0x00000000d61572ca */ /* 0x000fe200000e0000 */
[----:B------:R-:W-:Y:S01]  /*f940*/  ULDC UR20, c[0x0][0xbe8] ;  /* 0x0002fa0000147ab9 */ /* 0x000fe20000000800 */
[----:B------:R-:W-:-:S02]  /*f950*/  R2UR UR26, R212 ;  /* 0x00000000d41a72ca */ /* 0x000fc400000e0000 */
[----:B------:R-:W-:Y:S02]  /*f960*/  R2UR UR19, R216 ;  /* 0x00000000d81372ca */ /* 0x000fe400000e0000 */
[----:B------:R-:W-:Y:S01]  /*f970*/  R2UR UR24, R218 ;  /* 0x00000000da1872ca */ /* 0x000fe200000e0000 */
[----:B------:R-:W-:Y:S01]  /*f980*/  UMOV UR10, UR8 ;  /* 0x00000008000a7c82 */ /* 0x000fe20008000000 */
[----:B0-----:R-:W-:-:S03]  /*f990*/  UMOV UR11, UR4 ;  /* 0x00000004000b7c82 */ /* 0x001fc60008000000 */
[----:B------:R-:W-:-:S04]  /*f9a0*/  USHF.L.U32 UR4, UR18, 0x2, URZ ;  /* 0x0000000212047899 */ /* 0x000fc8000800063f */
[----:B------:R-:W-:Y:S01]  /*f9b0*/  UIADD3 UR9, UP0, UR4, UR14, URZ ;  /* 0x0000000e04097290 */ /* 0x000fe2000ff1e03f */
[----:B------:R-:W-:Y:S01]  /*f9c0*/  BAR.SYNC.DEFER_BLOCKING 0x1, 0x100 ;  /* 0x0044000000007b1d */ /* 0x000fe20000010000 */
[----:B--2---:R-:W-:Y:S01]  /*f9d0*/  R2UR UR17, R8 ;  /* 0x00000000081172ca */ /* 0x004fe200000e0000 */
[----:B---3--:R-:W-:-:S03]  /*f9e0*/  IMAD.WIDE R162, R3, R162, UR10 ;  /* 0x0000000a03a27e25 */ /* 0x008fc6000f8e02a2 */
[C---:B------:R-:W-:Y:S02]  /*f9f0*/  IADD3 R159, P1, R162.reuse, 0x20, RZ ;  /* 0x00000020a29f7810 */ /* 0x040fe40007f3e0ff */
[C---:B------:R-:W-:Y:S02]  /*fa00*/  IADD3 R155, P3, R162.reuse, 0x4000, RZ ;  /* 0x00004000a29b7810 */ /* 0x040fe40007f7e0ff */
[----:B------:R-:W-:-:S05]  /*fa10*/  IADD3 R157, P4, R162, 0x60, RZ ;  /* 0x00000060a29d7810 */ /* 0x000fca0007f9e0ff */
[----:B------:R-:W-:Y:S01]  /*fa20*/  USHF.L.U64.HI UR16, UR18, 0x2, UR17 ;  /* 0x0000000212107899 */ /* 0x000fe20008010211 */
[----:B------:R-:W-:Y:S02]  /*fa30*/  LOP3.LUT R158, R159, 0x380, RZ, 0xc0, !PT ;  /* 0x000003809f9e7812 */ /* 0x000fe400078ec0ff */
[----:B------:R-:W-:Y:S01]  /*fa40*/  LOP3.LUT R154, R155, 0x380, RZ, 0xc0, !PT ;  /* 0x000003809b9a7812 */ /* 0x000fe200078ec0ff */
[----:B------:R-:W-:Y:S01]  /*fa50*/  UIADD3.X UR12, UR16, UR15, URZ, UP0, !UPT ;  /* 0x0000000f100c7290 */ /* 0x000fe200087fe43f */
[----:B------:R-:W-:Y:S02]  /*fa60*/  IADD3 R161, P0, R162, 0x40, RZ ;  /* 0x00000040a2a17810 */ /* 0x000fe40007f1e0ff */
[----:B------:R-:W-:Y:S02]  /*fa70*/  LOP3.LUT R156, R157, 0x380, RZ, 0xc0, !PT ;  /* 0x000003809d9c7812 */ /* 0x000fe400078ec0ff */
[----:B------:R-:W-:Y:S02]  /*fa80*/  SHF.R.U64 R158, R158, 0x3, RZ ;  /* 0x000000039e9e7819 */ /* 0x000fe400000012ff */
[----:B------:R-:W-:-:S02]  /*fa90*/  SHF.R.U64 R154, R154, 0x3, RZ ;  /* 0x000000039a9a7819 */ /* 0x000fc400000012ff */
[----:B------:R-:W-:Y:S02]  /*faa0*/  LOP3.LUT R5, R162, 0x380, RZ, 0xc0, !PT ;  /* 0x00000380a2057812 */ /* 0x000fe400078ec0ff */
[----:B------:R-:W-:Y:S02]  /*fab0*/  LOP3.LUT R160, R161, 0x380, RZ, 0xc0, !PT ;  /* 0x00000380a1a07812 */ /* 0x000fe400078ec0ff */
[----:B------:R-:W-:Y:S02]  /*fac0*/  SHF.R.U64 R156, R156, 0x3, RZ ;  /* 0x000000039c9c7819 */ /* 0x000fe400000012ff */
[----:B------:R-:W-:Y:S01]  /*fad0*/  LOP3.LUT R158, R158, R159, RZ, 0x3c, !PT ;  /* 0x0000009f9e9e7212 */ /* 0x000fe200078e3cff */
[--C-:B------:R-:W-:Y:S01]  /*fae0*/  IMAD.X R159, RZ, RZ, R163.reuse, P1 ;  /* 0x000000ffff9f7224 */ /* 0x100fe200008e06a3 */
[----:B------:R-:W-:Y:S02]  /*faf0*/  IADD3 R153, P6, R162, 0x4020, RZ ;  /* 0x00004020a2997810 */ /* 0x000fe40007fde0ff */
[----:B------:R-:W-:Y:S01]  /*fb00*/  LOP3.LUT R154, R154, R155, RZ, 0x3c, !PT ;  /* 0x0000009b9a9a7212 */ /* 0x000fe200078e3cff */
[----:B------:R-:W-:Y:S01]  /*fb10*/  IMAD.X R155, RZ, RZ, R163, P3 ;  /* 0x000000ffff9b7224 */ /* 0x000fe200018e06a3 */
[----:B------:R-:W-:-:S02]  /*fb20*/  IADD3 R23, P5, R162, 0x4040, RZ ;  /* 0x00004040a2177810 */ /* 0x000fc40007fbe0ff */
[C---:B------:R-:W-:Y:S02]  /*fb30*/  IADD3 R21, P2, R162.reuse, 0x4060, RZ ;  /* 0x00004060a2157810 */ /* 0x040fe40007f5e0ff */
[C---:B------:R-:W-:Y:S02]  /*fb40*/  IADD3 R15, P1, R162.reuse, 0x8000, RZ ;  /* 0x00008000a20f7810 */ /* 0x040fe40007f3e0ff */
[----:B------:R-:W-:Y:S02]  /*fb50*/  SHF.R.U64 R5, R5, 0x3, RZ ;  /* 0x0000000305057819 */ /* 0x000fe400000012ff */
[----:B------:R-:W-:Y:S02]  /*fb60*/  IADD3 R3, P3, R162, 0x8060, RZ ;  /* 0x00008060a2037810 */ /* 0x000fe40007f7e0ff */
[----:B------:R-:W-:Y:S02]  /*fb70*/  SHF.R.U64 R160, R160, 0x3, RZ ;  /* 0x00000003a0a07819 */ /* 0x000fe400000012ff */
[----:B------:R-:W-:Y:S01]  /*fb80*/  LOP3.LUT R156, R156, R157, RZ, 0x3c, !PT ;  /* 0x0000009d9c9c7212 */ /* 0x000fe200078e3cff */
[----:B------:R-:W-:Y:S01]  /*fb90*/  IMAD.X R157, RZ, RZ, R163, P4 ;  /* 0x000000ffff9d7224 */ /* 0x000fe200020e06a3 */
[----:B------:R-:W-:-:S02]  /*fba0*/  LOP3.LUT R152, R153, 0x380, RZ, 0xc0, !PT ;  /* 0x0000038099987812 */ /* 0x000fc400078ec0ff */
[----:B------:R-:W-:Y:S02]  /*fbb0*/  LOP3.LUT R22, R23, 0x380, RZ, 0xc0, !PT ;  /* 0x0000038017167812 */ /* 0x000fe400078ec0ff */
[----:B------:R-:W-:Y:S02]  /*fbc0*/  LOP3.LUT R20, R21, 0x380, RZ, 0xc0, !PT ;  /* 0x0000038015147812 */ /* 0x000fe400078ec0ff */
[----:B------:R-:W-:Y:S02]  /*fbd0*/  LOP3.LUT R14, R15, 0x380, RZ, 0xc0, !PT ;  /* 0x000003800f0e7812 */ /* 0x000fe400078ec0ff */
[----:B------:R-:W-:Y:S02]  /*fbe0*/  IADD3 R11, P4, R162, 0x8040, RZ ;  /* 0x00008040a20b7810 */ /* 0x000fe40007f9e0ff */
[----:B------:R-:W-:Y:S01]  /*fbf0*/  LOP3.LUT R4, R5, R162, RZ, 0x3c, !PT ;  /* 0x000000a205047212 */ /* 0x000fe200078e3cff */
[----:B------:R-:W-:Y:S01]  /*fc00*/  IMAD.MOV.U32 R5, RZ, RZ, R163 ;  /* 0x000000ffff057224 */ /* 0x000fe200078e00a3 */
[----:B------:R-:W-:-:S02]  /*fc10*/  LOP3.LUT R8, R3, 0x380, RZ, 0xc0, !PT ;  /* 0x0000038003087812 */ /* 0x000fc400078ec0ff */
[----:B------:R-:W-:Y:S01]  /*fc20*/  LOP3.LUT R160, R160, R161, RZ, 0x3c, !PT ;  /* 0x000000a1a0a07212 */ /* 0x000fe200078e3cff */
[----:B------:R-:W-:Y:S01]  /*fc30*/  IMAD.X R161, RZ, RZ, R163, P0 ;  /* 0x000000ffffa17224 */ /* 0x000fe200000e06a3 */
[----:B------:R-:W-:Y:S02]  /*fc40*/  SHF.R.U64 R152, R152, 0x3, RZ ;  /* 0x0000000398987819 */ /* 0x000fe400000012ff */
[----:B------:R-:W-:Y:S02]  /*fc50*/  SHF.R.U64 R22, R22, 0x3, RZ ;  /* 0x0000000316167819 */ /* 0x000fe400000012ff */
[----:B------:R-:W-:Y:S02]  /*fc60*/  SHF.R.U64 R20, R20, 0x3, RZ ;  /* 0x0000000314147819 */ /* 0x000fe400000012ff */
[----:B------:R-:W-:Y:S02]  /*fc70*/  IADD3 R13, P0, R162, 0x8020, RZ ;  /* 0x00008020a20d7810 */ /* 0x000fe40007f1e0ff */
[----:B------:R-:W-:-:S02]  /*fc80*/  SHF.R.U64 R14, R14, 0x3, RZ ;  /* 0x000000030e0e7819 */ /* 0x000fc400000012ff */
[----:B------:R-:W-:Y:S02]  /*fc90*/  LOP3.LUT R10, R11, 0x380, RZ, 0xc0, !PT ;  /* 0x000003800b0a7812 */ /* 0x000fe400078ec0ff */
[----:B------:R-:W-:Y:S02]  /*fca0*/  SHF.R.U64 R8, R8, 0x3, RZ ;  /* 0x0000000308087819 */ /* 0x000fe400000012ff */
[----:B------:R-:W-:Y:S01]  /*fcb0*/  LOP3.LUT R152, R152, R153, RZ, 0x3c, !PT ;  /* 0x0000009998987212 */ /* 0x000fe200078e3cff */
[--C-:B------:R-:W-:Y:S01]  /*fcc0*/  IMAD.X R153, RZ, RZ, R163.reuse, P6 ;  /* 0x000000ffff997224 */ /* 0x100fe200030e06a3 */
[----:B------:R-:W-:Y:S02]  /*fcd0*/  MOV R9, R4 ;  /* 0x0000000400097202 */ /* 0x000fe40000000f00 */
[----:B------:R-:W-:Y:S01]  /*fce0*/  LOP3.LUT R22, R22, R23, RZ, 0x3c, !PT ;  /* 0x0000001716167212 */ /* 0x000fe200078e3cff */
[--C-:B------:R-:W-:Y:S01]  /*fcf0*/  IMAD.X R23, RZ, RZ, R163.reuse, P5 ;  /* 0x000000ffff177224 */ /* 0x100fe200028e06a3 */
[----:B------:R-:W-:Y:S01]  /*fd00*/  LOP3.LUT R20, R20, R21, RZ, 0x3c, !PT ;  /* 0x0000001514147212 */ /* 0x000fe200078e3cff */
[----:B------:R-:W-:Y:S01]  /*fd10*/  IMAD.X R21, RZ, RZ, R163, P2 ;  /* 0x000000ffff157224 */ /* 0x000fe200010e06a3 */
[----:B------:R-:W-:-:S02]  /*fd20*/  LOP3.LUT R12, R13, 0x380, RZ, 0xc0, !PT ;  /* 0x000003800d0c7812 */ /* 0x000fc400078ec0ff */
[----:B------:R-:W-:Y:S01]  /*fd30*/  LOP3.LUT R14, R14, R15, RZ, 0x3c, !PT ;  /* 0x0000000f0e0e7212 */ /* 0x000fe200078e3cff */
[----:B------:R-:W-:Y:S01]  /*fd40*/  IMAD.X R15, RZ, RZ, R163, P1 ;  /* 0x000000ffff0f7224 */ /* 0x000fe200008e06a3 */
[----:B------:R-:W-:Y:S02]  /*fd50*/  SHF.R.U64 R10, R10, 0x3, RZ ;  /* 0x000000030a0a7819 */ /* 0x000fe400000012ff */
[----:B------:R-:W-:Y:S02]  /*fd60*/  F2FP.BF16.F32.PACK_AB R4, R25, R24 ;  /* 0x000000181904723e */ /* 0x000fe400000010ff */
[----:B------:R-:W-:Y:S02]  /*fd70*/  F2FP.BF16.F32.PACK_AB R5, R27, R26 ;  /* 0x0000001a1b05723e */ /* 0x000fe400000010ff */
[----:B------:R-:W-:Y:S02]  /*fd80*/  IADD3 R18, P6, R162, 0xc000, RZ ;  /* 0x0000c000a2127810 */ /* 0x000fe40007fde0ff */
[----:B------:R-:W-:Y:S01]  /*fd90*/  LOP3.LUT R8, R8, R3, RZ, 0x3c, !PT ;  /* 0x0000000308087212 */ /* 0x000fe200078e3cff */
[----:B------:R0:W-:Y:S01]  /*fda0*/  STSM.16.M88.4 [R9], R4 ;  /* 0x0000000409007844 */ /* 0x0001e20000000200 */
[----:B------:R-:W-:-:S02]  /*fdb0*/  IADD3 R165, P5, R162, 0xc020, RZ ;  /* 0x0000c020a2a57810 */ /* 0x000fc40007fbe0ff */
[C---:B------:R-:W-:Y:S02]  /*fdc0*/  IADD3 R167, P2, R162.reuse, 0xc040, RZ ;  /* 0x0000c040a2a77810 */ /* 0x040fe40007f5e0ff */
[----:B------:R-:W-:Y:S02]  /*fdd0*/  IADD3 R3, P1, R162, 0xc060, RZ ;  /* 0x0000c060a2037810 */ /* 0x000fe40007f3e0ff */
[----:B------:R-:W-:Y:S02]  /*fde0*/  SHF.R.U64 R12, R12, 0x3, RZ ;  /* 0x000000030c0c7819 */ /* 0x000fe400000012ff */
[----:B------:R-:W-:Y:S02]  /*fdf0*/  LOP3.LUT R10, R10, R11, RZ, 0x3c, !PT ;  /* 0x0000000b0a0a7212 */ /* 0x000fe400078e3cff */
[----:B------:R-:W-:Y:S02]  /*fe00*/  LOP3.LUT R11, R18, 0x380, RZ, 0xc0, !PT ;  /* 0x00000380120b7812 */ /* 0x000fe400078ec0ff */
[----:B------:R-:W-:-:S02]  /*fe10*/  LOP3.LUT R164, R165, 0x380, RZ, 0xc0, !PT ;  /* 0x00000380a5a47812 */ /* 0x000fc400078ec0ff */
[----:B------:R-:W-:Y:S01]  /*fe20*/  LOP3.LUT R166, R167, 0x380, RZ, 0xc0, !PT ;  /* 0x00000380a7a67812 */ /* 0x000fe200078ec0ff */
[--C-:B0-----:R-:W-:Y:S01]  /*fe30*/  IMAD.X R7, RZ, RZ, R163.reuse, P6 ;  /* 0x000000ffff077224 */ /* 0x101fe200030e06a3 */
[----:B------:R-:W-:Y:S01]  /*fe40*/  LOP3.LUT R4, R3, 0x380, RZ, 0xc0, !PT ;  /* 0x0000038003047812 */ /* 0x000fe200078ec0ff */
[--C-:B------:R-:W-:Y:S01]  /*fe50*/  IMAD.X R5, RZ, RZ, R163.reuse, P1 ;  /* 0x000000ffff057224 */ /* 0x100fe200008e06a3 */
[----:B------:R-:W-:Y:S01]  /*fe60*/  LOP3.LUT R12, R12, R13, RZ, 0x3c, !PT ;  /* 0x0000000d0c0c7212 */ /* 0x000fe200078e3cff */
[--C-:B------:R-:W-:Y:S01]  /*fe70*/  IMAD.X R13, RZ, RZ, R163.reuse, P0 ;  /* 0x000000ffff0d7224 */ /* 0x100fe200000e06a3 */
[----:B------:R-:W-:Y:S01]  /*fe80*/  SHF.R.U64 R11, R11, 0x3, RZ ;  /* 0x000000030b0b7819 */ /* 0x000fe200000012ff */
[----:B------:R-:W-:Y:S01]  /*fe90*/  IMAD.X R9, RZ, RZ, R163, P3 ;  /* 0x000000ffff097224 */ /* 0x000fe200018e06a3 */
[----:B------:R-:W-:Y:S02]  /*fea0*/  SHF.R.U64 R164, R164, 0x3, RZ ;  /* 0x00000003a4a47819 */ /* 0x000fe400000012ff */
[----:B------:R-:W-:-:S02]  /*feb0*/  SHF.R.U64 R166, R166, 0x3, RZ ;  /* 0x00000003a6a67819 */ /* 0x000fc400000012ff */
        /* <DEDUP_REMOVED lines=8> */
[----:B------:R-:W-:-:S02]  /*ff40*/  LOP3.LUT R4, R4, R3, RZ, 0x3c, !PT ;  /* 0x0000000304047212 */ /* 0x000fc400078e3cff */
[----:B------:R-:W-:Y:S02]  /*ff50*/  MOV R168, R158 ;  /* 0x0000009e00a87202 */ /* 0x000fe40000000f00 */
[----:B------:R-:W-:Y:S02]  /*ff60*/  MOV R18, R14 ;  /* 0x0000000e00127202 */ /* 0x000fe40000000f00 */
[----:B------:R-:W-:Y:S02]  /*ff70*/  MOV R160, R12 ;  /* 0x0000000c00a07202 */ /* 0x000fe40000000f00 */
        /* <DEDUP_REMOVED lines=12> */
[----:B------:R-:W-:Y:S02]  /*10040*/  MOV R156, R154 ;  /* 0x0000009a009c7202 */ /* 0x000fe40000000f00 */
[----:B------:R-:W-:Y:S01]  /*10050*/  MOV R157, R152 ;  /* 0x00000098009d7202 */ /* 0x000fe20000000f00 */
[----:B------:R1:W-:Y:S01]  /*10060*/  STSM.16.M88.4 [R169], R20 ;  /* 0x00000014a9007844 */ /* 0x0003e20000000200 */
[----:B------:R-:W-:Y:S02]  /*10070*/  MOV R3, R6 ;  /* 0x0000000600037202 */ /* 0x000fe40000000f00 */
[----:B------:R-:W-:-:S02]  /*10080*/  F2FP.BF16.F32.PACK_AB R152, R49, R48 ;  /* 0x000000303198723e */ /* 0x000fc400000010ff */
[----:B------:R-:W-:Y:S02]  /*10090*/  F2FP.BF16.F32.PACK_AB R153, R51, R50 ;  /* 0x000000323399723e */ /* 0x000fe400000010ff */
[----:B------:R-:W-:Y:S02]  /*100a0*/  F2FP.BF16.F32.PACK_AB R154, R53, R52 ;  /* 0x00000034359a723e */ /* 0x000fe400000010ff */
[----:B------:R-:W-:Y:S02]  /*100b0*/  F2FP.BF16.F32.PACK_AB R155, R55, R54 ;  /* 0x00000036379b723e */ /* 0x000fe400000010ff */
[----:B------:R-:W-:Y:S02]  /*100c0*/  MOV R17, R4 ;  /* 0x0000000400117202 */ /* 0x000fe40000000f00 */
[----:B------:R-:W-:Y:S01]  /*100d0*/  MOV R161, R10 ;  /* 0x0000000a00a17202 */ /* 0x000fe20000000f00 */
[----:B------:R2:W-:Y:S01]  /*100e0*/  STSM.16.M88.4 [R163], R152 ;  /* 0x00000098a3007844 */ /* 0x0005e20000000200 */
[----:B------:R-:W-:-:S02]  /*100f0*/  MOV R162, R8 ;  /* 0x0000000800a27202 */ /* 0x000fc40000000f00 */
[----:B------:R-:W-:Y:S02]  /*10100*/  F2FP.BF16.F32.PACK_AB R4, R57, R56 ;  /* 0x000000383904723e */ /* 0x000fe400000010ff */
[----:B------:R-:W-:Y:S02]  /*10110*/  F2FP.BF16.F32.PACK_AB R5, R59, R58 ;  /* 0x0000003a3b05723e */ /* 0x000fe400000010ff */
[----:B------:R-:W-:Y:S02]  /*10120*/  F2FP.BF16.F32.PACK_AB R6, R61, R60 ;  /* 0x0000003c3d06723e */ /* 0x000fe400000010ff */
[----:B------:R-:W-:Y:S02]  /*10130*/  F2FP.BF16.F32.PACK_AB R7, R63, R62 ;  /* 0x0000003e3f07723e */ /* 0x000fe400000010ff */
[----:B------:R-:W-:Y:S02]  /*10140*/  F2FP.BF16.F32.PACK_AB R8, R65, R64 ;  /* 0x000000404108723e */ /* 0x000fe400000010ff */
[----:B------:R-:W-:Y:S01]  /*10150*/  F2FP.BF16.F32.PACK_AB R9, R67, R66 ;  /* 0x000000424309723e */ /* 0x000fe200000010ff */
[----:B------:R3:W-:Y:S01]  /*10160*/  STSM.16.M88.4 [R156], R4 ;  /* 0x000000049c007844 */ /* 0x0007e20000000200 */
[----:B------:R-:W-:-:S02]  /*10170*/  F2FP.BF16.F32.PACK_AB R10, R69, R68 ;  /* 0x00000044450a723e */ /* 0x000fc400000010ff */
[----:B------:R-:W-:Y:S02]  /*10180*/  F2FP.BF16.F32.PACK_AB R11, R71, R70 ;  /* 0x00000046470b723e */ /* 0x000fe400000010ff */
[----:B0-----:R-:W-:Y:S02]  /*10190*/  F2FP.BF16.F32.PACK_AB R12, R73, R72 ;  /* 0x00000048490c723e */ /* 0x001fe400000010ff */
[----:B------:R-:W-:Y:S01]  /*101a0*/  F2FP.BF16.F32.PACK_AB R13, R75, R74 ;  /* 0x0000004a4b0d723e */ /* 0x000fe200000010ff */
[----:B------:R0:W-:Y:S01]  /*101b0*/  STSM.16.M88.4 [R157], R8 ;  /* 0x000000089d007844 */ /* 0x0001e20000000200 */
[----:B------:R-:W-:Y:S02]  /*101c0*/  F2FP.BF16.F32.PACK_AB R14, R77, R76 ;  /* 0x0000004c4d0e723e */ /* 0x000fe400000010ff */
[----:B------:R-:W-:Y:S02]  /*101d0*/  F2FP.BF16.F32.PACK_AB R15, R79, R78 ;  /* 0x0000004e4f0f723e */ /* 0x000fe400000010ff */
[----:B-1----:R-:W-:-:S02]  /*101e0*/  F2FP.BF16.F32.PACK_AB R20, R81, R80 ;  /* 0x000000505114723e */ /* 0x002fc400000010ff */
[----:B------:R-:W-:Y:S01]  /*101f0*/  F2FP.BF16.F32.PACK_AB R21, R83, R82 ;  /* 0x000000525315723e */ /* 0x000fe200000010ff */
[----:B------:R1:W-:Y:S01]  /*10200*/  STSM.16.M88.4 [R158], R12 ;  /* 0x0000000c9e007844 */ /* 0x0003e20000000200 */
[----:B------:R-:W-:Y:S02]  /*10210*/  F2FP.BF16.F32.PACK_AB R22, R85, R84 ;  /* 0x000000545516723e */ /* 0x000fe400000010ff */
[----:B------:R-:W-:Y:S02]  /*10220*/  F2FP.BF16.F32.PACK_AB R23, R87, R86 ;  /* 0x000000565717723e */ /* 0x000fe400000010ff */
[----:B--2---:R-:W-:Y:S02]  /*10230*/  F2FP.BF16.F32.PACK_AB R152, R89, R88 ;  /* 0x000000585998723e */ /* 0x004fe400000010ff */
[----:B------:R-:W-:Y:S01]  /*10240*/  F2FP.BF16.F32.PACK_AB R153, R91, R90 ;  /* 0x0000005a5b99723e */ /* 0x000fe200000010ff */
[----:B------:R2:W-:Y:S01]  /*10250*/  STSM.16.M88.4 [R159], R20 ;  /* 0x000000149f007844 */ /* 0x0005e20000000200 */
[----:B------:R-:W-:-:S02]  /*10260*/  F2FP.BF16.F32.PACK_AB R154, R93, R92 ;  /* 0x0000005c5d9a723e */ /* 0x000fc400000010ff */
[----:B------:R-:W-:Y:S02]  /*10270*/  F2FP.BF16.F32.PACK_AB R155, R95, R94 ;  /* 0x0000005e5f9b723e */ /* 0x000fe400000010ff */
[----:B---3--:R-:W-:Y:S02]  /*10280*/  F2FP.BF16.F32.PACK_AB R156, R97, R96 ;  /* 0x00000060619c723e */ /* 0x008fe400000010ff */
[----:B0-----:R-:W-:Y:S01]  /*10290*/  F2FP.BF16.F32.PACK_AB R157, R99, R98 ;  /* 0x00000062639d723e */ /* 0x001fe200000010ff */
[----:B------:R0:W-:Y:S01]  /*102a0*/  STSM.16.M88.4 [R18], R152 ;  /* 0x0000009812007844 */ /* 0x0001e20000000200 */
[----:B-1----:R-:W-:Y:S02]  /*102b0*/  F2FP.BF16.F32.PACK_AB R158, R101, R100 ;  /* 0x00000064659e723e */ /* 0x002fe400000010ff */
[----:B------:R-:W-:Y:S02]  /*102c0*/  F2FP.BF16.F32.PACK_AB R4, R105, R104 ;  /* 0x000000686904723e */ /* 0x000fe400000010ff */
[----:B------:R-:W-:-:S02]  /*102d0*/  F2FP.BF16.F32.PACK_AB R5, R107, R106 ;  /* 0x0000006a6b05723e */ /* 0x000fc400000010ff */
[----:B------:R-:W-:Y:S02]  /*102e0*/  F2FP.BF16.F32.PACK_AB R6, R109, R108 ;  /* 0x0000006c6d06723e */ /* 0x000fe400000010ff */
[----:B--2---:R-:W-:Y:S02]  /*102f0*/  F2FP.BF16.F32.PACK_AB R159, R103, R102 ;  /* 0x00000066679f723e */ /* 0x004fe400000010ff */
[----:B------:R-:W-:Y:S02]  /*10300*/  F2FP.BF16.F32.PACK_AB R7, R111, R110 ;  /* 0x0000006e6f07723e */ /* 0x000fe400000010ff */
[----:B------:R-:W-:Y:S01]  /*10310*/  F2FP.BF16.F32.PACK_AB R8, R113, R112 ;  /* 0x000000707108723e */ /* 0x000fe200000010ff */
[----:B------:R-:W-:Y:S01]  /*10320*/  STSM.16.M88.4 [R160], R156 ;  /* 0x0000009ca0007844 */ /* 0x000fe20000000200 */
[----:B------:R-:W-:Y:S01]  /*10330*/  F2FP.BF16.F32.PACK_AB R9, R115, R114 ;  /* 0x000000727309723e */ /* 0x000fe200000010ff */
[----:B0-----:R-:W-:Y:S01]  /*10340*/  IMAD.U32 R152, RZ, RZ, UR9 ;  /* 0x00000009ff987e24 */ /* 0x001fe2000f8e00ff */
[----:B------:R-:W-:Y:S01]  /*10350*/  F2FP.BF16.F32.PACK_AB R10, R117, R116 ;  /* 0x00000074750a723e */ /* 0x000fe200000010ff */
[----:B------:R0:W-:Y:S01]  /*10360*/  STSM.16.M88.4 [R161], R4 ;  /* 0x00000004a1007844 */ /* 0x0001e20000000200 */
[----:B------:R-:W-:Y:S01]  /*10370*/  F2FP.BF16.F32.PACK_AB R11, R119, R118 ;  /* 0x00000076770b723e */ /* 0x000fe200000010ff */
[----:B------:R-:W-:Y:S01]  /*10380*/  IMAD.U32 R153, RZ, RZ, UR12 ;  /* 0x0000000cff997e24 */ /* 0x000fe2000f8e00ff */
[----:B------:R-:W-:Y:S01]  /*10390*/  F2FP.BF16.F32.PACK_AB R12, R121, R120 ;  /* 0x00000078790c723e */ /* 0x000fe200000010ff */
[----:B------:R-:W-:Y:S01]  /*103a0*/  ULDC.64 UR12, c[0x0][0xc08] ;  /* 0x00030200000c7ab9 */ /* 0x000fe20000000a00 */
[----:B------:R-:W-:Y:S01]  /*103b0*/  F2FP.BF16.F32.PACK_AB R13, R123, R122 ;  /* 0x0000007a7b0d723e */ /* 0x000fe200000010ff */
[----:B------:R1:W-:Y:S01]  /*103c0*/  STSM.16.M88.4 [R162], R8 ;  /* 0x00000008a2007844 */ /* 0x0003e20000000200 */
[----:B------:R-:W-:-:S02]  /*103d0*/  F2FP.BF16.F32.PACK_AB R14, R125, R124 ;  /* 0x0000007c7d0e723e */ /* 0x000fc400000010ff */
[----:B------:R-:W-:Y:S02]  /*103e0*/  F2FP.BF16.F32.PACK_AB R15, R127, R126 ;  /* 0x0000007e7f0f723e */ /* 0x000fe400000010ff */
[----:B------:R-:W-:Y:S02]  /*103f0*/  MOV R164, R164 ;  /* 0x000000a400a47202 */ /* 0x000fe40000000f00 */
[----:B------:R-:W-:Y:S01]  /*10400*/  F2FP.BF16.F32.PACK_AB R20, R129, R128 ;  /* 0x000000808114723e */ /* 0x000fe200000010ff */
[----:B------:R-:W-:Y:S01]  /*10410*/  STSM.16.M88.4 [R3], R12 ;  /* 0x0000000c03007844 */ /* 0x000fe20000000200 */
[----:B------:R-:W-:Y:S02]  /*10420*/  F2FP.BF16.F32.PACK_AB R21, R131, R130 ;  /* 0x000000828315723e */ /* 0x000fe400000010ff */
[----:B------:R-:W-:Y:S02]  /*10430*/  F2FP.BF16.F32.PACK_AB R22, R133, R132 ;  /* 0x000000848516723e */ /* 0x000fe400000010ff */
[----:B------:R-:W-:-:S02]  /*10440*/  F2FP.BF16.F32.PACK_AB R23, R135, R134 ;  /* 0x000000868717723e */ /* 0x000fc400000010ff */
[----:B------:R-:W-:Y:S02]  /*10450*/  MOV R166, R166 ;  /* 0x000000a600a67202 */ /* 0x000fe40000000f00 */
[----:B0-----:R-:W-:Y:S01]  /*10460*/  F2FP.BF16.F32.PACK_AB R4, R137, R136 ;  /* 0x000000888904723e */ /* 0x001fe200000010ff */
[----:B------:R-:W-:Y:S01]  /*10470*/  STSM.16.M88.4 [R164], R20 ;  /* 0x00000014a4007844 */ /* 0x000fe20000000200 */
[----:B------:R-:W-:Y:S02]  /*10480*/  F2FP.BF16.F32.PACK_AB R5, R139, R138 ;  /* 0x0000008a8b05723e */ /* 0x000fe400000010ff */
[----:B------:R-:W-:Y:S02]  /*10490*/  F2FP.BF16.F32.PACK_AB R6, R141, R140 ;  /* 0x0000008c8d06723e */ /* 0x000fe400000010ff */
[----:B------:R-:W-:Y:S02]  /*104a0*/  F2FP.BF16.F32.PACK_AB R7, R143, R142 ;  /* 0x0000008e8f07723e */ /* 0x000fe400000010ff */
[----:B-1----:R-:W-:-:S02]  /*104b0*/  F2FP.BF16.F32.PACK_AB R8, R145, R144 ;  /* 0x000000909108723e */ /* 0x002fc400000010ff */
[----:B------:R-:W-:Y:S01]  /*104c0*/  F2FP.BF16.F32.PACK_AB R9, R147, R146 ;  /* 0x000000929309723e */ /* 0x000fe200000010ff */
[----:B------:R0:W-:Y:S01]  /*104d0*/  STSM.16.M88.4 [R166], R4 ;  /* 0x00000004a6007844 */ /* 0x0001e20000000200 */
[----:B------:R-:W-:Y:S02]  /*104e0*/  F2FP.BF16.F32.PACK_AB R10, R149, R148 ;  /* 0x00000094950a723e */ /* 0x000fe400000010ff */
[----:B------:R-:W-:Y:S02]  /*104f0*/  F2FP.BF16.F32.PACK_AB R11, R151, R150 ;  /* 0x00000096970b723e */ /* 0x000fe400000010ff */
[----:B------:R-:W-:-:S03]  /*10500*/  ISETP.NE.U32.AND P0, PT, RZ, UR14, PT ;  /* 0x0000000eff007c0c */ /* 0x000fc6000bf05070 */
[----:B------:R1:W-:Y:S01]  /*10510*/  STSM.16.M88.4 [R17], R8 ;  /* 0x0000000811007844 */ /* 0x0003e20000000200 */
[----:B------:R-:W-:Y:S01]  /*10520*/  BAR.SYNC.DEFER_BLOCKING 0x1, 0x100 ;  /* 0x0044000000007b1d */ /* 0x000fe20000010000 */
[----:B------:R-:W-:Y:S01]  /*10530*/  ISETP.NE.AND.EX P0, PT, RZ, UR15, PT, P0 ;  /* 0x0000000fff007c0c */ /* 0x000fe2000bf05300 */
[----:B------:R-:W-:-:S04]  /*10540*/  UISETP.NE.U32.AND UP0, UPT, UR12, URZ, UPT ;  /* 0x0000003f0c00728c */ /* 0x000fc8000bf05070 */
[----:B------:R-:W-:-:S08]  /*10550*/  UISETP.NE.AND.EX UP0, UPT, UR13, URZ, UPT, UP0 ;  /* 0x0000003f0d00728c */ /* 0x000fd0000bf05300 */
[----:B------:R-:W2:Y:S03]  /*10560*/  @P0 LDG.E R18, desc[UR22][R152.64] ;  /* 0x0000001698120981 */ /* 0x000ea6000c1e1900 */
[----:B------:R-:W-:Y:S01]  /*10570*/  @UP0 UIADD3 UR12, UP1, UR4, UR12, URZ ;  /* 0x0000000c040c0290 */ /* 0x000fe2000ff3e03f */
[----:B------:R-:W-:Y:S02]  /*10580*/  PLOP3.LUT P4, PT, PT, PT, UP0, 0x80, 0x0 ;  /* 0x000000000000781c */ /* 0x000fe40003f8f008 */
[----:B------:R-:W-:Y:S01]  /*10590*/  ULDC UR4, c[0x0][0xad4] ;  /* 0x0002b50000047ab9 */ /* 0x000fe20000000800 */
[----:B------:R-:W-:Y:S02]  /*105a0*/  @UP0 UIADD3.X UR13, UR16, UR13, URZ, UP1, !UPT ;  /* 0x0000000d100d0290 */ /* 0x000fe40008ffe43f */
[----:B0-----:R-:W-:-:S04]  /*105b0*/  IMAD.U32 R4, RZ, RZ, UR12 ;  /* 0x0000000cff047e24 */ /* 0x001fc8000f8e00ff */
[----:B------:R-:W-:-:S05]  /*105c0*/  IMAD.U32 R5, RZ, RZ, UR13 ;  /* 0x0000000dff057e24 */ /* 0x000fca000f8e00ff */
[----:B------:R0:W3:Y:S01]  /*105d0*/  @P4 LDG.E R3, desc[UR22][R4.64] ;  /* 0x0000001604034981 */ /* 0x0000e2000c1e1900 */
[----:B------:R-:W-:Y:S01]  /*105e0*/  UISETP.NE.AND UP0, UPT, UR21, URZ, UPT ;  /* 0x0000003f1500728c */ /* 0x000fe2000bf05270 */
[----:B------:R-:W-:Y:S01]  /*105f0*/  VIADD R14, R213, UR26 ;  /* 0x0000001ad50e7c36 */ /* 0x000fe20008000000 */
        /* <DEDUP_REMOVED lines=10> */
[----:B------:R-:W-:Y:S01]  /*106a0*/  USEL UR9, UR18, URZ, !UP0 ;  /* 0x0000003f12097287 */ /* 0x000fe2000c000000 */
[----:B------:R-:W-:Y:S01]  /*106b0*/  @UP1 ULDC UR25, c[0x0][0xbec] ;  /* 0x0002fb0000191ab9 */ /* 0x000fe20000000800 */
[----:B------:R-:W-:Y:S02]  /*106c0*/  USEL UR22, UR17, URZ, !UP0 ;  /* 0x0000003f11167287 */ /* 0x000fe4000c000000 */
[----:B------:R-:W-:Y:S02]  /*106d0*/  USEL UR21, UR19, URZ, UP2 ;  /* 0x0000003f13157287 */ /* 0x000fe40009000000 */
[----:B------:R-:W-:Y:S01]  /*106e0*/  @P1 IMAD.HI.U32 R4, R14, UR25, RZ ;  /* 0x000000190e041c27 */ /* 0x000fe2000f8e00ff */
[----:B------:R-:W-:-:S03]  /*106f0*/  @UP1 ULDC UR28, c[0x0][0xbf0] ;  /* 0x0002fc00001c1ab9 */ /* 0x000fc60000000800 */
[----:B------:R-:W-:Y:S01]  /*10700*/  ULDC.64 UR16, c[0x0][UR23+0x220] ;  /* 0x0000880017107abb */ /* 0x000fe20008000a00 */
[----:B------:R-:W-:Y:S01]  /*10710*/  ULDC.64 UR14, c[0x0][UR23+0x218] ;  /* 0x00008600170e7abb */ /* 0x000fe20008000a00 */
[----:B------:R-:W-:Y:S01]  /*10720*/  ULDC.64 UR18, c[0x0][UR23+0x228] ;  /* 0x00008a0017127abb */ /* 0x000fe20008000a00 */
[----:B------:R-:W-:Y:S01]  /*10730*/  UIMAD UR17, UR17, UR9, URZ ;  /* 0x00000009111172a4 */ /* 0x000fe2000f8e023f */
[----:B------:R-:W-:Y:S01]  /*10740*/  @P1 SHF.R.U32.HI R5, RZ, UR28, R4 ;  /* 0x0000001cff051c19 */ /* 0x000fe20008011604 */
[----:B------:R-:W-:Y:S02]  /*10750*/  UIMAD.WIDE.U32 UR12, UR14, UR24, URZ ;  /* 0x000000180e0c72a5 */ /* 0x000fe4000f8e003f */
[----:B------:R-:W-:Y:S02]  /*10760*/  UIMAD UR24, UR15, UR24, URZ ;  /* 0x000000180f1872a4 */ /* 0x000fe4000f8e023f */
[----:B------:R-:W-:Y:S01]  /*10770*/  UIMAD.WIDE.U32 UR26, UR18, UR21, URZ ;  /* 0x00000015121a72a5 */ /* 0x000fe2000f8e003f */
[----:B------:R-:W-:Y:S01]  /*10780*/  IMAD.MOV R7, RZ, RZ, -R5 ;  /* 0x000000ffff077224 */ /* 0x000fe200078e0a05 */
[----:B------:R-:W-:-:S02]  /*10790*/  UIMAD.WIDE.U32 UR14, UR16, UR9, URZ ;  /* 0x00000009100e72a5 */ /* 0x000fc4000f8e003f */
[----:B------:R-:W-:Y:S01]  /*107a0*/  UIMAD UR18, UR19, UR21, URZ ;  /* 0x00000015131272a4 */ /* 0x000fe2000f8e023f */
[----:B------:R-:W-:Y:S01]  /*107b0*/  IMAD R7, R7, UR20, R14 ;  /* 0x0000001407077c24 */ /* 0x000fe2000f8e020e */
[----:B------:R-:W-:Y:S01]  /*107c0*/  UIMAD UR17, UR16, UR22, UR17 ;  /* 0x00000016101172a4 */ /* 0x000fe2000f8e0211 */
[----:B------:R-:W-:Y:S01]  /*107d0*/  IMAD.U32 R4, RZ, RZ, UR26 ;  /* 0x0000001aff047e24 */ /* 0x000fe2000f8e00ff */
[----:B------:R-:W-:Y:S02]  /*107e0*/  UIADD3 UR18, UR27, UR18, URZ ;  /* 0x000000121b127290 */ /* 0x000fe4000fffe03f */
[----:B------:R-:W-:Y:S01]  /*107f0*/  UIADD3 UR24, UR13, UR24, URZ ;  /* 0x000000180d187290 */ /* 0x000fe2000fffe03f */
[----:B------:R-:W-:Y:S01]  /*10800*/  SHF.R.S32.HI R6, RZ, 0x1f, R7 ;  /* 0x0000001fff067819 */ /* 0x000fe20000011407 */
[----:B------:R-:W-:Y:S02]  /*10810*/  UIADD3 UR17, UR15, UR17, URZ ;  /* 0x000000110f117290 */ /* 0x000fe4000fffe03f */
[----:B-1----:R-:W-:Y:S01]  /*10820*/  IMAD.U32 R8, RZ, RZ, UR18 ;  /* 0x00000012ff087e24 */ /* 0x002fe2000f8e00ff */
[----:B--2---:R-:W-:-:S13]  /*10830*/  @P0 R2UR UR4, R18 ;  /* 0x00000000120402ca */ /* 0x004fda00000e0000 */
[----:B------:R-:W-:Y:S02]  /*10840*/  UIADD3 UR12, UP0, UP3, UR14, UR12, UR4 ;  /* 0x0000000c0e0c7290 */ /* 0x000fe4000fb1e004 */
[----:B------:R-:W-:-:S04]  /*10850*/  USHF.R.S32.HI UR16, URZ, 0x1f, UR4 ;  /* 0x0000001f3f107899 */ /* 0x000fc80008011404 */
[----:B------:R-:W-:Y:S01]  /*10860*/  UIADD3.X UR14, UR17, UR24, UR16, UP0, UP3 ;  /* 0x00000018110e7290 */ /* 0x000fe200087e6410 */
[----:B------:R-:W-:Y:S01]  /*10870*/  IADD3 R4, P2, P3, R5, UR12, R4 ;  /* 0x0000000c05047c10 */ /* 0x000fe2000fb5e004 */
[----:B------:R-:W-:Y:S01]  /*10880*/  ULDC.64 UR12, c[0x0][UR23+0x210] ;  /* 0x00008400170c7abb */ /* 0x000fe20008000a00 */
[----:B------:R-:W-:Y:S01]  /*10890*/  SHF.R.S32.HI R5, RZ, 0x1f, R5 ;  /* 0x0000001fff057819 */ /* 0x000fe20000011405 */
[----:B------:R-:W-:-:S03]  /*108a0*/  IMAD R9, R7, UR13, RZ ;  /* 0x0000000d07097c24 */ /* 0x000fc6000f8e02ff */
[----:B------:R-:W-:Y:S01]  /*108b0*/  IADD3.X R5, R5, UR14, R8, P2, P3 ;  /* 0x0000000e05057c10 */ /* 0x000fe200097e6408 */
[----:B------:R-:W-:Y:S01]  /*108c0*/  IMAD R9, R6, UR12, R9 ;  /* 0x0000000c06097c24 */ /* 0x000fe2000f8e0209 */
[----:B------:R-:W-:Y:S01]  /*108d0*/  ULDC.64 UR14, c[0x0][0xba8] ;  /* 0x0002ea00000e7ab9 */ /* 0x000fe20000000a00 */
[----:B------:R-:W-:Y:S01]  /*108e0*/  @!UP2 ULDC UR14, c[0x0][0xb50] ;  /* 0x0002d400000eaab9 */ /* 0x000fe20000000800 */
[----:B------:R-:W-:Y:S01]  /*108f0*/  @!UP2 ULDC UR15, c[0x0][0xb54] ;  /* 0x0002d500000faab9 */ /* 0x000fe20000000800 */
[----:B------:R-:W-:Y:S01]  /*10900*/  IMAD.WIDE.U32 R4, R7, UR12, R4 ;  /* 0x0000000c07047c25 */ /* 0x000fe2000f8e0004 */
[----:B------:R-:W-:Y:S01]  /*10910*/  ULDC UR12, c[0x0][0xa88] ;  /* 0x0002a200000c7ab9 */ /* 0x000fe20000000800 */
[----:B---3--:R-:W-:Y:S02]  /*10920*/  @P4 R2UR UR12, R3 ;  /* 0x00000000030c42ca */ /* 0x008fe400000e0000 */
[----:B------:R-:W-:Y:S01]  /*10930*/  IMAD.IADD R5, R5, 0x1, R9 ;  /* 0x0000000105057824 */ /* 0x000fe200078e0209 */
[----:B------:R-:W-:-:S04]  /*10940*/  LEA R8, P2, R4, UR14, 0x2 ;  /* 0x0000000e04087c11 */ /* 0x000fc8000f8410ff */
[----:B------:R-:W-:Y:S01]  /*10950*/  LEA.HI.X R9, R4, UR15, R5, 0x2, P2 ;  /* 0x0000000f04097c11 */ /* 0x000fe200090f1405 */
[----:B------:R-:W-:Y:S08]  /*10960*/  @P4 BRA `(.L_x_2384) ;  /* 0x00000000001c4947 */ /* 0x000ff00003800000 */
[----:B------:R-:W-:Y:S05]  /*10970*/  @!P0 BRA `(.L_x_2384) ;  /* 0x0000000000188947 */ /* 0x000fea0003800000 */
[----:B------:R-:W-:Y:S02]  /*10980*/  ULDC.64 UR12, c[0x0][0x208] ;  /* 0x00008200000c7ab9 */ /* 0x000fe40000000a00 */
[----:B------:R-:W2:Y:S04]  /*10990*/  LDG.E R4, desc[UR12][R152.64] ;  /* 0x0000000c98047981 */ /* 0x000ea8000c1e1900 */
[----:B------:R-:W3:Y:S01]  /*109a0*/  LDG.E R3, desc[UR12][R152.64+0x4] ;  /* 0x0000040c98037981 */ /* 0x000ee2000c1e1900 */
[----:B--2---:R-:W-:Y:S02]  /*109b0*/  R2UR UR13, R4 ;  /* 0x00000000040d72ca */ /* 0x004fe400000e0000 */
[----:B---3--:R-:W-:-:S13]  /*109c0*/  R2UR UR12, R3 ;  /* 0x00000000030c72ca */ /* 0x008fda00000e0000 */
[----:B------:R-:W-:-:S12]  /*109d0*/  UIADD3 UR12, -UR13, UR12, URZ ;  /* 0x0000000c0d0c7290 */ /* 0x000fd8000fffe13f */
.L_x_2384:
[----:B------:R-:W2:Y:S04]  /*109e0*/  LDL R10, [R1+0x60] ;  /* 0x00006000010a7983 */ /* 0x000ea80000100800 */
[----:B------:R-:W3:Y:S01]  /*109f0*/  LDL R3, [R1+0x34] ;  /* 0x0000340001037983 */ /* 0x000ee20000100800 */
[----:B------:R-:W-:Y:S01]  /*10a00*/  R2UR UR13, R212 ;  /* 0x00000000d40d72ca */ /* 0x000fe200000e0000 */
[----:B------:R-:W-:Y:S02]  /*10a10*/  UIMAD UR12, UR12, UR20, URZ ;  /* 0x000000140c0c72a4 */ /* 0x000fe4000f8e023f */
[----:B------:R-:W-:Y:S01]  /*10a20*/  SHFL.IDX PT, R4, R8, RZ, 0x1c1f ;  /* 0x001c1fff08047589 */ /* 0x000fe200000e0000 */
[----:B------:R-:W-:-:S03]  /*10a30*/  ULDC.64 UR14, c[0x0][0x208] ;  /* 0x00008200000e7ab9 */ /* 0x000fc60000000a00 */
[----:B------:R-:W0:Y:S04]  /*10a40*/  SHFL.IDX PT, R5, R9, RZ, 0x1c1f ;  /* 0x001c1fff09057589 */ /* 0x000e2800000e0000 */
[----:B------:R-:W-:Y:S04]  /*10a50*/  SHFL.IDX PT, R6, R8, 0x1, 0x1c1f ;  /* 0x003c1f0008067f89 */ /* 0x000fe800000e0000 */
[----:B------:R-:W1:Y:S01]  /*10a60*/  SHFL.IDX PT, R7, R9, 0x1, 0x1c1f ;  /* 0x003c1f0009077f89 */ /* 0x000e6200000e0000 */
[----:B--2---:R-:W-:Y:S01]  /*10a70*/  VIADD R12, R10, UR13 ;  /* 0x0000000d0a0c7c36 */ /* 0x004fe20008000000 */
        /* <DEDUP_REMOVED lines=163> */
[----:B------:R-:W-:Y:S01]  /*114b0*/  LEA R17, P2, R2, UR10, 0x1 ;  /* 0x0000000a02117c11 */ /* 0x000fe2000f8408ff */
        /* <DEDUP_REMOVED lines=37> */
.L_x_2387:
[----:B------:R-:W-:Y:S05]  /*11710*/  BSYNC B1 ;  /* 0x0000000000017941 */ /* 0x000fea0003800000 */
.L_x_2386:
[----:B0----5:R0:W3:Y:S01]  /*11720*/  SHFL.IDX PT, R25, R18, 0x1, 0x181f ;  /* 0x00381f0012197f89 */ /* 0x0210e200000e0000 */
[----:B------:R-:W-:Y:S03]  /*11730*/  BSSY B1, `(.L_x_2388) ;  /* 0x0000015000017945 */ /* 0x000fe60003800000 */
[----:B------:R0:W4:Y:S01]  /*11740*/  SHFL.IDX PT, R7, R17, 0x1, 0x181f ;  /* 0x00381f0011077f89 */ /* 0x00012200000e0000 */
        /* <DEDUP_REMOVED lines=19> */
.L_x_2389:
[----:B------:R-:W-:Y:S05]  /*11880*/  BSYNC B1 ;  /* 0x0000000000017941 */ /* 0x000fea0003800000 */
.L_x_2388:
        /* <DEDUP_REMOVED lines=22> */
.L_x_2391:
[----:B------:R-:W-:Y:S05]  /*119f0*/  BSYNC B1 ;  /* 0x0000000000017941 */ /* 0x000fea0003800000 */
.L_x_2390:
[----:B0-----:R-:W-:Y:S01]  /*11a00*/  VIADD R2, R78, 0x60 ;  /* 0x000000604e027836 */ /* 0x001fe20000000000 */
[----:B------:R0:W0:Y:S04]  /*11a10*/  SHFL.IDX PT, R9, R18, 0x3, 0x181f ;  /* 0x00781f0012097f89 */ /* 0x00002800000e0000 */
[----:B------:R-:W-:Y:S01]  /*11a20*/  ISETP.GE.AND P0, PT, R2, UR12, PT ;  /* 0x0000000c02007c0c */ /* 0x000fe2000bf06270 */
[----:B---3--:R-:W3:-:S12]  /*11a30*/  SHFL.IDX PT, R17, R17, 0x3, 0x181f ;  /* 0x00781f0011117f89 */ /* 0x008ed800000e0000 */
        /* <DEDUP_REMOVED lines=22> */
.L_x_2385:
        /* <DEDUP_REMOVED lines=17> */
[C---:B------:R-:W-:Y:S01]  /*11cb0*/  VIADD R174, R19.reuse, 0x40 ;  /* 0x0000004013ae7836 */ /* 0x040fe20000000000 */
[----:B------:R-:W-:Y:S01]  /*11cc0*/  UIMAD UR11, UR19, UR15, UR11 ;  /* 0x0000000f130b72a4 */ /* 0x000fe2000f8e020b */
[C---:B------:R-:W-:Y:S01]  /*11cd0*/  VIADD R176, R19.reuse, 0x38 ;  /* 0x0000003813b07836 */ /* 0x040fe20000000000 */
[----:B------:R-:W-:Y:S01]  /*11ce0*/  UIMAD UR4, UR9, UR17, UR4 ;  /* 0x00000011090472a4 */ /* 0x000fe2000f8e0204 */
[C---:B------:R-:W-:Y:S01]  /*11cf0*/  VIADD R178, R19.reuse, 0x30 ;  /* 0x0000003013b27836 */ /* 0x040fe20000000000 */
[----:B------:R-:W-:Y:S01]  /*11d00*/  UIMAD.WIDE.U32 UR10, UR9, UR16, UR10 ;  /* 0x00000010090a72a5 */ /* 0x000fe2000f8e000a */
[C---:B------:R-:W-:Y:S01]  /*11d10*/  VIADD R180, R19.reuse, 0x28 ;  /* 0x0000002813b47836 */ /* 0x040fe20000000000 */
[----:B------:R-:W-:Y:S01]  /*11d20*/  ULDC.64 UR14, c[0x0][0xb48] ;  /* 0x0002d200000e7ab9 */ /* 0x000fe20000000a00 */
[----:B------:R-:W-:Y:S01]  /*11d30*/  @UP1 ULDC UR9, c[0x0][0xbec] ;  /* 0x0002fb0000091ab9 */ /* 0x000fe20000000800 */
[----:B------:R-:W-:Y:S01]  /*11d40*/  UIADD3 UR11, UR11, UR4, URZ ;  /* 0x000000040b0b7290 */ /* 0x000fe2000fffe03f */
[----:B------:R-:W-:Y:S01]  /*11d50*/  @P1 IMAD.HI.U32 R0, R14, UR9, RZ ;  /* 0x000000090e001c27 */ /* 0x000fe2000f8e00ff */
[----:B------:R-:W-:Y:S01]  /*11d60*/  UIADD3 UR8, UR8, 0x38820, URZ ;  /* 0x0003882008087890 */ /* 0x000fe2000fffe03f */
[----:B------:R-:W-:Y:S01]  /*11d70*/  BSSY B1, `(.L_x_2393) ;  /* 0x00000d0000017945 */ /* 0x000fe20003800000 */
[----:B------:R-:W-:Y:S01]  /*11d80*/  @UP1 ULDC UR4, c[0x0][0xbf0] ;  /* 0x0002fc0000041ab9 */ /* 0x000fe20000000800 */
[----:B------:R-:W-:Y:S01]  /*11d90*/  UIMAD.WIDE.U32 UR10, UR18, UR14, UR10 ;  /* 0x0000000e120a72a5 */ /* 0x000fe2000f8e000a */
[----:B------:R-:W-:Y:S01]  /*11da0*/  @P1 SHF.R.U32.HI R5, RZ, UR4, R0 ;  /* 0x00000004ff051c19 */ /* 0x000fe20008011600 */
[----:B------:R-:W-:Y:S01]  /*11db0*/  UPRMT UR8, URZ, 0x654, UR8 ;  /* 0x000006543f087896 */ /* 0x000fe20008000008 */
[----:B------:R-:W-:Y:S01]  /*11dc0*/  VIADD R182, R19, 0x20 ;  /* 0x0000002013b67836 */ /* 0x000fe20000000000 */
        /* <DEDUP_REMOVED lines=37> */
[C---:B------:R-:W-:Y:S01]  /*12020*/  VIADD R167, R19.reuse, 0x58 ;  /* 0x0000005813a77836 */ /* 0x040fe20000000000 */
[----:B------:R-:W-:Y:S01]  /*12030*/  SHF.R.S32.HI R162, RZ, 0x1f, R230 ;  /* 0x0000001fffa27819 */ /* 0x000fe200000114e6 */
[----:B------:R0:W2:Y:S01]  /*12040*/  SHFL.IDX PT, R3, R11, RZ, 0x1c1f ;  /* 0x001c1fff0b037589 */ /* 0x0000a200000e0000 */
        /* <DEDUP_REMOVED lines=23> */
[----:B------:R-:W-:Y:S02]  /*121c0*/  SHF.R.S32.HI R186, RZ, 0x1f, R186 ;  /* 0x0000001fffba7819 */ /* 0x000fe400000114ba */
[----:B------:R-:W-:Y:S01]  /*121d0*/  SHF.R.S32.HI R188, RZ, 0x1f, R188 ;  /* 0x0000001fffbc7819 */ /* 0x000fe200000114bc */
[----:B012---:R-:W-:Y:S06]  /*121e0*/  @P0 BRA `(.L_x_2394) ;  /* 0x0000000800200947 */ /* 0x007fec0003800000 */
[----:B------:R-:W-:Y:S01]  /*121f0*/  ULDC UR4, c[0x0][0xac8] ;  /* 0x0002b20000047ab9 */ /* 0x000fe20000000800 */
[----:B------:R-:W-:Y:S01]  /*12200*/  ULDC.64 UR8, c[0x0][0x208] ;  /* 0x0000820000087ab9 */ /* 0x000fe20000000a00 */
[----:B------:R-:W-:Y:S01]  /*12210*/  ISETP.GE.AND P4, PT, R187, UR4, PT ;  /* 0x00000004bb007c0c */ /* 0x000fe2000bf86270 */
[----:B------:R-:W-:Y:S01]  /*12220*/  VIADD R23, R19, 0xf0 ;  /* 0x000000f013177836 */ /* 0x000fe20000000000 */
[----:B------:R-:W-:Y:S01]  /*12230*/  ISETP.GE.AND P3, PT, R185, UR4, PT ;  /* 0x00000004b9007c0c */ /* 0x000fe2000bf66270 */
[C---:B------:R-:W-:Y:S01]  /*12240*/  VIADD R17, R19.reuse, 0xf8 ;  /* 0x000000f813117836 */ /* 0x040fe20000000000 */
[----:B------:R-:W-:Y:S02]  /*12250*/  ISETP.GE.AND P5, PT, R19, UR4, PT ;  /* 0x0000000413007c0c */ /* 0x000fe4000bfa6270 */
[----:B------:R-:W-:Y:S02]  /*12260*/  ISETP.GE.AND P1, PT, R181, UR4, PT ;  /* 0x00000004b5007c0c */ /* 0x000fe4000bf26270 */
[----:B------:R-:W-:-:S02]  /*12270*/  ISETP.GE.AND P0, PT, R183, UR4, PT ;  /* 0x00000004b7007c0c */ /* 0x000fc4000bf06270 */
[----:B------:R-:W-:-:S03]  /*12280*/  SHF.R.S32.HI R18, RZ, 0x1f, R17 ;  /* 0x0000001fff127819 */ /* 0x000fc60000011411 */
[-C--:B------:R-:W-:Y:S02]  /*12290*/  @!P4 LEA R4, P2, R187, R2.reuse, 0x2 ;  /* 0x00000002bb04c211 */ /* 0x080fe400078410ff */
[----:B------:R-:W-:Y:S02]  /*122a0*/  @!P3 LEA R6, P6, R185, R2, 0x2 ;  /* 0x00000002b906b211 */ /* 0x000fe400078c10ff */
[----:B------:R-:W-:Y:S01]  /*122b0*/  @!P5 IMAD.WIDE R8, R19, 0x4, R2 ;  /* 0x000000041308d825 */ /* 0x000fe200078e0202 */
        /* <DEDUP_REMOVED lines=9> */
[-C--:B-1----:R-:W-:Y:S02]  /*12350*/  @!P1 LEA R6, P5, R181, R2.reuse, 0x2 ;  /* 0x00000002b5069211 */ /* 0x082fe400078a10ff */
        /* <DEDUP_REMOVED lines=21> */
[-C--:B0-----:R-:W-:Y:S02]  /*124b0*/  @!P0 LEA R4, P4, R171, R2.reuse, 0x2 ;  /* 0x00000002ab048211 */ /* 0x081fe400078810ff */
[----:B-1----:R-:W-:Y:S02]  /*124c0*/  @!P1 LEA R6, P5, R169, R2, 0x2 ;  /* 0x00000002a9069211 */ /* 0x002fe400078a10ff */
        /* <DEDUP_REMOVED lines=29> */
[----:B--2---:R-:W-:-:S02]  /*126a0*/  @!P2 LEA R8, P6, R229, R2, 0x2 ;  /* 0x00000002e508a211 */ /* 0x004fc400078c10ff */
[-C--:B------:R-:W-:Y:S01]  /*126b0*/  @!P4 LEA R14, P0, R227, R2.reuse, 0x2 ;  /* 0x00000002e30ec211 */ /* 0x080fe200078010ff */
[----:B------:R1:W-:Y:S01]  /*126c0*/  @!P1 ST.E.64 desc[UR8][R6.64], R88 ;  /* 0x0000005806009985 */ /* 0x0003e2000c101b08 */
[-C--:B------:R-:W-:Y:S02]  /*126d0*/  @!P2 LEA.HI.X R9, R229, R3.reuse, R161, 0x2, P6 ;  /* 0x00000003e509a211 */ /* 0x080fe400030f14a1 */
[C---:B------:R-:W-:Y:S02]  /*126e0*/  @!P5 LEA R12, P1, R228.reuse, R2, 0x2 ;  /* 0x00000002e40cd211 */ /* 0x040fe400078210ff */
[-C--:B------:R-:W-:Y:S01]  /*126f0*/  @!P4 LEA.HI.X R15, R227, R3.reuse, R159, 0x2, P0 ;  /* 0x00000003e30fc211 */ /* 0x080fe200000f149f */
[----:B------:R2:W-:Y:S01]  /*12700*/  @!P2 ST.E.64 desc[UR8][R8.64], R92 ;  /* 0x0000005c0800a985 */ /* 0x0005e2000c101b08 */
[----:B------:R-:W-:Y:S02]  /*12710*/  ISETP.GE.AND P2, PT, R225, UR4, PT ;  /* 0x00000004e1007c0c */ /* 0x000fe4000bf46270 */
[----:B------:R-:W-:-:S02]  /*12720*/  @!P5 LEA.HI.X R13, R228, R3, R160, 0x2, P1 ;  /* 0x00000003e40dd211 */ /* 0x000fc400008f14a0 */
[-C--:B------:R-:W-:Y:S02]  /*12730*/  @!P3 LEA R20, P6, R226, R2.reuse, 0x2 ;  /* 0x00000002e214b211 */ /* 0x080fe400078c10ff */
[----:B------:R-:W-:Y:S01]  /*12740*/  ISETP.GE.AND P1, PT, R224, UR4, PT ;  /* 0x00000004e0007c0c */ /* 0x000fe2000bf26270 */
[----:B------:R-:W-:Y:S01]  /*12750*/  @!P5 ST.E.64 desc[UR8][R12.64], R96 ;  /* 0x000000600c00d985 */ /* 0x000fe2000c101b08 */
[----:B------:R-:W-:Y:S02]  /*12760*/  @!P3 LEA.HI.X R21, R226, R3, R158, 0x2, P6 ;  /* 0x00000003e215b211 */ /* 0x000fe400030f149e */
[----:B------:R-:W-:Y:S01]  /*12770*/  ISETP.GE.AND P0, PT, R223, UR4, PT ;  /* 0x00000004df007c0c */ /* 0x000fe2000bf06270 */
[----:B------:R3:W-:Y:S01]  /*12780*/  @!P4 ST.E.64 desc[UR8][R14.64], R100 ;  /* 0x000000640e00c985 */ /* 0x0007e2000c101b08 */
[----:B------:R-:W-:Y:S02]  /*12790*/  ISETP.GE.AND P4, PT, R221, UR4, PT ;  /* 0x00000004dd007c0c */ /* 0x000fe4000bf86270 */
[----:B0-----:R-:W-:Y:S01]  /*127a0*/  @!P2 LEA R4, P6, R225, R2, 0x2 ;  /* 0x00000002e104a211 */ /* 0x001fe200078c10ff */
[----:B------:R0:W-:Y:S01]  /*127b0*/  @!P3 ST.E.64 desc[UR8][R20.64], R104 ;  /* 0x000000681400b985 */ /* 0x0001e2000c101b08 */
[----:B------:R-:W-:-:S02]  /*127c0*/  ISETP.GE.AND P3, PT, R222, UR4, PT ;  /* 0x00000004de007c0c */ /* 0x000fc4000bf66270 */
[----:B------:R-:W-:Y:S02]  /*127d0*/  @!P2 LEA.HI.X R5, R225, R3, R157, 0x2, P6 ;  /* 0x00000003e105a211 */ /* 0x000fe400030f149d */
[----:B-1----:R-:W-:-:S03]  /*127e0*/  @!P1 LEA R6, P5, R224, R2, 0x2 ;  /* 0x00000002e0069211 */ /* 0x002fc600078a10ff */
[CC--:B--2---:R-:W-:Y:S01]  /*127f0*/  @!P0 LEA R8, P6, R223.reuse, R2.reuse, 0x2 ;  /* 0x00000002df088211 */ /* 0x0c4fe200078c10ff */
[----:B------:R1:W-:Y:S01]  /*12800*/  @!P2 ST.E.64 desc[UR8][R4.64], R108 ;  /* 0x0000006c0400a985 */ /* 0x0003e2000c101b08 */
[-C--:B------:R-:W-:Y:S02]  /*12810*/  @!P1 LEA.HI.X R7, R224, R3.reuse, R156, 0x2, P5 ;  /* 0x00000003e0079211 */ /* 0x080fe400028f149c */
[-C--:B------:R-:W-:Y:S02]  /*12820*/  @!P0 LEA.HI.X R9, R223, R3.reuse, R155, 0x2, P6 ;  /* 0x00000003df098211 */ /* 0x080fe400030f149b */
[-C--:B---3--:R-:W-:Y:S01]  /*12830*/  @!P4 LEA R14, P5, R221, R2.reuse, 0x2 ;  /* 0x00000002dd0ec211 */ /* 0x088fe200078a10ff */
[----:B------:R-:W-:Y:S01]  /*12840*/  @!P1 ST.E.64 desc[UR8][R6.64], R112 ;  /* 0x0000007006009985 */ /* 0x000fe2000c101b08 */
[----:B------:R-:W-:Y:S01]  /*12850*/  @!P3 LEA R12, P1, R222, R2, 0x2 ;  /* 0x00000002de0cb211 */ /* 0x000fe200078210ff */
[----:B0-----:R-:W-:Y:S01]  /*12860*/  VIADD R21, R19, 0xe8 ;  /* 0x000000e813157836 */ /* 0x001fe20000000000 */
[----:B------:R-:W-:Y:S01]  /*12870*/  ISETP.GE.AND P2, PT, R220, UR4, PT ;  /* 0x00000004dc007c0c */ /* 0x000fe2000bf46270 */
[----:B------:R0:W-:Y:S01]  /*12880*/  @!P0 ST.E.64 desc[UR8][R8.64], R116 ;  /* 0x0000007408008985 */ /* 0x0001e2000c101b08 */
[----:B------:R-:W-:-:S02]  /*12890*/  @!P3 LEA.HI.X R13, R222, R3, R154, 0x2, P1 ;  /* 0x00000003de0db211 */ /* 0x000fc400008f149a */
[----:B------:R-:W-:Y:S02]  /*128a0*/  ISETP.GE.AND P1, PT, R219, UR4, PT ;  /* 0x00000004db007c0c */ /* 0x000fe4000bf26270 */
[----:B------:R-:W-:Y:S01]  /*128b0*/  @!P4 LEA.HI.X R15, R221, R3, R153, 0x2, P5 ;  /* 0x00000003dd0fc211 */ /* 0x000fe200028f1499 */
[----:B------:R2:W-:Y:S01]  /*128c0*/  @!P3 ST.E.64 desc[UR8][R12.64], R120 ;  /* 0x000000780c00b985 */ /* 0x0005e2000c101b08 */
[----:B------:R-:W-:Y:S02]  /*128d0*/  ISETP.GE.AND P0, PT, R215, UR4, PT ;  /* 0x00000004d7007c0c */ /* 0x000fe4000bf06270 */
[----:B------:R-:W-:Y:S01]  /*128e0*/  ISETP.GE.AND P3, PT, R23, UR4, PT ;  /* 0x0000000417007c0c */ /* 0x000fe2000bf66270 */
[----:B------:R3:W-:Y:S01]  /*128f0*/  @!P4 ST.E.64 desc[UR8][R14.64], R124 ;  /* 0x0000007c0e00c985 */ /* 0x0007e2000c101b08 */
[----:B------:R-:W-:Y:S02]  /*12900*/  ISETP.GE.AND P4, PT, R21, UR4, PT ;  /* 0x0000000415007c0c */ /* 0x000fe4000bf86270 */
[----:B-1----:R-:W-:-:S02]  /*12910*/  SHF.R.S32.HI R5, RZ, 0x1f, R215 ;  /* 0x0000001fff057819 */ /* 0x002fc400000114d7 */
[CC--:B0-----:R-:W-:Y:S02]  /*12920*/  @!P2 LEA R8, P5, R220.reuse, R2.reuse, 0x2 ;  /* 0x00000002dc08a211 */ /* 0x0c1fe400078a10ff */
[-C--:B------:R-:W-:Y:S02]  /*12930*/  @!P1 LEA R6, P6, R219, R2.reuse, 0x2 ;  /* 0x00000002db069211 */ /* 0x080fe400078c10ff */
[-C--:B------:R-:W-:Y:S02]  /*12940*/  @!P2 LEA.HI.X R9, R220, R3.reuse, R152, 0x2, P5 ;  /* 0x00000003dc09a211 */ /* 0x080fe400028f1498 */
[----:B------:R-:W-:Y:S02]  /*12950*/  @!P0 LEA R4, P5, R215, R2, 0x2 ;  /* 0x00000002d7048211 */ /* 0x000fe400078a10ff */
[----:B------:R-:W-:Y:S01]  /*12960*/  @!P1 LEA.HI.X R7, R219, R3, R22, 0x2, P6 ;  /* 0x00000003db079211 */ /* 0x000fe200030f1416 */
[----:B------:R0:W-:Y:S01]  /*12970*/  @!P2 ST.E.64 desc[UR8][R8.64], R128 ;  /* 0x000000800800a985 */ /* 0x0001e2000c101b08 */
[----:B------:R-:W-:-:S02]  /*12980*/  ISETP.GE.AND P6, PT, R17, UR4, PT ;  /* 0x0000000411007c0c */ /* 0x000fc4000bfc6270 */
[-C--:B------:R-:W-:Y:S01]  /*12990*/  @!P0 LEA.HI.X R5, R215, R3.reuse, R5, 0x2, P5 ;  /* 0x00000003d7058211 */ /* 0x080fe200028f1405 */
[----:B------:R0:W-:Y:S01]  /*129a0*/  @!P1 ST.E.64 desc[UR8][R6.64], R132 ;  /* 0x0000008406009985 */ /* 0x0001e2000c101b08 */
[----:B--2---:R-:W-:Y:S02]  /*129b0*/  SHF.R.S32.HI R13, RZ, 0x1f, R21 ;  /* 0x0000001fff0d7819 */ /* 0x004fe40000011415 */
[CC--:B------:R-:W-:Y:S01]  /*129c0*/  @!P4 LEA R12, P5, R21.reuse, R2.reuse, 0x2 ;  /* 0x00000002150cc211 */ /* 0x0c0fe200078a10ff */
[----:B------:R0:W-:Y:S01]  /*129d0*/  @!P0 ST.E.64 desc[UR8][R4.64], R136 ;  /* 0x0000008804008985 */ /* 0x0001e2000c101b08 */
[----:B---3--:R-:W-:Y:S02]  /*129e0*/  SHF.R.S32.HI R15, RZ, 0x1f, R23 ;  /* 0x0000001fff0f7819 */ /* 0x008fe40000011417 */
[----:B------:R-:W-:Y:S02]  /*129f0*/  @!P4 LEA.HI.X R13, R21, R3, R13, 0x2, P5 ;  /* 0x00000003150dc211 */ /* 0x000fe400028f140d */
[----:B------:R-:W-:-:S03]  /*12a00*/  @!P3 LEA R14, P5, R23, R2, 0x2 ;  /* 0x00000002170eb211 */ /* 0x000fc600078a10ff */
[----:B------:R0:W-:Y:S01]  /*12a10*/  @!P4 ST.E.64 desc[UR8][R12.64], R140 ;  /* 0x0000008c0c00c985 */ /* 0x0001e2000c101b08 */
[----:B------:R-:W-:Y:S02]  /*12a20*/  @!P3 LEA.HI.X R15, R23, R3, R15, 0x2, P5 ;  /* 0x00000003170fb211 */ /* 0x000fe400028f140f */
[----:B------:R-:W-:-:S03]  /*12a30*/  @!P6 LEA R2, P5, R17, R2, 0x2 ;  /* 0x000000021102e211 */ /* 0x000fc600078a10ff */
[----:B------:R0:W-:Y:S01]  /*12a40*/  @!P3 ST.E.64 desc[UR8][R14.64], R144 ;  /* 0x000000900e00b985 */ /* 0x0001e2000c101b08 */
[----:B------:R-:W-:-:S05]  /*12a50*/  @!P6 LEA.HI.X R3, R17, R3, R18, 0x2, P5 ;  /* 0x000000031103e211 */ /* 0x000fca00028f1412 */
[----:B------:R0:W-:Y:S04]  /*12a60*/  @!P6 ST.E.64 desc[UR8][R2.64], R148 ;  /* 0x000000940200e985 */ /* 0x0001e8000c101b08 */
.L_x_2394:
[----:B------:R-:W-:Y:S05]  /*12a70*/  BSYNC B1 ;  /* 0x0000000000017941 */ /* 0x000fea0003800000 */
.L_x_2393:
[----:B------:R-:W-:Y:S01]  /*12a80*/  ISETP.GE.AND P0, PT, R10, UR12, PT ;  /* 0x0000000c0a007c0c */ /* 0x000fe2000bf06270 */
[----:B0-----:R0:W1:Y:S04]  /*12a90*/  SHFL.IDX PT, R3, R11, 0x1, 0x1c1f ;  /* 0x003c1f000b037f89 */ /* 0x00106800000e0000 */
        /* <DEDUP_REMOVED lines=12> */
[-C--:B--2---:R-:W-:Y:S02]  /*12b60*/  @!P5 LEA R6, P3, R187, R2.reuse, 0x2 ;  /* 0x00000002bb06d211 */ /* 0x084fe400078610ff */
        /* <DEDUP_REMOVED lines=19> */
[-C--:B-1----:R-:W-:Y:S02]  /*12ca0*/  @!P4 LEA R6, P2, R177, R2.reuse, 0x2 ;  /* 0x00000002b106c211 */ /* 0x082fe400078410ff */
[-C--:B------:R-:W-:Y:S02]  /*12cb0*/  @!P3 LEA.HI.X R5, R179, R3.reuse, R180, 0x2, P6 ;  /* 0x00000003b305b211 */ /* 0x080fe400030f14b4 */
[----:B------:R-:W-:Y:S02]  /*12cc0*/  @!P5 LEA R14, P6, R175, R2, 0x2 ;  /* 0x00000002af0ed211 */ /* 0x000fe400078c10ff */
[----:B------:R-:W-:Y:S01]  /*12cd0*/  @!P4 LEA.HI.X R7, R177, R3, R178, 0x2, P2 ;  /* 0x00000003b107c211 */ /* 0x000fe200010f14b2 */
[----:B------:R1:W-:Y:S01]  /*12ce0*/  @!P3 ST.E.64 desc[UR8][R4.64], R46 ;  /* 0x0000002e0400b985 */ /* 0x0003e2000c101b08 */
[----:B------:R-:W-:-:S02]  /*12cf0*/  ISETP.GE.AND P2, PT, R169, UR4, PT ;  /* 0x00000004a9007c0c */ /* 0x000fc4000bf46270 */
[-C--:B------:R-:W-:Y:S01]  /*12d00*/  @!P5 LEA.HI.X R15, R175, R3.reuse, R176, 0x2, P6 ;  /* 0x00000003af0fd211 */ /* 0x080fe200030f14b0 */
[----:B------:R4:W-:Y:S01]  /*12d10*/  @!P4 ST.E.64 desc[UR8][R6.64], R50 ;  /* 0x000000320600c985 */ /* 0x0009e2000c101b08 */
[-C--:B--2---:R-:W-:Y:S02]  /*12d20*/  @!P0 LEA R8, P4, R173, R2.reuse, 0x2 ;  /* 0x00000002ad088211 */ /* 0x084fe400078810ff */
[----:B------:R-:W-:Y:S01]  /*12d30*/  ISETP.GE.AND P3, PT, R167, UR4, PT ;  /* 0x00000004a7007c0c */ /* 0x000fe2000bf66270 */
[----:B------:R2:W-:Y:S01]  /*12d40*/  @!P5 ST.E.64 desc[UR8][R14.64], R54 ;  /* 0x000000360e00d985 */ /* 0x0005e2000c101b08 */
[----:B---3--:R-:W-:Y:S02]  /*12d50*/  @!P1 LEA R10, P5, R171, R2, 0x2 ;  /* 0x00000002ab0a9211 */ /* 0x008fe400078a10ff */
[----:B------:R-:W-:Y:S02]  /*12d60*/  @!P0 LEA.HI.X R9, R173, R3, R174, 0x2, P4 ;  /* 0x00000003ad098211 */ /* 0x000fe400020f14ae */
[----:B------:R-:W-:-:S02]  /*12d70*/  ISETP.GE.AND P4, PT, R234, UR4, PT ;  /* 0x00000004ea007c0c */ /* 0x000fc4000bf86270 */
[-C--:B0-----:R-:W-:Y:S01]  /*12d80*/  @!P2 LEA R12, P6, R169, R2.reuse, 0x2 ;  /* 0x00000002a90ca211 */ /* 0x081fe200078c10ff */
[----:B------:R0:W-:Y:S01]  /*12d90*/  @!P0 ST.E.64 desc[UR8][R8.64], R58 ;  /* 0x0000003a08008985 */ /* 0x0001e2000c101b08 */
[-C--:B------:R-:W-:Y:S02]  /*12da0*/  @!P1 LEA.HI.X R11, R171, R3.reuse, R172, 0x2, P5 ;  /* 0x00000003ab0b9211 */ /* 0x080fe400028f14ac */
[----:B------:R-:W-:Y:S02]  /*12db0*/  ISETP.GE.AND P5, PT, R233, UR4, PT ;  /* 0x00000004e9007c0c */ /* 0x000fe4000bfa6270 */
[----:B------:R-:W-:Y:S01]  /*12dc0*/  @!P2 LEA.HI.X R13, R169, R3, R170, 0x2, P6 ;  /* 0x00000003a90da211 */ /* 0x000fe200030f14aa */
[----:B------:R3:W-:Y:S01]  /*12dd0*/  @!P1 ST.E.64 desc[UR8][R10.64], R62 ;  /* 0x0000003e0a009985 */ /* 0x0007e2000c101b08 */
[----:B-1----:R-:W-:Y:S02]  /*12de0*/  @!P3 LEA R4, P6, R167, R2, 0x2 ;  /* 0x00000002a704b211 */ /* 0x002fe400078c10ff */
[----:B------:R-:W-:Y:S01]  /*12df0*/  ISETP.GE.AND P1, PT, R231, UR4, PT ;  /* 0x00000004e7007c0c */ /* 0x000fe2000bf26270 */
[----:B------:R1:W-:Y:S01]  /*12e00*/  @!P2 ST.E.64 desc[UR8][R12.64], R66 ;  /* 0x000000420c00a985 */ /* 0x0003e2000c101b08 */
[----:B------:R-:W-:-:S02]  /*12e10*/  ISETP.GE.AND P2, PT, R232, UR4, PT ;  /* 0x00000004e8007c0c */ /* 0x000fc4000bf46270 */
[CC--:B----4-:R-:W-:Y:S02]  /*12e20*/  @!P4 LEA R6, P0, R234.reuse, R2.reuse, 0x2 ;  /* 0x00000002ea06c211 */ /* 0x0d0fe400078010ff */
[-C--:B------:R-:W-:Y:S02]  /*12e30*/  @!P3 LEA.HI.X R5, R167, R3.reuse, R168, 0x2, P6 ;  /* 0x00000003a705b211 */ /* 0x080fe400030f14a8 */
[CC--:B--2---:R-:W-:Y:S02]  /*12e40*/  @!P5 LEA R14, P6, R233.reuse, R2.reuse, 0x2 ;  /* 0x00000002e90ed211 */ /* 0x0c4fe400078c10ff */
[-C--:B------:R-:W-:Y:S01]  /*12e50*/  @!P4 LEA.HI.X R7, R234, R3.reuse, R166, 0x2, P0 ;  /* 0x00000003ea07c211 */ /* 0x080fe200000f14a6 */
[----:B------:R2:W-:Y:S01]  /*12e60*/  @!P3 ST.E.64 desc[UR8][R4.64], R70 ;  /* 0x000000460400b985 */ /* 0x0005e2000c101b08 */
[----:B------:R-:W-:Y:S02]  /*12e70*/  ISETP.GE.AND P0, PT, R230, UR4, PT ;  /* 0x00000004e6007c0c */ /* 0x000fe4000bf06270 */
[----:B------:R-:W-:Y:S01]  /*12e80*/  @!P5 LEA.HI.X R15, R233, R3, R165, 0x2, P6 ;  /* 0x00000003e90fd211 */ /* 0x000fe200030f14a5 */
[----:B------:R4:W-:Y:S01]  /*12e90*/  @!P4 ST.E.64 desc[UR8][R6.64], R74 ;  /* 0x0000004a0600c985 */ /* 0x0009e2000c101b08 */
[----:B0-----:R-:W-:-:S02]  /*12ea0*/  @!P2 LEA R8, P6, R232, R2, 0x2 ;  /* 0x00000002e808a211 */ /* 0x001fc400078c10ff */
[----:B------:R-:W-:Y:S01]  /*12eb0*/  ISETP.GE.AND P4, PT, R228, UR4, PT ;  /* 0x00000004e4007c0c */ /* 0x000fe2000bf86270 */
[----:B------:R0:W-:Y:S01]  /*12ec0*/  @!P5 ST.E.64 desc[UR8][R14.64], R78 ;  /* 0x0000004e0e00d985 */ /* 0x0001e2000c101b08 */
[----:B------:R-:W-:Y:S02]  /*12ed0*/  ISETP.GE.AND P5, PT, R229, UR4, PT ;  /* 0x00000004e5007c0c */ /* 0x000fe4000bfa6270 */
[CC--:B---3--:R-:W-:Y:S02]  /*12ee0*/  @!P1 LEA R10, P3, R231.reuse, R2.reuse, 0x2 ;  /* 0x00000002e70a9211 */ /* 0x0c8fe400078610ff */
[-C--:B------:R-:W-:Y:S02]  /*12ef0*/  @!P2 LEA.HI.X R9, R232, R3.reuse, R164, 0x2, P6 ;  /* 0x00000003e809a211 */ /* 0x080fe400030f14a4 */
[C---:B-1----:R-:W-:Y:S02]  /*12f00*/  @!P0 LEA R12, P6, R230.reuse, R2, 0x2 ;  /* 0x00000002e60c8211 */ /* 0x042fe400078c10ff */
[-C--:B------:R-:W-:Y:S01]  /*12f10*/  @!P1 LEA.HI.X R11, R231, R3.reuse, R163, 0x2, P3 ;  /* 0x00000003e70b9211 */ /* 0x080fe200018f14a3 */
[----:B------:R1:W-:Y:S01]  /*12f20*/  @!P2 ST.E.64 desc[UR8][R8.64], R82 ;  /* 0x000000520800a985 */ /* 0x0003e2000c101b08 */
[----:B------:R-:W-:-:S02]  /*12f30*/  @!P0 LEA.HI.X R13, R230, R3, R162, 0x2, P6 ;  /* 0x00000003e60d8211 */ /* 0x000fc400030f14a2 */
[----:B------:R-:W-:Y:S01]  /*12f40*/  ISETP.GE.AND P3, PT, R227, UR4, PT ;  /* 0x00000004e3007c0c */ /* 0x000fe2000bf66270 */
[----:B------:R3:W-:Y:S01]  /*12f50*/  @!P1 ST.E.64 desc[UR8][R10.64], R86 ;  /* 0x000000560a009985 */ /* 0x0007e2000c101b08 */
[CC--:B--2---:R-:W-:Y:S02]  /*12f60*/  @!P5 LEA R4, P2, R229.reuse, R2.reuse, 0x2 ;  /* 0x00000002e504d211 */ /* 0x0c4fe400078410ff */
[----:B----4-:R-:W-:Y:S01]  /*12f70*/  @!P4 LEA R6, P1, R228, R2, 0x2 ;  /* 0x00000002e406c211 */ /* 0x010fe200078210ff */
[----:B------:R2:W-:Y:S01]  /*12f80*/  @!P0 ST.E.64 desc[UR8][R12.64], R90 ;  /* 0x0000005a0c008985 */ /* 0x0005e2000c101b08 */
[----:B------:R-:W-:Y:S02]  /*12f90*/  ISETP.GE.AND P0, PT, R226, UR4, PT ;  /* 0x00000004e2007c0c */ /* 0x000fe4000bf06270 */
[-C--:B------:R-:W-:Y:S02]  /*12fa0*/  @!P5 LEA.HI.X R5, R229, R3.reuse, R161, 0x2, P2 ;  /* 0x00000003e505d211 */ /* 0x080fe400010f14a1 */
[----:B------:R-:W-:-:S02]  /*12fb0*/  @!P4 LEA.HI.X R7, R228, R3, R160, 0x2, P1 ;  /* 0x00000003e407c211 */ /* 0x000fc400008f14a0 */
[----:B------:R-:W-:Y:S01]  /*12fc0*/  ISETP.GE.AND P2, PT, R225, UR4, PT ;  /* 0x00000004e1007c0c */ /* 0x000fe2000bf46270 */
[----:B------:R4:W-:Y:S01]  /*12fd0*/  @!P5 ST.E.64 desc[UR8][R4.64], R94 ;  /* 0x0000005e0400d985 */ /* 0x0009e2000c101b08 */
[-C--:B0-----:R-:W-:Y:S02]  /*12fe0*/  @!P3 LEA R14, P6, R227, R2.reuse, 0x2 ;  /* 0x00000002e30eb211 */ /* 0x081fe400078c10ff */
[----:B------:R-:W-:Y:S01]  /*12ff0*/  ISETP.GE.AND P1, PT, R224, UR4, PT ;  /* 0x00000004e0007c0c */ /* 0x000fe2000bf26270 */
[----:B------:R0:W-:Y:S01]  /*13000*/  @!P4 ST.E.64 desc[UR8][R6.64], R98 ;  /* 0x000000620600c985 */ /* 0x0001e2000c101b08 */
[----:B------:R-:W-:Y:S02]  /*13010*/  ISETP.GE.AND P4, PT, R223, UR4, PT ;  /* 0x00000004df007c0c */ /* 0x000fe4000bf86270 */
[----:B------:R-:W-:Y:S02]  /*13020*/  @!P3 LEA.HI.X R15, R227, R3, R159, 0x2, P6 ;  /* 0x00000003e30fb211 */ /* 0x000fe400030f149f */
[----:B-1----:R-:W-:-:S02]  /*13030*/  @!P0 LEA R8, P6, R226, R2, 0x2 ;  /* 0x00000002e2088211 */ /* 0x002fc400078c10ff */
[----:B------:R-:W-:Y:S01]  /*13040*/  ISETP.GE.AND P5, PT, R222, UR4, PT ;  /* 0x00000004de007c0c */ /* 0x000fe2000bfa6270 */
[----:B------:R1:W-:Y:S01]  /*13050*/  @!P3 ST.E.64 desc[UR8][R14.64], R102 ;  /* 0x000000660e00b985 */ /* 0x0003e2000c101b08 */
[-C--:B------:R-:W-:Y:S02]  /*13060*/  @!P0 LEA.HI.X R9, R226, R3.reuse, R158, 0x2, P6 ;  /* 0x00000003e2098211 */ /* 0x080fe400030f149e */
[CC--:B---3--:R-:W-:Y:S02]  /*13070*/  @!P2 LEA R10, P3, R225.reuse, R2.reuse, 0x2 ;  /* 0x00000002e10aa211 */ /* 0x0c8fe400078610ff */
[----:B--2---:R-:W-:Y:S01]  /*13080*/  @!P1 LEA R12, P6, R224, R2, 0x2 ;  /* 0x00000002e00c9211 */ /* 0x004fe200078c10ff */
[----:B------:R2:W-:Y:S01]  /*13090*/  @!P0 ST.E.64 desc[UR8][R8.64], R106 ;  /* 0x0000006a08008985 */ /* 0x0005e2000c101b08 */
[----:B------:R-:W-:Y:S02]  /*130a0*/  @!P2 LEA.HI.X R11, R225, R3, R157, 0x2, P3 ;  /* 0x00000003e10ba211 */ /* 0x000fe400018f149d */
[----:B------:R-:W-:-:S02]  /*130b0*/  ISETP.GE.AND P3, PT, R221, UR4, PT ;  /* 0x00000004dd007c0c */ /* 0x000fc4000bf66270 */
[CC--:B----4-:R-:W-:Y:S01]  /*130c0*/  @!P4 LEA R4, P0, R223.reuse, R2.reuse, 0x2 ;  /* 0x00000002df04c211 */ /* 0x0d0fe200078010ff */
[----:B------:R3:W-:Y:S01]  /*130d0*/  @!P2 ST.E.64 desc[UR8][R10.64], R110 ;  /* 0x0000006e0a00a985 */ /* 0x0007e2000c101b08 */
[-C--:B------:R-:W-:Y:S02]  /*130e0*/  @!P1 LEA.HI.X R13, R224, R3.reuse, R156, 0x2, P6 ;  /* 0x00000003e00d9211 */ /* 0x080fe400030f149c */
[-C--:B------:R-:W-:Y:S02]  /*130f0*/  @!P4 LEA.HI.X R5, R223, R3.reuse, R155, 0x2, P0 ;  /* 0x00000003df05c211 */ /* 0x080fe400000f149b */
[----:B------:R-:W-:Y:S01]  /*13100*/  ISETP.GE.AND P0, PT, R220, UR4, PT ;  /* 0x00000004dc007c0c */ /* 0x000fe2000bf06270 */
[----:B------:R-:W-:Y:S01]  /*13110*/  @!P1 ST.E.64 desc[UR8][R12.64], R114 ;  /* 0x000000720c009985 */ /* 0x000fe2000c101b08 */
[C---:B0-----:R-:W-:Y:S02]  /*13120*/  @!P5 LEA R6, P6, R222.reuse, R2, 0x2 ;  /* 0x00000002de06d211 */ /* 0x041fe400078c10ff */
[----:B------:R-:W-:Y:S01]  /*13130*/  ISETP.GE.AND P1, PT, R17, UR4, PT ;  /* 0x0000000411007c0c */ /* 0x000fe2000bf26270 */
[----:B------:R0:W-:Y:S01]  /*13140*/  @!P4 ST.E.64 desc[UR8][R4.64], R118 ;  /* 0x000000760400c985 */ /* 0x0001e2000c101b08 */
[----:B------:R-:W-:-:S02]  /*13150*/  @!P5 LEA.HI.X R7, R222, R3, R154, 0x2, P6 ;  /* 0x00000003de07d211 */ /* 0x000fc400030f149a */
[-C--:B-1----:R-:W-:Y:S02]  /*13160*/  @!P3 LEA R14, P2, R221, R2.reuse, 0x2 ;  /* 0x00000002dd0eb211 */ /* 0x082fe400078410ff */
[----:B------:R-:W-:Y:S01]  /*13170*/  ISETP.GE.AND P4, PT, R219, UR4, PT ;  /* 0x00000004db007c0c */ /* 0x000fe2000bf86270 */
[----:B------:R1:W-:Y:S01]  /*13180*/  @!P5 ST.E.64 desc[UR8][R6.64], R122 ;  /* 0x0000007a0600d985 */ /* 0x0003e2000c101b08 */
[----:B------:R-:W-:Y:S02]  /*13190*/  ISETP.GE.AND P5, PT, R215, UR4, PT ;  /* 0x00000004d7007c0c */ /* 0x000fe4000bfa6270 */
[----:B------:R-:W-:Y:S02]  /*131a0*/  @!P3 LEA.HI.X R15, R221, R3, R153, 0x2, P2 ;  /* 0x00000003dd0fb211 */ /* 0x000fe400010f1499 */
[----:B------:R-:W-:Y:S02]  /*131b0*/  ISETP.GE.AND P2, PT, R21, UR4, PT ;  /* 0x0000000415007c0c */ /* 0x000fe4000bf46270 */
[-C--:B--2---:R-:W-:Y:S01]  /*131c0*/  @!P0 LEA R8, P6, R220, R2.reuse, 0x2 ;  /* 0x00000002dc088211 */ /* 0x084fe200078c10ff */
[----:B------:R2:W-:Y:S01]  /*131d0*/  @!P3 ST.E.64 desc[UR8][R14.64], R126 ;  /* 0x0000007e0e00b985 */ /* 0x0005e2000c101b08 */
[----:B---3--:R-:W-:-:S02]  /*131e0*/  @!P1 LEA R10, P3, R17, R2, 0x2 ;  /* 0x00000002110a9211 */ /* 0x008fc400078610ff */
[-C--:B------:R-:W-:Y:S02]  /*131f0*/  @!P0 LEA.HI.X R9, R220, R3.reuse, R152, 0x2, P6 ;  /* 0x00000003dc098211 */ /* 0x080fe400030f1498 */
[-C--:B0-----:R-:W-:Y:S02]  /*13200*/  @!P4 LEA R4, P6, R219, R2.reuse, 0x2 ;  /* 0x00000002db04c211 */ /* 0x081fe400078c10ff */
[-C--:B------:R-:W-:Y:S01]  /*13210*/  @!P1 LEA.HI.X R11, R17, R3.reuse, R0, 0x2, P3 ;  /* 0x00000003110b9211 */ /* 0x080fe200018f1400 */
[----:B------:R0:W-:Y:S01]  /*13220*/  @!P0 ST.E.64 desc[UR8][R8.64], R130 ;  /* 0x0000008208008985 */ /* 0x0001e2000c101b08 */
[----:B------:R-:W-:Y:S02]  /*13230*/  SHF.R.S32.HI R17, RZ, 0x1f, R215 ;  /* 0x0000001fff117819 */ /* 0x000fe400000114d7 */
[----:B-1----:R-:W-:Y:S02]  /*13240*/  @!P5 LEA R6, P3, R215, R2, 0x2 ;  /* 0x00000002d706d211 */ /* 0x002fe400078610ff */
[----:B------:R-:W-:Y:S01]  /*13250*/  @!P4 LEA.HI.X R5, R219, R3, R22, 0x2, P6 ;  /* 0x00000003db05c211 */ /* 0x000fe200030f1416 */
[----:B--2---:R-:W-:Y:S01]  /*13260*/  VIADD R15, R19, 0xf8 ;  /* 0x000000f8130f7836 */ /* 0x004fe20000000000 */
[----:B------:R-:W-:-:S02]  /*13270*/  SHF.R.S32.HI R0, RZ, 0x1f, R21 ;  /* 0x0000001fff007819 */ /* 0x000fc40000011415 */
[----:B------:R-:W-:Y:S01]  /*13280*/  @!P2 LEA R12, P6, R21, R2, 0x2 ;  /* 0x00000002150ca211 */ /* 0x000fe200078c10ff */
[----:B------:R0:W-:Y:S01]  /*13290*/  @!P4 ST.E.64 desc[UR8][R4.64], R134 ;  /* 0x000000860400c985 */ /* 0x0001e2000c101b08 */
[----:B------:R-:W-:Y:S02]  /*132a0*/  ISETP.GE.AND P0, PT, R15, UR4, PT ;  /* 0x000000040f007c0c */ /* 0x000fe4000bf06270 */
[-C--:B------:R-:W-:Y:S02]  /*132b0*/  @!P5 LEA.HI.X R7, R215, R3.reuse, R17, 0x2, P3 ;  /* 0x00000003d707d211 */ /* 0x080fe400018f1411 */
[----:B------:R-:W-:-:S03]  /*132c0*/  @!P2 LEA.HI.X R13, R21, R3, R0, 0x2, P6 ;  /* 0x00000003150da211 */ /* 0x000fc600030f1400 */
        /* <DEDUP_REMOVED lines=10> */
.L_x_2383:
        /* <DEDUP_REMOVED lines=38> */
.L_x_2395:
[----:B------:R-:W2:Y:S01]  /*135d0*/  LDL.LU R2, [R1+0x2c] ;  /* 0x00002c0001027983 */ /* 0x000ea20000300800 */
[----:B------:R-:W-:Y:S01]  /*135e0*/  R2UR UR9, R217 ;  /* 0x00000000d90972ca */ /* 0x000fe200000e0000 */
[----:B------:R-:W-:-:S12]  /*135f0*/  BSSY B1, `(.L_x_2396) ;  /* 0x000003f000017945 */ /* 0x000fd80003800000 */
[----:B------:R-:W-:Y:S01]  /*13600*/  USEL UR12, UR9, URZ, !UP0 ;  /* 0x0000003f090c7287 */ /* 0x000fe2000c000000 */
[----:B--2---:R-:W-:-:S13]  /*13610*/  R2UR UR8, R2 ;  /* 0x00000000020872ca */ /* 0x004fda00000e0000 */
[----:B------:R-:W-:Y:S01]  /*13620*/  USEL UR13, UR8, URZ, !UP0 ;  /* 0x0000003f080d7287 */ /* 0x000fe2000c000000 */
[----:B------:R-:W-:Y:S11]  /*13630*/  @P0 BRA `(.L_x_2397) ;  /* 0x0000000000e80947 */ /* 0x000ff60003800000 */
[----:B------:R-:W0:Y:S01]  /*13640*/  S2R R4, SR_TID.X ;  /* 0x0000000000047919 */ /* 0x000e220000002100 */
[----:B------:R-:W1:Y:S01]  /*13650*/  LDC R9, c[0x0][0xbe8] ;  /* 0x0002fa00ff097b82 */ /* 0x000e620000000800 */
[----:B------:R-:W-:-:S13]  /*13660*/  R2UR UR8, R212 ;  /* 0x00000000d40872ca */ /* 0x000fda00000e0000 */
        /* <DEDUP_REMOVED lines=55> */
.L_x_2397:
[----:B------:R-:W-:Y:S05]  /*139e0*/  BSYNC B1 ;  /* 0x0000000000017941 */ /* 0x000fea0003800000 */
.L_x_2396:
        /* <DEDUP_REMOVED lines=11> */
[----:B------:R-:W-:Y:S01]  /*13aa0*/  R2UR UR14, R212 ;  /* 0x00000000d40e72ca */ /* 0x000fe200000e0000 */
[----:B------:R-:W-:Y:S01]  /*13ab0*/  BSSY B1, `(.L_x_2398) ;  /* 0x000004e000017945 */ /* 0x000fe20003800000 */
        /* <DEDUP_REMOVED lines=77> */
.L_x_2399:
[----:B------:R-:W-:Y:S05]  /*13f90*/  BSYNC B1 ;  /* 0x0000000000017941 */ /* 0x000fea0003800000 */
.L_x_2398:
        /* <DEDUP_REMOVED lines=22> */
.L_x_2401:
[----:B------:R-:W-:Y:S05]  /*14100*/  BSYNC B1 ;  /* 0x0000000000017941 */ /* 0x000fea0003800000 */
.L_x_2400:
        /* <DEDUP_REMOVED lines=22> */
.L_x_2403:
[----:B------:R-:W-:Y:S05]  /*14270*/  BSYNC B1 ;  /* 0x0000000000017941 */ /* 0x000fea0003800000 */
.L_x_2402:
        /* <DEDUP_REMOVED lines=23> */
.L_x_2392:
[----:B------:R-:W-:Y:S05]  /*143f0*/  BSYNC B0 ;  /* 0x0000000000007941 */ /* 0x000fea0003800000 */
.L_x_2382:
[----:B------:R-:W-:Y:S02]  /*14400*/  ULDC UR4, c[0x0][0xc3c] ;  /* 0x00030f0000047ab9 */ /* 0x000fe40000000800 */
[----:B------:R-:W-:-:S06]  /*14410*/  UISETP.GE.AND UP0, UPT, UR7, UR4, UPT ;  /* 0x000000040700728c */ /* 0x000fcc000bf06270 */
[----:B------:R-:W-:-:S13]  /*14420*/  PLOP3.LUT P0, PT, PT, PT, UP0, 0x80, 0x0 ;  /* 0x000000000000781c */ /* 0x000fda0003f0f008 */
[----:B------:R-:W-:Y:S05]  /*14430*/  @!P0 BRA `(.L_x_2404) ;  /* 0xfffffecc004c8947 */ /* 0x000fea000383ffff */
[----:B------:R-:W-:Y:S05]  /*14440*/  EXIT ;  /* 0x000000000000794d */ /* 0x000fea0003800000 */
.L_x_2345:
        /* <DEDUP_REMOVED lines=18> */
.L_x_2405:
        /* <DEDUP_REMOVED lines=44> */
.L_x_2409:
        /* <DEDUP_REMOVED lines=40> */
.L_x_2407:
        /* <DEDUP_REMOVED lines=12> */
.L_x_2410:
        /* <DEDUP_REMOVED lines=63> */
.L_x_2411:
        /* <DEDUP_REMOVED lines=62> */
.L_x_2412:
[----:B01----:R-:W-:-:S05]  /*15340*/  LOP3.LUT R3, RZ, R2, RZ, 0x33, !PT ;  /* 0x00000002ff037212 */ /* 0x003fca00078e33ff */
[----:B------:R-:W-:-:S05]  /*15350*/  IMAD.IADD R2, R4, 0x1, R3 ;  /* 0x0000000104027824 */ /* 0x000fca00078e0203 */
[----:B------:R1:W-:Y:S01]  /*15360*/  STL [R1+0x4], R2 ;  /* 0x0000040201007387 */ /* 0x0003e20000100800 */
[----:B------:R-:W-:Y:S05]  /*15370*/  BRA `(.L_x_2413) ;  /* 0x0000000000107947 */ /* 0x000fea0003800000 */
.L_x_2408:
[----:B------:R-:W-:Y:S01]  /*15380*/  IMAD.U32 R2, RZ, RZ, UR6 ;  /* 0x00000006ff027e24 */ /* 0x000fe2000f8e00ff */
[----:B------:R0:W-:Y:S04]  /*15390*/  STL [R1+0x4], RZ ;  /* 0x000004ff01007387 */ /* 0x0001e80000100800 */
[----:B------:R0:W-:Y:S04]  /*153a0*/  STL [R1+0x8], RZ ;  /* 0x000008ff01007387 */ /* 0x0001e80000100800 */
[----:B------:R0:W-:Y:S02]  /*153b0*/  STL [R1], R2 ;  /* 0x0000000201007387 */ /* 0x0001e40000100800 */
.L_x_2413:
        /* <DEDUP_REMOVED lines=10> */
.L_x_2406:
[----:B0-2---:R-:W2:Y:S01]  /*15460*/  LDL R0, [R1+0xc] ;  /* 0x00000c0001007983 */ /* 0x005ea20000100800 */
[----:B------:R-:W-:Y:S01]  /*15470*/  ULDC UR4, c[0x0][0xc3c] ;  /* 0x00030f0000047ab9 */ /* 0x000fe20000000800 */
[----:B------:R-:W-:Y:S02]  /*15480*/  IMAD.MOV.U32 R19, RZ, RZ, RZ ;  /* 0x000000ffff137224 */ /* 0x000fe400078e00ff */
[----:B------:R0:W-:Y:S01]  /*15490*/  STL [R1+0x58], RZ ;  /* 0x000058ff01007387 */ /* 0x0001e20000100800 */
[----:B--2---:R-:W-:Y:S01]  /*154a0*/  ISETP.GE.AND P0, PT, R0, UR4, PT ;  /* 0x0000000400007c0c */ /* 0x004fe2000bf06270 */
[----:B------:R-:W-:-:S05]  /*154b0*/  IMAD.MOV.U32 R0, RZ, RZ, 0x1 ;  /* 0x00000001ff007424 */ /* 0x000fca00078e00ff */
[----:B------:R0:W-:Y:S07]  /*154c0*/  STL [R1+0x14], R0 ;  /* 0x0000140001007387 */ /* 0x0001ee0000100800 */
[----:B------:R-:W-:Y:S05]  /*154d0*/  @P0 BRA `(.L_x_2414) ;  /* 0x0000006800600947 */ /* 0x000fea0003800000 */
[----:B------:R-:W2:Y:S01]  /*154e0*/  S2UR UR5, SR_CgaCtaId ;  /* 0x00000000000579c3 */ /* 0x000ea20000008800 */
[C---:B0-----:R-:W-:Y:S01]  /*154f0*/  IMAD.SHL.U32 R0, R6.reuse, 0x8, RZ ;  /* 0x0000000806007824 */ /* 0x041fe200078e00ff */
[----:B------:R-:W-:Y:S01]  /*15500*/  LOP3.LUT R4, R6, 0x7f, RZ, 0xc0, !PT ;  /* 0x0000007f06047812 */ /* 0x000fe200078ec0ff */
[----:B------:R-:W-:Y:S01]  /*15510*/  UMOV UR4, 0x400 ;  /* 0x0000040000047882 */ /* 0x000fe20000000000 */
[----:B------:R-:W-:Y:S01]  /*15520*/  BSSY B8, `(.L_x_2414) ;  /* 0x0000693000087945 */ /* 0x000fe20003800000 */
[----:B------:R-:W-:Y:S01]  /*15530*/  IMAD.MOV.U32 R19, RZ, RZ, RZ ;  /* 0x000000ffff137224 */ /* 0x000fe200078e00ff */
[----:B------:R-:W-:Y:S01]  /*15540*/  LOP3.LUT R3, R0, 0x1f8, RZ, 0xc0, !PT ;  /* 0x000001f800037812 */ /* 0x000fe200078ec0ff */
[----:B-1----:R-:W-:Y:S01]  /*15550*/  IMAD.SHL.U32 R2, R4, 0x8, RZ ;  /* 0x0000000804027824 */ /* 0x002fe200078e00ff */
        /* <DEDUP_REMOVED lines=9> */
[----:B--2---:R-:W-:-:S06]  /*155f0*/  ULEA UR4, UR5, UR4, 0x18 ;  /* 0x0000000405047291 */ /* 0x004fcc000f8ec03f */
[----:B------:R-:W-:-:S04]  /*15600*/  IMAD.U32 R18, RZ, RZ, UR4 ;  /* 0x00000004ff127e24 */ /* 0x000fc8000f8e00ff */
[----:B------:R-:W-:-:S05]  /*15610*/  IMAD R3, R3, 0x2, R18 ;  /* 0x0000000203037824 */ /* 0x000fca00078e0212 */
[----:B------:R0:W-:Y:S04]  /*15620*/  STL [R1+0x24], R3 ;  /* 0x0000240301007387 */ /* 0x0001e80000100800 */
[----:B------:R1:W-:Y:S04]  /*15630*/  STL [R1+0x14], R2 ;  /* 0x0000140201007387 */ /* 0x0003e80000100800 */
[----:B------:R2:W-:Y:S01]  /*15640*/  STL [R1+0x58], RZ ;  /* 0x000058ff01007387 */ /* 0x0005e20000100800 */
[C---:B0-----:R-:W-:Y:S02]  /*15650*/  LOP3.LUT R3, R0.reuse, 0x40, RZ, 0xfc, !PT ;  /* 0x0000004000037812 */ /* 0x041fe400078efcff */
[----:B-1----:R-:W-:-:S02]  /*15660*/  LOP3.LUT R2, R0, 0x80, RZ, 0xfc, !PT ;  /* 0x0000008000027812 */ /* 0x002fc400078efcff */
[----:B--2---:R-:W-:-:S07]  /*15670*/  LOP3.LUT R0, R0, 0xc0, RZ, 0xfc, !PT ;  /* 0x000000c000007812 */ /* 0x004fce00078efcff */
.L_x_2529:
[----:B------:R-:W2:Y:S01]  /*15680*/  LDL R0, [R1+0xc] ;  /* 0x00000c0001007983 */ /* 0x000ea20000100800 */
[----:B------:R-:W2:Y:S01]  /*15690*/  LDC.64 R2, c[0x0][0xc88] ;  /* 0x00032200ff027b82 */ /* 0x000ea20000000a00 */
[----:B------:R-:W-:Y:S01]  /*156a0*/  ULDC.64 UR4, c[0x0][0x208] ;  /* 0x0000820000047ab9 */ /* 0x000fe20000000a00 */
[----:B--2---:R-:W-:-:S05]  /*156b0*/  IMAD.WIDE R2, R0, 0x4, R2 ;  /* 0x0000000400027825 */ /* 0x004fca00078e0202 */
[----:B------:R-:W2:Y:S01]  /*156c0*/  LDG.E R11, desc[UR4][R2.64] ;  /* 0x00000004020b7981 */ /* 0x000ea2000c1e1900 */
[----:B------:R-:W-:Y:S05]  /*156d0*/  YIELD ;  /* 0x0000000000007946 */ /* 0x000fea0003800000 */
[----:B------:R-:W-:Y:S01]  /*156e0*/  ULDC.64 UR4, c[0x0][0xa28] ;  /* 0x00028a0000047ab9 */ /* 0x000fe20000000a00 */
[----:B------:R-:W-:Y:S01]  /*156f0*/  IMAD.MOV.U32 R0, RZ, RZ, RZ ;  /* 0x000000ffff007224 */ /* 0x000fe200078e00ff */
[----:B------:R-:W-:Y:S01]  /*15700*/  ISETP.NE.U32.AND P0, PT, RZ, UR4, PT ;  /* 0x00000004ff007c0c */ /* 0x000fe2000bf05070 */
[----:B------:R-:W-:Y:S01]  /*15710*/  ULDC.64 UR10, c[0x0][0x208] ;  /* 0x00008200000a7ab9 */ /* 0x000fe20000000a00 */
[----:B01----:R-:W-:Y:S01]  /*15720*/  IMAD.MOV.U32 R6, RZ, RZ, RZ ;  /* 0x000000ffff067224 */ /* 0x003fe200078e00ff */
        /* <DEDUP_REMOVED lines=48> */
.L_x_2415:
[----:B------:R-:W2:Y:S01]  /*15a30*/  LDL.LU R7, [R1+0x8] ;  /* 0x0000080001077983 */ /* 0x000ea20000300800 */
[----:B------:R-:W-:Y:S02]  /*15a40*/  ULDC.64 UR4, c[0x0][0xa20] ;  /* 0x0002880000047ab9 */ /* 0x000fe40000000a00 */
[----:B------:R-:W-:-:S04]  /*15a50*/  ISETP.NE.U32.AND P1, PT, RZ, UR4, PT ;  /* 0x00000004ff007c0c */ /* 0x000fc8000bf25070 */
[----:B------:R-:W-:Y:S02]  /*15a60*/  ISETP.NE.AND.EX P1, PT, RZ, UR5, PT, P1 ;  /* 0x00000005ff007c0c */ /* 0x000fe4000bf25310 */
[C---:B--2---:R-:W-:Y:S02]  /*15a70*/  LOP3.LUT R2, R7.reuse, 0xff000000, RZ, 0xc0, !PT ;  /* 0xff00000007027812 */ /* 0x044fe400078ec0ff */
        /* <DEDUP_REMOVED lines=11> */
[----:B--2---:R-:W-:-:S05]  /*15b30*/  IADD3.X R7, R10, UR5, RZ, P0, !PT ;  /* 0x000000050a077c10 */ /* 0x004fca00087fe4ff */
[----:B------:R2:W5:Y:S01]  /*15b40*/  LDG.E R6, desc[UR6][R6.64] ;  /* 0x0000000606067981 */ /* 0x000562000c1e1900 */
[----:B------:R-:W-:Y:S05]  /*15b50*/  BRA `(.L_x_2417) ;  /* 0x0000000000147947 */ /* 0x000fea0003800000 */
.L_x_2416:
[----:B------:R-:W-:Y:S05]  /*15b60*/  @!P0 BRA `(.L_x_2417) ;  /* 0x0000000000108947 */ /* 0x000fea0003800000 */
[----:B------:R-:W-:Y:S02]  /*15b70*/  ULDC.64 UR4, c[0x0][0x208] ;  /* 0x0000820000047ab9 */ /* 0x000fe40000000a00 */
[----:B------:R-:W3:Y:S04]  /*15b80*/  LDG.E R6, desc[UR4][R4.64] ;  /* 0x0000000404067981 */ /* 0x000ee8000c1e1900 */
[----:B------:R-:W3:Y:S02]  /*15b90*/  LDG.E R4, desc[UR4][R4.64+0x4] ;  /* 0x0000040404047981 */ /* 0x000ee4000c1e1900 */
[----:B---3--:R-:W-:-:S07]  /*15ba0*/  IMAD.IADD R6, R4, 0x1, -R6 ;  /* 0x0000000104067824 */ /* 0x008fce00078e0a06 */
.L_x_2417:
[----:B------:R-:W3:Y:S01]  /*15bb0*/  LDL R5, [R1+0x4] ;  /* 0x0000040001057983 */ /* 0x000ee20000100800 */
[----:B-----5:R-:W-:Y:S01]  /*15bc0*/  IMAD.IADD R6, R6, 0x1, -R0 ;  /* 0x0000000106067824 */ /* 0x020fe200078e0a00 */
[----:B------:R-:W-:Y:S01]  /*15bd0*/  BSSY B0, `(.L_x_2418) ;  /* 0x000003a000007945 */ /* 0x000fe20003800000 */
[----:B------:R-:W4:Y:S02]  /*15be0*/  LDC R0, c[0x0][0x448] ;  /* 0x00011200ff007b82 */ /* 0x000f240000000800 */
[----:B----4-:R-:W-:-:S13]  /*15bf0*/  ISETP.NE.AND P0, PT, R0, 0x1, PT ;  /* 0x000000010000780c */ /* 0x010fda0003f05270 */
[----:B--2---:R-:W2:Y:S08]  /*15c00*/  @P0 LDC R3, c[0x0][0x44c] ;  /* 0x00011300ff030b82 */ /* 0x004eb00000000800 */
[----:B------:R-:W4:Y:S01]  /*15c10*/  @P0 LDC R4, c[0x0][0x450] ;  /* 0x00011400ff040b82 */ /* 0x000f220000000800 */
[----:B---3--:R-:W-:Y:S02]  /*15c20*/  IMAD.SHL.U32 R0, R5, 0x80, RZ ;  /* 0x0000008005007824 */ /* 0x008fe400078e00ff */
[----:B------:R-:W-:-:S02]  /*15c30*/  IMAD.MOV.U32 R5, RZ, RZ, RZ ;  /* 0x000000ffff057224 */ /* 0x000fc400078e00ff */
[----:B------:R-:W-:Y:S02]  /*15c40*/  VIADD R0, R0, 0x7f ;  /* 0x0000007f00007836 */ /* 0x000fe40000000000 */
[----:B------:R-:W-:Y:S02]  /*15c50*/  IMAD.MOV.U32 R10, RZ, RZ, R5 ;  /* 0x000000ffff0a7224 */ /* 0x000fe400078e0005 */
[----:B--2---:R-:W-:-:S05]  /*15c60*/  @P0 IMAD.HI.U32 R3, R0, R3, RZ ;  /* 0x0000000300030227 */ /* 0x004fca00078e00ff */
[----:B----4-:R-:W-:Y:S01]  /*15c70*/  @P0 SHF.R.U32.HI R0, RZ, R4, R3 ;  /* 0x00000004ff000219 */ /* 0x010fe20000011603 */
[C---:B------:R-:W-:Y:S01]  /*15c80*/  VIADD R3, R6.reuse, 0x4f ;  /* 0x0000004f06037836 */ /* 0x040fe20000000000 */
[----:B------:R-:W-:Y:S02]  /*15c90*/  IADD3 R6, R6, 0x50, -R9 ;  /* 0x0000005006067810 */ /* 0x000fe40007ffe809 */
[----:B01----:R-:W-:Y:S01]  /*15ca0*/  LOP3.LUT R9, R2, 0xff, RZ, 0xc0, !PT ;  /* 0x000000ff02097812 */ /* 0x003fe200078ec0ff */
[----:B------:R-:W-:-:S04]  /*15cb0*/  IMAD.HI R3, R3, 0x66666667, RZ ;  /* 0x6666666703037827 */ /* 0x000fc800078e02ff */
[----:B------:R-:W-:Y:S01]  /*15cc0*/  IMAD.IADD R0, R6, 0x1, R0 ;  /* 0x0000000106007824 */ /* 0x000fe200078e0200 */
[----:B------:R-:W-:-:S03]  /*15cd0*/  SHF.R.U32.HI R4, RZ, 0x1f, R3 ;  /* 0x0000001fff047819 */ /* 0x000fc60000011603 */
[----:B------:R-:W-:Y:S01]  /*15ce0*/  IMAD.HI R0, R0, 0x66666667, RZ ;  /* 0x6666666700007827 */ /* 0x000fe200078e02ff */
[----:B------:R-:W-:-:S04]  /*15cf0*/  LEA.HI.SX32 R4, R3, R4, 0x1b ;  /* 0x0000000403047211 */ /* 0x000fc800078fdaff */
[----:B------:R-:W-:-:S04]  /*15d00*/  SHF.R.U32.HI R3, RZ, 0x1f, R0 ;  /* 0x0000001fff037819 */ /* 0x000fc80000011600 */
[----:B------:R-:W-:Y:S02]  /*15d10*/  LEA.HI.SX32 R3, R0, R3, 0x1b ;  /* 0x0000000300037211 */ /* 0x000fe400078fdaff */
[----:B------:R-:W-:Y:S02]  /*15d20*/  SHF.R.U32.HI R0, RZ, 0x10, R2 ;  /* 0x00000010ff007819 */ /* 0x000fe40000011602 */
[----:B------:R-:W-:Y:S02]  /*15d30*/  VIMNMX R8, R4, R3, PT ;  /* 0x0000000304087248 */ /* 0x000fe40003fe0100 */
[----:B------:R-:W-:Y:S02]  /*15d40*/  ISETP.NE.AND P0, PT, R0, RZ, PT ;  /* 0x000000ff0000720c */ /* 0x000fe40003f05270 */
[----:B------:R-:W-:Y:S01]  /*15d50*/  ISETP.GE.AND P1, PT, R8, 0x1, PT ;  /* 0x000000010800780c */ /* 0x000fe20003f26270 */
[----:B------:R0:W-:Y:S04]  /*15d60*/  STL [R1+0x38], R8 ;  /* 0x0000380801007387 */ /* 0x0001e80000100800 */
[----:B------:R0:W-:Y:S04]  /*15d70*/  STL [R1+0x3c], R5 ;  /* 0x00003c0501007387 */ /* 0x0001e80000100800 */
[----:B------:R0:W-:Y:S02]  /*15d80*/  STL [R1+0x48], R9 ;  /* 0x0000480901007387 */ /* 0x0001e40000100800 */
[----:B------:R-:W1:Y:S02]  /*15d90*/  @!P0 LDC R0, c[0x0][0x9f0] ;  /* 0x00027c00ff008b82 */ /* 0x000e640000000800 */
[----:B------:R-:W-:Y:S05]  /*15da0*/  @!P1 BRA `(.L_x_2419) ;  /* 0x0000000000709947 */ /* 0x000fea0003800000 */
[----:B-1----:R-:W-:-:S04]  /*15db0*/  IABS R4, R0 ;  /* 0x0000000000047213 */ /* 0x002fc80000000000 */
[----:B------:R-:W1:Y:S08]  /*15dc0*/  I2F.RP R2, R4 ;  /* 0x0000000400027306 */ /* 0x000e700000209400 */
[----:B-1----:R-:W1:Y:S02]  /*15dd0*/  MUFU.RCP R2, R2 ;  /* 0x0000000200027308 */ /* 0x002e640000001000 */
[----:B-1----:R-:W-:-:S06]  /*15de0*/  VIADD R2, R2, 0xffffffe ;  /* 0x0ffffffe02027836 */ /* 0x002fcc0000000000 */
[----:B------:R-:W1:Y:S02]  /*15df0*/  F2I.FTZ.U32.TRUNC.NTZ R3, R2 ;  /* 0x0000000200037305 */ /* 0x000e64000021f000 */
[----:B-1----:R-:W-:-:S04]  /*15e00*/  IMAD.MOV R2, RZ, RZ, -R3 ;  /* 0x000000ffff027224 */ /* 0x002fc800078e0a03 */
[----:B0-----:R-:W-:Y:S02]  /*15e10*/  IMAD R5, R2, R4, RZ ;  /* 0x0000000402057224 */ /* 0x001fe400078e02ff */
[----:B------:R-:W-:-:S04]  /*15e20*/  IMAD.MOV.U32 R2, RZ, RZ, RZ ;  /* 0x000000ffff027224 */ /* 0x000fc800078e00ff */
[----:B------:R-:W-:Y:S01]  /*15e30*/  IMAD.HI.U32 R7, R3, R5, R2 ;  /* 0x0000000503077227 */ /* 0x000fe200078e0002 */
        /* <DEDUP_REMOVED lines=19> */
.L_x_2419:
[----:B------:R-:W-:Y:S05]  /*15f70*/  BSYNC B0 ;  /* 0x0000000000007941 */ /* 0x000fea0003800000 */
.L_x_2418:
[----:B-1----:R-:W-:Y:S01]  /*15f80*/  IMAD.MOV.U32 R0, RZ, RZ, R10 ;  /* 0x000000ffff007224 */ /* 0x002fe200078e000a */
[----:B------:R-:W-:Y:S03]  /*15f90*/  BSSY B7, `(.L_x_2420) ;  /* 0x00004ca000077945 */ /* 0x000fe60003800000 */
[----:B------:R-:W-:-:S05]  /*15fa0*/  IMAD R2, R9, R0, RZ ;  /* 0x0000000009027224 */ /* 0x000fca00078e02ff */
[----:B------:R-:W-:Y:S01]  /*15fb0*/  VIADDMNMX R0, R2, R0, R8, PT ;  /* 0x0000000002007246 */ /* 0x000fe20003800108 */
[----:B------:R1:W-:Y:S03]  /*15fc0*/  STL [R1+0x28], R2 ;  /* 0x0000280201007387 */ /* 0x0003e60000100800 */
[----:B------:R-:W-:Y:S01]  /*15fd0*/  ISETP.GT.AND P0, PT, R0, R2, PT ;  /* 0x000000020000720c */ /* 0x000fe20003f04270 */
[----:B------:R1:W-:-:S12]  /*15fe0*/  STL [R1+0x40], R0 ;  /* 0x0000400001007387 */ /* 0x0003d80000100800 */
[----:B------:R-:W-:Y:S05]  /*15ff0*/  @P0 BRA `(.L_x_2421) ;  /* 0x00000000004c0947 */ /* 0x000fea0003800000 */
[----:B-1----:R-:W1:Y:S02]  /*16000*/  S2R R0, SR_TID.X ;  /* 0x0000000000007919 */ /* 0x002e640000002100 */
[----:B-1----:R-:W-:-:S04]  /*16010*/  LOP3.LUT R0, R0, 0x7f, RZ, 0xc0, !PT ;  /* 0x0000007f00007812 */ /* 0x002fc800078ec0ff */
[----:B------:R-:W-:-:S13]  /*16020*/  ISETP.NE.AND P0, PT, R0, RZ, PT ;  /* 0x000000ff0000720c */ /* 0x000fda0003f05270 */
[----:B------:R-:W-:Y:S05]  /*16030*/  @P0 BRA `(.L_x_2422) ;  /* 0x0000004800fc0947 */ /* 0x000fea0003800000 */
[----:B------:R-:W1:Y:S01]  /*16040*/  S2R R3, SR_LANEID ;  /* 0x0000000000037919 */ /* 0x000e620000000000 */
[----:B------:R-:W-:Y:S01]  /*16050*/  VOTEU.ANY UR4, UPT, PT ;  /* 0x0000000000047886 */ /* 0x000fe200038e0100 */
[----:B------:R-:W-:Y:S01]  /*16060*/  ULDC.64 UR6, c[0x0][0x208] ;  /* 0x0000820000067ab9 */ /* 0x000fe20000000a00 */
[----:B------:R-:W1:Y:S08]  /*16070*/  FLO.U32 R0, UR4 ;  /* 0x0000000400007d00 */ /* 0x000e7000080e0000 */
[----:B0-----:R-:W0:Y:S01]  /*16080*/  POPC R5, UR4 ;  /* 0x0000000400057d09 */ /* 0x001e220008000000 */
[----:B-1----:R-:W-:-:S02]  /*16090*/  ISETP.EQ.U32.AND P0, PT, R0, R3, PT ;  /* 0x000000030000720c */ /* 0x002fc40003f02070 */
[----:B------:R-:W0:Y:S11]  /*160a0*/  LDC.64 R2, c[0x0][0xc60] ;  /* 0x00031800ff027b82 */ /* 0x000e360000000a00 */
[----:B0-----:R-:W3:Y:S01]  /*160b0*/  @P0 ATOMG.E.ADD.STRONG.GPU PT, R3, desc[UR6][R2.64], R5 ;  /* 0x00000005020309a8 */ /* 0x001ee200081ee1c6 */
[----:B------:R-:W0:Y:S02]  /*160c0*/  S2R R4, SR_LTMASK ;  /* 0x0000000000047919 */ /* 0x000e240000003900 */
[----:B0-----:R-:W-:-:S04]  /*160d0*/  LOP3.LUT R4, R4, UR4, RZ, 0xc0, !PT ;  /* 0x0000000404047c12 */ /* 0x001fc8000f8ec0ff */
[----:B------:R-:W0:Y:S01]  /*160e0*/  POPC R7, R4 ;  /* 0x0000000400077309 */ /* 0x000e220000000000 */
[----:B---3--:R-:W0:Y:S02]  /*160f0*/  SHFL.IDX PT, R0, R3, R0, 0x1f ;  /* 0x00001f0003007589 */ /* 0x008e2400000e0000 */
[----:B0-----:R-:W-:-:S05]  /*16100*/  IADD3 R0, R0, UR38, R7 ;  /* 0x0000002600007c10 */ /* 0x001fca000fffe007 */
[----:B------:R3:W-:Y:S01]  /*16110*/  STL [R1], R0 ;  /* 0x0000000001007387 */ /* 0x0007e20000100800 */
[----:B------:R-:W-:Y:S05]  /*16120*/  BRA `(.L_x_2422) ;  /* 0x0000004800c07947 */ /* 0x000fea0003800000 */
.L_x_2421:
[----:B-1----:R-:W-:Y:S01]  /*16130*/  VIADD R0, R18, 0x24400 ;  /* 0x0002440012007836 */ /* 0x002fe20000000000 */
        /* <DEDUP_REMOVED lines=19> */
.L_x_2424:
[----:B------:R-:W-:Y:S05]  /*16270*/  BSYNC B6 ;  /* 0x0000000000067941 */ /* 0x000fea0003800000 */
.L_x_2423:
        /* <DEDUP_REMOVED lines=8> */
[----:B------:R1:W3:Y:S01]  /*16300*/  LDC.64 R2, c[0x4][R0] ;  /* 0x0100000000027b82 */ /* 0x0002e20000000a00 */
[----:B------:R-:W-:Y:S02]  /*16310*/  IMAD.U32 R4, RZ, RZ, UR6 ;  /* 0x00000006ff047e24 */ /* 0x000fe4000f8e00ff */
[----:B0-----:R-:W-:Y:S02]  /*16320*/  IMAD.U32 R5, RZ, RZ, UR7 ;  /* 0x00000007ff057e24 */ /* 0x001fe4000f8e00ff */
[----:B------:R-:W-:Y:S02]  /*16330*/  IMAD.U32 R6, RZ, RZ, UR8 ;  /* 0x00000008ff067e24 */ /* 0x000fe4000f8e00ff */
[----:B------:R-:W-:-:S02]  /*16340*/  IMAD.U32 R7, RZ, RZ, UR9 ;  /* 0x00000009ff077e24 */ /* 0x000fc4000f8e00ff */
[----:B--2---:R-:W-:Y:S02]  /*16350*/  IMAD.U32 R10, RZ, RZ, UR4 ;  /* 0x00000004ff0a7e24 */ /* 0x004fe4000f8e00ff */
[----:B------:R-:W-:Y:S02]  /*16360*/  IMAD.U32 R11, RZ, RZ, UR5 ;  /* 0x00000005ff0b7e24 */ /* 0x000fe4000f8e00ff */
[----:B------:R-:W-:Y:S02]  /*16370*/  IMAD.MOV.U32 R8, RZ, RZ, 0x70 ;  /* 0x00000070ff087424 */ /* 0x000fe400078e00ff */
[----:B------:R-:W-:Y:S02]  /*16380*/  IMAD.MOV.U32 R12, RZ, RZ, 0x1 ;  /* 0x00000001ff0c7424 */ /* 0x000fe400078e00ff */
[----:B-1----:R-:W-:-:S07]  /*16390*/  IMAD.MOV.U32 R13, RZ, RZ, RZ ;  /* 0x000000ffff0d7224 */ /* 0x002fce00078e00ff */
[----:B------:R-:W-:-:S07]  /*163a0*/  LEPC R20, `(.L_x_2427) ;  /* 0x000000001014794e */ /* 0x000fce0000000000 */
[----:B---3--:R-:W-:Y:S05]  /*163b0*/  CALL.ABS.NOINC R2 ;  /* 0x0000000002007343 */ /* 0x008fea0003c00000 */
.L_x_2427:
        /* <DEDUP_REMOVED lines=16> */
.L_x_2426:
[----:B------:R-:W-:Y:S05]  /*164c0*/  BSYNC B6 ;  /* 0x0000000000067941 */ /* 0x000fea0003800000 */
.L_x_2425:
[----:B------:R-:W3:Y:S01]  /*164d0*/  LDL.LU R4, [R1+0x1c] ;  /* 0x00001c0001047983 */ /* 0x000ee20000300800 */
[----:B------:R-:W-:-:S03]  /*164e0*/  ULDC.64 UR4, c[0x0][0x9f8] ;  /* 0x00027e0000047ab9 */ /* 0x000fc60000000a00 */
[----:B------:R-:W4:Y:S01]  /*164f0*/  LDL R7, [R1+0x10] ;  /* 0x0000100001077983 */ /* 0x000f220000100800 */
[----:B------:R-:W-:Y:S01]  /*16500*/  ISETP.NE.U32.AND P0, PT, RZ, UR4, PT ;  /* 0x00000004ff007c0c */ /* 0x000fe2000bf05070 */
[----:B------:R-:W-:Y:S02]  /*16510*/  ULDC.64 UR6, c[0x0][0x208] ;  /* 0x0000820000067ab9 */ /* 0x000fe40000000a00 */
[----:B------:R-:W5:Y:S01]  /*16520*/  LDL R0, [R1+0x40] ;  /* 0x0000400001007983 */ /* 0x000f620000100800 */
[----:B------:R-:W-:-:S13]  /*16530*/  ISETP.NE.AND.EX P0, PT, RZ, UR5, PT, P0 ;  /* 0x00000005ff007c0c */ /* 0x000fda000bf05300 */
[----:B------:R-:W-:-:S04]  /*16540*/  @P0 IADD3 R2, P1, R17, UR4, RZ ;  /* 0x0000000411020c10 */ /* 0x000fc8000ff3e0ff */
[----:B---3--:R-:W-:Y:S01]  /*16550*/  @P0 IADD3.X R3, R4, UR5, RZ, P1, !PT ;  /* 0x0000000504030c10 */ /* 0x008fe20008ffe4ff */
[----:B------:R-:W-:-:S04]  /*16560*/  ULDC.64 UR4, c[0x0][0xa08] ;  /* 0x0002820000047ab9 */ /* 0x000fc80000000a00 */
[----:B----4-:R1:W0:Y:S02]  /*16570*/  @P0 LDG.E R7, desc[UR6][R2.64] ;  /* 0x0000000602070981 */ /* 0x010224000c1e1900 */
[----:B-1----:R-:W1:Y:S01]  /*16580*/  LDC.64 R2, c[0x0][0x418] ;  /* 0x00010600ff027b82 */ /* 0x002e620000000a00 */
[----:B-----5:R-:W-:Y:S01]  /*16590*/  VIADD R0, R0, 0xffffffff ;  /* 0xffffffff00007836 */ /* 0x020fe20000000000 */
[----:B0-----:R-:W-:Y:S01]  /*165a0*/  SHF.R.S32.HI R8, RZ, 0x1f, R7 ;  /* 0x0000001fff087819 */ /* 0x001fe20000011407 */
[----:B------:R0:W-:Y:S04]  /*165b0*/  @P0 STL [R1+0x10], R7 ;  /* 0x0000100701000387 */ /* 0x0001e80000100800 */
[----:B------:R0:W-:Y:S01]  /*165c0*/  STL [R1+0x1c], R8 ;  /* 0x00001c0801007387 */ /* 0x0001e20000100800 */
[----:B-1----:R-:W-:Y:S01]  /*165d0*/  LOP3.LUT P0, RZ, R2, UR4, RZ, 0xfc, !PT ;  /* 0x0000000402ff7c12 */ /* 0x002fe2000f80fcff */
[----:B------:R-:W-:-:S03]  /*165e0*/  UMOV UR4, 0xffffffff ;  /* 0xffffffff00047882 */ /* 0x000fc60000000000 */
[----:B------:R-:W-:-:S04]  /*165f0*/  LOP3.LUT P0, RZ, R3, UR5, RZ, 0xfc, P0 ;  /* 0x0000000503ff7c12 */ /* 0x000fc8000800fcff */
[----:B------:R-:W-:Y:S01]  /*16600*/  SEL R17, R7, RZ, !P0 ;  /* 0x000000ff07117207 */ /* 0x000fe20004000000 */
[----:B0-----:R-:W-:Y:S08]  /*16610*/  BRA.DIV UR4, `(.L_x_2428) ;  /* 0x0000005e04b07947 */ /* 0x001ff0000b800000 */
[----:B------:R-:W0:Y:S02]  /*16620*/  S2R R4, SR_TID.X ;  /* 0x0000000000047919 */ /* 0x000e240000002100 */
[----:B0-----:R-:W-:-:S04]  /*16630*/  SHF.R.U32.HI R4, RZ, 0x5, R4 ;  /* 0x00000005ff047819 */ /* 0x001fc80000011604 */
[----:B------:R-:W-:-:S05]  /*16640*/  LOP3.LUT R4, R4, 0x3, RZ, 0xc0, !PT ;  /* 0x0000000304047812 */ /* 0x000fca00078ec0ff */
[----:B------:R0:W1:Y:S02]  /*16650*/  SHFL.IDX PT, R14, R4, RZ, 0x1f ;  /* 0x00001fff040e7589 */ /* 0x00006400000e0000 */
.L_x_2545:
[----:B------:R-:W-:Y:S01]  /*16660*/  PLOP3.LUT P1, PT, PT, PT, PT, 0x8, 0x0 ;  /* 0x000000000000781c */ /* 0x000fe20003f2e170 */
[----:B------:R3:W-:Y:S01]  /*16670*/  STL [R1+0x8], R0 ;  /* 0x0000080001007387 */ /* 0x0007e20000100800 */
[----:B-1----:R-:W-:Y:S02]  /*16680*/  ISETP.NE.AND P0, PT, R14, RZ, PT ;  /* 0x000000ff0e00720c */ /* 0x002fe40003f05270 */
[----:B0-----:R-:W-:-:S05]  /*16690*/  P2R R4, PR, RZ, 0x2 ;  /* 0x00000002ff047803 */ /* 0x001fca0000000000 */
[----:B------:R3:W-:Y:S06]  /*166a0*/  STL [R1+0x20], R4 ;  /* 0x0000200401007387 */ /* 0x0007ec0000100800 */
[----:B------:R-:W-:Y:S05]  /*166b0*/  @P0 BRA `(.L_x_2429) ;  /* 0x0000000400440947 */ /* 0x000fea0003800000 */
[----:B------:R-:W-:-:S03]  /*166c0*/  UMOV UR4, 0xffffffff ;  /* 0xffffffff00047882 */ /* 0x000fc60000000000 */
[----:B------:R-:W-:Y:S05]  /*166d0*/  BRA.DIV UR4, `(.L_x_2430) ;  /* 0x0000005e04b47947 */ /* 0x000fea000b800000 */
[----:B------:R-:W-:-:S13]  /*166e0*/  ELECT P6, URZ, PT ;  /* 0x00000000003f782f */ /* 0x000fda00038c0000 */
.L_x_2548:
[----:B------:R-:W-:Y:S05]  /*166f0*/  @!P6 BRA `(.L_x_2429) ;  /* 0x000000040034e947 */ /* 0x000fea0003800000 */
[----:B------:R-:W-:-:S04]  /*16700*/  ISETP.NE.U32.AND P0, PT, R2, RZ, PT ;  /* 0x000000ff0200720c */ /* 0x000fc80003f05070 */
[----:B------:R-:W-:-:S13]  /*16710*/  ISETP.NE.AND.EX P0, PT, R3, RZ, PT, P0 ;  /* 0x000000ff0300720c */ /* 0x000fda0003f05300 */
[----:B------:R-:W-:Y:S05]  /*16720*/  @!P0 BRA `(.L_x_2431) ;  /* 0x0000000000548947 */ /* 0x000fea0003800000 */
[----:B------:R-:W0:Y:S01]  /*16730*/  LDC R6, c[0x0][0x43c] ;  /* 0x00010f00ff067b82 */ /* 0x000e220000000800 */
[----:B------:R-:W-:Y:S01]  /*16740*/  IMAD.MOV.U32 R9, RZ, RZ, R0 ;  /* 0x000000ffff097224 */ /* 0x000fe200078e0000 */
[----:B------:R-:W-:Y:S01]  /*16750*/  ULDC.64 UR4, c[0x0][0x428] ;  /* 0x00010a0000047ab9 */ /* 0x000fe20000000a00 */
[----:B------:R-:W-:Y:S02]  /*16760*/  ULDC.64 UR6, c[0x0][0x208] ;  /* 0x0000820000067ab9 */ /* 0x000fe40000000a00 */
[----:B---3--:R-:W-:Y:S01]  /*16770*/  IMAD.MOV.U32 R0, RZ, RZ, R9 ;  /* 0x000000ffff007224 */ /* 0x008fe200078e0009 */
[----:B0-----:R-:W-:-:S13]  /*16780*/  ISETP.NE.AND P0, PT, R6, 0x1, PT ;  /* 0x000000010600780c */ /* 0x001fda0003f05270 */
[----:B------:R-:W0:Y:S02]  /*16790*/  @P0 LDC.64 R4, c[0x0][0x440] ;  /* 0x00011000ff040b82 */ /* 0x000e240000000a00 */
[----:B0-----:R-:W-:-:S05]  /*167a0*/  @P0 IMAD.HI.U32 R4, R9, R4, RZ ;  /* 0x0000000409040227 */ /* 0x001fca00078e00ff */
        /* <DEDUP_REMOVED lines=13> */
.L_x_2431:
[----:B0-----:R-:W4:Y:S01]  /*16880*/  LDL R2, [R1+0x14] ;  /* 0x0000140001027983 */ /* 0x001f220000100800 */
[----:B---3--:R-:W-:Y:S01]  /*16890*/  IMAD R0, R19, 0x8, R18 ;  /* 0x0000000813007824 */ /* 0x008fe200078e0212 */
[----:B----4-:R-:W-:-:S04]  /*168a0*/  SHF.L.U32 R2, R2, 0x1f, RZ ;  /* 0x0000001f02027819 */ /* 0x010fc800000006ff */
[----:B------:R-:W0:Y:S02]  /*168b0*/  SYNCS.PHASECHK.TRANS64.TRYWAIT P0, [R0+URZ+0x38840], R2 ;  /* 0x03884002000075a7 */ /* 0x000e24000800017f */
[----:B0-----:R-:W-:Y:S05]  /*168c0*/  @!P0 BRA `(.L_x_2432) ;  /* 0x0000005c00588947 */ /* 0x001fea0003800000 */
.L_x_2549:
[----:B------:R-:W1:Y:S02]  /*168d0*/  S2R R3, SR_TID.X ;  /* 0x0000000000037919 */ /* 0x000e640000002100 */
[----:B-1----:R-:W-:-:S04]  /*168e0*/  LOP3.LUT R3, R3, 0x7f, RZ, 0xc0, !PT ;  /* 0x0000007f03037812 */ /* 0x002fc800078ec0ff */
[----:B------:R-:W-:-:S13]  /*168f0*/  ISETP.NE.AND P0, PT, R3, RZ, PT ;  /* 0x000000ff0300720c */ /* 0x000fda0003f05270 */
[----:B------:R-:W-:Y:S05]  /*16900*/  @P0 BRA `(.L_x_2433) ;  /* 0x00000000001c0947 */ /* 0x000fea0003800000 */
[----:B------:R-:W1:Y:S01]  /*16910*/  S2R R3, SR_TID.X ;  /* 0x0000000000037919 */ /* 0x000e620000002100 */
[----:B0-----:R-:W-:-:S04]  /*16920*/  IMAD.MOV.U32 R2, RZ, RZ, 0xa000 ;  /* 0x0000a000ff027424 */ /* 0x001fc800078e00ff */
[----:B------:R3:W-:Y:S01]  /*16930*/  SYNCS.ARRIVE.TRANS64 RZ, [R0+URZ+0x38830], R2 ;  /* 0x0388300200ff79a7 */ /* 0x0007e2000800003f */
[----:B-1----:R-:W-:-:S04]  /*16940*/  LOP3.LUT R3, R3, 0x1f, RZ, 0xc0, !PT ;  /* 0x0000001f03037812 */ /* 0x002fc800078ec0ff */
[----:B------:R-:W-:-:S13]  /*16950*/  ISETP.NE.AND P0, PT, R3, RZ, PT ;  /* 0x000000ff0300720c */ /* 0x000fda0003f05270 */
[----:B---3--:R-:W-:Y:S05]  /*16960*/  @!P0 BRA `(.L_x_2433) ;  /* 0x0000000000048947 */ /* 0x008fea0003800000 */
[----:B------:R-:W-:Y:S01]  /*16970*/  BPT.TRAP 0x1 ;  /* 0x000000040000795c */ /* 0x000fe20000300000 */
.L_x_2433:
[----:B------:R-:W3:Y:S04]  /*16980*/  LDL R3, [R1+0x8] ;  /* 0x0000080001037983 */ /* 0x000ee80000100800 */
[----:B0-----:R-:W4:Y:S01]  /*16990*/  LDL R2, [R1+0x18] ;  /* 0x0000180001027983 */ /* 0x001f220000100800 */
        /* <DEDUP_REMOVED lines=20> */
[----:B----4-:R-:W-:-:S13]  /*16ae0*/  R2UR UR5, R2 ;  /* 0x00000000020572ca */ /* 0x010fda00000e0000 */
[----:B------:R-:W-:Y:S02]  /*16af0*/  UIMAD UR11, UR11, 0x50, UR5 ;  /* 0x000000500b0b78a4 */ /* 0x000fe4000f8e0205 */
[----:B------:R-:W-:-:S09]  /*16b00*/  UIADD3.X UR5, URZ, UR37, URZ, UP0, !UPT ;  /* 0x000000253f057290 */ /* 0x000fd200087fe43f */
[----:B------:R1:W-:Y:S02]  /*16b10*/  UTMALDG.4D [UR8], [UR4], desc[UR6] ;  /* 0x00000608040075b4 */ /* 0x0003e40008019000 */
[----:B-1----:R-:W-:Y:S01]  /*16b20*/  UMOV UR8, UR15 ;  /* 0x0000000f00087c82 */ /* 0x002fe20008000000 */
[----:B------:R-:W-:Y:S02]  /*16b30*/  UMOV UR10, UR16 ;  /* 0x00000010000a7c82 */ /* 0x000fe40008000000 */
[----:B------:R1:W-:Y:S02]  /*16b40*/  UTMALDG.4D [UR8], [UR4], desc[UR6] ;  /* 0x00000608040075b4 */ /* 0x0003e40008019000 */
[----:B-1----:R-:W-:Y:S01]  /*16b50*/  UMOV UR8, UR17 ;  /* 0x0000001100087c82 */ /* 0x002fe20008000000 */
[----:B------:R-:W-:Y:S01]  /*16b60*/  UMOV UR10, UR14 ;  /* 0x0000000e000a7c82 */ /* 0x000fe20008000000 */
[----:B------:R-:W-:Y:S01]  /*16b70*/  UMOV UR14, 0xc0 ;  /* 0x000000c0000e7882 */ /* 0x000fe20000000000 */
[----:B------:R1:W-:Y:S02]  /*16b80*/  UTMALDG.4D [UR8], [UR4], desc[UR6] ;  /* 0x00000608040075b4 */ /* 0x0003e40008019000 */
[----:B-1----:R-:W-:Y:S01]  /*16b90*/  UMOV UR8, UR18 ;  /* 0x0000001200087c82 */ /* 0x002fe20008000000 */
[----:B------:R-:W-:-:S02]  /*16ba0*/  UMOV UR10, UR14 ;  /* 0x0000000e000a7c82 */ /* 0x000fc40008000000 */
[----:B------:R0:W-:Y:S02]  /*16bb0*/  UTMALDG.4D [UR8], [UR4], desc[UR6] ;  /* 0x00000608040075b4 */ /* 0x0001e40008019000 */
[----:B0-----:R-:W-:Y:S01]  /*16bc0*/  NOP ;  /* 0x0000000000007918 */ /* 0x001fe20000000000 */
.L_x_2429:
[----:B------:R-:W4:Y:S04]  /*16bd0*/  LDL.LU R3, [R1+0x30] ;  /* 0x0000300001037983 */ /* 0x000f280000300800 */
[----:B------:R-:W5:Y:S04]  /*16be0*/  LDL.LU R5, [R1+0x2c] ;  /* 0x00002c0001057983 */ /* 0x000f680000300800 */
[----:B---3--:R-:W3:Y:S01]  /*16bf0*/  LDL.LU R4, [R1+0x44] ;  /* 0x0000440001047983 */ /* 0x008ee20000300800 */
        /* <DEDUP_REMOVED lines=9> */
[----:B----4-:R-:W-:Y:S02]  /*16c90*/  SHF.R.S32.HI R0, RZ, 0x1f, R3 ;  /* 0x0000001fff007819 */ /* 0x010fe40000011403 */
[----:B-----5:R-:W-:-:S03]  /*16ca0*/  SEL R5, R5, RZ, !P0 ;  /* 0x000000ff05057207 */ /* 0x020fc60004000000 */
[----:B------:R-:W-:Y:S01]  /*16cb0*/  IMAD R0, R0, UR4, RZ ;  /* 0x0000000400007c24 */ /* 0x000fe2000f8e02ff */
[----:B---3--:R-:W-:-:S03]  /*16cc0*/  SEL R4, R4, RZ, !P0 ;  /* 0x000000ff04047207 */ /* 0x008fc60004000000 */
        /* <DEDUP_REMOVED lines=8> */
[----:B0-----:R-:W-:Y:S01]  /*16d50*/  MOV R2, 0x0 ;  /* 0x0000000000027802 */ /* 0x001fe20000000f00 */
        /* <DEDUP_REMOVED lines=14> */
[----:B0-----:R-:W-:Y:S05]  /*16e40*/  CALL.ABS.NOINC R2 ;  /* 0x0000000002007343 */ /* 0x001fea0003c00000 */
.L_x_2435:
[----:B------:R-:W-:Y:S05]  /*16e50*/  BSYNC B6 ;  /* 0x0000000000067941 */ /* 0x000fea0003800000 */
.L_x_2434:
[----:B0-----:R-:W3:Y:S01]  /*16e60*/  LDL.LU R0, [R1+0x44] ;  /* 0x0000440001007983 */ /* 0x001ee20000300800 */
[----:B------:R-:W-:Y:S01]  /*16e70*/  ULDC.64 UR4, c[0x0][0x2d8] ;  /* 0x0000b60000047ab9 */ /* 0x000fe20000000a00 */
[----:B------:R-:W0:Y:S01]  /*16e80*/  LDC R7, c[0x0][0x448] ;  /* 0x00011200ff077b82 */ /* 0x000e220000000800 */
[----:B------:R-:W-:Y:S01]  /*16e90*/  ULDC.64 UR6, c[0x0][0x280] ;  /* 0x0000a00000067ab9 */ /* 0x000fe20000000a00 */
[----:B------:R-:W4:Y:S04]  /*16ea0*/  LDL.LU R4, [R1+0x30] ;  /* 0x0000300001047983 */ /* 0x000f280000300800 */
[----:B------:R-:W4:Y:S04]  /*16eb0*/  LDL.LU.64 R2, [R1+0x50] ;  /* 0x0000500001027983 */ /* 0x000f280000300a00 */
[----:B------:R-:W3:Y:S04]  /*16ec0*/  LDL.LU R5, [R1+0x2c] ;  /* 0x00002c0001057983 */ /* 0x000ee80000300800 */
[----:B------:R-:W3:Y:S01]  /*16ed0*/  LDL R8, [R1+0x4] ;  /* 0x0000040001087983 */ /* 0x000ee20000100800 */
[----:B------:R-:W1:Y:S01]  /*16ee0*/  S2R R9, SR_TID.X ;  /* 0x0000000000097919 */ /* 0x000e620000002100 */
[----:B--2---:R-:W2:Y:S01]  /*16ef0*/  S2R R10, SR_TID.X ;  /* 0x00000000000a7919 */ /* 0x004ea20000002100 */
[----:B0-----:R-:W-:-:S13]  /*16f00*/  ISETP.NE.AND P0, PT, R7, 0x1, PT ;  /* 0x000000010700780c */ /* 0x001fda0003f05270 */
[----:B------:R-:W0:Y:S01]  /*16f10*/  @P0 LDC R6, c[0x0][0x450] ;  /* 0x00011400ff060b82 */ /* 0x000e220000000800 */
[----:B-1----:R-:W-:Y:S02]  /*16f20*/  IMAD.SHL.U32 R9, R9, 0x8, RZ ;  /* 0x0000000809097824 */ /* 0x002fe400078e00ff */
[----:B--2---:R-:W-:-:S03]  /*16f30*/  IMAD.SHL.U32 R10, R10, 0x8, RZ ;  /* 0x000000080a0a7824 */ /* 0x004fc600078e00ff */
[----:B------:R-:W-:-:S04]  /*16f40*/  LOP3.LUT R9, R9, 0x38, RZ, 0xc0, !PT ;  /* 0x0000003809097812 */ /* 0x000fc800078ec0ff */
[C---:B------:R-:W-:Y:S02]  /*16f50*/  LOP3.LUT R12, R9.reuse, 0x40, RZ, 0xfc, !PT ;  /* 0x00000040090c7812 */ /* 0x040fe400078efcff */
[C---:B------:R-:W-:Y:S02]  /*16f60*/  LOP3.LUT R11, R9.reuse, 0x80, RZ, 0xfc, !PT ;  /* 0x00000080090b7812 */ /* 0x040fe400078efcff */
[----:B------:R-:W-:Y:S02]  /*16f70*/  LOP3.LUT R9, R9, 0xc0, RZ, 0xfc, !PT ;  /* 0x000000c009097812 */ /* 0x000fe400078efcff */
[----:B------:R-:W-:Y:S01]  /*16f80*/  LOP3.LUT R10, R10, 0x38, RZ, 0xc0, !PT ;  /* 0x000000380a0a7812 */ /* 0x000fe200078ec0ff */
[----:B----4-:R-:W-:Y:S02]  /*16f90*/  IMAD.MOV.U32 R3, RZ, RZ, R4 ;  /* 0x000000ffff037224 */ /* 0x010fe400078e0004 */
[----:B------:R-:W1:Y:S01]  /*16fa0*/  S2R R4, SR_TID.X ;  /* 0x0000000000047919 */ /* 0x000e620000002100 */
[----:B------:R-:W-:-:S04]  /*16fb0*/  IMAD.WIDE.U32 R2, R16, UR4, R2 ;  /* 0x0000000410027c25 */ /* 0x000fc8000f8e0002 */
[----:B------:R-:W-:Y:S01]  /*16fc0*/  IMAD R3, R16, UR5, R3 ;  /* 0x0000000510037c24 */ /* 0x000fe2000f8e0203 */
[----:B------:R-:W-:Y:S02]  /*16fd0*/  ULDC.64 UR4, c[0x0][0x2e0] ;  /* 0x0000b80000047ab9 */ /* 0x000fe40000000a00 */
[----:B---3--:R-:W-:Y:S02]  /*16fe0*/  IMAD R0, R0, UR4, RZ ;  /* 0x0000000400007c24 */ /* 0x008fe4000f8e02ff */
[----:B------:R-:W-:-:S04]  /*16ff0*/  IMAD.WIDE.U32 R2, R5, UR4, R2 ;  /* 0x0000000405027c25 */ /* 0x000fc8000f8e0002 */
[----:B------:R-:W-:Y:S01]  /*17000*/  IMAD R0, R5, UR5, R0 ;  /* 0x0000000505007c24 */ /* 0x000fe2000f8e0200 */
[----:B------:R-:W-:-:S03]  /*17010*/  ULDC.64 UR4, c[0x0][0x2d0] ;  /* 0x0000b40000047ab9 */ /* 0x000fc60000000a00 */
[----:B------:R-:W-:Y:S01]  /*17020*/  IMAD.IADD R3, R3, 0x1, R0 ;  /* 0x0000000103037824 */ /* 0x000fe200078e0200 */
[----:B-1----:R-:W-:-:S04]  /*17030*/  LOP3.LUT R4, R4, 0x7f, RZ, 0xc0, !PT ;  /* 0x0000007f04047812 */ /* 0x002fc800078ec0ff */
[----:B------:R-:W-:Y:S02]  /*17040*/  SHF.R.U32.HI R5, RZ, 0x3, R4 ;  /* 0x00000003ff057819 */ /* 0x000fe40000011604 */
[----:B------:R-:W1:Y:S02]  /*17050*/  S2R R4, SR_TID.X ;  /* 0x0000000000047919 */ /* 0x000e640000002100 */
[----:B-1----:R-:W-:-:S05]  /*17060*/  IMAD.SHL.U32 R4, R4, 0x10, RZ ;  /* 0x0000001004047824 */ /* 0x002fca00078e00ff */
[----:B------:R-:W-:Y:S02]  /*17070*/  LOP3.LUT R4, R5, 0x70, R4, 0xf8, !PT ;  /* 0x0000007005047812 */ /* 0x000fe400078ef804 */
[----:B------:R-:W1:Y:S03]  /*17080*/  @P0 LDC R5, c[0x0][0x44c] ;  /* 0x00011300ff050b82 */ /* 0x000e660000000800 */
[----:B------:R-:W-:-:S04]  /*17090*/  IMAD R0, R8, 0x80, R4 ;  /* 0x0000008008007824 */ /* 0x000fc800078e0204 */
[----:B------:R-:W-:Y:S02]  /*170a0*/  IMAD.MOV.U32 R4, RZ, RZ, R0 ;  /* 0x000000ffff047224 */ /* 0x000fe400078e0000 */
[----:B-1----:R-:W-:-:S05]  /*170b0*/  @P0 IMAD.HI.U32 R5, R0, R5, RZ ;  /* 0x0000000500050227 */ /* 0x002fca00078e00ff */
[----:B0-----:R-:W-:-:S05]  /*170c0*/  @P0 SHF.R.U32.HI R4, RZ, R6, R5 ;  /* 0x00000006ff040219 */ /* 0x001fca0000011605 */
        /* <DEDUP_REMOVED lines=31> */
[----:B---3--:R-:W-:-:S03]  /*172c0*/  IMAD R2, R8, 0x80, R11 ;  /* 0x0000008008027824 */ /* 0x008fc600078e020b */
        /* <DEDUP_REMOVED lines=86> */
.L_x_2566:
        /* <DEDUP_REMOVED lines=14> */
.L_x_2438:
[----:B------:R-:W-:Y:S05]  /*17910*/  BSYNC B0 ;  /* 0x0000000000007941 */ /* 0x000fea0003800000 */
.L_x_2437:
[----:B------:R-:W-:Y:S01]  /*17920*/  NOP ;  /* 0x0000000000007918 */ /* 0x000fe20000000000 */
[----:B------:R-:W-:Y:S01]  /*17930*/  PLOP3.LUT P0, PT, PT, PT, PT, 0x80, 0x0 ;  /* 0x000000000000781c */ /* 0x000fe20003f0f070 */
[----:B0-----:R-:W-:-:S12]  /*17940*/  VIADD R6, R18, 0x38800 ;  /* 0x0003880012067836 */ /* 0x001fd80000000000 */
.L_x_2439:
        /* <DEDUP_REMOVED lines=18> */
.L_x_2567:
[----:B------:R-:W-:Y:S05]  /*17a70*/  BSYNC B0 ;  /* 0x0000000000007941 */ /* 0x000fea0003800000 */
.L_x_2440:
        /* <DEDUP_REMOVED lines=55> */
.L_x_2448:
[----:B------:R-:W-:Y:S01]  /*17df0*/  IMAD R3, R9, 0x8, R18 ;  /* 0x0000000809037824 */ /* 0x000fe200078e0212 */
[----:B------:R-:W-:Y:S01]  /*17e00*/  SHF.L.U32 R2, R11, 0x1f, RZ ;  /* 0x0000001f0b027819 */ /* 0x000fe200000006ff */
[----:B------:R-:W-:Y:S03]  /*17e10*/  BSSY B3, `(.L_x_2449) ;  /* 0x0000003000037945 */ /* 0x000fe60003800000 */
[----:B------:R-:W1:Y:S02]  /*17e20*/  SYNCS.PHASECHK.TRANS64.TRYWAIT P0, [R3+URZ+0x38840], R2 ;  /* 0x03884002030075a7 */ /* 0x000e64000800017f */
[----:B-1----:R-:W-:Y:S05]  /*17e30*/  @!P0 BRA `(.L_x_2450) ;  /* 0x0000005400308947 */ /* 0x002fea0003800000 */
.L_x_2568:
[----:B------:R-:W-:Y:S05]  /*17e40*/  BSYNC B3 ;  /* 0x0000000000037941 */ /* 0x000fea0003800000 */
.L_x_2449:
        /* <DEDUP_REMOVED lines=12> */
.L_x_2452:
[----:B------:R-:W-:Y:S05]  /*17f10*/  BSYNC B3 ;  /* 0x0000000000037941 */ /* 0x000fea0003800000 */
.L_x_2451:
        /* <DEDUP_REMOVED lines=12> */
.L_x_2453:
        /* <DEDUP_REMOVED lines=16> */
.L_x_2454:
        /* <DEDUP_REMOVED lines=16> */
.L_x_2455:
        /* <DEDUP_REMOVED lines=16> */
.L_x_2456:
        /* <DEDUP_REMOVED lines=16> */
.L_x_2569:
[----:B------:R-:W-:Y:S05]  /*183e0*/  BSYNC B3 ;  /* 0x0000000000037941 */ /* 0x000fea0003800000 */
.L_x_2457:
        /* <DEDUP_REMOVED lines=12> */
.L_x_2460:
[----:B------:R-:W-:Y:S05]  /*184b0*/  BSYNC B3 ;  /* 0x0000000000037941 */ /* 0x000fea0003800000 */
.L_x_2459:
        /* <DEDUP_REMOVED lines=13> */
.L_x_2461:
        /* <DEDUP_REMOVED lines=15> */
.L_x_2462:
        /* <DEDUP_REMOVED lines=15> */
.L_x_2463:
        /* <DEDUP_REMOVED lines=15> */
.L_x_2464:
        /* <DEDUP_REMOVED lines=12> */
.L_x_2447:
[----:B------:R-:W-:Y:S05]  /*18920*/  BSYNC B1 ;  /* 0x0000000000017941 */ /* 0x000fea0003800000 */
.L_x_2446:
[----:B0-----:R-:W2:Y:S01]  /*18930*/  LDL.LU R0, [R1+0x40] ;  /* 0x0000400001007983 */ /* 0x001ea20000300800 */
[----:B------:R-:W-:-:S03]  /*18940*/  IMAD.MOV.U32 R19, RZ, RZ, R9 ;  /* 0x000000ffff137224 */ /* 0x000fc600078e0009 */
[----:B------:R0:W-:Y:S02]  /*18950*/  STL [R1+0x14], R11 ;  /* 0x0000140b01007387 */ /* 0x0001e40000100800 */
[----:B0-2---:R-:W-:-:S07]  /*18960*/  VIADD R0, R0, 0xfffffffd ;  /* 0xfffffffd00007836 */ /* 0x005fce0000000000 */
.L_x_2445:
[----:B------:R-:W-:Y:S05]  /*18970*/  BSYNC B2 ;  /* 0x0000000000027941 */ /* 0x000fea0003800000 */
.L_x_2444:
[----:B------:R-:W-:Y:S01]  /*18980*/  VIADD R10, R10, 0xfffffffe ;  /* 0xfffffffe0a0a7836 */ /* 0x000fe20000000000 */
[----:B------:R-:W-:-:S04]  /*18990*/  LOP3.LUT R8, RZ, R8, RZ, 0x33, !PT ;  /* 0x00000008ff087212 */ /* 0x000fc800078e33ff */
[----:B------:R-:W-:-:S13]  /*189a0*/  ISETP.NE.AND P0, PT, R10, R8, PT ;  /* 0x000000080a00720c */ /* 0x000fda0003f05270 */
[----:B------:R-:W-:Y:S05]  /*189b0*/  @!P0 BRA `(.L_x_2443) ;  /* 0x0000001800c48947 */ /* 0x000fea0003800000 */
[----:B------:R-:W-:-:S07]  /*189c0*/  IMAD.MOV.U32 R9, RZ, RZ, R17 ;  /* 0x000000ffff097224 */ /* 0x000fce00078e0011 */
.L_x_2503:
        /* <DEDUP_REMOVED lines=36> */
.L_x_2467:
[----:B------:R-:W-:Y:S01]  /*18c10*/  IMAD R3, R4, 0x8, R18 ;  /* 0x0000000804037824 */ /* 0x000fe200078e0212 */
[----:B------:R-:W-:Y:S01]  /*18c20*/  SHF.L.U32 R2, R5, 0x1f, RZ ;  /* 0x0000001f05027819 */ /* 0x000fe200000006ff */
[----:B------:R-:W-:Y:S03]  /*18c30*/  BSSY B2, `(.L_x_2468) ;  /* 0x0000003000027945 */ /* 0x000fe60003800000 */
[----:B------:R-:W1:Y:S02]  /*18c40*/  SYNCS.PHASECHK.TRANS64.TRYWAIT P0, [R3+URZ+0x38840], R2 ;  /* 0x03884002030075a7 */ /* 0x000e64000800017f */
[----:B-1----:R-:W-:Y:S05]  /*18c50*/  @!P0 BRA `(.L_x_2469) ;  /* 0x0000004400d08947 */ /* 0x002fea0003800000 */
.L_x_2570:
[----:B------:R-:W-:Y:S05]  /*18c60*/  BSYNC B2 ;  /* 0x0000000000027941 */ /* 0x000fea0003800000 */
.L_x_2468:
        /* <DEDUP_REMOVED lines=12> */
.L_x_2471:
[----:B------:R-:W-:Y:S05]  /*18d30*/  BSYNC B2 ;  /* 0x0000000000027941 */ /* 0x000fea0003800000 */
.L_x_2470:
        /* <DEDUP_REMOVED lines=12> */
.L_x_2472:
        /* <DEDUP_REMOVED lines=16> */
.L_x_2473:
        /* <DEDUP_REMOVED lines=16> */
.L_x_2474:
        /* <DEDUP_REMOVED lines=16> */
.L_x_2475:
        /* <DEDUP_REMOVED lines=16> */
.L_x_2571:
[----:B------:R-:W-:Y:S05]  /*19200*/  BSYNC B2 ;  /* 0x0000000000027941 */ /* 0x000fea0003800000 */
.L_x_2476:
        /* <DEDUP_REMOVED lines=11> */
.L_x_2479:
[----:B------:R-:W-:Y:S05]  /*192c0*/  BSYNC B2 ;  /* 0x0000000000027941 */ /* 0x000fea0003800000 */
.L_x_2478:
        /* <DEDUP_REMOVED lines=12> */
.L_x_2480:
        /* <DEDUP_REMOVED lines=15> */
.L_x_2481:
        /* <DEDUP_REMOVED lines=15> */
.L_x_2482:
        /* <DEDUP_REMOVED lines=15> */
.L_x_2483:
        /* <DEDUP_REMOVED lines=12> */
.L_x_2466:
[----:B------:R-:W-:Y:S05]  /*19720*/  BSYNC B1 ;  /* 0x0000000000017941 */ /* 0x000fea0003800000 */
.L_x_2465:
        /* <DEDUP_REMOVED lines=36> */
.L_x_2486:
[----:B------:R-:W-:Y:S01]  /*19970*/  IMAD R2, R19, 0x8, R18 ;  /* 0x0000000813027824 */ /* 0x000fe200078e0212 */
[----:B------:R-:W-:Y:S01]  /*19980*/  SHF.L.U32 R3, R12, 0x1f, RZ ;  /* 0x0000001f0c037819 */ /* 0x000fe200000006ff */
[----:B------:R-:W-:Y:S03]  /*19990*/  BSSY B2, `(.L_x_2487) ;  /* 0x0000003000027945 */ /* 0x000fe60003800000 */
[----:B------:R-:W2:Y:S02]  /*199a0*/  SYNCS.PHASECHK.TRANS64.TRYWAIT P0, [R2+URZ+0x38840], R3 ;  /* 0x03884003020075a7 */ /* 0x000ea4000800017f */
[----:B--2---:R-:W-:Y:S05]  /*199b0*/  @!P0 BRA `(.L_x_2488) ;  /* 0x0000003800a08947 */ /* 0x004fea0003800000 */
.L_x_2572:
[----:B------:R-:W-:Y:S05]  /*199c0*/  BSYNC B2 ;  /* 0x0000000000027941 */ /* 0x000fea0003800000 */
.L_x_2487:
        /* <DEDUP_REMOVED lines=12> */
.L_x_2490:
[----:B------:R-:W-:Y:S05]  /*19a90*/  BSYNC B2 ;  /* 0x0000000000027941 */ /* 0x000fea0003800000 */
.L_x_2489:
        /* <DEDUP_REMOVED lines=13> */
.L_x_2491:
        /* <DEDUP_REMOVED lines=16> */
.L_x_2492:
        /* <DEDUP_REMOVED lines=16> */
.L_x_2493:
        /* <DEDUP_REMOVED lines=16> */
.L_x_2494:
        /* <DEDUP_REMOVED lines=15> */
.L_x_2573:
[----:B------:R-:W-:Y:S05]  /*19f60*/  BSYNC B2 ;  /* 0x0000000000027941 */ /* 0x000fea0003800000 */
.L_x_2495:
        /* <DEDUP_REMOVED lines=11> */
.L_x_2498:
[----:B------:R-:W-:Y:S05]  /*1a020*/  BSYNC B2 ;  /* 0x0000000000027941 */ /* 0x000fea0003800000 */
.L_x_2497:
        /* <DEDUP_REMOVED lines=12> */
.L_x_2499:
        /* <DEDUP_REMOVED lines=15> */
.L_x_2500:
        /* <DEDUP_REMOVED lines=15> */
.L_x_2501:
        /* <DEDUP_REMOVED lines=15> */
.L_x_2502:
        /* <DEDUP_REMOVED lines=12> */
.L_x_2485:
[----:B------:R-:W-:Y:S05]  /*1a480*/  BSYNC B1 ;  /* 0x0000000000017941 */ /* 0x000fea0003800000 */
.L_x_2484:
[----:B------:R-:W2:Y:S01]  /*1a490*/  LDL R2, [R1+0x28] ;  /* 0x0000280001027983 */ /* 0x000ea20000100800 */
[----:B------:R-:W-:Y:S01]  /*1a4a0*/  VIADD R0, R0, 0xfffffffe ;  /* 0xfffffffe00007836 */ /* 0x000fe20000000000 */
[----:B--2---:R-:W-:-:S13]  /*1a4b0*/  ISETP.GT.AND P0, PT, R7, R2, PT ;  /* 0x000000020700720c */ /* 0x004fda0003f04270 */
[----:B------:R-:W-:Y:S05]  /*1a4c0*/  @P0 BRA `(.L_x_2503) ;  /* 0xffffffe400400947 */ /* 0x000fea000383ffff */
.L_x_2443:
[----:B------:R-:W-:Y:S05]  /*1a4d0*/  BSYNC B0 ;  /* 0x0000000000007941 */ /* 0x000fea0003800000 */
.L_x_2442:
        /* <DEDUP_REMOVED lines=19> */
.L_x_2505:
[----:B------:R-:W-:Y:S05]  /*1a610*/  BSYNC B0 ;  /* 0x0000000000007941 */ /* 0x000fea0003800000 */
.L_x_2504:
        /* <DEDUP_REMOVED lines=11> */
.L_x_2574:
[----:B------:R-:W-:Y:S05]  /*1a6d0*/  BSYNC B1 ;  /* 0x0000000000017941 */ /* 0x000fea0003800000 */
.L_x_2508:
        /* <DEDUP_REMOVED lines=9> */
.L_x_2511:
[----:B------:R-:W-:Y:S05]  /*1a770*/  BSYNC B1 ;  /* 0x0000000000017941 */ /* 0x000fea0003800000 */
.L_x_2510:
        /* <DEDUP_REMOVED lines=12> */
.L_x_2512:
        /* <DEDUP_REMOVED lines=15> */
.L_x_2513:
        /* <DEDUP_REMOVED lines=15> */
.L_x_2514:
        /* <DEDUP_REMOVED lines=15> */
.L_x_2515:
        /* <DEDUP_REMOVED lines=10> */
.L_x_2507:
[----:B------:R-:W-:Y:S05]  /*1abb0*/  BSYNC B0 ;  /* 0x0000000000007941 */ /* 0x000fea0003800000 */
.L_x_2506:
[----:B------:R-:W2:Y:S01]  /*1abc0*/  LDL.LU R4, [R1+0x14] ;  /* 0x0000140001047983 */ /* 0x000ea20000300800 */
[----:B------:R-:W-:-:S05]  /*1abd0*/  VIADD R19, R19, 0x1 ;  /* 0x0000000113137836 */ /* 0x000fca0000000000 */
[----:B------:R-:W-:-:S04]  /*1abe0*/  ISETP.NE.AND P0, PT, R19, 0x2, PT ;  /* 0x000000021300780c */ /* 0x000fc80003f05270 */
[----:B------:R-:W-:Y:S02]  /*1abf0*/  SEL R0, RZ, 0x1, P0 ;  /* 0x00000001ff007807 */ /* 0x000fe40000000000 */
[----:B------:R-:W-:Y:S02]  /*1ac00*/  SEL R19, R19, RZ, P0 ;  /* 0x000000ff13137207 */ /* 0x000fe40000000000 */
[----:B--2---:R-:W-:-:S05]  /*1ac10*/  LOP3.LUT R4, R4, R0, RZ, 0x3c, !PT ;  /* 0x0000000004047212 */ /* 0x004fca00078e3cff */
[----:B------:R2:W-:Y:S02]  /*1ac20*/  STL [R1+0x14], R4 ;  /* 0x0000140401007387 */ /* 0x0005e40000100800 */
.L_x_2422:
[----:B------:R-:W-:Y:S05]  /*1ac30*/  BSYNC B7 ;  /* 0x0000000000077941 */ /* 0x000fea0003800000 */
.L_x_2420:
[----:B---3--:R-:W3:Y:S02]  /*1ac40*/  LDL R0, [R1+0x5c] ;  /* 0x00005c0001007983 */ /* 0x008ee40000100800 */
[----:B---3--:R-:W-:-:S13]  /*1ac50*/  ISETP.NE.AND P0, PT, R0, RZ, PT ;  /* 0x000000ff0000720c */ /* 0x008fda0003f05270 */
        /* <DEDUP_REMOVED lines=12> */
.L_x_2516:
[----:B--2---:R-:W2:Y:S01]  /*1ad20*/  S2R R10, SR_TID.X ;  /* 0x00000000000a7919 */ /* 0x004ea20000002100 */
[----:B------:R-:W-:Y:S01]  /*1ad30*/  UMOV UR4, 0xffffffff ;  /* 0xffffffff00047882 */ /* 0x000fe20000000000 */
[----:B--2---:R-:W-:-:S04]  /*1ad40*/  LOP3.LUT R10, R10, 0x1f, RZ, 0xc0, !PT ;  /* 0x0000001f0a0a7812 */ /* 0x004fc800078ec0ff */
[----:B------:R-:W-:Y:S01]  /*1ad50*/  ISETP.NE.AND P0, PT, R10, 0x1f, PT ;  /* 0x0000001f0a00780c */ /* 0x000fe20003f05270 */
[----:B------:R-:W-:-:S12]  /*1ad60*/  BRA.DIV UR4, `(.L_x_2518) ;  /* 0x0000002604f07947 */ /* 0x000fd8000b800000 */
[----:B------:R-:W2:Y:S01]  /*1ad70*/  LDL.LU R3, [R1] ;  /* 0x0000000001037983 */ /* 0x000ea20000300800 */
[----:B------:R-:W-:-:S03]  /*1ad80*/  ULDC UR4, c[0x0][0xc3c] ;  /* 0x00030f0000047ab9 */ /* 0x000fc60000000800 */
[----:B01----:R-:W3:Y:S01]  /*1ad90*/  LDL R8, [R1+0xc] ;  /* 0x00000c0001087983 */ /* 0x003ee20000100800 */
[----:B------:R-:W-:Y:S01]  /*1ada0*/  ULDC.64 UR6, c[0x0][0x208] ;  /* 0x0000820000067ab9 */ /* 0x000fe20000000a00 */
[----:B---3--:R-:W-:Y:S02]  /*1adb0*/  IMAD.IADD R0, R8, 0x1, R10 ;  /* 0x0000000108007824 */ /* 0x008fe400078e020a */
[----:B--2---:R-:W-:-:S03]  /*1adc0*/  IMAD.MOV.U32 R8, RZ, RZ, R3 ;  /* 0x000000ffff087224 */ /* 0x004fc600078e0003 */
[----:B------:R-:W-:-:S13]  /*1add0*/  ISETP.GE.OR P1, PT, R0, UR4, !P0 ;  /* 0x0000000400007c0c */ /* 0x000fda000c726670 */
[----:B------:R-:W0:Y:S08]  /*1ade0*/  @!P1 LDC.64 R2, c[0x0][0xc80] ;  /* 0x00032000ff029b82 */ /* 0x000e300000000a00 */
[----:B------:R-:W1:Y:S01]  /*1adf0*/  @!P1 LDC.64 R6, c[0x0][0xc78] ;  /* 0x00031e00ff069b82 */ /* 0x000e620000000a00 */
[----:B0-----:R-:W-:-:S05]  /*1ae00*/  @!P1 IMAD.WIDE R2, R0, 0x4, R2 ;  /* 0x0000000400029825 */ /* 0x001fca00078e0202 */
[----:B------:R1:W2:Y:S02]  /*1ae10*/  @!P1 LDG.E R5, desc[UR6][R2.64] ;  /* 0x0000000602059981 */ /* 0x0002a4000c1e1900 */
[----:B-1----:R-:W-:-:S06]  /*1ae20*/  @!P1 IMAD.WIDE R2, R0, 0x4, R6 ;  /* 0x0000000400029825 */ /* 0x002fcc00078e0206 */
[----:B------:R-:W3:Y:S01]  /*1ae30*/  @!P1 LDG.E R2, desc[UR6][R2.64] ;  /* 0x0000000602029981 */ /* 0x000ee2000c1e1900 */
[----:B------:R-:W-:Y:S02]  /*1ae40*/  CS2R R6, SRZ ;  /* 0x0000000000067805 */ /* 0x000fe4000001ff00 */
[C---:B------:R-:W-:Y:S02]  /*1ae50*/  ISETP.GE.U32.AND P2, PT, R10.reuse, 0x2, PT ;  /* 0x000000020a00780c */ /* 0x040fe40003f46070 */
[C---:B------:R-:W-:Y:S01]  /*1ae60*/  ISETP.GE.U32.AND P3, PT, R10.reuse, 0x4, PT ;  /* 0x000000040a00780c */ /* 0x040fe20003f66070 */
[----:B------:R-:W-:Y:S01]  /*1ae70*/  SHFL.IDX PT, R4, R8, RZ, 0x1f ;  /* 0x00001fff08047589 */ /* 0x000fe200000e0000 */
[C---:B------:R-:W-:Y:S02]  /*1ae80*/  ISETP.GE.U32.AND P4, PT, R10.reuse, 0x8, PT ;  /* 0x000000080a00780c */ /* 0x040fe40003f86070 */
[----:B------:R-:W-:Y:S01]  /*1ae90*/  ISETP.GE.U32.AND P5, PT, R10, 0x10, PT ;  /* 0x000000100a00780c */ /* 0x000fe20003fa6070 */
[----:B------:R-:W-:Y:S01]  /*1aea0*/  SHFL.IDX PT, R0, R8, 0x1, 0x1f ;  /* 0x00201f0008007f89 */ /* 0x000fe200000e0000 */
[----:B--2---:R-:W-:-:S02]  /*1aeb0*/  @!P1 IMAD.MOV.U32 R6, RZ, RZ, R5 ;  /* 0x000000ffff069224 */ /* 0x004fc400078e0005 */
        /* <DEDUP_REMOVED lines=20> */
.L_x_2584:
[----:B------:R-:W-:Y:S02]  /*1b000*/  ULDC UR4, c[0x0][0xc38] ;  /* 0x00030e0000047ab9 */ /* 0x000fe40000000800 */
[----:B------:R-:W-:-:S04]  /*1b010*/  IMAD.U32 R8, RZ, RZ, UR4 ;  /* 0x00000004ff087e24 */ /* 0x000fc8000f8e00ff */
[----:B-1----:R-:W-:-:S04]  /*1b020*/  IMAD R9, R9, R8, RZ ;  /* 0x0000000809097224 */ /* 0x002fc800078e02ff */
[----:B------:R-:W-:-:S05]  /*1b030*/  IMAD.IADD R0, R0, 0x1, R9 ;  /* 0x0000000100007824 */ /* 0x000fca00078e0209 */
[----:B------:R-:W-:-:S13]  /*1b040*/  ISETP.GT.AND P6, PT, R0, R4, PT ;  /* 0x000000040000720c */ /* 0x000fda0003fc4270 */
[----:B------:R-:W-:Y:S05]  /*1b050*/  @P6 BRA `(.L_x_2519) ;  /* 0x0000000000b06947 */ /* 0x000fea0003800000 */
.L_x_2522:
        /* <DEDUP_REMOVED lines=38> */
.L_x_2592:
[----:B------:R-:W-:Y:S02]  /*1b2c0*/  ULDC UR4, c[0x0][0xc38] ;  /* 0x00030e0000047ab9 */ /* 0x000fe40000000800 */
[----:B------:R-:W-:-:S04]  /*1b2d0*/  IMAD.U32 R8, RZ, RZ, UR4 ;  /* 0x00000004ff087e24 */ /* 0x000fc8000f8e00ff */
[----:B-1----:R-:W-:-:S04]  /*1b2e0*/  IMAD R9, R9, R8, RZ ;  /* 0x0000000809097224 */ /* 0x002fc800078e02ff */
[----:B------:R-:W-:-:S05]  /*1b2f0*/  IMAD.IADD R0, R9, 0x1, R0 ;  /* 0x0000000109007824 */ /* 0x000fca00078e0200 */
[----:B------:R-:W-:-:S13]  /*1b300*/  ISETP.GT.AND P6, PT, R0, R4, PT ;  /* 0x000000040000720c */ /* 0x000fda0003fc4270 */
[----:B------:R-:W-:Y:S05]  /*1b310*/  @!P6 BRA `(.L_x_2522) ;  /* 0xfffffffc0050e947 */ /* 0x000fea000383ffff */
.L_x_2519:
        /* <DEDUP_REMOVED lines=12> */
.L_x_2597:
[----:B------:R-:W-:-:S13]  /*1b3e0*/  ISETP.NE.AND P0, PT, R3, RZ, PT ;  /* 0x000000ff0300720c */ /* 0x000fda0003f05270 */
[----:B------:R-:W-:Y:S05]  /*1b3f0*/  @!P0 BRA `(.L_x_2524) ;  /* 0x0000000000148947 */ /* 0x000fea0003800000 */
[----:B------:R-:W-:Y:S01]  /*1b400*/  UMOV UR4, 0xffffffff ;  /* 0xffffffff00047882 */ /* 0x000fe20000000000 */
[----:B---3--:R-:W-:Y:S02]  /*1b410*/  VIADD R10, R10, 0xffffffff ;  /* 0xffffffff0a0a7836 */ /* 0x008fe40000000000 */
[----:B------:R-:W-:Y:S05]  /*1b420*/  BRA.DIV UR4, `(.L_x_2525) ;  /* 0x0000002a04e07947 */ /* 0x000fea000b800000 */
[----:B0-----:R0:W2:Y:S02]  /*1b430*/  SHFL.IDX PT, R2, R2, R10, 0x1f ;  /* 0x00001f0a02027589 */ /* 0x0010a400000e0000 */
.L_x_2600:
[----:B--2---:R-:W-:-:S07]  /*1b440*/  IMAD.MOV.U32 R5, RZ, RZ, R2 ;  /* 0x000000ffff057224 */ /* 0x004fce00078e0002 */
.L_x_2524:
[----:B0-----:R-:W-:Y:S01]  /*1b450*/  IMAD R2, R5, R8, R9 ;  /* 0x0000000805027224 */ /* 0x001fe200078e0209 */
[----:B------:R-:W-:-:S03]  /*1b460*/  ISETP.NE.AND P0, PT, R7, 0x1, PT ;  /* 0x000000010700780c */ /* 0x000fc60003f05270 */
[----:B------:R-:W-:Y:S01]  /*1b470*/  IMAD.IADD R4, R4, 0x1, -R2 ;  /* 0x0000000104047824 */ /* 0x000fe200078e0a02 */
[----:B------:R0:W-:Y:S09]  /*1b480*/  STL [R1], R2 ;  /* 0x0000000201007387 */ /* 0x0001f20000100800 */
[----:B------:R-:W-:Y:S05]  /*1b490*/  @!P0 BRA `(.L_x_2526) ;  /* 0x0000000000e48947 */ /* 0x000fea0003800000 */
[----:B------:R-:W-:-:S04]  /*1b4a0*/  IABS R5, R0 ;  /* 0x0000000000057213 */ /* 0x000fc80000000000 */
        /* <DEDUP_REMOVED lines=25> */
[----:B-1-3--:R-:W-:Y:S02]  /*1b640*/  IMAD R6, R2, R5, RZ ;  /* 0x0000000502067224 */ /* 0x00afe400078e02ff */
        /* <DEDUP_REMOVED lines=30> */
.L_x_2526:
[----:B------:R-:W2:Y:S01]  /*1b830*/  LDL R5, [R1+0xc] ;  /* 0x00000c0001057983 */ /* 0x000ea20000100800 */
[----:B0-----:R-:W2:Y:S01]  /*1b840*/  LDC.64 R2, c[0x0][0xc90] ;  /* 0x00032400ff027b82 */ /* 0x001ea20000000a00 */
[----:B------:R-:W-:Y:S01]  /*1b850*/  ULDC.64 UR4, c[0x0][0x208] ;  /* 0x0000820000047ab9 */ /* 0x000fe20000000a00 */
[----:B--2---:R-:W-:-:S05]  /*1b860*/  IMAD.WIDE R2, R5, 0x4, R2 ;  /* 0x0000000405027825 */ /* 0x004fca00078e0202 */
[----:B-1-3--:R-:W2:Y:S02]  /*1b870*/  LDG.E R6, desc[UR4][R2.64] ;  /* 0x0000000402067981 */ /* 0x00aea4000c1e1900 */
        /* <DEDUP_REMOVED lines=59> */
.L_x_2527:
[----:B-1----:R-:W-:-:S05]  /*1bc30*/  LOP3.LUT R3, RZ, R4, RZ, 0x33, !PT ;  /* 0x00000004ff037212 */ /* 0x002fca00078e33ff */
[----:B------:R-:W-:-:S05]  /*1bc40*/  IMAD.IADD R0, R0, 0x1, R3 ;  /* 0x0000000100007824 */ /* 0x000fca00078e0203 */
[----:B------:R1:W-:Y:S01]  /*1bc50*/  STL [R1+0x4], R0 ;  /* 0x0000040001007387 */ /* 0x0003e20000100800 */
[----:B------:R-:W-:Y:S05]  /*1bc60*/  BRA `(.L_x_2528) ;  /* 0x0000000000287947 */ /* 0x000fea0003800000 */
.L_x_2520:
        /* <DEDUP_REMOVED lines=10> */
.L_x_2528:
[----:B0-----:R-:W2:Y:S04]  /*1bd10*/  LDL R2, [R1+0xc] ;  /* 0x00000c0001027983 */ /* 0x001ea80000100800 */
[----:B------:R-:W3:Y:S04]  /*1bd20*/  LDL R3, [R1+0x8] ;  /* 0x0000080001037983 */ /* 0x000ee80000100800 */
[----:B------:R-:W4:Y:S04]  /*1bd30*/  LDL R5, [R1+0x4] ;  /* 0x0000040001057983 */ /* 0x000f280000100800 */
[----:B------:R-:W4:Y:S01]  /*1bd40*/  LDL R4, [R1] ;  /* 0x0000000001047983 */ /* 0x000f220000100800 */
[----:B-1----:R-:W0:Y:S01]  /*1bd50*/  S2R R0, SR_TID.X ;  /* 0x0000000000007919 */ /* 0x002e220000002100 */
        /* <DEDUP_REMOVED lines=11> */
.L_x_2517:
[----:B------:R-:W2:Y:S01]  /*1be10*/  LDL R0, [R1+0xc] ;  /* 0x00000c0001007983 */ /* 0x000ea20000100800 */
[----:B------:R-:W-:Y:S02]  /*1be20*/  ULDC UR4, c[0x0][0xc3c] ;  /* 0x00030f0000047ab9 */ /* 0x000fe40000000800 */
[----:B--2---:R-:W-:-:S13]  /*1be30*/  ISETP.GE.AND P0, PT, R0, UR4, PT ;  /* 0x0000000400007c0c */ /* 0x004fda000bf06270 */
[----:B------:R-:W-:Y:S05]  /*1be40*/  @!P0 BRA `(.L_x_2529) ;  /* 0xffffff98000c8947 */ /* 0x000fea000383ffff */
[----:B------:R-:W-:Y:S05]  /*1be50*/  BSYNC B8 ;  /* 0x0000000000087941 */ /* 0x000fea0003800000 */
.L_x_2414:
[----:B0-----:R-:W2:Y:S01]  /*1be60*/  LDL.LU R0, [R1+0x58] ;  /* 0x0000580001007983 */ /* 0x001ea20000300800 */
[----:B------:R-:W-:Y:S01]  /*1be70*/  BSSY B0, `(.L_x_2530) ;  /* 0x000000b000007945 */ /* 0x000fe20003800000 */
[----:B-1----:R-:W0:Y:S01]  /*1be80*/  S2R R5, SR_CgaCtaId ;  /* 0x0000000000057919 */ /* 0x002e220000008800 */
        /* <DEDUP_REMOVED lines=9> */
.L_x_2601:
[----:B------:R-:W-:Y:S05]  /*1bf20*/  BSYNC B0 ;  /* 0x0000000000007941 */ /* 0x000fea0003800000 */
.L_x_2530:
[----:B------:R-:W-:-:S03]  /*1bf30*/  UMOV UR4, 0xffffffff ;  /* 0xffffffff00047882 */ /* 0x000fc60000000000 */
[----:B------:R-:W-:Y:S05]  /*1bf40*/  BRA.DIV UR4, `(.L_x_2532) ;  /* 0x0000002204587947 */ /* 0x000fea000b800000 */
[----:B------:R-:W1:Y:S02]  /*1bf50*/  S2R R2, SR_TID.X ;  /* 0x0000000000027919 */ /* 0x000e640000002100 */
[----:B-1----:R-:W-:-:S04]  /*1bf60*/  SHF.R.U32.HI R2, RZ, 0x5, R2 ;  /* 0x00000005ff027819 */ /* 0x002fc80000011602 */
[----:B------:R-:W-:-:S05]  /*1bf70*/  LOP3.LUT R2, R2, 0x3, RZ, 0xc0, !PT ;  /* 0x0000000302027812 */ /* 0x000fca00078ec0ff */
[----:B------:R1:W2:Y:S02]  /*1bf80*/  SHFL.IDX PT, R14, R2, RZ, 0x1f ;  /* 0x00001fff020e7589 */ /* 0x0002a400000e0000 */
.L_x_2604:
[----:B--2---:R-:W-:Y:S01]  /*1bf90*/  ISETP.NE.AND P0, PT, R14, RZ, PT ;  /* 0x000000ff0e00720c */ /* 0x004fe20003f05270 */
[----:B------:R-:W-:-:S12]  /*1bfa0*/  BSSY B0, `(.L_x_2533) ;  /* 0x0000027000007945 */ /* 0x000fd80003800000 */
[----:B------:R-:W-:Y:S05]  /*1bfb0*/  @P0 BRA `(.L_x_2534) ;  /* 0x0000000000940947 */ /* 0x000fea0003800000 */
[----:B------:R-:W-:-:S03]  /*1bfc0*/  UMOV UR4, 0xffffffff ;  /* 0xffffffff00047882 */ /* 0x000fc60000000000 */
[----:B------:R-:W-:Y:S05]  /*1bfd0*/  BRA.DIV UR4, `(.L_x_2535) ;  /* 0x0000002204687947 */ /* 0x000fea000b800000 */
[----:B------:R-:W-:-:S13]  /*1bfe0*/  ELECT P6, URZ, PT ;  /* 0x00000000003f782f */ /* 0x000fda00038c0000 */
.L_x_2607:
        /* <DEDUP_REMOVED lines=8> */
.L_x_2536:
        /* <DEDUP_REMOVED lines=13> */
.L_x_2608:
[----:B------:R-:W1:Y:S02]  /*1c140*/  SYNCS.PHASECHK.TRANS64.TRYWAIT P0, [R7+URZ], R2 ;  /* 0x00000002070075a7 */ /* 0x000e64000800017f */
[----:B-1----:R-:W-:Y:S05]  /*1c150*/  @!P0 BRA `(.L_x_2538) ;  /* 0x00000020003c8947 */ /* 0x002fea0003800000 */
.L_x_2609:
[----:B------:R-:W-:Y:S05]  /*1c160*/  @!P2 BRA `(.L_x_2539) ;  /* 0x000000000004a947 */ /* 0x000fea0003800000 */
[----:B------:R-:W-:Y:S01]  /*1c170*/  BPT.TRAP 0x1 ;  /* 0x000000040000795c */ /* 0x000fe20000300000 */
.L_x_2539:
[----:B------:R-:W-:-:S04]  /*1c180*/  VIADD R0, R0, 0x38860 ;  /* 0x0003886000007836 */ /* 0x000fc80000000000 */
[----:B------:R-:W-:-:S04]  /*1c190*/  IMAD R4, R19, 0x8, R0 ;  /* 0x0000000813047824 */ /* 0x000fc800078e0200 */
[----:B------:R-:W2:Y:S02]  /*1c1a0*/  SYNCS.PHASECHK.TRANS64.TRYWAIT P0, [R4+URZ], R5 ;  /* 0x00000005040075a7 */ /* 0x000ea4000800017f */
[----:B--2---:R-:W-:Y:S05]  /*1c1b0*/  @!P0 BRA `(.L_x_2540) ;  /* 0x0000002000388947 */ /* 0x004fea0003800000 */
.L_x_2610:
[----:B------:R-:W-:-:S07]  /*1c1c0*/  IMAD R3, R3, 0x8, R0 ;  /* 0x0000000803037824 */ /* 0x000fce00078e0200 */
.L_x_2541:
[----:B---3--:R3:W4:Y:S02]  /*1c1d0*/  SYNCS.PHASECHK.TRANS64.TRYWAIT P0, [R3+URZ], R2 ;  /* 0x00000002030075a7 */ /* 0x008724000800017f */
[----:B----4-:R-:W-:Y:S05]  /*1c1e0*/  @!P0 NANOSLEEP.SYNCS 0x989680 ;  /* 0x009896800000895d */ /* 0x010fea0003900000 */
[----:B------:R-:W4:Y:S02]  /*1c1f0*/  @!P0 SYNCS.PHASECHK.TRANS64 P0, [R3+URZ], R2 ;  /* 0x00000002030085a7 */ /* 0x000f24000800007f */
[----:B----4-:R-:W-:Y:S05]  /*1c200*/  @!P0 BRA `(.L_x_2541) ;  /* 0xfffffffc00f08947 */ /* 0x010fea000383ffff */
.L_x_2534:
[----:B------:R-:W-:Y:S05]  /*1c210*/  BSYNC B0 ;  /* 0x0000000000007941 */ /* 0x000fea0003800000 */
.L_x_2533:
[----:B------:R-:W-:Y:S05]  /*1c220*/  EXIT ;  /* 0x000000000000794d */ /* 0x000fea0003800000 */
.L_x_2353:
[----:B------:R-:W-:-:S13]  /*1c230*/  R2UR UR4, R17 ;  /* 0x00000000110472ca */ /* 0x000fda00000e0000 */
[----:B0-----:R-:W-:-:S04]  /*1c240*/  IMAD.U32 R3, RZ, RZ, UR4 ;  /* 0x00000004ff037e24 */ /* 0x001fc8000f8e00ff */
[----:B------:R0:W1:Y:S03]  /*1c250*/  SYNCS.PHASECHK.TRANS64.TRYWAIT P1, [R3+URZ+0x38800], R0 ;  /* 0x03880000030075a7 */ /* 0x000066000802017f */
[----:B-1----:R-:W-:Y:S05]  /*1c260*/  @!P1 NANOSLEEP.SYNCS 0x989680 ;  /* 0x009896800000995d */ /* 0x002fea0003900000 */
[----:B------:R-:W1:Y:S02]  /*1c270*/  @!P1 SYNCS.PHASECHK.TRANS64 P1, [R3+URZ+0x38800], R0 ;  /* 0x03880000030095a7 */ /* 0x000e64000802007f */
[----:B-1----:R-:W-:Y:S05]  /*1c280*/  @!P1 BRA `(.L_x_2353) ;  /* 0xfffffffc00e89947 */ /* 0x002fea000383ffff */
[----:B------:R-:W-:Y:S05]  /*1c290*/  BRA `(.L_x_2542) ;  /* 0xfffffe6000387947 */ /* 0x000fea000383ffff */
.L_x_2357:
[----:B-1----:R1:W2:Y:S02]  /*1c2a0*/  SYNCS.PHASECHK.TRANS64.TRYWAIT P2, [R0+URZ+0x38830], R3 ;  /* 0x03883003000075a7 */ /* 0x0022a4000804017f */
[----:B--2---:R-:W-:Y:S05]  /*1c2b0*/  @!P2 NANOSLEEP.SYNCS 0x989680 ;  /* 0x009896800000a95d */ /* 0x004fea0003900000 */
[----:B------:R-:W2:Y:S02]  /*1c2c0*/  @!P2 SYNCS.PHASECHK.TRANS64 P2, [R0+URZ+0x38830], R3 ;  /* 0x038830030000a5a7 */ /* 0x000ea4000804007f */
[----:B--2---:R-:W-:Y:S05]  /*1c2d0*/  @!P2 BRA `(.L_x_2357) ;  /* 0xfffffffc00f0a947 */ /* 0x004fea000383ffff */
[----:B------:R-:W-:Y:S05]  /*1c2e0*/  BRA `(.L_x_2356) ;  /* 0xfffffe6000687947 */ /* 0x000fea000383ffff */
.L_x_2362:
[----:B------:R-:W-:-:S13]  /*1c2f0*/  R2UR UR4, R3 ;  /* 0x00000000030472ca */ /* 0x000fda00000e0000 */
[----:B-1----:R-:W-:-:S04]  /*1c300*/  IMAD.U32 R152, RZ, RZ, UR4 ;  /* 0x00000004ff987e24 */ /* 0x002fc8000f8e00ff */
[----:B------:R1:W2:Y:S03]  /*1c310*/  SYNCS.PHASECHK.TRANS64.TRYWAIT P3, [R152+URZ+0x38830], R4 ;  /* 0x03883004980075a7 */ /* 0x0002a6000806017f */
[----:B--2---:R-:W-:Y:S05]  /*1c320*/  @!P3 NANOSLEEP.SYNCS 0x989680 ;  /* 0x009896800000b95d */ /* 0x004fea0003900000 */
[----:B------:R-:W2:Y:S02]  /*1c330*/  @!P3 SYNCS.PHASECHK.TRANS64 P3, [R152+URZ+0x38830], R4 ;  /* 0x038830049800b5a7 */ /* 0x000ea4000806007f */
[----:B--2---:R-:W-:Y:S05]  /*1c340*/  @!P3 BRA `(.L_x_2362) ;  /* 0xfffffffc00e8b947 */ /* 0x004fea000383ffff */
[----:B------:R-:W-:Y:S05]  /*1c350*/  BRA `(.L_x_2361) ;  /* 0xfffffea000b87947 */ /* 0x000fea000383ffff */
.L_x_2366:
[----:B--2---:R-:W-:-:S04]  /*1c360*/  IMAD.U32 R2, RZ, RZ, UR4 ;  /* 0x00000004ff027e24 */ /* 0x004fc8000f8e00ff */
[----:B------:R2:W3:Y:S03]  /*1c370*/  SYNCS.PHASECHK.TRANS64.TRYWAIT P3, [R2+URZ+0x38850], R0 ;  /* 0x03885000020075a7 */ /* 0x0004e6000806017f */
[----:B---3--:R-:W-:Y:S05]  /*1c380*/  @!P3 NANOSLEEP.SYNCS 0x989680 ;  /* 0x009896800000b95d */ /* 0x008fea0003900000 */
[----:B------:R-:W3:Y:S02]  /*1c390*/  @!P3 SYNCS.PHASECHK.TRANS64 P3, [R2+URZ+0x38850], R0 ;  /* 0x038850000200b5a7 */ /* 0x000ee4000806007f */
[----:B---3--:R-:W-:Y:S05]  /*1c3a0*/  @!P3 BRA `(.L_x_2366) ;  /* 0xfffffffc00ecb947 */ /* 0x008fea000383ffff */
[----:B------:R-:W-:Y:S05]  /*1c3b0*/  BRA `(.L_x_2365) ;  /* 0xfffffec400dc7947 */ /* 0x000fea000383ffff */
.L_x_2372:
[----:B-1----:R-:W-:-:S04]  /*1c3c0*/  IMAD.U32 R4, RZ, RZ, UR4 ;  /* 0x00000004ff047e24 */ /* 0x002fc8000f8e00ff */
[----:B------:R1:W2:Y:S03]  /*1c3d0*/  SYNCS.PHASECHK.TRANS64.TRYWAIT P2, [R4+URZ+0x38830], R3 ;  /* 0x03883003040075a7 */ /* 0x0002a6000804017f */
[----:B--2---:R-:W-:Y:S05]  /*1c3e0*/  @!P2 NANOSLEEP.SYNCS 0x989680 ;  /* 0x009896800000a95d */ /* 0x004fea0003900000 */
[----:B------:R-:W2:Y:S02]  /*1c3f0*/  @!P2 SYNCS.PHASECHK.TRANS64 P2, [R4+URZ+0x38830], R3 ;  /* 0x038830030400a5a7 */ /* 0x000ea4000804007f */
[----:B--2---:R-:W-:Y:S05]  /*1c400*/  @!P2 BRA `(.L_x_2372) ;  /* 0xfffffffc00eca947 */ /* 0x004fea000383ffff */
[----:B------:R-:W-:Y:S05]  /*1c410*/  BRA `(.L_x_2371) ;  /* 0xfffffee4001c7947 */ /* 0x000fea000383ffff */
.L_x_2376:
[----:B---3--:R-:W-:-:S04]  /*1c420*/  IMAD.U32 R2, RZ, RZ, UR4 ;  /* 0x00000004ff027e24 */ /* 0x008fc8000f8e00ff */
[----:B------:R3:W4:Y:S03]  /*1c430*/  SYNCS.PHASECHK.TRANS64.TRYWAIT P2, [R2+URZ+0x38850], R0 ;  /* 0x03885000020075a7 */ /* 0x000726000804017f */
[----:B----4-:R-:W-:Y:S05]  /*1c440*/  @!P2 NANOSLEEP.SYNCS 0x989680 ;  /* 0x009896800000a95d */ /* 0x010fea0003900000 */
[----:B------:R-:W4:Y:S02]  /*1c450*/  @!P2 SYNCS.PHASECHK.TRANS64 P2, [R2+URZ+0x38850], R0 ;  /* 0x038850000200a5a7 */ /* 0x000f24000804007f */
[----:B----4-:R-:W-:Y:S05]  /*1c460*/  @!P2 BRA `(.L_x_2376) ;  /* 0xfffffffc00eca947 */ /* 0x010fea000383ffff */
[----:B------:R-:W-:Y:S05]  /*1c470*/  BRA `(.L_x_2375) ;  /* 0xffffff0800447947 */ /* 0x000fea000383ffff */
.L_x_2381:
[----:B-1----:R-:W-:-:S04]  /*1c480*/  IMAD.U32 R7, RZ, RZ, UR8 ;  /* 0x00000008ff077e24 */ /* 0x002fc8000f8e00ff */
[----:B------:R1:W2:Y:S03]  /*1c490*/  SYNCS.PHASECHK.TRANS64.TRYWAIT P0, [R7+URZ+0x38850], R0 ;  /* 0x03885000070075a7 */ /* 0x0002a6000800017f */
[----:B--2---:R-:W-:Y:S05]  /*1c4a0*/  @!P0 NANOSLEEP.SYNCS 0x989680 ;  /* 0x009896800000895d */ /* 0x004fea0003900000 */
[----:B------:R-:W2:Y:S02]  /*1c4b0*/  @!P0 SYNCS.PHASECHK.TRANS64 P0, [R7+URZ+0x38850], R0 ;  /* 0x03885000070085a7 */ /* 0x000ea4000800007f */
[----:B--2---:R-:W-:Y:S05]  /*1c4c0*/  @!P0 BRA `(.L_x_2381) ;  /* 0xfffffffc00ec8947 */ /* 0x004fea000383ffff */
[----:B------:R-:W-:Y:S05]  /*1c4d0*/  BRA `(.L_x_2380) ;  /* 0xffffff2400947947 */ /* 0x000fea000383ffff */
.L_x_2428:
[----:B------:R-:W0:Y:S01]  /*1c4e0*/  S2R R4, SR_TID.X ;  /* 0x0000000000047919 */ /* 0x000e220000002100 */
[----:B------:R-:W-:Y:S01]  /*1c4f0*/  BSSY B0, `(.L_x_2543) ;  /* 0x000000a000007945 */ /* 0x000fe20003800000 */
[----:B------:R-:W-:Y:S02]  /*1c500*/  IMAD.MOV.U32 R12, RZ, RZ, RZ ;  /* 0x000000ffff0c7224 */ /* 0x000fe400078e00ff */
[----:B------:R-:W-:Y:S02]  /*1c510*/  IMAD.MOV.U32 R11, RZ, RZ, 0x1f ;  /* 0x0000001fff0b7424 */ /* 0x000fe400078e00ff */
[----:B------:R-:W-:Y:S01]  /*1c520*/  IMAD.MOV.U32 R15, RZ, RZ, -0x1 ;  /* 0xffffffffff0f7424 */ /* 0x000fe200078e00ff */
[----:B0-----:R-:W-:-:S04]  /*1c530*/  SHF.R.U32.HI R4, RZ, 0x5, R4 ;  /* 0x00000005ff047819 */ /* 0x001fc80000011604 */
[----:B------:R-:W-:-:S05]  /*1c540*/  LOP3.LUT R4, R4, 0x3, RZ, 0xc0, !PT ;  /* 0x0000000304047812 */ /* 0x000fca00078ec0ff */
[----:B------:R-:W-:-:S07]  /*1c550*/  IMAD.MOV.U32 R13, RZ, RZ, R4 ;  /* 0x000000ffff0d7224 */ /* 0x000fce00078e0004 */
[----:B--2---:R-:W-:Y:S05]  /*1c560*/  WARPSYNC.COLLECTIVE R15, `(.L_x_2544) ;  /* 0x000000000f087348 */ /* 0x004fea0003c00000 */
[----:B------:R0:W1:Y:S02]  /*1c570*/  SHFL.IDX P6, R14, R13, R12, R11 ;  /* 0x0000000c0d0e7389 */ /* 0x00006400000c000b */
[----:B012---:R-:W-:Y:S01]  /*1c580*/  ENDCOLLECTIVE ;  /* 0x000000000000791b */ /* 0x007fe20003800000 */
.L_x_2544:
[----:B------:R-:W-:Y:S05]  /*1c590*/  BSYNC B0 ;  /* 0x0000000000007941 */ /* 0x000fea0003800000 */
.L_x_2543:
[----:B------:R-:W-:Y:S05]  /*1c5a0*/  BRA `(.L_x_2545) ;  /* 0xffffffa0002c7947 */ /* 0x000fea000383ffff */
.L_x_2430:
[----:B------:R-:W-:Y:S01]  /*1c5b0*/  BSSY B0, `(.L_x_2546) ;  /* 0x0000006000007945 */ /* 0x000fe20003800000 */
[----:B------:R-:W-:-:S07]  /*1c5c0*/  IMAD.MOV.U32 R15, RZ, RZ, -0x1 ;  /* 0xffffffffff0f7424 */ /* 0x000fce00078e00ff */
[----:B--23--:R-:W-:Y:S05]  /*1c5d0*/  WARPSYNC.COLLECTIVE R15, `(.L_x_2547) ;  /* 0x000000000f0c7348 */ /* 0x00cfea0003c00000 */
[----:B------:R-:W-:Y:S02]  /*1c5e0*/  ELECT P6, UR62, PT ;  /* 0x00000000003e782f */ /* 0x000fe400038c0000 */
[----:B------:R-:W-:Y:S01]  /*1c5f0*/  MOV R14, UR62 ;  /* 0x0000003e000e7c02 */ /* 0x000fe20008000f00 */
[----:B--23--:R-:W-:Y:S10]  /*1c600*/  ENDCOLLECTIVE ;  /* 0x000000000000791b */ /* 0x00cff40003800000 */
.L_x_2547:
[----:B------:R-:W-:Y:S05]  /*1c610*/  BSYNC B0 ;  /* 0x0000000000007941 */ /* 0x000fea0003800000 */
.L_x_2546:
[----:B------:R-:W-:Y:S05]  /*1c620*/  BRA `(.L_x_2548) ;  /* 0xffffffa000307947 */ /* 0x000fea000383ffff */
.L_x_2432:
[----:B0-----:R0:W1:Y:S02]  /*1c630*/  SYNCS.PHASECHK.TRANS64.TRYWAIT P0, [R0+URZ+0x38840], R2 ;  /* 0x03884002000075a7 */ /* 0x001064000800017f */
[----:B-1----:R-:W-:Y:S05]  /*1c640*/  @!P0 NANOSLEEP.SYNCS 0x989680 ;  /* 0x009896800000895d */ /* 0x002fea0003900000 */
[----:B------:R-:W1:Y:S02]  /*1c650*/  @!P0 SYNCS.PHASECHK.TRANS64 P0, [R0+URZ+0x38840], R2 ;  /* 0x03884002000085a7 */ /* 0x000e64000800007f */
[----:B-1----:R-:W-:Y:S05]  /*1c660*/  @!P0 BRA `(.L_x_2432) ;  /* 0xfffffffc00f08947 */ /* 0x002fea000383ffff */
[----:B------:R-:W-:Y:S05]  /*1c670*/  BRA `(.L_x_2549) ;  /* 0xffffffa000947947 */ /* 0x000fea000383ffff */
.L_x_2436:
[----:B------:R-:W2:Y:S01]  /*1c680*/  LDL.LU R11, [R1+0x34] ;  /* 0x00003400010b7983 */ /* 0x000ea20000300800 */
[----:B------:R-:W-:Y:S02]  /*1c690*/  IMAD.MOV.U32 R13, RZ, RZ, R3 ;  /* 0x000000ffff0d7224 */ /* 0x000fe400078e0003 */
[----:B------:R-:W-:Y:S01]  /*1c6a0*/  IMAD.MOV.U32 R12, RZ, RZ, RZ ;  /* 0x000000ffff0c7224 */ /* 0x000fe200078e00ff */
[----:B------:R-:W0:Y:S01]  /*1c6b0*/  S2R R5, SR_TID.X ;  /* 0x0000000000057919 */ /* 0x000e220000002100 */
[----:B------:R-:W-:Y:S01]  /*1c6c0*/  IMAD.MOV.U32 R15, RZ, RZ, -0x1 ;  /* 0xffffffffff0f7424 */ /* 0x000fe200078e00ff */
[----:B0-----:R-:W-:-:S04]  /*1c6d0*/  LOP3.LUT R5, R5, 0x7f, RZ, 0xc0, !PT ;  /* 0x0000007f05057812 */ /* 0x001fc800078ec0ff */
[----:B------:R-:W-:-:S05]  /*1c6e0*/  SHF.R.U32.HI R5, RZ, 0x3, R5 ;  /* 0x00000003ff057819 */ /* 0x000fca0000011605 */
[----:B------:R-:W-:-:S04]  /*1c6f0*/  IMAD R2, R8, 0x80, R5 ;  /* 0x0000008008027824 */ /* 0x000fc800078e0205 */
[----:B------:R-:W-:Y:S02]  /*1c700*/  VIADD R5, R2, 0x10 ;  /* 0x0000001002057836 */ /* 0x000fe40000000000 */
[----:B--2---:R-:W-:Y:S02]  /*1c710*/  IMAD R0, R11, R7, RZ ;  /* 0x000000070b007224 */ /* 0x004fe400078e02ff */
[----:B------:R-:W-:-:S03]  /*1c720*/  IMAD.MOV.U32 R11, RZ, RZ, 0x181f ;  /* 0x0000181fff0b7424 */ /* 0x000fc600078e00ff */
[----:B------:R-:W-:-:S13]  /*1c730*/  ISETP.GE.AND P5, PT, R2, R0, PT ;  /* 0x000000000200720c */ /* 0x000fda0003fa6270 */
[----:B-----5:R-:W-:Y:S05]  /*1c740*/  WARPSYNC.COLLECTIVE R15, `(.L_x_2550) ;  /* 0x000000000f087348 */ /* 0x020fea0003c00000 */
[----:B------:R0:W1:Y:S02]  /*1c750*/  SHFL.IDX P6, R14, R13, R12, R11 ;  /* 0x0000000c0d0e7389 */ /* 0x00006400000c000b */
[----:B01---5:R-:W-:Y:S01]  /*1c760*/  ENDCOLLECTIVE ;  /* 0x000000000000791b */ /* 0x023fe20003800000 */
.L_x_2550:
[----:B------:R-:W-:Y:S02]  /*1c770*/  IMAD.MOV.U32 R13, RZ, RZ, R4 ;  /* 0x000000ffff0d7224 */ /* 0x000fe400078e0004 */
[----:B------:R-:W-:-:S07]  /*1c780*/  IMAD.MOV.U32 R6, RZ, RZ, R14 ;  /* 0x000000ffff067224 */ /* 0x000fce00078e000e */
[----:B------:R-:W-:Y:S05]  /*1c790*/  WARPSYNC.COLLECTIVE R15, `(.L_x_2551) ;  /* 0x000000000f087348 */ /* 0x000fea0003c00000 */
[----:B------:R0:W1:Y:S02]  /*1c7a0*/  SHFL.IDX P6, R14, R13, R12, R11 ;  /* 0x0000000c0d0e7389 */ /* 0x00006400000c000b */
[----:B01----:R-:W-:Y:S01]  /*1c7b0*/  ENDCOLLECTIVE ;  /* 0x000000000000791b */ /* 0x003fe20003800000 */
.L_x_2551:
        /* <DEDUP_REMOVED lines=20> */
.L_x_2552:
[----:B------:R-:W-:Y:S02]  /*1c900*/  IMAD.MOV.U32 R13, RZ, RZ, R4 ;  /* 0x000000ffff0d7224 */ /* 0x000fe400078e0004 */
[----:B------:R-:W-:-:S07]  /*1c910*/  IMAD.MOV.U32 R6, RZ, RZ, R14 ;  /* 0x000000ffff067224 */ /* 0x000fce00078e000e */
[----:B------:R-:W-:Y:S05]  /*1c920*/  WARPSYNC.COLLECTIVE R15, `(.L_x_2553) ;  /* 0x000000000f087348 */ /* 0x000fea0003c00000 */
[----:B------:R0:W1:Y:S02]  /*1c930*/  SHFL.IDX P6, R14, R13, R12, R11 ;  /* 0x0000000c0d0e7389 */ /* 0x00006400000c000b */
[----:B01----:R-:W-:Y:S01]  /*1c940*/  ENDCOLLECTIVE ;  /* 0x000000000000791b */ /* 0x003fe20003800000 */
.L_x_2553:
        /* <DEDUP_REMOVED lines=20> */
.L_x_2554:
[----:B------:R-:W-:Y:S02]  /*1ca90*/  IMAD.MOV.U32 R13, RZ, RZ, R4 ;  /* 0x000000ffff0d7224 */ /* 0x000fe400078e0004 */
[----:B------:R-:W-:-:S07]  /*1caa0*/  IMAD.MOV.U32 R6, RZ, RZ, R14 ;  /* 0x000000ffff067224 */ /* 0x000fce00078e000e */
[----:B------:R-:W-:Y:S05]  /*1cab0*/  WARPSYNC.COLLECTIVE R15, `(.L_x_2555) ;  /* 0x000000000f087348 */ /* 0x000fea0003c00000 */
[----:B------:R0:W1:Y:S02]  /*1cac0*/  SHFL.IDX P6, R14, R13, R12, R11 ;  /* 0x0000000c0d0e7389 */ /* 0x00006400000c000b */
[----:B01----:R-:W-:Y:S01]  /*1cad0*/  ENDCOLLECTIVE ;  /* 0x000000000000791b */ /* 0x003fe20003800000 */
.L_x_2555:
        /* <DEDUP_REMOVED lines=20> */
.L_x_2556:
[----:B------:R-:W-:Y:S02]  /*1cc20*/  IMAD.MOV.U32 R13, RZ, RZ, R4 ;  /* 0x000000ffff0d7224 */ /* 0x000fe400078e0004 */
[----:B------:R-:W-:-:S07]  /*1cc30*/  IMAD.MOV.U32 R6, RZ, RZ, R14 ;  /* 0x000000ffff067224 */ /* 0x000fce00078e000e */
[----:B------:R-:W-:Y:S05]  /*1cc40*/  WARPSYNC.COLLECTIVE R15, `(.L_x_2557) ;  /* 0x000000000f087348 */ /* 0x000fea0003c00000 */
[----:B------:R0:W1:Y:S02]  /*1cc50*/  SHFL.IDX P6, R14, R13, R12, R11 ;  /* 0x0000000c0d0e7389 */ /* 0x00006400000c000b */
[----:B01----:R-:W-:Y:S01]  /*1cc60*/  ENDCOLLECTIVE ;  /* 0x000000000000791b */ /* 0x003fe20003800000 */
.L_x_2557:
        /* <DEDUP_REMOVED lines=20> */
.L_x_2558:
[----:B------:R-:W-:Y:S02]  /*1cdb0*/  IMAD.MOV.U32 R13, RZ, RZ, R4 ;  /* 0x000000ffff0d7224 */ /* 0x000fe400078e0004 */
[----:B------:R-:W-:-:S07]  /*1cdc0*/  IMAD.MOV.U32 R6, RZ, RZ, R14 ;  /* 0x000000ffff067224 */ /* 0x000fce00078e000e */
[----:B------:R-:W-:Y:S05]  /*1cdd0*/  WARPSYNC.COLLECTIVE R15, `(.L_x_2559) ;  /* 0x000000000f087348 */ /* 0x000fea0003c00000 */
[----:B------:R0:W1:Y:S02]  /*1cde0*/  SHFL.IDX P6, R14, R13, R12, R11 ;  /* 0x0000000c0d0e7389 */ /* 0x00006400000c000b */
[----:B01----:R-:W-:Y:S01]  /*1cdf0*/  ENDCOLLECTIVE ;  /* 0x000000000000791b */ /* 0x003fe20003800000 */
.L_x_2559:
        /* <DEDUP_REMOVED lines=20> */
.L_x_2560:
[----:B------:R-:W-:Y:S02]  /*1cf40*/  IMAD.MOV.U32 R13, RZ, RZ, R4 ;  /* 0x000000ffff0d7224 */ /* 0x000fe400078e0004 */
[----:B------:R-:W-:-:S07]  /*1cf50*/  IMAD.MOV.U32 R6, RZ, RZ, R14 ;  /* 0x000000ffff067224 */ /* 0x000fce00078e000e */
[----:B------:R-:W-:Y:S05]  /*1cf60*/  WARPSYNC.COLLECTIVE R15, `(.L_x_2561) ;  /* 0x000000000f087348 */ /* 0x000fea0003c00000 */
[----:B------:R0:W1:Y:S02]  /*1cf70*/  SHFL.IDX P6, R14, R13, R12, R11 ;  /* 0x0000000c0d0e7389 */ /* 0x00006400000c000b */
[----:B01----:R-:W-:Y:S01]  /*1cf80*/  ENDCOLLECTIVE ;  /* 0x000000000000791b */ /* 0x003fe20003800000 */
.L_x_2561:
        /* <DEDUP_REMOVED lines=18> */
.L_x_2562:
[----:B------:R-:W-:-:S05]  /*1d0b0*/  VIADD R7, R2, 0x60 ;  /* 0x0000006002077836 */ /* 0x000fca0000000000 */
[----:B------:R-:W-:Y:S01]  /*1d0c0*/  ISETP.GE.AND P5, PT, R7, R0, PT ;  /* 0x000000000700720c */ /* 0x000fe20003fa6270 */
[----:B------:R-:W-:Y:S02]  /*1d0d0*/  IMAD.MOV.U32 R13, RZ, RZ, R4 ;  /* 0x000000ffff0d7224 */ /* 0x000fe400078e0004 */
[----:B------:R-:W-:-:S10]  /*1d0e0*/  IMAD.MOV.U32 R8, RZ, RZ, R14 ;  /* 0x000000ffff087224 */ /* 0x000fd400078e000e */
[----:B------:R-:W-:Y:S05]  /*1d0f0*/  WARPSYNC.COLLECTIVE R15, `(.L_x_2563) ;  /* 0x000000000f087348 */ /* 0x000fea0003c00000 */
[----:B------:R0:W1:Y:S02]  /*1d100*/  SHFL.IDX P6, R14, R13, R12, R11 ;  /* 0x0000000c0d0e7389 */ /* 0x00006400000c000b */
[----:B01----:R-:W-:Y:S01]  /*1d110*/  ENDCOLLECTIVE ;  /* 0x000000000000791b */ /* 0x003fe20003800000 */
.L_x_2563:
        /* <DEDUP_REMOVED lines=18> */
.L_x_2564:
[----:B------:R-:W-:Y:S02]  /*1d240*/  IMAD.MOV.U32 R13, RZ, RZ, R4 ;  /* 0x000000ffff0d7224 */ /* 0x000fe400078e0004 */
[----:B------:R-:W-:-:S07]  /*1d250*/  IMAD.MOV.U32 R5, RZ, RZ, R14 ;  /* 0x000000ffff057224 */ /* 0x000fce00078e000e */
[----:B------:R-:W-:Y:S05]  /*1d260*/  WARPSYNC.COLLECTIVE R15, `(.L_x_2565) ;  /* 0x000000000f087348 */ /* 0x000fea0003c00000 */
[----:B------:R0:W1:Y:S02]  /*1d270*/  SHFL.IDX P6, R14, R13, R12, R11 ;  /* 0x0000000c0d0e7389 */ /* 0x00006400000c000b */
[----:B01----:R-:W-:Y:S01]  /*1d280*/  ENDCOLLECTIVE ;  /* 0x000000000000791b */ /* 0x003fe20003800000 */
.L_x_2565:
[----:B------:R-:W-:Y:S01]  /*1d290*/  IMAD.MOV.U32 R3, RZ, RZ, R14 ;  /* 0x000000ffff037224 */ /* 0x000fe200078e000e */
[----:B------:R-:W-:Y:S06]  /*1d2a0*/  BRA `(.L_x_2566) ;  /* 0xffffffa400607947 */ /* 0x000fec000383ffff */
.L_x_2441:
[----:B0-----:R0:W3:Y:S02]  /*1d2b0*/  SYNCS.PHASECHK.TRANS64.TRYWAIT P0, [R18+URZ+0x38820], R0 ;  /* 0x03882000120075a7 */ /* 0x0010e4000800017f */
[----:B---3--:R-:W-:Y:S05]  /*1d2c0*/  @!P0 NANOSLEEP.SYNCS 0x989680 ;  /* 0x009896800000895d */ /* 0x008fea0003900000 */
[----:B------:R-:W3:Y:S02]  /*1d2d0*/  @!P0 SYNCS.PHASECHK.TRANS64 P0, [R18+URZ+0x38820], R0 ;  /* 0x03882000120085a7 */ /* 0x000ee4000800007f */
[----:B---3--:R-:W-:Y:S05]  /*1d2e0*/  @!P0 BRA `(.L_x_2441) ;  /* 0xfffffffc00f08947 */ /* 0x008fea000383ffff */
[----:B------:R-:W-:Y:S05]  /*1d2f0*/  BRA `(.L_x_2567) ;  /* 0xffffffa400dc7947 */ /* 0x000fea000383ffff */
.L_x_2450:
[----:B-1----:R1:W2:Y:S02]  /*1d300*/  SYNCS.PHASECHK.TRANS64.TRYWAIT P0, [R3+URZ+0x38840], R2 ;  /* 0x03884002030075a7 */ /* 0x0022a4000800017f */
[----:B--2---:R-:W-:Y:S05]  /*1d310*/  @!P0 NANOSLEEP.SYNCS 0x989680 ;  /* 0x009896800000895d */ /* 0x004fea0003900000 */
[----:B------:R-:W2:Y:S02]  /*1d320*/  @!P0 SYNCS.PHASECHK.TRANS64 P0, [R3+URZ+0x38840], R2 ;  /* 0x03884002030085a7 */ /* 0x000ea4000800007f */
[----:B--2---:R-:W-:Y:S05]  /*1d330*/  @!P0 BRA `(.L_x_2450) ;  /* 0xfffffffc00f08947 */ /* 0x004fea000383ffff */
[----:B------:R-:W-:Y:S05]  /*1d340*/  BRA `(.L_x_2568) ;  /* 0xffffffa800bc7947 */ /* 0x000fea000383ffff */
.L_x_2458:
[----:B0-----:R0:W1:Y:S02]  /*1d350*/  SYNCS.PHASECHK.TRANS64.TRYWAIT P0, [R3+URZ+0x60], R2 ;  /* 0x00006002030075a7 */ /* 0x001064000800017f */
[----:B-1----:R-:W-:Y:S05]  /*1d360*/  @!P0 NANOSLEEP.SYNCS 0x989680 ;  /* 0x009896800000895d */ /* 0x002fea0003900000 */
[----:B------:R-:W1:Y:S02]  /*1d370*/  @!P0 SYNCS.PHASECHK.TRANS64 P0, [R3+URZ+0x60], R2 ;  /* 0x00006002030085a7 */ /* 0x000e64000800007f */
[----:B-1----:R-:W-:Y:S05]  /*1d380*/  @!P0 BRA `(.L_x_2458) ;  /* 0xfffffffc00f08947 */ /* 0x002fea000383ffff */
[----:B------:R-:W-:Y:S05]  /*1d390*/  BRA `(.L_x_2569) ;  /* 0xffffffb000107947 */ /* 0x000fea000383ffff */
.L_x_2469:
[----:B-1----:R1:W2:Y:S02]  /*1d3a0*/  SYNCS.PHASECHK.TRANS64.TRYWAIT P0, [R3+URZ+0x38840], R2 ;  /* 0x03884002030075a7 */ /* 0x0022a4000800017f */
[----:B--2---:R-:W-:Y:S05]  /*1d3b0*/  @!P0 NANOSLEEP.SYNCS 0x989680 ;  /* 0x009896800000895d */ /* 0x004fea0003900000 */
[----:B------:R-:W2:Y:S02]  /*1d3c0*/  @!P0 SYNCS.PHASECHK.TRANS64 P0, [R3+URZ+0x38840], R2 ;  /* 0x03884002030085a7 */ /* 0x000ea4000800007f */
[----:B--2---:R-:W-:Y:S05]  /*1d3d0*/  @!P0 BRA `(.L_x_2469) ;  /* 0xfffffffc00f08947 */ /* 0x004fea000383ffff */
[----:B------:R-:W-:Y:S05]  /*1d3e0*/  BRA `(.L_x_2570) ;  /* 0xffffffb8001c7947 */ /* 0x000fea000383ffff */
.L_x_2477:
[----:B0-----:R0:W1:Y:S02]  /*1d3f0*/  SYNCS.PHASECHK.TRANS64.TRYWAIT P0, [R2+URZ+0x60], R3 ;  /* 0x00006003020075a7 */ /* 0x001064000800017f */
[----:B-1----:R-:W-:Y:S05]  /*1d400*/  @!P0 NANOSLEEP.SYNCS 0x989680 ;  /* 0x009896800000895d */ /* 0x002fea0003900000 */
[----:B------:R-:W1:Y:S02]  /*1d410*/  @!P0 SYNCS.PHASECHK.TRANS64 P0, [R2+URZ+0x60], R3 ;  /* 0x00006003020085a7 */ /* 0x000e64000800007f */
[----:B-1----:R-:W-:Y:S05]  /*1d420*/  @!P0 BRA `(.L_x_2477) ;  /* 0xfffffffc00f08947 */ /* 0x002fea000383ffff */
[----:B------:R-:W-:Y:S05]  /*1d430*/  BRA `(.L_x_2571) ;  /* 0xffffffbc00707947 */ /* 0x000fea000383ffff */
.L_x_2488:
[----:B--2---:R2:W3:Y:S02]  /*1d440*/  SYNCS.PHASECHK.TRANS64.TRYWAIT P0, [R2+URZ+0x38840], R3 ;  /* 0x03884003020075a7 */ /* 0x0044e4000800017f */
[----:B---3--:R-:W-:Y:S05]  /*1d450*/  @!P0 NANOSLEEP.SYNCS 0x989680 ;  /* 0x009896800000895d */ /* 0x008fea0003900000 */
[----:B------:R-:W3:Y:S02]  /*1d460*/  @!P0 SYNCS.PHASECHK.TRANS64 P0, [R2+URZ+0x38840], R3 ;  /* 0x03884003020085a7 */ /* 0x000ee4000800007f */
[----:B---3--:R-:W-:Y:S05]  /*1d470*/  @!P0 BRA `(.L_x_2488) ;  /* 0xfffffffc00f08947 */ /* 0x008fea000383ffff */
[----:B------:R-:W-:Y:S05]  /*1d480*/  BRA `(.L_x_2572) ;  /* 0xffffffc4004c7947 */ /* 0x000fea000383ffff */
.L_x_2496:
[----:B0-----:R0:W1:Y:S02]  /*1d490*/  SYNCS.PHASECHK.TRANS64.TRYWAIT P0, [R2+URZ+0x60], R5 ;  /* 0x00006005020075a7 */ /* 0x001064000800017f */
[----:B-1----:R-:W-:Y:S05]  /*1d4a0*/  @!P0 NANOSLEEP.SYNCS 0x989680 ;  /* 0x009896800000895d */ /* 0x002fea0003900000 */
[----:B------:R-:W1:Y:S02]  /*1d4b0*/  @!P0 SYNCS.PHASECHK.TRANS64 P0, [R2+URZ+0x60], R5 ;  /* 0x00006005020085a7 */ /* 0x000e64000800007f */
[----:B-1----:R-:W-:Y:S05]  /*1d4c0*/  @!P0 BRA `(.L_x_2496) ;  /* 0xfffffffc00f08947 */ /* 0x002fea000383ffff */
[----:B------:R-:W-:Y:S05]  /*1d4d0*/  BRA `(.L_x_2573) ;  /* 0xffffffc800a07947 */ /* 0x000fea000383ffff */
.L_x_2509:
[----:B--2---:R2:W3:Y:S02]  /*1d4e0*/  SYNCS.PHASECHK.TRANS64.TRYWAIT P0, [R0+URZ+0x38860], R2 ;  /* 0x03886002000075a7 */ /* 0x0044e4000800017f */
[----:B---3--:R-:W-:Y:S05]  /*1d4f0*/  @!P0 NANOSLEEP.SYNCS 0x989680 ;  /* 0x009896800000895d */ /* 0x008fea0003900000 */
[----:B------:R-:W3:Y:S02]  /*1d500*/  @!P0 SYNCS.PHASECHK.TRANS64 P0, [R0+URZ+0x38860], R2 ;  /* 0x03886002000085a7 */ /* 0x000ee4000800007f */
[----:B---3--:R-:W-:Y:S05]  /*1d510*/  @!P0 BRA `(.L_x_2509) ;  /* 0xfffffffc00f08947 */ /* 0x008fea000383ffff */
[----:B------:R-:W-:Y:S05]  /*1d520*/  BRA `(.L_x_2574) ;  /* 0xffffffd000687947 */ /* 0x000fea000383ffff */
.L_x_2518:
[----:B------:R-:W2:Y:S01]  /*1d530*/  LDL R0, [R1] ;  /* 0x0000000001007983 */ /* 0x000ea20000100800 */
[----:B------:R-:W-:Y:S01]  /*1d540*/  BSSY B0, `(.L_x_2575) ;  /* 0x0000008000007945 */ /* 0x000fe20003800000 */
[----:B0-----:R-:W-:Y:S02]  /*1d550*/  IMAD.MOV.U32 R12, RZ, RZ, RZ ;  /* 0x000000ffff0c7224 */ /* 0x001fe400078e00ff */
[----:B------:R-:W-:Y:S02]  /*1d560*/  IMAD.MOV.U32 R11, RZ, RZ, 0x1f ;  /* 0x0000001fff0b7424 */ /* 0x000fe400078e00ff */
[----:B------:R-:W-:Y:S02]  /*1d570*/  IMAD.MOV.U32 R15, RZ, RZ, -0x1 ;  /* 0xffffffffff0f7424 */ /* 0x000fe400078e00ff */
[----:B--2---:R-:W-:-:S07]  /*1d580*/  IMAD.MOV.U32 R13, RZ, RZ, R0 ;  /* 0x000000ffff0d7224 */ /* 0x004fce00078e0000 */
[----:B-1----:R-:W-:Y:S05]  /*1d590*/  WARPSYNC.COLLECTIVE R15, `(.L_x_2576) ;  /* 0x000000000f087348 */ /* 0x002fea0003c00000 */
[----:B------:R0:W2:Y:S02]  /*1d5a0*/  SHFL.IDX P6, R14, R13, R12, R11 ;  /* 0x0000000c0d0e7389 */ /* 0x0000a400000c000b */
[----:B012---:R-:W-:Y:S01]  /*1d5b0*/  ENDCOLLECTIVE ;  /* 0x000000000000791b */ /* 0x007fe20003800000 */
.L_x_2576:
[----:B------:R-:W-:Y:S05]  /*1d5c0*/  BSYNC B0 ;  /* 0x0000000000007941 */ /* 0x000fea0003800000 */
.L_x_2575:
        /* <DEDUP_REMOVED lines=9> */
.L_x_2577:
        /* <DEDUP_REMOVED lines=14> */
[C---:B------:R-:W-:Y:S02]  /*1d740*/  ISETP.GE.U32.AND P3, PT, R10.reuse, 0x4, PT ;  /* 0x000000040a00780c */ /* 0x040fe40003f66070 */
[C---:B------:R-:W-:Y:S02]  /*1d750*/  ISETP.GE.U32.AND P4, PT, R10.reuse, 0x8, PT ;  /* 0x000000080a00780c */ /* 0x040fe40003f86070 */
[----:B------:R-:W-:Y:S01]  /*1d760*/  ISETP.GE.U32.AND P5, PT, R10, 0x10, PT ;  /* 0x000000100a00780c */ /* 0x000fe20003fa6070 */
[----:B--2---:R-:W-:-:S02]  /*1d770*/  @!P1 IMAD.MOV.U32 R6, RZ, RZ, R5 ;  /* 0x000000ffff069224 */ /* 0x004fc400078e0005 */
[----:B------:R-:W-:Y:S02]  /*1d780*/  IMAD.MOV.U32 R5, RZ, RZ, RZ ;  /* 0x000000ffff057224 */ /* 0x000fe400078e00ff */
[----:B---3--:R-:W-:Y:S01]  /*1d790*/  @!P1 IMAD.MOV.U32 R7, RZ, RZ, R2 ;  /* 0x000000ffff079224 */ /* 0x008fe200078e0002 */
[----:B------:R-:W-:-:S03]  /*1d7a0*/  ISETP.NE.AND P1, PT, R10, RZ, PT ;  /* 0x000000ff0a00720c */ /* 0x000fc60003f25270 */
[----:B------:R-:W-:-:S04]  /*1d7b0*/  IMAD R2, R7, R6, RZ ;  /* 0x0000000607027224 */ /* 0x000fc800078e02ff */
[----:B------:R-:W-:-:S07]  /*1d7c0*/  IMAD.MOV.U32 R13, RZ, RZ, R2 ;  /* 0x000000ffff0d7224 */ /* 0x000fce00078e0002 */
[----:B------:R-:W-:Y:S05]  /*1d7d0*/  WARPSYNC.COLLECTIVE R15, `(.L_x_2578) ;  /* 0x000000000f087348 */ /* 0x000fea0003c00000 */
[----:B------:R0:W1:Y:S02]  /*1d7e0*/  SHFL.UP P6, R14, R13, R12, R11 ;  /* 0x0400000c0d0e7389 */ /* 0x00006400000c000b */
[----:B01----:R-:W-:Y:S01]  /*1d7f0*/  ENDCOLLECTIVE ;  /* 0x000000000000791b */ /* 0x003fe20003800000 */
.L_x_2578:
        /* <DEDUP_REMOVED lines=8> */
.L_x_2579:
        /* <DEDUP_REMOVED lines=8> */
.L_x_2580:
        /* <DEDUP_REMOVED lines=8> */
.L_x_2581:
        /* <DEDUP_REMOVED lines=8> */
.L_x_2582:
        /* <DEDUP_REMOVED lines=9> */
.L_x_2583:
[----:B------:R-:W-:Y:S01]  /*1da90*/  IMAD.MOV.U32 R9, RZ, RZ, R14 ;  /* 0x000000ffff097224 */ /* 0x000fe200078e000e */
[----:B------:R-:W-:Y:S06]  /*1daa0*/  BRA `(.L_x_2584) ;  /* 0xffffffd400547947 */ /* 0x000fec000383ffff */
.L_x_2521:
        /* <DEDUP_REMOVED lines=8> */
.L_x_2586:
[----:B------:R-:W-:Y:S05]  /*1db30*/  BSYNC B0 ;  /* 0x0000000000007941 */ /* 0x000fea0003800000 */
.L_x_2585:
        /* <DEDUP_REMOVED lines=10> */
.L_x_2587:
        /* <DEDUP_REMOVED lines=8> */
.L_x_2588:
        /* <DEDUP_REMOVED lines=8> */
.L_x_2589:
        /* <DEDUP_REMOVED lines=8> */
.L_x_2590:
        /* <DEDUP_REMOVED lines=9> */
.L_x_2591:
[----:B------:R-:W-:Y:S01]  /*1ddf0*/  IMAD.MOV.U32 R9, RZ, RZ, R14 ;  /* 0x000000ffff097224 */ /* 0x000fe200078e000e */
[----:B------:R-:W-:Y:S06]  /*1de00*/  BRA `(.L_x_2592) ;  /* 0xffffffd4002c7947 */ /* 0x000fec000383ffff */
.L_x_2523:
[----:B------:R-:W-:Y:S01]  /*1de10*/  BSSY B0, `(.L_x_2593) ;  /* 0x0000006000007945 */ /* 0x000fe20003800000 */
[----:B------:R-:W-:Y:S01]  /*1de20*/  PLOP3.LUT P6, PT, P6, PT, PT, 0x8, 0x0 ;  /* 0x000000000000781c */ /* 0x000fe200037ce170 */
[----:B------:R-:W-:-:S12]  /*1de30*/  IMAD.MOV.U32 R15, RZ, RZ, -0x1 ;  /* 0xffffffffff0f7424 */ /* 0x000fd800078e00ff */
[----:B0-----:R-:W-:Y:S05]  /*1de40*/  WARPSYNC.COLLECTIVE R15, `(.L_x_2594) ;  /* 0x000000000f087348 */ /* 0x001fea0003c00000 */
[----:B------:R-:W-:Y:S01]  /*1de50*/  VOTE.ANY R14, PT, P6 ;  /* 0x00000000000e7806 */ /* 0x000fe200030e0100 */
[----:B0-----:R-:W-:Y:S06]  /*1de60*/  ENDCOLLECTIVE ;  /* 0x000000000000791b */ /* 0x001fec0003800000 */
.L_x_2594:
[----:B------:R-:W-:Y:S05]  /*1de70*/  BSYNC B0 ;  /* 0x0000000000007941 */ /* 0x000fea0003800000 */
.L_x_2593:
        /* <DEDUP_REMOVED lines=10> */
.L_x_2595:
[----:B------:R-:W-:Y:S02]  /*1df20*/  IMAD.MOV.U32 R13, RZ, RZ, R7 ;  /* 0x000000ffff0d7224 */ /* 0x000fe400078e0007 */
[----:B------:R-:W-:-:S07]  /*1df30*/  IMAD.MOV.U32 R0, RZ, RZ, R14 ;  /* 0x000000ffff007224 */ /* 0x000fce00078e000e */
[----:B------:R-:W-:Y:S05]  /*1df40*/  WARPSYNC.COLLECTIVE R15, `(.L_x_2596) ;  /* 0x000000000f087348 */ /* 0x000fea0003c00000 */
[----:B------:R0:W1:Y:S02]  /*1df50*/  SHFL.IDX P6, R14, R13, R12, R11 ;  /* 0x0000000c0d0e7389 */ /* 0x00006400000c000b */
[----:B01----:R-:W-:Y:S01]  /*1df60*/  ENDCOLLECTIVE ;  /* 0x000000000000791b */ /* 0x003fe20003800000 */
.L_x_2596:
[----:B------:R-:W-:Y:S02]  /*1df70*/  IMAD.MOV.U32 R7, RZ, RZ, R14 ;  /* 0x000000ffff077224 */ /* 0x000fe400078e000e */
[----:B------:R-:W-:-:S05]  /*1df80*/  IMAD.IADD R6, R10, 0x1, R16 ;  /* 0x000000010a067824 */ /* 0x000fca00078e0210 */
[----:B------:R1:W-:Y:S01]  /*1df90*/  STL [R1+0xc], R6 ;  /* 0x00000c0601007387 */ /* 0x0003e20000100800 */
[----:B------:R-:W-:Y:S05]  /*1dfa0*/  BRA `(.L_x_2597) ;  /* 0xffffffd4000c7947 */ /* 0x000fea000383ffff */
.L_x_2525:
        /* <DEDUP_REMOVED lines=8> */
.L_x_2599:
[----:B------:R-:W-:Y:S05]  /*1e030*/  BSYNC B0 ;  /* 0x0000000000007941 */ /* 0x000fea0003800000 */
.L_x_2598:
[----:B------:R-:W-:Y:S01]  /*1e040*/  IMAD.MOV.U32 R2, RZ, RZ, R14 ;  /* 0x000000ffff027224 */ /* 0x000fe200078e000e */
[----:B------:R-:W-:Y:S06]  /*1e050*/  BRA `(.L_x_2600) ;  /* 0xffffffd000f87947 */ /* 0x000fec000383ffff */
.L_x_2531:
[----:B0-----:R0:W1:Y:S02]  /*1e060*/  SYNCS.PHASECHK.TRANS64.TRYWAIT P0, [R0+URZ+0x38820], R3 ;  /* 0x03882003000075a7 */ /* 0x001064000800017f */
[----:B-1----:R-:W-:Y:S05]  /*1e070*/  @!P0 NANOSLEEP.SYNCS 0x989680 ;  /* 0x009896800000895d */ /* 0x002fea0003900000 */
[----:B------:R-:W1:Y:S02]  /*1e080*/  @!P0 SYNCS.PHASECHK.TRANS64 P0, [R0+URZ+0x38820], R3 ;  /* 0x03882003000085a7 */ /* 0x000e64000800007f */
[----:B-1----:R-:W-:Y:S05]  /*1e090*/  @!P0 BRA `(.L_x_2531) ;  /* 0xfffffffc00f08947 */ /* 0x002fea000383ffff */
[----:B------:R-:W-:Y:S05]  /*1e0a0*/  BRA `(.L_x_2601) ;  /* 0xffffffdc009c7947 */ /* 0x000fea000383ffff */
.L_x_2532:
        /* <DEDUP_REMOVED lines=11> */
.L_x_2603:
[----:B------:R-:W-:Y:S05]  /*1e160*/  BSYNC B0 ;  /* 0x0000000000007941 */ /* 0x000fea0003800000 */
.L_x_2602:
[----:B------:R-:W-:Y:S05]  /*1e170*/  BRA `(.L_x_2604) ;  /* 0xffffffdc00847947 */ /* 0x000fea000383ffff */
.L_x_2535:
[----:B------:R-:W-:Y:S01]  /*1e180*/  BSSY B1, `(.L_x_2605) ;  /* 0x0000006000017945 */ /* 0x000fe20003800000 */
[----:B------:R-:W-:-:S07]  /*1e190*/  IMAD.MOV.U32 R15, RZ, RZ, -0x1 ;  /* 0xffffffffff0f7424 */ /* 0x000fce00078e00ff */
[----:B01----:R-:W-:Y:S05]  /*1e1a0*/  WARPSYNC.COLLECTIVE R15, `(.L_x_2606) ;  /* 0x000000000f0c7348 */ /* 0x003fea0003c00000 */
[----:B------:R-:W-:Y:S02]  /*1e1b0*/  ELECT P6, UR62, PT ;  /* 0x00000000003e782f */ /* 0x000fe400038c0000 */
[----:B------:R-:W-:Y:S01]  /*1e1c0*/  MOV R14, UR62 ;  /* 0x0000003e000e7c02 */ /* 0x000fe20008000f00 */
[----:B01----:R-:W-:Y:S10]  /*1e1d0*/  ENDCOLLECTIVE ;  /* 0x000000000000791b */ /* 0x003ff40003800000 */
.L_x_2606:
[----:B------:R-:W-:Y:S05]  /*1e1e0*/  BSYNC B1 ;  /* 0x0000000000017941 */ /* 0x000fea0003800000 */
.L_x_2605:
[----:B------:R-:W-:Y:S05]  /*1e1f0*/  BRA `(.L_x_2607) ;  /* 0xffffffdc007c7947 */ /* 0x000fea000383ffff */
.L_x_2537:
[----:B0-----:R0:W1:Y:S02]  /*1e200*/  SYNCS.PHASECHK.TRANS64.TRYWAIT P0, [R6+URZ], R5 ;  /* 0x00000005060075a7 */ /* 0x001064000800017f */
[----:B-1----:R-:W-:Y:S05]  /*1e210*/  @!P0 NANOSLEEP.SYNCS 0x989680 ;  /* 0x009896800000895d */ /* 0x002fea0003900000 */
[----:B------:R-:W1:Y:S02]  /*1e220*/  @!P0 SYNCS.PHASECHK.TRANS64 P0, [R6+URZ], R5 ;  /* 0x00000005060085a7 */ /* 0x000e64000800007f */
[----:B-1----:R-:W-:Y:S05]  /*1e230*/  @!P0 BRA `(.L_x_2537) ;  /* 0xfffffffc00f08947 */ /* 0x002fea000383ffff */
[----:B------:R-:W-:Y:S05]  /*1e240*/  BRA `(.L_x_2608) ;  /* 0xffffffdc00bc7947 */ /* 0x000fea000383ffff */
.L_x_2538:
[----:B-1----:R1:W2:Y:S02]  /*1e250*/  SYNCS.PHASECHK.TRANS64.TRYWAIT P0, [R7+URZ], R2 ;  /* 0x00000002070075a7 */ /* 0x0022a4000800017f */
[----:B--2---:R-:W-:Y:S05]  /*1e260*/  @!P0 NANOSLEEP.SYNCS 0x989680 ;  /* 0x009896800000895d */ /* 0x004fea0003900000 */
[----:B------:R-:W2:Y:S02]  /*1e270*/  @!P0 SYNCS.PHASECHK.TRANS64 P0, [R7+URZ], R2 ;  /* 0x00000002070085a7 */ /* 0x000ea4000800007f */
[----:B--2---:R-:W-:Y:S05]  /*1e280*/  @!P0 BRA `(.L_x_2538) ;  /* 0xfffffffc00f08947 */ /* 0x004fea000383ffff */
[----:B------:R-:W-:Y:S05]  /*1e290*/  BRA `(.L_x_2609) ;  /* 0xffffffdc00b07947 */ /* 0x000fea000383ffff */
.L_x_2540:
[----:B--2---:R2:W3:Y:S02]  /*1e2a0*/  SYNCS.PHASECHK.TRANS64.TRYWAIT P0, [R4+URZ], R5 ;  /* 0x00000005040075a7 */ /* 0x0044e4000800017f */
[----:B---3--:R-:W-:Y:S05]  /*1e2b0*/  @!P0 NANOSLEEP.SYNCS 0x989680 ;  /* 0x009896800000895d */ /* 0x008fea0003900000 */
[----:B------:R-:W3:Y:S02]  /*1e2c0*/  @!P0 SYNCS.PHASECHK.TRANS64 P0, [R4+URZ], R5 ;  /* 0x00000005040085a7 */ /* 0x000ee4000800007f */
[----:B---3--:R-:W-:Y:S05]  /*1e2d0*/  @!P0 BRA `(.L_x_2540) ;  /* 0xfffffffc00f08947 */ /* 0x008fea000383ffff */
[----:B------:R-:W-:Y:S05]  /*1e2e0*/  BRA `(.L_x_2610) ;  /* 0xffffffdc00b47947 */ /* 0x000fea000383ffff */
.L_x_2611:
        /* <DEDUP_REMOVED lines=9> */
.L_x_3207:


//--------------------- .text._ZN7cutlass13device_kernelIN5flash11enable_sm90INS1_16FlashAttnFwdSm90INS1_25CollectiveMainloopFwdSm90ILi2EN4cute5tupleIJNS5_1CILi1EEES8_S8_EEENS6_IJNS7_ILi128EEENS7_ILi80EEENS7_ILi256EEEEEELi256ENS_10bfloat16_tEfNS_4arch4Sm90ELb1ELb0ELb1ELb1ELb0ELb1ELb0ELb1ELb1ELb1ELb1ELb0EEENS1_21CollectiveEpilogueFwdINS6_IJSA_SC_SB_EEES9_SE_SG_Li256ELb1ELb1ELb1ELb0EEENS1_36VarlenDynamicPersistentTileSchedulerILi128ELi80ELi256ELi128ELb1ELb1ELb1ELb1ELb1ELb1EEEEEEEEEvNT_6ParamsE --------------------------
	.section	.text._ZN7cutlass13device_kernelIN5flash11enable_sm90INS1_16FlashAttnFwdSm90INS1_25CollectiveMainloopFwdSm90ILi2EN4cute5tupleIJNS5_1CILi1EEES8_S8_EEENS6_IJNS7_ILi128EEENS7_ILi80EEENS7_ILi256EEEEEELi256ENS_10bfloat16_tEfNS_4arch4Sm90ELb1ELb0ELb1ELb1ELb0ELb1ELb0ELb1ELb1ELb1ELb1ELb0EEENS1_21CollectiveEpilogueFwdINS6_IJSA_SC_SB_EEES9_SE_SG_Li256ELb1ELb1ELb1ELb0EEENS1_36VarlenDynamicPersistentTileSchedulerILi128ELi80ELi256ELi128ELb1ELb1ELb1ELb1ELb1ELb1EEEEEEEEEvNT_6ParamsE,"ax",@progbits
	.align	128
.text._ZN7cutlass13device_kernelIN5flash11enable_sm90INS1_16FlashAttnFwdSm90INS1_25CollectiveMainloopFwdSm90ILi2EN4cute5tupleIJNS5_1CILi1EEES8_S8_EEENS6_IJNS7_ILi128EEENS7_ILi80EEENS7_ILi256EEEEEELi256ENS_10bfloat16_tEfNS_4arch4Sm90ELb1ELb0ELb1ELb1ELb0ELb1ELb0ELb1ELb1ELb1ELb1ELb0EEENS1_21CollectiveEpilogueFwdINS6_IJSA_SC_SB_EEES9_SE_SG_Li256ELb1ELb1ELb1ELb0EEENS1_36VarlenDynamicPersistentTileSchedulerILi128ELi80ELi256ELi128ELb1ELb1ELb1ELb1ELb1ELb1EEEEEEEEEvNT_6ParamsE:
        .type           _ZN7cutlass13device_kernelIN5flash11enable_sm90INS1_16FlashAttnFwdSm90INS1_25CollectiveMainloopFwdSm90ILi2EN4cute5tupleIJNS5_1CILi1EEES8_S8_EEENS6_IJNS7_ILi128EEENS7_ILi80EEENS7_ILi256EEEEEELi256ENS_10bfloat16_tEfNS_4arch4Sm90ELb1ELb0ELb1ELb1ELb0ELb1ELb0ELb1ELb1ELb1ELb1ELb0EEENS1_21CollectiveEpilogueFwdINS6_IJSA_SC_SB_EEES9_SE_SG_Li256ELb1ELb1ELb1ELb0EEENS1_36VarlenDynamicPersistentTileSchedulerILi128ELi80ELi256ELi128ELb1ELb1ELb1ELb1ELb1ELb1EEEEEEEEEvNT_6ParamsE,@function
        .size           _ZN7cutlass13device_kernelIN5flash11enable_sm90INS1_16FlashAttnFwdSm90INS1_25CollectiveMainloopFwdSm90ILi2EN4cute5tupleIJNS5_1CILi1EEES8_S8_EEENS6_IJNS7_ILi128EEENS7_ILi80EEENS7_ILi256EEEEEELi256ENS_10bfloat16_tEfNS_4arch4Sm90ELb1ELb0ELb1ELb1ELb0ELb1ELb0ELb1ELb1ELb1ELb1ELb0EEENS1_21CollectiveEpilogueFwdINS6_IJSA_SC_SB_EEES9_SE_SG_Li256ELb1ELb1ELb1ELb0EEENS1_36VarlenDynamicPersistentTileSchedulerILi128ELi80ELi256ELi128ELb1ELb1ELb1ELb1ELb1ELb1EEEEEEEEEvNT_6ParamsE,(.L_x_3208 - _ZN7cutlass13device_kernelIN5flash11enable_sm90INS1_16FlashAttnFwdSm90INS1_25CollectiveMainloopFwdSm90ILi2EN4cute5tupleIJNS5_1CILi1EEES8_S8_EEENS6_IJNS7_ILi128EEENS7_ILi80EEENS7_ILi256EEEEEELi256ENS_10bfloat16_tEfNS_4arch4Sm90ELb1ELb0ELb1ELb1ELb0ELb1ELb0ELb1ELb1ELb1ELb1ELb0EEENS1_21CollectiveEpilogueFwdINS6_IJSA_SC_SB_EEES9_SE_SG_Li256ELb1ELb1ELb1ELb0EEENS1_36VarlenDynamicPersistentTileSchedulerILi128ELi80ELi256ELi128ELb1ELb1ELb1ELb1ELb1ELb1EEEEEEEEEvNT_6ParamsE)
        .other          _ZN7cutlass13device_kernelIN5flash11enable_sm90INS1_16FlashAttnFwdSm90INS1_25CollectiveMainloopFwdSm90ILi2EN4cute5tupleIJNS5_1CILi1EEES8_S8_EEENS6_IJNS7_ILi128EEENS7_ILi80EEENS7_ILi256EEEEEELi256ENS_10bfloat16_tEfNS_4arch4Sm90ELb1ELb0ELb1ELb1ELb0ELb1ELb0ELb1ELb1ELb1ELb1ELb0EEENS1_21CollectiveEpilogueFwdINS6_IJSA_SC_SB_EEES9_SE_SG_Li256ELb1ELb1ELb1ELb0EEENS1_36VarlenDynamicPersistentTileSchedulerILi128ELi80ELi256ELi128ELb1ELb1ELb1ELb1ELb1ELb1EEEEEEEEEvNT_6ParamsE,@"STO_CUDA_ENTRY STV_DEFAULT"
_ZN7cutlass13device_kernelIN5flash11enable_sm90INS1_16FlashAttnFwdSm90INS1_25CollectiveMainloopFwdSm90ILi2EN4cute5tupleIJNS5_1CILi1EEES8_S8_EEENS6_IJNS7_ILi128EEENS7_ILi80EEENS7_ILi256EEEEEELi256ENS_10bfloat16_tEfNS_4arch4Sm90ELb1ELb0ELb1ELb1ELb0ELb1ELb0ELb1ELb1ELb1ELb1ELb0EEENS1_21CollectiveEpilogueFwdINS6_IJSA_SC_SB_EEES9_SE_SG_Li256ELb1ELb1ELb1ELb0EEENS1_36VarlenDynamicPersistentTileSchedulerILi128ELi80ELi256ELi128ELb1ELb1ELb1ELb1ELb1ELb1EEEEEEEEEvNT_6ParamsE:
        /* <DEDUP_REMOVED lines=24> */
.L_x_2613:
[----:B------:R-:W-:Y:S05]  /*0180*/  BSYNC B0 ;  /* 0x0000000000007941 */ /* 0x000fea0003800000 */
.L_x_2612:
        /* <DEDUP_REMOVED lines=41> */
.L_x_2614:
        /* <DEDUP_REMOVED lines=22> */
.L_x_2615:
        /* <DEDUP_REMOVED lines=18> */
.L_x_2616:
        /* <DEDUP_REMOVED lines=22> */
.L_x_2617:
        /* <DEDUP_REMOVED lines=22> */
.L_x_2618:
        /* <DEDUP_REMOVED lines=9> */
.L_x_2621:
        /* <DEDUP_REMOVED lines=16> */
[----:B------:R-:W-:Y:S01]  /*0af0*/  VIADD R6, R6, 0xffffff80 ;  /* 0xffffff8006067836 */ /* 0x000fe20000000000 */
[----:B------:R-:W-:Y:S01]  /*0b00*/  R2UR UR4, R16 ;  /* 0x00000000100472ca */ /* 0x000fe200000e0000 */
[----:B------:R-:W-:Y:S01]  /*0b10*/  IMAD.MOV.U32 R17, RZ, RZ, RZ ;  /* 0x000000ffff117224 */ /* 0x000fe200078e00ff */
[----:B------:R-:W-:Y:S01]  /*0b20*/  CS2R R218, SRZ ;  /* 0x0000000000da7805 */ /* 0x000fe2000001ff00 */
[----:B------:R-:W-:Y:S01]  /*0b30*/  IMAD.MOV.U32 R216, RZ, RZ, RZ ;  /* 0x000000ffffd87224 */ /* 0x000fe200078e00ff */
[----:B------:R-:W-:-:S04]  /*0b40*/  SHF.R.S32.HI R3, RZ, 0x1f, R6 ;  /* 0x0000001fff037819 */ /* 0x000fc80000011406 */
[CC--:B------:R-:W-:Y:S02]  /*0b50*/  LEA.HI R4, R3.reuse, R6.reuse, RZ, 0x5 ;  /* 0x0000000603047211 */ /* 0x0c0fe400078f28ff */
[CC--:B0-----:R-:W-:Y:S02]  /*0b60*/  LEA.HI R2, R3.reuse, R6.reuse, RZ, 0x4 ;  /* 0x0000000603027211 */ /* 0x0c1fe400078f20ff */
[CC--:B------:R-:W-:Y:S01]  /*0b70*/  LEA.HI R212, R3.reuse, R6.reuse, RZ, 0x3 ;  /* 0x0000000603d47211 */ /* 0x0c0fe200078f18ff */
[----:B------:R-:W-:Y:S01]  /*0b80*/  IMAD.SHL.U32 R5, R4, 0x20, RZ ;  /* 0x0000002004057824 */ /* 0x000fe200078e00ff */
[CC--:B------:R-:W-:Y:S01]  /*0b90*/  LEA.HI R9, R3.reuse, R6.reuse, RZ, 0x2 ;  /* 0x0000000603097211 */ /* 0x0c0fe200078f10ff */
[----:B------:R-:W-:Y:S01]  /*0ba0*/  UIADD3 UR4, UR4, 0x14400, URZ ;  /* 0x0001440004047890 */ /* 0x000fe2000fffe03f */
[----:B------:R-:W-:Y:S02]  /*0bb0*/  LEA.HI R8, R3, R6, RZ, 0x6 ;  /* 0x0000000603087211 */ /* 0x000fe400078f30ff */
[----:B------:R-:W-:-:S02]  /*0bc0*/  LOP3.LUT R237, R212, 0xfffffff8, RZ, 0xc0, !PT ;  /* 0xfffffff8d4ed7812 */ /* 0x000fc400078ec0ff */
[----:B------:R-:W-:Y:S01]  /*0bd0*/  LOP3.LUT R9, R9, 0xfffffffc, RZ, 0xc0, !PT ;  /* 0xfffffffc09097812 */ /* 0x000fe200078ec0ff */
[----:B------:R-:W-:Y:S01]  /*0be0*/  IMAD.SHL.U32 R8, R8, 0x8, RZ ;  /* 0x0000000808087824 */ /* 0x000fe200078e00ff */
[----:B------:R-:W-:Y:S01]  /*0bf0*/  SHF.R.S32.HI R212, RZ, 0x3, R212 ;  /* 0x00000003ffd47819 */ /* 0x000fe200000114d4 */
[C---:B------:R-:W-:Y:S02]  /*0c00*/  IMAD.IADD R237, R6.reuse, 0x1, -R237 ;  /* 0x0000000106ed7824 */ /* 0x040fe400078e0aed */
[----:B------:R-:W-:Y:S01]  /*0c10*/  IMAD.IADD R10, R6, 0x1, -R9 ;  /* 0x00000001060a7824 */ /* 0x000fe200078e0a09 */
[----:B------:R-:W-:Y:S01]  /*0c20*/  LOP3.LUT R226, R8, 0xfffffe00, RZ, 0xc0, !PT ;  /* 0xfffffe0008e27812 */ /* 0x000fe200078ec0ff */
[C---:B------:R-:W-:Y:S02]  /*0c30*/  IMAD.SHL.U32 R22, R237.reuse, 0x4, RZ ;  /* 0x00000004ed167824 */ /* 0x040fe400078e00ff */
[----:B------:R-:W-:Y:S01]  /*0c40*/  IMAD.SHL.U32 R18, R237, 0x8, RZ ;  /* 0x00000008ed127824 */ /* 0x000fe200078e00ff */
[----:B------:R-:W-:Y:S01]  /*0c50*/  LEA.HI R12, R10, R10, RZ, 0x1 ;  /* 0x0000000a0a0c7211 */ /* 0x000fe200078f08ff */
[C---:B------:R-:W-:Y:S01]  /*0c60*/  VIADD R214, R22.reuse, 0x40 ;  /* 0x0000004016d67836 */ /* 0x040fe20000000000 */
[----:B------:R-:W-:Y:S01]  /*0c70*/  SHF.R.S32.HI R23, RZ, 0x1f, R22 ;  /* 0x0000001fff177819 */ /* 0x000fe20000011416 */
[C---:B------:R-:W-:Y:S01]  /*0c80*/  VIADD R215, R22.reuse, 0x20 ;  /* 0x0000002016d77836 */ /* 0x040fe20000000000 */
[----:B------:R-:W-:Y:S01]  /*0c90*/  SHF.R.S32.HI R19, RZ, 0x1f, R18 ;  /* 0x0000001fff137819 */ /* 0x000fe20000011412 */
[----:B------:R-:W-:-:S02]  /*0ca0*/  IMAD.IADD R213, R22, 0x1, R214 ;  /* 0x0000000116d57824 */ /* 0x000fc400078e02d6 */
[----:B------:R-:W-:Y:S02]  /*0cb0*/  VIADD R217, R22, 0x60 ;  /* 0x0000006016d97836 */ /* 0x000fe40000000000 */
[C---:B------:R-:W-:Y:S02]  /*0cc0*/  VIADD R220, R18.reuse, 0x80 ;  /* 0x0000008012dc7836 */ /* 0x040fe40000000000 */
[----:B------:R-:W-:Y:S01]  /*0cd0*/  VIADD R221, R18, 0xc0 ;  /* 0x000000c012dd7836 */ /* 0x000fe20000000000 */
[----:B--2---:R-:W-:Y:S02]  /*0ce0*/  R2UR UR5, R0 ;  /* 0x00000000000572ca */ /* 0x004fe400000e0000 */
[----:B------:R-:W-:Y:S02]  /*0cf0*/  LEA.HI R0, R3, R6, RZ, 0x7 ;  /* 0x0000000603007211 */ /* 0x000fe400078f38ff */
[----:B------:R-:W-:Y:S02]  /*0d00*/  LOP3.LUT R3, R2, 0x3fffff0, RZ, 0xc0, !PT ;  /* 0x03fffff002037812 */ /* 0x000fe400078ec0ff */
[----:B------:R-:W-:-:S03]  /*0d10*/  LOP3.LUT R7, R0, 0xffffff80, RZ, 0xc0, !PT ;  /* 0xffffff8000077812 */ /* 0x000fc600078ec0ff */
[C---:B------:R-:W-:Y:S01]  /*0d20*/  IMAD.IADD R4, R6.reuse, 0x1, -R3 ;  /* 0x0000000106047824 */ /* 0x040fe200078e0a03 */
[----:B------:R-:W-:Y:S01]  /*0d30*/  SHF.R.S32.HI R3, RZ, 0x7, R0 ;  /* 0x00000007ff037819 */ /* 0x000fe20000011400 */
[----:B------:R-:W-:Y:S01]  /*0d40*/  IMAD.IADD R21, R6, 0x1, -R7 ;  /* 0x0000000106157824 */ /* 0x000fe200078e0a07 */
[----:B------:R-:W-:Y:S01]  /*0d50*/  LOP3.LUT R7, R5, 0xfffffc00, RZ, 0xc0, !PT ;  /* 0xfffffc0005077812 */ /* 0x000fe200078ec0ff */
[----:B------:R-:W-:Y:S01]  /*0d60*/  ULOP3.LUT UR5, UR5, 0x1, URZ, 0xfc, !UPT ;  /* 0x0000000105057892 */ /* 0x000fe2000f8efc3f */
[----:B------:R-:W-:Y:S02]  /*0d70*/  SHF.R.S32.HI R5, RZ, 0x4, R2 ;  /* 0x00000004ff057819 */ /* 0x000fe40000011402 */
[----:B------:R-:W-:Y:S01]  /*0d80*/  SHF.R.S32.HI R6, RZ, 0x1f, R21 ;  /* 0x0000001fff067819 */ /* 0x000fe20000011415 */
[----:B------:R-:W-:Y:S01]  /*0d90*/  IMAD R7, R4, 0x40, R7 ;  /* 0x0000004004077824 */ /* 0x000fe200078e0207 */
[----:B------:R-:W-:Y:S01]  /*0da0*/  LEA.HI R2, R2, R5, RZ, 0x1 ;  /* 0x0000000502027211 */ /* 0x000fe200078f08ff */
[----:B------:R-:W-:Y:S01]  /*0db0*/  STL [R1+0xa0], R21 ;  /* 0x0000a01501007387 */ /* 0x000fe20000100800 */
[----:B------:R-:W-:-:S02]  /*0dc0*/  LEA.HI R9, R6, R21, RZ, 0x2 ;  /* 0x0000001506097211 */ /* 0x000fc400078f10ff */
[----:B------:R-:W-:Y:S02]  /*0dd0*/  LOP3.LUT R2, R2, 0x1ffffffe, RZ, 0xc0, !PT ;  /* 0x1ffffffe02027812 */ /* 0x000fe400078ec0ff */
[--C-:B------:R-:W-:Y:S02]  /*0de0*/  SHF.R.S32.HI R4, RZ, 0x2, R9.reuse ;  /* 0x00000002ff047819 */ /* 0x100fe40000011409 */
[----:B------:R-:W-:Y:S01]  /*0df0*/  SHF.R.S32.HI R11, RZ, 0x1f, R9 ;  /* 0x0000001fff0b7819 */ /* 0x000fe20000011409 */
[----:B------:R-:W-:Y:S01]  /*0e00*/  IMAD.IADD R2, R5, 0x1, -R2 ;  /* 0x0000000105027824 */ /* 0x000fe200078e0a02 */
[----:B------:R-:W-:Y:S01]  /*0e10*/  LEA.HI R0, R0, R3, RZ, 0x1 ;  /* 0x0000000300007211 */ /* 0x000fe200078f08ff */
[----:B------:R-:W-:Y:S01]  /*0e20*/  VIADD R5, R212, 0x20 ;  /* 0x00000020d4057836 */ /* 0x000fe20000000000 */
[----:B------:R-:W-:Y:S01]  /*0e30*/  LEA.HI R11, R11, R4, RZ, 0x3 ;  /* 0x000000040b0b7211 */ /* 0x000fe200078f18ff */
[----:B------:R-:W-:Y:S01]  /*0e40*/  IMAD R2, R2, 0x8, R7 ;  /* 0x0000000802027824 */ /* 0x000fe200078e0207 */
[----:B------:R-:W-:Y:S01]  /*0e50*/  LOP3.LUT R0, R0, 0x3fffffe, RZ, 0xc0, !PT ;  /* 0x03fffffe00007812 */ /* 0x000fe200078ec0ff */
[----:B------:R-:W-:Y:S01]  /*0e60*/  IMAD.SHL.U32 R223, R5, 0x40, RZ ;  /* 0x0000004005df7824 */ /* 0x000fe200078e00ff */
[----:B------:R-:W-:Y:S01]  /*0e70*/  LOP3.LUT R11, R11, 0xfffffff8, RZ, 0xc0, !PT ;  /* 0xfffffff80b0b7812 */ /* 0x000fe200078ec0ff */
[----:B------:R-:W-:Y:S01]  /*0e80*/  IMAD.MOV.U32 R7, RZ, RZ, R15 ;  /* 0x000000ffff077224 */ /* 0x000fe200078e000f */
[----:B------:R0:W-:Y:S01]  /*0e90*/  STL [R1+0xb8], R2 ;  /* 0x0000b80201007387 */ /* 0x0001e20000100800 */
[----:B------:R-:W-:Y:S01]  /*0ea0*/  IMAD.IADD R0, R3, 0x1, -R0 ;  /* 0x0000000103007824 */ /* 0x000fe200078e0a00 */
[----:B------:R-:W-:Y:S01]  /*0eb0*/  LOP3.LUT R3, R12, 0x1ffffffe, RZ, 0xc0, !PT ;  /* 0x1ffffffe0c037812 */ /* 0x000fe200078ec0ff */
[----:B------:R-:W-:Y:S01]  /*0ec0*/  IMAD.IADD R11, R4, 0x1, -R11 ;  /* 0x00000001040b7824 */ /* 0x000fe200078e0a0b */
[----:B------:R-:W-:Y:S01]  /*0ed0*/  SHF.R.S32.HI R4, RZ, 0x1f, R213 ;  /* 0x0000001fff047819 */ /* 0x000fe200000114d5 */
[----:B------:R-:W-:Y:S01]  /*0ee0*/  IMAD.SHL.U32 R12, R212, 0x40, RZ ;  /* 0x00000040d40c7824 */ /* 0x000fe200078e00ff */
[----:B------:R-:W-:Y:S01]  /*0ef0*/  LEA.HI R6, R6, R21, RZ, 0x5 ;  /* 0x0000001506067211 */ /* 0x000fe200078f28ff */
[----:B------:R-:W-:Y:S01]  /*0f00*/  IMAD.IADD R234, R10, 0x1, -R3 ;  /* 0x000000010aea7824 */ /* 0x000fe200078e0a03 */
[----:B------:R-:W-:-:S02]  /*0f10*/  LEA.HI R8, R4, R213, RZ, 0x3 ;  /* 0x000000d504087211 */ /* 0x000fc400078f18ff */
[----:B0-----:R-:W-:Y:S02]  /*0f20*/  SHF.R.S32.HI R2, RZ, 0x1f, R5 ;  /* 0x0000001fff027819 */ /* 0x001fe40000011405 */
[----:B------:R-:W-:Y:S02]  /*0f30*/  SHF.R.S32.HI R6, RZ, 0x5, R6 ;  /* 0x00000005ff067819 */ /* 0x000fe40000011406 */
[----:B------:R-:W-:Y:S02]  /*0f40*/  LEA.HI R2, R2, R5, RZ, 0x3 ;  /* 0x0000000502027211 */ /* 0x000fe400078f18ff */
[----:B------:R-:W-:Y:S01]  /*0f50*/  LEA.HI R5, R4, R213, RZ, 0x6 ;  /* 0x000000d504057211 */ /* 0x000fe200078f30ff */
[----:B------:R-:W-:Y:S01]  /*0f60*/  IMAD R11, R6, 0x10, R11 ;  /* 0x00000010060b7824 */ /* 0x000fe200078e020b */
[----:B------:R-:W-:Y:S01]  /*0f70*/  LOP3.LUT R3, R12, 0x1c0, RZ, 0xc0, !PT ;  /* 0x000001c00c037812 */ /* 0x000fe200078ec0ff */
[----:B------:R-:W-:Y:S01]  /*0f80*/  IMAD.SHL.U32 R2, R2, 0x40, RZ ;  /* 0x0000004002027824 */ /* 0x000fe200078e00ff */
[----:B------:R-:W-:Y:S01]  /*0f90*/  LOP3.LUT R223, R223, 0x1c0, RZ, 0xc0, !PT ;  /* 0x000001c0dfdf7812 */ /* 0x000fe200078ec0ff */
[----:B------:R-:W-:Y:S01]  /*0fa0*/  IMAD.SHL.U32 R5, R5, 0x80, RZ ;  /* 0x0000008005057824 */ /* 0x000fe200078e00ff */
[----:B------:R-:W-:Y:S01]  /*0fb0*/  LOP3.LUT R4, R8, 0x38, RZ, 0xc0, !PT ;  /* 0x0000003808047812 */ /* 0x000fe200078ec0ff */
[----:B------:R-:W-:Y:S01]  /*0fc0*/  IMAD R11, R0, 0x40, R11 ;  /* 0x00000040000b7824 */ /* 0x000fe200078e020b */
[----:B------:R-:W-:Y:S01]  /*0fd0*/  SHF.R.U32.HI R227, RZ, 0x3, R3 ;  /* 0x00000003ffe37819 */ /* 0x000fe20000011603 */
[----:B------:R-:W-:Y:S01]  /*0fe0*/  IMAD.U32 R0, RZ, RZ, UR5 ;  /* 0x00000005ff007e24 */ /* 0x000fe2000f8e00ff */
[----:B------:R-:W-:Y:S01]  /*0ff0*/  SHF.R.U32.HI R20, RZ, 0x3, R223 ;  /* 0x00000003ff147819 */ /* 0x000fe200000116df */
[----:B------:R-:W-:Y:S01]  /*1000*/  IMAD R234, R234, 0x8, R11 ;  /* 0x00000008eaea7824 */ /* 0x000fe200078e020b */
[----:B------:R-:W-:Y:S01]  /*1010*/  LOP3.LUT R6, R223, 0x38, R8, 0xf8, !PT ;  /* 0x00000038df067812 */ /* 0x000fe200078ef808 */
[----:B------:R-:W-:Y:S01]  /*1020*/  STL [R1+0xb4], R11 ;  /* 0x0000b40b01007387 */ /* 0x000fe20000100800 */
[----:B------:R-:W-:-:S02]  /*1030*/  LOP3.LUT R4, R4, 0x1c0, R12, 0xf8, !PT ;  /* 0x000001c004047812 */ /* 0x000fc400078ef80c */
[----:B------:R-:W-:Y:S01]  /*1040*/  LOP3.LUT R225, R2, 0xfffffe00, RZ, 0xc0, !PT ;  /* 0xfffffe0002e17812 */ /* 0x000fe200078ec0ff */
[----:B------:R-:W-:Y:S01]  /*1050*/  VIADD R2, R212, 0x40 ;  /* 0x00000040d4027836 */ /* 0x000fe20000000000 */
[----:B------:R-:W-:Y:S01]  /*1060*/  LOP3.LUT R5, R5, 0xffffe000, RZ, 0xc0, !PT ;  /* 0xffffe00005057812 */ /* 0x000fe200078ec0ff */
[----:B------:R-:W-:Y:S01]  /*1070*/  STL [R1+0x74], RZ ;  /* 0x000074ff01007387 */ /* 0x000fe20000100800 */
[----:B------:R-:W-:Y:S01]  /*1080*/  LOP3.LUT R6, R6, R20, RZ, 0x3c, !PT ;  /* 0x0000001406067212 */ /* 0x000fe200078e3cff */
[----:B------:R-:W-:Y:S01]  /*1090*/  IMAD.SHL.U32 R222, R2, 0x40, RZ ;  /* 0x0000004002de7824 */ /* 0x000fe200078e00ff */
[----:B------:R-:W-:Y:S01]  /*10a0*/  LOP3.LUT R4, R4, R227, RZ, 0x3c, !PT ;  /* 0x000000e304047212 */ /* 0x000fe200078e3cff */
[----:B------:R0:W-:Y:S01]  /*10b0*/  STL [R1+0x5c], R0 ;  /* 0x00005c0001007387 */ /* 0x0001e20000100800 */
[-C--:B------:R-:W-:Y:S01]  /*10c0*/  IADD3 R10, R6, R5.reuse, R225 ;  /* 0x00000005060a7210 */ /* 0x080fe20007ffe0e1 */
[----:B------:R-:W-:Y:S01]  /*10d0*/  IMAD.MOV.U32 R6, RZ, RZ, R14 ;  /* 0x000000ffff067224 */ /* 0x000fe200078e000e */
[----:B------:R-:W-:Y:S01]  /*10e0*/  IADD3 R4, R4, R5, R226 ;  /* 0x0000000504047210 */ /* 0x000fe20007ffe0e2 */
[----:B------:R-:W-:Y:S01]  /*10f0*/  IMAD.MOV.U32 R5, RZ, RZ, R13 ;  /* 0x000000ffff057224 */ /* 0x000fe200078e000d */
[----:B------:R-:W-:Y:S01]  /*1100*/  SHF.R.S32.HI R14, RZ, 0x1f, R214 ;  /* 0x0000001fff0e7819 */ /* 0x000fe200000114d6 */
[----:B------:R-:W-:Y:S01]  /*1110*/  IMAD.U32 R13, RZ, RZ, UR4 ;  /* 0x00000004ff0d7e24 */ /* 0x000fe2000f8e00ff */
[----:B------:R-:W-:-:S02]  /*1120*/  LOP3.LUT R222, R222, 0x1c0, RZ, 0xc0, !PT ;  /* 0x000001c0dede7812 */ /* 0x000fc400078ec0ff */
[----:B------:R-:W-:Y:S02]  /*1130*/  SHF.R.S32.HI R12, RZ, 0x1f, R212 ;  /* 0x0000001fff0c7819 */ /* 0x000fe400000114d4 */
[----:B0-----:R-:W-:Y:S01]  /*1140*/  SHF.R.S32.HI R0, RZ, 0x1f, R2 ;  /* 0x0000001fff007819 */ /* 0x001fe20000011402 */
[----:B------:R0:W-:Y:S01]  /*1150*/  STL [R1+0x8c], R13 ;  /* 0x00008c0d01007387 */ /* 0x0001e20000100800 */
[--C-:B------:R-:W-:Y:S02]  /*1160*/  LOP3.LUT R235, R3, 0x38, R18.reuse, 0xf8, !PT ;  /* 0x0000003803eb7812 */ /* 0x100fe400078ef812 */
[----:B------:R-:W-:Y:S02]  /*1170*/  LEA.HI R0, R0, R2, RZ, 0x3 ;  /* 0x0000000200007211 */ /* 0x000fe400078f18ff */
[----:B------:R-:W-:Y:S02]  /*1180*/  LOP3.LUT R2, R223, 0x38, R18, 0xf8, !PT ;  /* 0x00000038df027812 */ /* 0x000fe400078ef812 */
[----:B------:R-:W-:Y:S01]  /*1190*/  SHF.R.U32.HI R12, RZ, 0x3, R222 ;  /* 0x00000003ff0c7819 */ /* 0x000fe200000116de */
[----:B------:R-:W-:Y:S01]  /*11a0*/  IMAD.SHL.U32 R0, R0, 0x40, RZ ;  /* 0x0000004000007824 */ /* 0x000fe200078e00ff */
[----:B------:R-:W-:-:S02]  /*11b0*/  LOP3.LUT R3, R222, 0x38, R18, 0xf8, !PT ;  /* 0x00000038de037812 */ /* 0x000fc400078ef812 */
[----:B0-----:R-:W-:Y:S02]  /*11c0*/  SHF.R.S32.HI R13, RZ, 0x1f, R215 ;  /* 0x0000001fff0d7819 */ /* 0x001fe400000114d7 */
[----:B------:R-:W-:Y:S02]  /*11d0*/  LOP3.LUT R224, R0, 0xfffffe00, RZ, 0xc0, !PT ;  /* 0xfffffe0000e07812 */ /* 0x000fe400078ec0ff */
[----:B------:R-:W-:Y:S01]  /*11e0*/  LOP3.LUT R9, R9, 0x7ffffffc, RZ, 0xc0, !PT ;  /* 0x7ffffffc09097812 */ /* 0x000fe200078ec0ff */
[----:B------:R0:W-:Y:S01]  /*11f0*/  STL [R1+0x98], R13 ;  /* 0x0000980d01007387 */ /* 0x0001e20000100800 */
[----:B------:R-:W-:Y:S02]  /*1200*/  LOP3.LUT R2, R225, R2, R20, 0xf6, !PT ;  /* 0x00000002e1027212 */ /* 0x000fe400078ef614 */
[----:B------:R-:W-:Y:S01]  /*1210*/  SHF.R.S32.HI R0, RZ, 0x3, R8 ;  /* 0x00000003ff007819 */ /* 0x000fe20000011408 */
[----:B------:R1:W-:Y:S01]  /*1220*/  STL [R1+0x94], R14 ;  /* 0x0000940e01007387 */ /* 0x0003e20000100800 */
[----:B------:R-:W-:Y:S01]  /*1230*/  LOP3.LUT R3, R224, R3, R12, 0xf6, !PT ;  /* 0x00000003e0037212 */ /* 0x000fe200078ef60c */
[----:B------:R-:W-:Y:S01]  /*1240*/  IMAD.IADD R9, R21, 0x1, -R9 ;  /* 0x0000000115097824 */ /* 0x000fe200078e0a09 */
[----:B------:R-:W-:-:S02]  /*1250*/  LEA R2, R2, UR4, 0x1 ;  /* 0x0000000402027c11 */ /* 0x000fc4000f8e08ff */
[----:B------:R-:W-:Y:S01]  /*1260*/  LOP3.LUT R44, R8, 0xfffffff8, RZ, 0xc0, !PT ;  /* 0xfffffff8082c7812 */ /* 0x000fe200078ec0ff */
[----:B------:R-:W-:Y:S01]  /*1270*/  IMAD.SHL.U32 R233, R9, 0x2, RZ ;  /* 0x0000000209e97824 */ /* 0x000fe200078e00ff */
[----:B0-----:R-:W-:Y:S02]  /*1280*/  SHF.R.S32.HI R13, RZ, 0x1f, R217 ;  /* 0x0000001fff0d7819 */ /* 0x001fe400000114d9 */
[----:B------:R-:W-:Y:S01]  /*1290*/  LOP3.LUT R235, R226, R235, R227, 0xf6, !PT ;  /* 0x000000ebe2eb7212 */ /* 0x000fe200078ef6e3 */
[C---:B------:R-:W-:Y:S01]  /*12a0*/  VIADD R45, R233.reuse, 0x8 ;  /* 0x00000008e92d7836 */ /* 0x040fe20000000000 */
[----:B-1----:R-:W-:Y:S01]  /*12b0*/  SHF.R.S32.HI R14, RZ, 0x1f, R220 ;  /* 0x0000001fff0e7819 */ /* 0x002fe200000114dc */
[----:B------:R0:W-:Y:S01]  /*12c0*/  STL [R1+0x90], R13 ;  /* 0x0000900d01007387 */ /* 0x0001e20000100800 */
[----:B------:R-:W-:Y:S01]  /*12d0*/  VIADD R43, R233, 0x10 ;  /* 0x00000010e92b7836 */ /* 0x000fe20000000000 */
[----:B------:R-:W-:Y:S01]  /*12e0*/  LEA R229, R235, UR4, 0x1 ;  /* 0x00000004ebe57c11 */ /* 0x000fe2000f8e08ff */
[C---:B------:R-:W-:Y:S01]  /*12f0*/  VIADD R40, R233.reuse, 0x28 ;  /* 0x00000028e9287836 */ /* 0x040fe20000000000 */
[----:B------:R-:W-:Y:S01]  /*1300*/  STL [R1+0x80], R14 ;  /* 0x0000800e01007387 */ /* 0x000fe20000100800 */
[----:B------:R-:W-:-:S02]  /*1310*/  VIADD R37, R233, 0x40 ;  /* 0x00000040e9257836 */ /* 0x000fc40000000000 */
[C---:B------:R-:W-:Y:S02]  /*1320*/  VIADD R34, R233.reuse, 0x58 ;  /* 0x00000058e9227836 */ /* 0x040fe40000000000 */
[C---:B------:R-:W-:Y:S01]  /*1330*/  VIADD R31, R233.reuse, 0x70 ;  /* 0x00000070e91f7836 */ /* 0x040fe20000000000 */
[----:B0-----:R-:W-:Y:S01]  /*1340*/  SHF.R.S32.HI R13, RZ, 0x1f, R221 ;  /* 0x0000001fff0d7819 */ /* 0x001fe200000114dd */
[C---:B------:R-:W-:Y:S02]  /*1350*/  VIADD R28, R233.reuse, 0x88 ;  /* 0x00000088e91c7836 */ /* 0x040fe40000000000 */
[C---:B------:R-:W-:Y:S02]  /*1360*/  VIADD R25, R233.reuse, 0xa0 ;  /* 0x000000a0e9197836 */ /* 0x040fe40000000000 */
[----:B------:R0:W-:Y:S01]  /*1370*/  STL [R1+0x7c], R13 ;  /* 0x00007c0d01007387 */ /* 0x0001e20000100800 */
[C---:B------:R-:W-:Y:S02]  /*1380*/  VIADD R20, R233.reuse, 0xb8 ;  /* 0x000000b8e9147836 */ /* 0x040fe40000000000 */
[C---:B------:R-:W-:Y:S01]  /*1390*/  VIADD R42, R233.reuse, 0x18 ;  /* 0x00000018e92a7836 */ /* 0x040fe20000000000 */
[----:B------:R1:W-:Y:S01]  /*13a0*/  STL [R1+0x60], R0 ;  /* 0x0000600001007387 */ /* 0x0003e20000100800 */
[----:B------:R-:W-:-:S02]  /*13b0*/  VIADD R41, R233, 0x20 ;  /* 0x00000020e9297836 */ /* 0x000fc40000000000 */
[C---:B------:R-:W-:Y:S01]  /*13c0*/  VIADD R39, R233.reuse, 0x30 ;  /* 0x00000030e9277836 */ /* 0x040fe20000000000 */
[----:B------:R2:W-:Y:S01]  /*13d0*/  STL [R1+0xac], R2 ;  /* 0x0000ac0201007387 */ /* 0x0005e20000100800 */
[C---:B------:R-:W-:Y:S01]  /*13e0*/  VIADD R38, R233.reuse, 0x38 ;  /* 0x00000038e9267836 */ /* 0x040fe20000000000 */
[----:B------:R-:W-:Y:S01]  /*13f0*/  SHF.R.S32.HI R42, RZ, 0x1f, R42 ;  /* 0x0000001fff2a7819 */ /* 0x000fe2000001142a */
[C---:B0-----:R-:W-:Y:S01]  /*1400*/  VIADD R13, R233.reuse, 0xd0 ;  /* 0x000000d0e90d7836 */ /* 0x041fe20000000000 */
[----:B------:R0:W-:Y:S01]  /*1410*/  STL [R1+0x78], R44 ;  /* 0x0000782c01007387 */ /* 0x0001e20000100800 */
[----:B------:R-:W-:Y:S01]  /*1420*/  VIADD R36, R233, 0x48 ;  /* 0x00000048e9247836 */ /* 0x000fe20000000000 */
[----:B-1----:R-:W-:Y:S01]  /*1430*/  LEA R0, R3, UR4, 0x1 ;  /* 0x0000000403007c11 */ /* 0x002fe2000f8e08ff */
[C---:B------:R-:W-:Y:S01]  /*1440*/  VIADD R35, R233.reuse, 0x50 ;  /* 0x00000050e9237836 */ /* 0x040fe20000000000 */
[----:B------:R-:W-:Y:S01]  /*1450*/  SHF.R.S32.HI R3, RZ, 0x1f, R45 ;  /* 0x0000001fff037819 */ /* 0x000fe2000001142d */
[C---:B------:R-:W-:Y:S01]  /*1460*/  VIADD R33, R233.reuse, 0x60 ;  /* 0x00000060e9217836 */ /* 0x040fe20000000000 */
[----:B------:R-:W-:Y:S01]  /*1470*/  SHF.R.S32.HI R3, RZ, 0x1f, R43 ;  /* 0x0000001fff037819 */ /* 0x000fe2000001142b */
[----:B------:R1:W-:Y:S01]  /*1480*/  STL [R1+0xa4], R0 ;  /* 0x0000a40001007387 */ /* 0x0003e20000100800 */
[C---:B--2---:R-:W-:Y:S01]  /*1490*/  VIADD R2, R233.reuse, 0xf0 ;  /* 0x000000f0e9027836 */ /* 0x044fe20000000000 */
[----:B------:R-:W-:Y:S01]  /*14a0*/  SHF.R.S32.HI R3, RZ, 0x1f, R40 ;  /* 0x0000001fff037819 */ /* 0x000fe20000011428 */
[C---:B------:R-:W-:Y:S01]  /*14b0*/  VIADD R32, R233.reuse, 0x68 ;  /* 0x00000068e9207836 */ /* 0x040fe20000000000 */
[----:B0-----:R-:W-:Y:S01]  /*14c0*/  SHF.R.S32.HI R44, RZ, 0x1f, R44 ;  /* 0x0000001fff2c7819 */ /* 0x001fe2000001142c */
[C---:B------:R-:W-:Y:S01]  /*14d0*/  VIADD R30, R233.reuse, 0x78 ;  /* 0x00000078e91e7836 */ /* 0x040fe20000000000 */
[----:B------:R-:W-:Y:S01]  /*14e0*/  SHF.R.S32.HI R2, RZ, 0x1f, R2 ;  /* 0x0000001fff027819 */ /* 0x000fe20000011402 */
[C---:B------:R-:W-:Y:S01]  /*14f0*/  VIADD R29, R233.reuse, 0x80 ;  /* 0x00000080e91d7836 */ /* 0x040fe20000000000 */
[----:B------:R-:W-:Y:S01]  /*1500*/  LEA R2, R10, UR4, 0x1 ;  /* 0x000000040a027c11 */ /* 0x000fe2000f8e08ff */
[----:B------:R0:W-:Y:S01]  /*1510*/  STL [R1+0x9c], R44 ;  /* 0x00009c2c01007387 */ /* 0x0001e20000100800 */
[C---:B-1----:R-:W-:Y:S01]  /*1520*/  VIADD R0, R233.reuse, 0xf8 ;  /* 0x000000f8e9007836 */ /* 0x042fe20000000000 */
[----:B------:R-:W-:Y:S01]  /*1530*/  SHF.R.S32.HI R3, RZ, 0x1f, R37 ;  /* 0x0000001fff037819 */ /* 0x000fe20000011425 */
[C---:B------:R-:W-:Y:S01]  /*1540*/  VIADD R27, R233.reuse, 0x90 ;  /* 0x00000090e91b7836 */ /* 0x040fe20000000000 */
[----:B------:R-:W-:Y:S01]  /*1550*/  SHF.R.S32.HI R3, RZ, 0x1f, R34 ;  /* 0x0000001fff037819 */ /* 0x000fe20000011422 */
[C---:B------:R-:W-:Y:S01]  /*1560*/  VIADD R26, R233.reuse, 0x98 ;  /* 0x00000098e91a7836 */ /* 0x040fe20000000000 */
[----:B------:R-:W-:Y:S01]  /*1570*/  SHF.R.S32.HI R0, RZ, 0x1f, R0 ;  /* 0x0000001fff007819 */ /* 0x000fe20000011400 */
[C---:B------:R-:W-:Y:S01]  /*1580*/  VIADD R24, R233.reuse, 0xa8 ;  /* 0x000000a8e9187836 */ /* 0x040fe20000000000 */
[----:B------:R-:W-:Y:S01]  /*1590*/  LEA R0, R4, UR4, 0x1 ;  /* 0x0000000404007c11 */ /* 0x000fe2000f8e08ff */
[C---:B------:R-:W-:Y:S01]  /*15a0*/  VIADD R21, R233.reuse, 0xb0 ;  /* 0x000000b0e9157836 */ /* 0x040fe20000000000 */
[----:B------:R-:W-:Y:S01]  /*15b0*/  SHF.R.S32.HI R3, RZ, 0x1f, R31 ;  /* 0x0000001fff037819 */ /* 0x000fe2000001141f */
[C---:B------:R-:W-:Y:S01]  /*15c0*/  VIADD R15, R233.reuse, 0xc0 ;  /* 0x000000c0e90f7836 */ /* 0x040fe20000000000 */
[----:B------:R-:W-:Y:S01]  /*15d0*/  SHF.R.S32.HI R3, RZ, 0x1f, R28 ;  /* 0x0000001fff037819 */ /* 0x000fe2000001141c */
[----:B------:R0:W-:Y:S01]  /*15e0*/  STL [R1+0xb0], R0 ;  /* 0x0000b00001007387 */ /* 0x0001e20000100800 */
[C---:B------:R-:W-:Y:S01]  /*15f0*/  VIADD R14, R233.reuse, 0xc8 ;  /* 0x000000c8e90e7836 */ /* 0x040fe20000000000 */
[----:B------:R-:W-:Y:S01]  /*1600*/  SHF.R.S32.HI R3, RZ, 0x1f, R25 ;  /* 0x0000001fff037819 */ /* 0x000fe20000011419 */
[C---:B------:R-:W-:Y:S01]  /*1610*/  VIADD R12, R233.reuse, 0xd8 ;  /* 0x000000d8e90c7836 */ /* 0x040fe20000000000 */
[----:B------:R0:W-:Y:S01]  /*1620*/  STL [R1+0xa8], R2 ;  /* 0x0000a80201007387 */ /* 0x0001e20000100800 */
[C---:B------:R-:W-:Y:S01]  /*1630*/  VIADD R9, R233.reuse, 0xe0 ;  /* 0x000000e0e9097836 */ /* 0x040fe20000000000 */
[----:B------:R-:W-:Y:S01]  /*1640*/  SHF.R.S32.HI R3, RZ, 0x1f, R20 ;  /* 0x0000001fff037819 */ /* 0x000fe20000011414 */
[----:B------:R-:W-:Y:S01]  /*1650*/  VIADD R8, R233, 0xe8 ;  /* 0x000000e8e9087836 */ /* 0x000fe20000000000 */
        /* <DEDUP_REMOVED lines=18> */
[----:B0-----:R-:W-:-:S07]  /*1780*/  SHF.R.S32.HI R3, RZ, 0x1f, R8 ;  /* 0x0000001fff037819 */ /* 0x001fce0000011408 */
.L_x_2885:
[----:B01--4-:R-:W0:Y:S01]  /*1790*/  LDC.64 R2, c[0x0][0xc88] ;  /* 0x00032200ff027b82 */ /* 0x013e220000000a00 */
[----:B------:R-:W-:Y:S01]  /*17a0*/  ULDC.64 UR10, c[0x0][0x208] ;  /* 0x00008200000a7ab9 */ /* 0x000fe20000000a00 */
[----:B------:R-:W-:Y:S01]  /*17b0*/  ULDC.64 UR4, c[0x0][0xa28] ;  /* 0x00028a0000047ab9 */ /* 0x000fe20000000a00 */
[----:B------:R-:W-:Y:S01]  /*17c0*/  ULDC.64 UR6, c[0x0][0xa18] ;  /* 0x0002860000067ab9 */ /* 0x000fe20000000a00 */
[----:B------:R-:W-:Y:S01]  /*17d0*/  ULDC.64 UR8, c[0x0][0xa08] ;  /* 0x0002820000087ab9 */ /* 0x000fe20000000a00 */
[----:B0-----:R-:W-:-:S05]  /*17e0*/  IMAD.WIDE R2, R7, 0x4, R2 ;  /* 0x0000000407027825 */ /* 0x001fca00078e0202 */
[----:B--2---:R-:W2:Y:S01]  /*17f0*/  LDG.E R25, desc[UR10][R2.64] ;  /* 0x0000000a02197981 */ /* 0x004ea2000c1e1900 */
        /* <DEDUP_REMOVED lines=8> */
[C---:B---3--:R-:W-:Y:S02]  /*1880*/  LOP3.LUT R4, R6.reuse, 0xff000000, RZ, 0xc0, !PT ;  /* 0xff00000006047812 */ /* 0x048fe400078ec0ff */
[----:B------:R-:W-:Y:S02]  /*1890*/  LOP3.LUT R236, R6, 0xffff, RZ, 0xc0, !PT ;  /* 0x0000ffff06ec7812 */ /* 0x000fe400078ec0ff */
[----:B--2---:R-:W-:Y:S01]  /*18a0*/  SHF.R.S32.HI R0, RZ, 0x1f, R25 ;  /* 0x0000001fff007819 */ /* 0x004fe20000011419 */
[C---:B------:R-:W-:Y:S01]  /*18b0*/  IMAD.SHL.U32 R28, R25.reuse, 0x4, RZ ;  /* 0x00000004191c7824 */ /* 0x040fe200078e00ff */
[C---:B------:R-:W-:Y:S01]  /*18c0*/  @P2 LEA R2, P3, R25.reuse, UR4, 0x2 ;  /* 0x0000000419022c11 */ /* 0x040fe2000f8610ff */
[----:B------:R-:W-:Y:S01]  /*18d0*/  STL [R1+0x68], R25 ;  /* 0x0000681901007387 */ /* 0x000fe20000100800 */
[C-C-:B-----5:R-:W-:Y:S01]  /*18e0*/  SHF.L.U64.HI R27, R25.reuse, 0x2, R0.reuse ;  /* 0x00000002191b7819 */ /* 0x160fe20000010200 */
[----:B------:R-:W-:Y:S01]  /*18f0*/  ULDC UR4, c[0x0][0x288] ;  /* 0x0000a20000047ab9 */ /* 0x000fe20000000800 */
[----:B------:R-:W-:Y:S01]  /*1900*/  @P2 LEA.HI.X R3, R25, UR5, R0, 0x2, P3 ;  /* 0x0000000519032c11 */ /* 0x000fe200098f1400 */
[----:B------:R0:W-:Y:S01]  /*1910*/  STL [R1+0x88], R0 ;  /* 0x0000880001007387 */ /* 0x0001e20000100800 */
[----:B------:R-:W-:Y:S01]  /*1920*/  IMAD.U32 R228, RZ, RZ, UR4 ;  /* 0x00000004ffe47e24 */ /* 0x000fe2000f8e00ff */
[----:B------:R-:W-:Y:S01]  /*1930*/  ULDC.64 UR4, c[0x0][0x418] ;  /* 0x0001060000047ab9 */ /* 0x000fe20000000a00 */
[----:B------:R-:W-:Y:S01]  /*1940*/  IADD3 R8, P4, R28, UR8, RZ ;  /* 0x000000081c087c10 */ /* 0x000fe2000ff9e0ff */
[----:B------:R1:W-:Y:S01]  /*1950*/  STL [R1+0x6c], R28 ;  /* 0x00006c1c01007387 */ /* 0x0003e20000100800 */
[----:B------:R-:W-:-:S02]  /*1960*/  UISETP.NE.U32.AND UP0, UPT, UR4, URZ, UPT ;  /* 0x0000003f0400728c */ /* 0x000fc4000bf05070 */
[----:B------:R-:W-:Y:S01]  /*1970*/  IADD3.X R9, R27, UR9, RZ, P4, !PT ;  /* 0x000000091b097c10 */ /* 0x000fe2000a7fe4ff */
[----:B------:R1:W-:Y:S04]  /*1980*/  STL [R1+0x70], R27 ;  /* 0x0000701b01007387 */ /* 0x0003e80000100800 */
[----:B------:R2:W5:Y:S01]  /*1990*/  @P2 LDG.E R11, desc[UR10][R2.64] ;  /* 0x0000000a020b2981 */ /* 0x000562000c1e1900 */
[----:B------:R-:W-:Y:S01]  /*19a0*/  UISETP.NE.AND.EX UP0, UPT, UR5, URZ, UPT, UP0 ;  /* 0x0000003f0500728c */ /* 0x000fe2000bf05300 */
[----:B------:R-:W-:Y:S01]  /*19b0*/  ULDC UR4, c[0x0][0x424] ;  /* 0x0001090000047ab9 */ /* 0x000fe20000000800 */
[----:B------:R-:W-:Y:S01]  /*19c0*/  ULDC UR8, c[0x0][0x2f0] ;  /* 0x0000bc0000087ab9 */ /* 0x000fe20000000800 */
[----:B0-----:R-:W-:Y:S01]  /*19d0*/  LOP3.LUT R0, R6, 0xff0000, RZ, 0xc0, !PT ;  /* 0x00ff000006007812 */ /* 0x001fe200078ec0ff */
[----:B------:R-:W5:Y:S01]  /*19e0*/  @P0 LDG.E R113, desc[UR10][R8.64] ;  /* 0x0000000a08710981 */ /* 0x000f62000c1e1900 */
[----:B--2---:R-:W-:Y:S01]  /*19f0*/  @P1 IADD3 R2, P2, R28, UR6, RZ ;  /* 0x000000061c021c10 */ /* 0x004fe2000ff5e0ff */
[----:B------:R-:W-:-:S03]  /*1a00*/  USEL UR4, UR4, 0x1, UP0 ;  /* 0x0000000104047887 */ /* 0x000fc60008000000 */
[----:B------:R-:W-:Y:S01]  /*1a10*/  @P1 IADD3.X R3, R27, UR7, RZ, P2, !PT ;  /* 0x000000071b031c10 */ /* 0x000fe200097fe4ff */
[----:B------:R-:W-:Y:S02]  /*1a20*/  ULDC.64 UR6, c[0x0][0xa20] ;  /* 0x0002880000067ab9 */ /* 0x000fe40000000a00 */
[----:B------:R-:W-:Y:S02]  /*1a30*/  ISETP.NE.U32.AND P2, PT, RZ, UR6, PT ;  /* 0x00000006ff007c0c */ /* 0x000fe4000bf45070 */
[----:B------:R0:W5:Y:S01]  /*1a40*/  @P1 LDG.E R228, desc[UR10][R2.64] ;  /* 0x0000000a02e41981 */ /* 0x000162000c1e1900 */
[----:B------:R-:W-:Y:S01]  /*1a50*/  UIMAD UR8, UR4, UR8, URZ ;  /* 0x00000008040872a4 */ /* 0x000fe2000f8e023f */
        /* <DEDUP_REMOVED lines=15> */
.L_x_2623:
        /* <DEDUP_REMOVED lines=8> */
.L_x_2624:
[----:B------:R-:W-:Y:S05]  /*1bd0*/  @!P0 BRA `(.L_x_2625) ;  /* 0x0000000000108947 */ /* 0x000fea0003800000 */
[----:B------:R-:W-:Y:S02]  /*1be0*/  ULDC.64 UR4, c[0x0][0x208] ;  /* 0x0000820000047ab9 */ /* 0x000fe40000000a00 */
[----:B------:R-:W2:Y:S04]  /*1bf0*/  LDG.E R3, desc[UR4][R8.64] ;  /* 0x0000000408037981 */ /* 0x000ea8000c1e1900 */
[----:B------:R-:W2:Y:S02]  /*1c00*/  LDG.E R26, desc[UR4][R8.64+0x4] ;  /* 0x00000404081a7981 */ /* 0x000ea4000c1e1900 */
[----:B--2---:R-:W-:-:S07]  /*1c10*/  IMAD.IADD R26, R26, 0x1, -R3 ;  /* 0x000000011a1a7824 */ /* 0x004fce00078e0a03 */
.L_x_2625:
[----:B------:R-:W-:Y:S01]  /*1c20*/  ULDC.64 UR4, c[0x0][0xa10] ;  /* 0x0002840000047ab9 */ /* 0x000fe20000000a00 */
[----:B------:R-:W-:Y:S01]  /*1c30*/  ULDC.64 UR6, c[0x0][0x208] ;  /* 0x0000820000067ab9 */ /* 0x000fe20000000a00 */
[----:B------:R-:W-:Y:S01]  /*1c40*/  ISETP.NE.U32.AND P0, PT, RZ, UR4, PT ;  /* 0x00000004ff007c0c */ /* 0x000fe2000bf05070 */
[----:B------:R-:W1:Y:S03]  /*1c50*/  LDC R4, c[0x0][0x448] ;  /* 0x00011200ff047b82 */ /* 0x000e660000000800 */
[----:B------:R-:W-:Y:S01]  /*1c60*/  ISETP.NE.AND.EX P0, PT, RZ, UR5, PT, P0 ;  /* 0x00000005ff007c0c */ /* 0x000fe2000bf05300 */
[----:B------:R-:W-:-:S12]  /*1c70*/  ULDC.64 UR4, c[0x0][0xa30] ;  /* 0x00028c0000047ab9 */ /* 0x000fd80000000a00 */
[----:B0-----:R-:W0:Y:S02]  /*1c80*/  @P0 LDC.64 R6, c[0x0][0xa10] ;  /* 0x00028400ff060b82 */ /* 0x001e240000000a00 */
[----:B0-----:R-:W-:-:S05]  /*1c90*/  @P0 IMAD.WIDE R6, R25, 0x4, R6 ;  /* 0x0000000419060825 */ /* 0x001fca00078e0206 */
[----:B------:R-:W2:Y:S04]  /*1ca0*/  @P0 LDG.E R0, desc[UR6][R6.64] ;  /* 0x0000000606000981 */ /* 0x000ea8000c1e1900 */
[----:B------:R0:W2:Y:S01]  /*1cb0*/  @P0 LDG.E R3, desc[UR6][R6.64+0x4] ;  /* 0x0000040606030981 */ /* 0x0000a2000c1e1900 */
[----:B------:R-:W-:Y:S01]  /*1cc0*/  ISETP.NE.U32.AND P1, PT, RZ, UR4, PT ;  /* 0x00000004ff007c0c */ /* 0x000fe2000bf25070 */
[----:B-----5:R-:W-:-:S03]  /*1cd0*/  IMAD.MOV.U32 R152, RZ, RZ, R26 ;  /* 0x000000ffff987224 */ /* 0x020fc600078e001a */
[----:B------:R-:W-:-:S13]  /*1ce0*/  ISETP.NE.AND.EX P1, PT, RZ, UR5, PT, P1 ;  /* 0x00000005ff007c0c */ /* 0x000fda000bf25310 */
[----:B0-----:R-:W-:-:S04]  /*1cf0*/  @P1 IADD3 R6, P2, R28, UR4, RZ ;  /* 0x000000041c061c10 */ /* 0x001fc8000ff5e0ff */
[----:B------:R-:W-:-:S05]  /*1d00*/  @P1 IADD3.X R7, R27, UR5, RZ, P2, !PT ;  /* 0x000000051b071c10 */ /* 0x000fca00097fe4ff */
[----:B------:R0:W5:Y:S01]  /*1d10*/  @P1 LDG.E R152, desc[UR6][R6.64] ;  /* 0x0000000606981981 */ /* 0x000162000c1e1900 */
[----:B-1----:R-:W-:Y:S01]  /*1d20*/  ISETP.NE.AND P1, PT, R4, 0x1, PT ;  /* 0x000000010400780c */ /* 0x002fe20003f25270 */
[----:B------:R-:W-:Y:S01]  /*1d30*/  IMAD.SHL.U32 R230, R5, 0x80, RZ ;  /* 0x0000008005e67824 */ /* 0x000fe200078e00ff */
[----:B------:R-:W-:Y:S01]  /*1d40*/  LOP3.LUT R14, R10, 0xff, RZ, 0xc0, !PT ;  /* 0x000000ff0a0e7812 */ /* 0x000fe200078ec0ff */
[----:B------:R-:W-:Y:S01]  /*1d50*/  IMAD.IADD R11, R26, 0x1, -R11 ;  /* 0x000000011a0b7824 */ /* 0x000fe200078e0a0b */
[----:B------:R-:W-:Y:S01]  /*1d60*/  SHF.R.U32.HI R8, RZ, 0x10, R10 ;  /* 0x00000010ff087819 */ /* 0x000fe2000001160a */
[----:B------:R-:W-:Y:S01]  /*1d70*/  VIADD R4, R230, 0x7f ;  /* 0x0000007fe6047836 */ /* 0x000fe20000000000 */
[----:B------:R-:W-:Y:S01]  /*1d80*/  BSSY B0, `(.L_x_2626) ;  /* 0x0000033000007945 */ /* 0x000fe20003800000 */
[----:B------:R0:W-:Y:S04]  /*1d90*/  STL [R1+0x84], R14 ;  /* 0x0000840e01007387 */ /* 0x0001e80000100800 */
[----:B------:R0:W-:Y:S02]  /*1da0*/  STL [R1+0x64], R8 ;  /* 0x0000640801007387 */ /* 0x0001e40000100800 */
[----:B------:R-:W1:Y:S08]  /*1db0*/  @P1 LDC R9, c[0x0][0x44c] ;  /* 0x00011300ff091b82 */ /* 0x000e700000000800 */
[----:B------:R-:W3:Y:S01]  /*1dc0*/  @P1 LDC R13, c[0x0][0x450] ;  /* 0x00011400ff0d1b82 */ /* 0x000ee20000000800 */
[----:B--2---:R-:W-:-:S02]  /*1dd0*/  @P0 IMAD.IADD R2, R3, 0x1, -R0 ;  /* 0x0000000103020824 */ /* 0x004fc400078e0a00 */
[----:B-1----:R-:W-:-:S04]  /*1de0*/  @P1 IMAD.HI.U32 R0, R4, R9, RZ ;  /* 0x0000000904001227 */ /* 0x002fc800078e00ff */
[----:B------:R-:W-:Y:S01]  /*1df0*/  IMAD.IADD R232, R11, 0x1, R2 ;  /* 0x000000010be87824 */ /* 0x000fe200078e0202 */
[----:B---3--:R-:W-:-:S03]  /*1e00*/  @P1 SHF.R.U32.HI R4, RZ, R13, R0 ;  /* 0x0000000dff041219 */ /* 0x008fc60000011600 */
[C---:B------:R-:W-:Y:S01]  /*1e10*/  VIADD R0, R232.reuse, 0x4f ;  /* 0x0000004fe8007836 */ /* 0x040fe20000000000 */
[----:B------:R-:W-:-:S03]  /*1e20*/  IADD3 R143, R232, 0x50, -R228 ;  /* 0x00000050e88f7810 */ /* 0x000fc60007ffe8e4 */
[----:B------:R-:W-:-:S04]  /*1e30*/  IMAD.HI R0, R0, 0x66666667, RZ ;  /* 0x6666666700007827 */ /* 0x000fc800078e02ff */
[----:B------:R-:W-:Y:S01]  /*1e40*/  IMAD.IADD R4, R143, 0x1, R4 ;  /* 0x000000018f047824 */ /* 0x000fe200078e0204 */
[----:B------:R-:W-:-:S03]  /*1e50*/  SHF.R.U32.HI R3, RZ, 0x1f, R0 ;  /* 0x0000001fff037819 */ /* 0x000fc60000011600 */
[----:B------:R-:W-:Y:S01]  /*1e60*/  IMAD.HI R4, R4, 0x66666667, RZ ;  /* 0x6666666704047827 */ /* 0x000fe200078e02ff */
[----:B------:R-:W-:-:S03]  /*1e70*/  LEA.HI.SX32 R144, R0, R3, 0x1b ;  /* 0x0000000300907211 */ /* 0x000fc600078fdaff */
[----:B------:R-:W-:Y:S01]  /*1e80*/  IMAD.MOV.U32 R0, RZ, RZ, RZ ;  /* 0x000000ffff007224 */ /* 0x000fe200078e00ff */
[----:B------:R-:W-:-:S04]  /*1e90*/  SHF.R.U32.HI R5, RZ, 0x1f, R4 ;  /* 0x0000001fff057819 */ /* 0x000fc80000011604 */
[----:B------:R-:W-:-:S04]  /*1ea0*/  LEA.HI.SX32 R5, R4, R5, 0x1b ;  /* 0x0000000504057211 */ /* 0x000fc800078fdaff */
[----:B------:R-:W-:-:S04]  /*1eb0*/  VIMNMX R9, R144, R5, PT ;  /* 0x0000000590097248 */ /* 0x000fc80003fe0100 */
[----:B------:R-:W-:-:S13]  /*1ec0*/  ISETP.GE.AND P0, PT, R9, 0x1, PT ;  /* 0x000000010900780c */ /* 0x000fda0003f06270 */
        /* <DEDUP_REMOVED lines=18> */
[----:B------:R-:W-:-:S06]  /*1ff0*/  IMAD.HI.U32 R5, R5, R7, R4 ;  /* 0x0000000705057227 */ /* 0x000fcc00078e0004 */
        /* <DEDUP_REMOVED lines=11> */
.L_x_2627:
[----:B------:R-:W-:Y:S05]  /*20b0*/  BSYNC B0 ;  /* 0x0000000000007941 */ /* 0x000fea0003800000 */
.L_x_2626:
        /* <DEDUP_REMOVED lines=37> */
.L_x_2630:
[----:B------:R-:W-:Y:S05]  /*2310*/  BSYNC B6 ;  /* 0x0000000000067941 */ /* 0x000fea0003800000 */
.L_x_2629:
        /* <DEDUP_REMOVED lines=20> */
.L_x_2632:
[----:B------:R-:W-:Y:S05]  /*2460*/  BSYNC B6 ;  /* 0x0000000000067941 */ /* 0x000fea0003800000 */
.L_x_2631:
[----:B------:R-:W-:Y:S01]  /*2470*/  ULDC.64 UR4, c[0x0][0x9f8] ;  /* 0x00027e0000047ab9 */ /* 0x000fe20000000a00 */
[----:B------:R-:W-:Y:S01]  /*2480*/  IMAD.MOV.U32 R0, RZ, RZ, R25 ;  /* 0x000000ffff007224 */ /* 0x000fe200078e0019 */
[----:B------:R-:W-:Y:S01]  /*2490*/  ISETP.NE.U32.AND P0, PT, RZ, UR4, PT ;  /* 0x00000004ff007c0c */ /* 0x000fe2000bf05070 */
[----:B------:R-:W-:Y:S01]  /*24a0*/  ULDC.64 UR6, c[0x0][0x208] ;  /* 0x0000820000067ab9 */ /* 0x000fe20000000a00 */
[----:B------:R-:W0:Y:S01]  /*24b0*/  LDC.64 R98, c[0x0][0x300] ;  /* 0x0000c000ff627b82 */ /* 0x000e220000000a00 */
[----:B------:R-:W-:Y:S01]  /*24c0*/  IMAD.IADD R113, R113, 0x1, R26 ;  /* 0x0000000171717824 */ /* 0x000fe200078e021a */
[----:B------:R-:W-:Y:S01]  /*24d0*/  ISETP.NE.AND.EX P0, PT, RZ, UR5, PT, P0 ;  /* 0x00000005ff007c0c */ /* 0x000fe2000bf05300 */
[----:B------:R-:W-:-:S05]  /*24e0*/  ULDC UR8, c[0x0][0x2f4] ;  /* 0x0000bd0000087ab9 */ /* 0x000fca0000000800 */
[----:B------:R-:W1:Y:S07]  /*24f0*/  LDC R115, c[0x0][0x3f4] ;  /* 0x0000fd00ff737b82 */ /* 0x000e6e0000000800 */
[----:B------:R-:W-:Y:S01]  /*2500*/  @P0 IADD3 R4, P1, R28, UR4, RZ ;  /* 0x000000041c040c10 */ /* 0x000fe2000ff3e0ff */
[----:B------:R-:W2:Y:S03]  /*2510*/  LDC.64 R104, c[0x0][0x3f8] ;  /* 0x0000fe00ff687b82 */ /* 0x000ea60000000a00 */
[----:B------:R-:W-:Y:S01]  /*2520*/  @P0 IADD3.X R5, R27, UR5, RZ, P1, !PT ;  /* 0x000000051b050c10 */ /* 0x000fe20008ffe4ff */
[----:B------:R-:W-:-:S04]  /*2530*/  ULDC.64 UR4, c[0x0][0x330] ;  /* 0x0000cc0000047ab9 */ /* 0x000fc80000000a00 */
[----:B------:R3:W4:Y:S01]  /*2540*/  @P0 LDG.E R0, desc[UR6][R4.64] ;  /* 0x0000000604000981 */ /* 0x000722000c1e1900 */
[----:B------:R-:W-:Y:S01]  /*2550*/  ISETP.GE.AND P1, PT, R213, UR8, PT ;  /* 0x00000008d5007c0c */ /* 0x000fe2000bf26270 */
[C---:B------:R-:W-:Y:S01]  /*2560*/  IMAD.WIDE.U32 R94, R236.reuse, UR4, R18 ;  /* 0x00000004ec5e7c25 */ /* 0x040fe2000f8e0012 */
[----:B------:R-:W-:Y:S01]  /*2570*/  SHF.R.S32.HI R3, RZ, 0x1f, R113 ;  /* 0x0000001fff037819 */ /* 0x000fe20000011471 */
[----:B------:R-:W-:Y:S01]  /*2580*/  ULDC.64 UR6, c[0x0][0x308] ;  /* 0x0000c20000067ab9 */ /* 0x000fe20000000a00 */
[----:B------:R-:W-:Y:S01]  /*2590*/  SEL R7, RZ, 0xffffffff, P1 ;  /* 0xffffffffff077807 */ /* 0x000fe20000800000 */
[----:B------:R-:W-:Y:S01]  /*25a0*/  IMAD R95, R236, UR5, R95 ;  /* 0x00000005ec5f7c24 */ /* 0x000fe2000f8e025f */
[----:B------:R-:W-:Y:S01]  /*25b0*/  ISETP.GE.AND P0, PT, R18, UR8, PT ;  /* 0x0000000812007c0c */ /* 0x000fe2000bf06270 */
[-C--:B0-----:R-:W-:Y:S01]  /*25c0*/  IMAD R8, R3, R98.reuse, RZ ;  /* 0x0000006203087224 */ /* 0x081fe200078e02ff */
[----:B------:R-:W-:Y:S01]  /*25d0*/  ULDC.64 UR4, c[0x0][0xa08] ;  /* 0x0002820000047ab9 */ /* 0x000fe20000000a00 */
[----:B------:R-:W-:Y:S01]  /*25e0*/  IMAD.SHL.U32 R9, R7, 0x2, RZ ;  /* 0x0000000207097824 */ /* 0x000fe200078e00ff */
[----:B------:R-:W-:Y:S01]  /*25f0*/  SEL R6, RZ, 0x1, P0 ;  /* 0x00000001ff067807 */ /* 0x000fe20000000000 */
[C---:B---3--:R-:W-:Y:S01]  /*2600*/  IMAD.WIDE.U32 R4, R113.reuse, R98, RZ ;  /* 0x0000006271047225 */ /* 0x048fe200078e00ff */
[----:B------:R-:W-:Y:S01]  /*2610*/  ISETP.NE.U32.AND P0, PT, RZ, UR4, PT ;  /* 0x00000004ff007c0c */ /* 0x000fe2000bf05070 */
[----:B------:R-:W0:Y:S01]  /*2620*/  LDC.64 R110, c[0x0][0x408] ;  /* 0x00010200ff6e7b82 */ /* 0x000e220000000a00 */
[----:B------:R-:W-:Y:S01]  /*2630*/  ISETP.GE.AND P1, PT, R220, UR8, PT ;  /* 0x00000008dc007c0c */ /* 0x000fe2000bf26270 */
[----:B------:R-:W-:Y:S01]  /*2640*/  IMAD R7, R113, R99, R8 ;  /* 0x0000006371077224 */ /* 0x000fe200078e0208 */
[----:B------:R-:W-:Y:S01]  /*2650*/  ISETP.NE.AND.EX P0, PT, RZ, UR5, PT, P0 ;  /* 0x00000005ff007c0c */ /* 0x000fe2000bf05300 */
[----:B------:R-:W-:Y:S01]  /*2660*/  ULDC.64 UR4, c[0x0][0x338] ;  /* 0x0000ce0000047ab9 */ /* 0x000fe20000000a00 */
[----:B------:R-:W-:Y:S01]  /*2670*/  LOP3.LUT R6, R9, 0x2, R6, 0xe2, !PT ;  /* 0x0000000209067812 */ /* 0x000fe200078ee206 */
[----:B------:R-:W-:Y:S01]  /*2680*/  IMAD.IADD R5, R5, 0x1, R7 ;  /* 0x0000000105057824 */ /* 0x000fe200078e0207 */
[----:B------:R-:W-:Y:S01]  /*2690*/  SEL R7, RZ, 0x4, P1 ;  /* 0x00000004ff077807 */ /* 0x000fe20000800000 */
[----:B--2---:R-:W-:Y:S01]  /*26a0*/  IMAD.WIDE.U32 R100, R212, R104, R22 ;  /* 0x00000068d4647225 */ /* 0x004fe200078e0016 */
[----:B------:R-:W-:Y:S01]  /*26b0*/  SHF.R.S32.HI R12, RZ, 0x1f, R212 ;  /* 0x0000001fff0c7819 */ /* 0x000fe200000114d4 */
[----:B------:R-:W2:Y:S01]  /*26c0*/  S2R R169, SR_TID.X ;  /* 0x0000000000a97919 */ /* 0x000ea20000002100 */
[----:B------:R-:W-:Y:S01]  /*26d0*/  LOP3.LUT R26, R6, R7, RZ, 0xfc, !PT ;  /* 0x00000007061a7212 */ /* 0x000fe200078efcff */
[----:B------:R-:W-:Y:S01]  /*26e0*/  IMAD.WIDE.U32 R96, R236, UR6, R4 ;  /* 0x00000006ec607c25 */ /* 0x000fe2000f8e0004 */
[----:B------:R-:W-:-:S02]  /*26f0*/  SHF.R.U32.HI R14, RZ, 0x3, R223 ;  /* 0x00000003ff0e7819 */ /* 0x000fc400000116df */
[----:B------:R-:W-:Y:S01]  /*2700*/  SHF.R.U32.HI R10, RZ, 0x3, R222 ;  /* 0x00000003ff0a7819 */ /* 0x000fe200000116de */
[----:B------:R-:W-:Y:S01]  /*2710*/  IMAD R97, R236, UR7, R97 ;  /* 0x00000007ec617c24 */ /* 0x000fe2000f8e0261 */
[----:B------:R-:W-:Y:S01]  /*2720*/  ULDC.64 UR6, c[0x0][0x310] ;  /* 0x0000c40000067ab9 */ /* 0x000fe20000000a00 */
[----:B------:R-:W-:Y:S01]  /*2730*/  IMAD R7, R12, R98, RZ ;  /* 0x000000620c077224 */ /* 0x000fe200078e02ff */
[----:B------:R-:W-:Y:S01]  /*2740*/  IADD3 R112, P3, R212, R113, RZ ;  /* 0x00000071d4707210 */ /* 0x000fe20007f7e0ff */
[-C--:B------:R-:W-:Y:S01]  /*2750*/  IMAD R6, R12, R104.reuse, RZ ;  /* 0x000000680c067224 */ /* 0x080fe200078e02ff */
[----:B------:R-:W-:Y:S01]  /*2760*/  ISETP.GE.AND P2, PT, R221, UR8, PT ;  /* 0x00000008dd007c0c */ /* 0x000fe2000bf46270 */
[----:B------:R-:W-:Y:S01]  /*2770*/  IMAD R35, R212, R99, R7 ;  /* 0x00000063d4237224 */ /* 0x000fe200078e0207 */
[--C-:B------:R-:W-:Y:S01]  /*2780*/  SHF.L.U64.HI R34, R104, 0x5, R105.reuse ;  /* 0x0000000568227819 */ /* 0x100fe20000010269 */
[----:B------:R-:W-:Y:S01]  /*2790*/  IMAD R7, R212, R105, R6 ;  /* 0x00000069d4077224 */ /* 0x000fe200078e0206 */
[----:B------:R-:W-:Y:S01]  /*27a0*/  SHF.L.U64.HI R33, R104, 0x6, R105 ;  /* 0x0000000668217819 */ /* 0x000fe20000010269 */
[----:B------:R-:W-:Y:S01]  /*27b0*/  IMAD.WIDE.U32 R102, R212, R104, R18 ;  /* 0x00000068d4667225 */ /* 0x000fe200078e0012 */
[----:B------:R-:W-:-:S02]  /*27c0*/  SHF.L.U64.HI R123, R98, 0x5, R99 ;  /* 0x00000005627b7819 */ /* 0x000fc40000010263 */
[----:B------:R-:W-:Y:S01]  /*27d0*/  SHF.L.U64.HI R129, R98, 0x6, R99 ;  /* 0x0000000662817819 */ /* 0x000fe20000010263 */
[----:B------:R-:W-:Y:S01]  /*27e0*/  IMAD.IADD R101, R101, 0x1, R7 ;  /* 0x0000000165657824 */ /* 0x000fe200078e0207 */
[C---:B0-----:R-:W-:Y:S01]  /*27f0*/  SHF.L.U64.HI R30, R110.reuse, 0x5, R111 ;  /* 0x000000056e1e7819 */ /* 0x041fe2000001026f */
[----:B------:R-:W-:Y:S01]  /*2800*/  IMAD.IADD R103, R7, 0x1, R103 ;  /* 0x0000000107677824 */ /* 0x000fe200078e0267 */
[----:B------:R-:W-:Y:S01]  /*2810*/  SHF.L.U64.HI R29, R110, 0x6, R111 ;  /* 0x000000066e1d7819 */ /* 0x000fe2000001026f */
[----:B------:R-:W-:-:S04]  /*2820*/  IMAD.WIDE.U32 R106, R212, R110, R22 ;  /* 0x0000006ed46a7225 */ /* 0x000fc800078e0016 */
[----:B------:R-:W-:-:S04]  /*2830*/  IMAD.WIDE.U32 R108, R212, R110, R18 ;  /* 0x0000006ed46c7225 */ /* 0x000fc800078e0012 */
[----:B------:R-:W-:Y:S01]  /*2840*/  IMAD.SHL.U32 R15, R212, 0x40, RZ ;  /* 0x00000040d40f7824 */ /* 0x000fe200078e00ff */
[----:B--2---:R-:W-:Y:S01]  /*2850*/  LEA.HI R169, R169, 0x8, RZ, 0x19 ;  /* 0x00000008a9a97811 */ /* 0x004fe200078fc8ff */
[----:B------:R-:W-:Y:S01]  /*2860*/  IMAD.X R113, R12, 0x1, R3, P3 ;  /* 0x000000010c717824 */ /* 0x000fe200018e0603 */
[----:B------:R-:W-:Y:S01]  /*2870*/  SEL R3, RZ, 0x8, P2 ;  /* 0x00000008ff037807 */ /* 0x000fe20001000000 */
[C---:B------:R-:W-:Y:S02]  /*2880*/  IMAD.SHL.U32 R32, R104.reuse, 0x20, RZ ;  /* 0x0000002068207824 */ /* 0x040fe400078e00ff */
[----:B------:R-:W-:Y:S01]  /*2890*/  IMAD.SHL.U32 R31, R104, 0x40, RZ ;  /* 0x00000040681f7824 */ /* 0x000fe200078e00ff */
[----:B------:R-:W-:Y:S01]  /*28a0*/  LOP3.LUT R3, R26, R3, RZ, 0xfc, !PT ;  /* 0x000000031a037212 */ /* 0x000fe200078efcff */
[----:B-----5:R-:W-:Y:S01]  /*28b0*/  IMAD.WIDE.U32 R100, R152, R104, R100 ;  /* 0x0000006898647225 */ /* 0x020fe200078e0064 */
[----:B------:R-:W-:-:S03]  /*28c0*/  LOP3.LUT R26, R26, 0x1, RZ, 0xc0, !PT ;  /* 0x000000011a1a7812 */ /* 0x000fc600078ec0ff */
[----:B------:R-:W-:-:S04]  /*28d0*/  IMAD.WIDE.U32 R102, R152, R104, R102 ;  /* 0x0000006898667225 */ /* 0x000fc800078e0066 */
[----:B------:R-:W-:Y:S02]  /*28e0*/  IMAD R119, R99, 0x50, RZ ;  /* 0x0000005063777824 */ /* 0x000fe400078e02ff */
[C---:B------:R-:W-:Y:S02]  /*28f0*/  IMAD.SHL.U32 R128, R98.reuse, 0x20, RZ ;  /* 0x0000002062807824 */ /* 0x040fe400078e00ff */
[----:B------:R-:W-:Y:S02]  /*2900*/  IMAD.SHL.U32 R130, R98, 0x40, RZ ;  /* 0x0000004062827824 */ /* 0x000fe400078e00ff */
[----:B------:R-:W-:Y:S02]  /*2910*/  IMAD R121, R111, 0x50, RZ ;  /* 0x000000506f797824 */ /* 0x000fe400078e02ff */
[C---:B------:R-:W-:Y:S02]  /*2920*/  IMAD.SHL.U32 R28, R110.reuse, 0x20, RZ ;  /* 0x000000206e1c7824 */ /* 0x040fe400078e00ff */
[----:B------:R-:W-:Y:S01]  /*2930*/  IMAD.SHL.U32 R27, R110, 0x40, RZ ;  /* 0x000000406e1b7824 */ /* 0x000fe200078e00ff */
[----:B----4-:R-:W-:-:S02]  /*2940*/  SHF.R.S32.HI R4, RZ, 0x1f, R0 ;  /* 0x0000001fff047819 */ /* 0x010fc40000011400 */
[----:B------:R-:W-:Y:S02]  /*2950*/  SEL R5, R0, RZ, !P0 ;  /* 0x000000ff00057207 */ /* 0x000fe40004000000 */
[----:B------:R-:W-:Y:S02]  /*2960*/  SEL R4, R4, RZ, !P0 ;  /* 0x000000ff04047207 */ /* 0x000fe40004000000 */
[----:B-1----:R-:W-:Y:S01]  /*2970*/  ISETP.GE.AND P0, PT, R18, R115, PT ;  /* 0x000000731200720c */ /* 0x002fe20003f06270 */
[----:B------:R-:W-:-:S04]  /*2980*/  IMAD.WIDE.U32 R94, R5, UR4, R94 ;  /* 0x00000004055e7c25 */ /* 0x000fc8000f8e005e */
[C---:B------:R-:W-:Y:S02]  /*2990*/  IMAD R0, R4.reuse, UR4, RZ ;  /* 0x0000000404007c24 */ /* 0x040fe4000f8e02ff */
[----:B------:R-:W-:Y:S02]  /*29a0*/  IMAD R4, R4, UR6, RZ ;  /* 0x0000000604047c24 */ /* 0x000fe4000f8e02ff */
[C---:B------:R-:W-:Y:S02]  /*29b0*/  IMAD R0, R5.reuse, UR5, R0 ;  /* 0x0000000505007c24 */ /* 0x040fe4000f8e0200 */
[C---:B------:R-:W-:Y:S02]  /*29c0*/  IMAD R9, R5.reuse, UR7, R4 ;  /* 0x0000000705097c24 */ /* 0x040fe4000f8e0204 */
[----:B------:R-:W-:-:S04]  /*29d0*/  IMAD.WIDE.U32 R96, R5, UR6, R96 ;  /* 0x0000000605607c25 */ /* 0x000fc8000f8e0060 */
[----:B------:R-:W-:-:S04]  /*29e0*/  IMAD.WIDE.U32 R4, R212, R98, R18 ;  /* 0x00000062d4047225 */ /* 0x000fc800078e0012 */
[----:B------:R-:W-:Y:S01]  /*29f0*/  IMAD.IADD R92, R97, 0x1, R9 ;  /* 0x00000001615c7824 */ /* 0x000fe200078e0209 */
[----:B------:R-:W-:Y:S01]  /*2a00*/  IADD3 R93, P1, R96, R4, RZ ;  /* 0x00000004605d7210 */ /* 0x000fe20007f3e0ff */
[----:B------:R-:W-:Y:S02]  /*2a10*/  IMAD R4, R12, R110, RZ ;  /* 0x0000006e0c047224 */ /* 0x000fe400078e02ff */
[----:B------:R-:W-:Y:S01]  /*2a20*/  IMAD.WIDE.U32 R98, R98, 0x50, RZ ;  /* 0x0000005062627825 */ /* 0x000fe200078e00ff */
[----:B------:R-:W-:Y:S02]  /*2a30*/  IADD3.X R35, R92, R5, R35, P1, !PT ;  /* 0x000000055c237210 */ /* 0x000fe40000ffe423 */
[----:B------:R-:W-:Y:S01]  /*2a40*/  SEL R5, R115, RZ, P0 ;  /* 0x000000ff73057207 */ /* 0x000fe20000000000 */
[----:B------:R-:W-:Y:S01]  /*2a50*/  IMAD R7, R212, R111, R4 ;  /* 0x0000006fd4077224 */ /* 0x000fe200078e0204 */
[----:B------:R-:W-:Y:S01]  /*2a60*/  ISETP.GE.AND P1, PT, R213, R115, PT ;  /* 0x00000073d500720c */ /* 0x000fe20003f26270 */
[----:B------:R-:W-:-:S02]  /*2a70*/  IMAD.IADD R119, R99, 0x1, R119 ;  /* 0x0000000163777824 */ /* 0x000fc400078e0277 */
[----:B------:R-:W-:Y:S01]  /*2a80*/  IMAD.IADD R5, R18, 0x1, R5 ;  /* 0x0000000112057824 */ /* 0x000fe200078e0205 */
[----:B------:R-:W-:Y:S01]  /*2a90*/  SEL R6, R115, RZ, P1 ;  /* 0x000000ff73067207 */ /* 0x000fe20000800000 */
[----:B------:R-:W-:Y:S02]  /*2aa0*/  IMAD.IADD R107, R107, 0x1, R7 ;  /* 0x000000016b6b7824 */ /* 0x000fe400078e0207 */
[----:B------:R-:W-:Y:S01]  /*2ab0*/  IMAD.IADD R109, R7, 0x1, R109 ;  /* 0x00000001076d7824 */ /* 0x000fe200078e026d */
[----:B------:R-:W-:Y:S01]  /*2ac0*/  SHF.R.S32.HI R4, RZ, 0x1f, R5 ;  /* 0x0000001fff047819 */ /* 0x000fe20000011405 */
[----:B------:R-:W-:Y:S02]  /*2ad0*/  IMAD.IADD R6, R213, 0x1, R6 ;  /* 0x00000001d5067824 */ /* 0x000fe400078e0206 */
[-C--:B------:R-:W-:Y:S01]  /*2ae0*/  IMAD.WIDE.U32 R106, R152, R110.reuse, R106 ;  /* 0x0000006e986a7225 */ /* 0x080fe200078e006a */
[CC--:B------:R-:W-:Y:S02]  /*2af0*/  LEA.HI R13, R4.reuse, R5.reuse, RZ, 0x3 ;  /* 0x00000005040d7211 */ /* 0x0c0fe400078f18ff */
[----:B------:R-:W-:Y:S01]  /*2b00*/  LEA.HI R4, R4, R5, RZ, 0x6 ;  /* 0x0000000504047211 */ /* 0x000fe200078f30ff */
[----:B------:R-:W-:Y:S01]  /*2b10*/  IMAD.WIDE.U32 R108, R152, R110, R108 ;  /* 0x0000006e986c7225 */ /* 0x000fe200078e006c */
[----:B------:R-:W-:-:S02]  /*2b20*/  SHF.R.S32.HI R11, RZ, 0x1f, R6 ;  /* 0x0000001fff0b7819 */ /* 0x000fc40000011406 */
[----:B------:R-:W-:Y:S01]  /*2b30*/  SHF.R.S32.HI R5, RZ, 0x6, R4 ;  /* 0x00000006ff057819 */ /* 0x000fe20000011404 */
[----:B------:R-:W-:Y:S01]  /*2b40*/  IMAD.SHL.U32 R115, R115, 0x2, RZ ;  /* 0x0000000273737824 */ /* 0x000fe200078e00ff */
[--C-:B------:R-:W-:Y:S02]  /*2b50*/  LOP3.LUT R4, R223, 0x38, R13.reuse, 0xf8, !PT ;  /* 0x00000038df047812 */ /* 0x100fe400078ef80d */
[----:B------:R-:W-:Y:S01]  /*2b60*/  LOP3.LUT R8, R222, 0x38, R13, 0xf8, !PT ;  /* 0x00000038de087812 */ /* 0x000fe200078ef80d */
[C---:B------:R-:W-:Y:S01]  /*2b70*/  IMAD R136, R5.reuse, 0x1400, R225 ;  /* 0x0000140005887824 */ /* 0x040fe200078e02e1 */
[----:B------:R-:W-:Y:S01]  /*2b80*/  LOP3.LUT R7, R4, R14, RZ, 0x3c, !PT ;  /* 0x0000000e04077212 */ /* 0x000fe200078e3cff */
[----:B------:R-:W-:Y:S01]  /*2b90*/  IMAD R132, R5, 0x1400, R224 ;  /* 0x0000140005847824 */ /* 0x000fe200078e02e0 */
[-C--:B------:R-:W-:Y:S01]  /*2ba0*/  LEA.HI R4, R11, R6.reuse, RZ, 0x6 ;  /* 0x000000060b047211 */ /* 0x080fe200078f30ff */
[----:B------:R-:W-:Y:S01]  /*2bb0*/  IMAD R138, R5, 0x1400, R226 ;  /* 0x00001400058a7824 */ /* 0x000fe200078e02e2 */
[----:B------:R-:W-:Y:S01]  /*2bc0*/  LEA.HI R11, R11, R6, RZ, 0x3 ;  /* 0x000000060b0b7211 */ /* 0x000fe200078f18ff */
[----:B------:R-:W-:Y:S01]  /*2bd0*/  IMAD.IADD R136, R136, 0x1, R7 ;  /* 0x0000000188887824 */ /* 0x000fe200078e0207 */
[----:B------:R-:W-:-:S02]  /*2be0*/  SHF.R.S32.HI R7, RZ, 0x6, R4 ;  /* 0x00000006ff077819 */ /* 0x000fc40000011404 */
[----:B------:R-:W-:Y:S02]  /*2bf0*/  LOP3.LUT R4, R13, 0x38, RZ, 0xc0, !PT ;  /* 0x000000380d047812 */ /* 0x000fe400078ec0ff */
[----:B------:R-:W-:Y:S01]  /*2c00*/  LOP3.LUT R9, R8, R10, RZ, 0x3c, !PT ;  /* 0x0000000a08097212 */ /* 0x000fe200078e3cff */
[C---:B------:R-:W-:Y:S01]  /*2c10*/  IMAD R137, R7.reuse, 0x1400, R226 ;  /* 0x0000140007897824 */ /* 0x040fe200078e02e2 */
[----:B------:R-:W-:Y:S01]  /*2c20*/  LOP3.LUT R4, R4, 0x1c0, R15, 0xf8, !PT ;  /* 0x000001c004047812 */ /* 0x000fe200078ef80f */
[----:B------:R-:W-:Y:S01]  /*2c30*/  IMAD R133, R7, 0x1400, R225 ;  /* 0x0000140007857824 */ /* 0x000fe200078e02e1 */
[----:B------:R-:W-:Y:S01]  /*2c40*/  LOP3.LUT R8, R223, 0x38, R11, 0xf8, !PT ;  /* 0x00000038df087812 */ /* 0x000fe200078ef80b */
[----:B------:R-:W-:Y:S01]  /*2c50*/  IMAD.IADD R132, R132, 0x1, R9 ;  /* 0x0000000184847824 */ /* 0x000fe200078e0209 */
[-C--:B------:R-:W-:Y:S01]  /*2c60*/  LOP3.LUT R5, R4, R227.reuse, RZ, 0x3c, !PT ;  /* 0x000000e304057212 */ /* 0x080fe200078e3cff */
[----:B------:R-:W-:Y:S01]  /*2c70*/  IMAD R131, R7, 0x1400, R224 ;  /* 0x0000140007837824 */ /* 0x000fe200078e02e0 */
[----:B------:R-:W-:Y:S01]  /*2c80*/  LOP3.LUT R6, R11, 0x38, RZ, 0xc0, !PT ;  /* 0x000000380b067812 */ /* 0x000fe200078ec0ff */
[----:B------:R-:W-:Y:S01]  /*2c90*/  IMAD R7, R105, 0x50, RZ ;  /* 0x0000005069077824 */ /* 0x000fe200078e02ff */
[----:B------:R-:W-:Y:S01]  /*2ca0*/  LOP3.LUT R8, R8, R14, RZ, 0x3c, !PT ;  /* 0x0000000e08087212 */ /* 0x000fe200078e3cff */
[----:B------:R-:W-:Y:S01]  /*2cb0*/  IMAD.IADD R138, R138, 0x1, R5 ;  /* 0x000000018a8a7824 */ /* 0x000fe200078e0205 */
[----:B------:R-:W-:Y:S01]  /*2cc0*/  SHF.R.S32.HI R5, RZ, 0x1f, R152 ;  /* 0x0000001fff057819 */ /* 0x000fe20000011498 */
[----:B------:R-:W-:Y:S01]  /*2cd0*/  VIADD R14, R212, 0x40 ;  /* 0x00000040d40e7836 */ /* 0x000fe20000000000 */
[----:B------:R-:W-:Y:S01]  /*2ce0*/  LOP3.LUT R9, R222, 0x38, R11, 0xf8, !PT ;  /* 0x00000038de097812 */ /* 0x000fe200078ef80b */
[----:B------:R-:W-:Y:S01]  /*2cf0*/  IMAD.IADD R133, R133, 0x1, R8 ;  /* 0x0000000185857824 */ /* 0x000fe200078e0208 */
[----:B------:R-:W-:Y:S01]  /*2d00*/  LOP3.LUT R6, R6, 0x1c0, R15, 0xf8, !PT ;  /* 0x000001c006067812 */ /* 0x000fe200078ef80f */
[----:B------:R-:W-:Y:S01]  /*2d10*/  IMAD R4, R5, R104, RZ ;  /* 0x0000006805047224 */ /* 0x000fe200078e02ff */
[----:B------:R-:W-:Y:S01]  /*2d20*/  LOP3.LUT R10, R9, R10, RZ, 0x3c, !PT ;  /* 0x0000000a090a7212 */ /* 0x000fe200078e3cff */
[----:B------:R-:W-:Y:S01]  /*2d30*/  IMAD R5, R5, R110, RZ ;  /* 0x0000006e05057224 */ /* 0x000fe200078e02ff */
[----:B------:R-:W-:Y:S01]  /*2d40*/  LOP3.LUT R6, R6, R227, RZ, 0x3c, !PT ;  /* 0x000000e306067212 */ /* 0x000fe200078e3cff */
[----:B------:R-:W-:Y:S01]  /*2d50*/  VIADD R15, R212, 0x20 ;  /* 0x00000020d40f7836 */ /* 0x000fe20000000000 */
[----:B------:R-:W-:Y:S01]  /*2d60*/  SHF.R.S32.HI R139, RZ, 0x1f, R14 ;  /* 0x0000001fff8b7819 */ /* 0x000fe2000001140e */
[----:B------:R-:W-:Y:S01]  /*2d70*/  IMAD R21, R152, R105, R4 ;  /* 0x0000006998157224 */ /* 0x000fe200078e0204 */
[----:B------:R-:W-:Y:S01]  /*2d80*/  SHF.R.S32.HI R14, RZ, 0x3, R13 ;  /* 0x00000003ff0e7819 */ /* 0x000fe2000001140d */
[----:B------:R-:W-:Y:S01]  /*2d90*/  IMAD.WIDE.U32 R104, R104, 0x50, RZ ;  /* 0x0000005068687825 */ /* 0x000fe200078e00ff */
[----:B------:R-:W-:-:S02]  /*2da0*/  SHF.R.S32.HI R12, RZ, 0x3, R11 ;  /* 0x00000003ff0c7819 */ /* 0x000fc4000001140b */
[----:B------:R-:W-:Y:S01]  /*2db0*/  LOP3.LUT R13, R13, 0xfffffff8, RZ, 0xc0, !PT ;  /* 0xfffffff80d0d7812 */ /* 0x000fe200078ec0ff */
[----:B------:R-:W-:Y:S01]  /*2dc0*/  IMAD R5, R152, R111, R5 ;  /* 0x0000006f98057224 */ /* 0x000fe200078e0205 */
[----:B------:R-:W-:Y:S01]  /*2dd0*/  LOP3.LUT R11, R11, 0xfffffff8, RZ, 0xc0, !PT ;  /* 0xfffffff80b0b7812 */ /* 0x000fe200078ec0ff */
[----:B------:R-:W-:Y:S01]  /*2de0*/  IMAD.WIDE.U32 R110, R110, 0x50, RZ ;  /* 0x000000506e6e7825 */ /* 0x000fe200078e00ff */
[----:B------:R-:W-:Y:S02]  /*2df0*/  SHF.R.S32.HI R141, RZ, 0x1f, R15 ;  /* 0x0000001fff8d7819 */ /* 0x000fe4000001140f */
[----:B------:R-:W-:Y:S01]  /*2e00*/  LOP3.LUT R9, R3, 0x4, RZ, 0xc0, !PT ;  /* 0x0000000403097812 */ /* 0x000fe200078ec0ff */
[----:B------:R-:W-:Y:S01]  /*2e10*/  IMAD.IADD R131, R131, 0x1, R10 ;  /* 0x0000000183837824 */ /* 0x000fe200078e020a */
[----:B------:R-:W-:Y:S01]  /*2e20*/  LOP3.LUT R10, R3, 0x2, RZ, 0xc0, !PT ;  /* 0x00000002030a7812 */ /* 0x000fe200078ec0ff */
[----:B------:R-:W-:Y:S01]  /*2e30*/  IMAD.IADD R137, R137, 0x1, R6 ;  /* 0x0000000189897824 */ /* 0x000fe200078e0206 */
[----:B------:R-:W-:Y:S01]  /*2e40*/  LOP3.LUT R8, R3, 0x8, RZ, 0xc0, !PT ;  /* 0x0000000803087812 */ /* 0x000fe200078ec0ff */
[----:B------:R-:W-:Y:S01]  /*2e50*/  IMAD.IADD R120, R105, 0x1, R7 ;  /* 0x0000000169787824 */ /* 0x000fe200078e0207 */
[----:B------:R-:W-:Y:S01]  /*2e60*/  SHF.R.S32.HI R7, RZ, 0x1f, R13 ;  /* 0x0000001fff077819 */ /* 0x000fe2000001140d */
[----:B------:R-:W-:Y:S01]  /*2e70*/  IMAD.IADD R25, R101, 0x1, R21 ;  /* 0x0000000165197824 */ /* 0x000fe200078e0215 */
[----:B------:R-:W-:Y:S01]  /*2e80*/  SHF.R.S32.HI R6, RZ, 0x1f, R11 ;  /* 0x0000001fff067819 */ /* 0x000fe2000001140b */
[----:B------:R-:W-:-:S02]  /*2e90*/  IMAD.IADD R20, R107, 0x1, R5 ;  /* 0x000000016b147824 */ /* 0x000fc400078e0205 */
[----:B------:R-:W-:Y:S02]  /*2ea0*/  IMAD.IADD R15, R5, 0x1, R109 ;  /* 0x00000001050f7824 */ /* 0x000fe400078e026d */
[----:B------:R-:W-:Y:S02]  /*2eb0*/  IMAD.IADD R121, R111, 0x1, R121 ;  /* 0x000000016f797824 */ /* 0x000fe400078e0279 */
[----:B------:R-:W-:Y:S02]  /*2ec0*/  IMAD.IADD R21, R21, 0x1, R103 ;  /* 0x0000000115157824 */ /* 0x000fe400078e0267 */
[----:B------:R-:W-:-:S07]  /*2ed0*/  IMAD.IADD R5, R95, 0x1, R0 ;  /* 0x000000015f057824 */ /* 0x000fce00078e0200 */
.L_x_2740:
[----:B------:R-:W2:Y:S01]  /*2ee0*/  LDL.LU R40, [R1+0x10] ;  /* 0x0000100001287983 */ /* 0x000ea20000300800 */
[----:B------:R-:W-:Y:S01]  /*2ef0*/  VIADD R24, R24, 0xffffffff ;  /* 0xffffffff18187836 */ /* 0x000fe20000000000 */
[----:B------:R-:W0:Y:S01]  /*2f00*/  LDC.64 R116, c[0x0][0x2e8] ;  /* 0x0000ba00ff747b82 */ /* 0x000e220000000a00 */
[----:B------:R-:W-:Y:S05]  /*2f10*/  YIELD ;  /* 0x0000000000007946 */ /* 0x000fea0003800000 */
[----:B-1----:R-:W-:Y:S01]  /*2f20*/  SHF.R.S32.HI R37, RZ, 0x1f, R24 ;  /* 0x0000001fff257819 */ /* 0x002fe20000011418 */
[-C--:B------:R-:W-:Y:S01]  /*2f30*/  IMAD R0, R119, R24.reuse, RZ ;  /* 0x0000001877007224 */ /* 0x080fe200078e02ff */
[----:B------:R-:W1:Y:S01]  /*2f40*/  LDC R122, c[0x0][0x3f4] ;  /* 0x0000fd00ff7a7b82 */ /* 0x000e620000000800 */
[----:B------:R-:W-:Y:S01]  /*2f50*/  IMAD.WIDE.U32 R124, R98, R24, RZ ;  /* 0x00000018627c7225 */ /* 0x000fe200078e00ff */
[----:B------:R-:W-:Y:S03]  /*2f60*/  BSSY B0, `(.L_x_2633) ;  /* 0x00007fc000007945 */ /* 0x000fe60003800000 */
[----:B------:R-:W-:Y:S01]  /*2f70*/  IMAD R3, R37, R98, R0 ;  /* 0x0000006225037224 */ /* 0x000fe200078e0200 */
[----:B------:R-:W-:-:S02]  /*2f80*/  IADD3 R0, P3, P4, R93, R124, R130 ;  /* 0x0000007c5d007210 */ /* 0x000fc40007c7e082 */
[-C--:B------:R-:W-:Y:S01]  /*2f90*/  IADD3 R38, P2, R93, R124.reuse, RZ ;  /* 0x0000007c5d267210 */ /* 0x080fe20007f5e0ff */
[----:B------:R-:W-:Y:S01]  /*2fa0*/  IMAD.IADD R88, R125, 0x1, R3 ;  /* 0x000000017d587824 */ /* 0x000fe200078e0203 */
[----:B------:R-:W-:-:S03]  /*2fb0*/  IADD3 R4, P5, P6, R93, R124, R128 ;  /* 0x0000007c5d047210 */ /* 0x000fc60007ebe080 */
[----:B------:R-:W-:Y:S01]  /*2fc0*/  IMAD.X R39, R88, 0x1, R35, P2 ;  /* 0x0000000158277824 */ /* 0x000fe200010e0623 */
[C---:B------:R-:W-:Y:S02]  /*2fd0*/  IADD3.X R3, R35.reuse, R88, R129, P3, P4 ;  /* 0x0000005823037210 */ /* 0x040fe40001fe8481 */
[----:B------:R-:W-:Y:S02]  /*2fe0*/  ISETP.GT.AND P3, PT, R24, R118, PT ;  /* 0x000000761800720c */ /* 0x000fe40003f64270 */
[C---:B0-----:R-:W-:Y:S02]  /*2ff0*/  LEA R48, P2, R0.reuse, R116, 0x1 ;  /* 0x0000007400307211 */ /* 0x041fe400078408ff */
[----:B------:R-:W-:Y:S02]  /*3000*/  IADD3.X R36, R35, R88, R123, P5, P6 ;  /* 0x0000005823247210 */ /* 0x000fe40002fec47b */
[----:B------:R-:W-:Y:S01]  /*3010*/  LEA.HI.X R49, R0, R117, R3, 0x1, P2 ;  /* 0x0000007500317211 */ /* 0x000fe200010f0c03 */
[----:B------:R-:W-:Y:S01]  /*3020*/  IMAD R3, R17, 0x5000, R235 ;  /* 0x0000500011037824 */ /* 0x000fe200078e02eb */
[----:B-1----:R-:W-:-:S02]  /*3030*/  ISETP.GE.AND P2, PT, R122, 0x1, PT ;  /* 0x000000017a00780c */ /* 0x002fc40003f46270 */
[-C--:B------:R-:W-:Y:S02]  /*3040*/  LEA R50, P5, R4, R116.reuse, 0x1 ;  /* 0x0000007404327211 */ /* 0x080fe400078a08ff */
[----:B------:R-:W-:Y:S02]  /*3050*/  LEA R60, P6, R38, R116, 0x1 ;  /* 0x00000074263c7211 */ /* 0x000fe400078c08ff */
[-C--:B------:R-:W-:Y:S01]  /*3060*/  LEA.HI.X R51, R4, R117.reuse, R36, 0x1, P5 ;  /* 0x0000007504337211 */ /* 0x080fe200028f0c24 */
[----:B------:R-:W-:Y:S01]  /*3070*/  IMAD R4, R3, 0x2, R16 ;  /* 0x0000000203047824 */ /* 0x000fe200078e0210 */
        /* <DEDUP_REMOVED lines=8> */
[----:B------:R-:W-:Y:S02]  /*3100*/  IMAD R0, R121, R24, RZ ;  /* 0x0000001879007224 */ /* 0x000fe400078e02ff */
[C---:B------:R-:W-:Y:S02]  /*3110*/  IMAD R39, R37.reuse, R104, R39 ;  /* 0x0000006825277224 */ /* 0x040fe400078e0227 */
        /* <DEDUP_REMOVED lines=27> */
[----:B0-----:R-:W-:Y:S01]  /*32d0*/  IMAD.X R40, R114, 0x1, R20, P4 ;  /* 0x0000000172287824 */ /* 0x001fe200020e0614 */
        /* <DEDUP_REMOVED lines=23> */
.L_x_2637:
[----:B------:R-:W-:Y:S05]  /*3450*/  BSYNC B1 ;  /* 0x0000000000017941 */ /* 0x000fea0003800000 */
.L_x_2636:
[----:B-1---5:R-:W-:Y:S01]  /*3460*/  IMAD.MOV.U32 R38, RZ, RZ, R78 ;  /* 0x000000ffff267224 */ /* 0x022fe200078e004e */
[----:B------:R-:W-:Y:S01]  /*3470*/  BSSY B1, `(.L_x_2638) ;  /* 0x0000042000017945 */ /* 0x000fe20003800000 */
[----:B------:R-:W-:Y:S01]  /*3480*/  IMAD.MOV.U32 R37, RZ, RZ, R79 ;  /* 0x000000ffff257224 */ /* 0x000fe200078e004f */
[----:B------:R-:W-:Y:S01]  /*3490*/  CS2R R66, SRZ ;  /* 0x0000000000427805 */ /* 0x000fe2000001ff00 */
[----:B0-----:R-:W-:Y:S01]  /*34a0*/  VIADD R40, R212, 0x20 ;  /* 0x00000020d4287836 */ /* 0x001fe20000000000 */
[----:B------:R-:W-:Y:S01]  /*34b0*/  CS2R R70, SRZ ;  /* 0x0000000000467805 */ /* 0x000fe2000001ff00 */
[----:B------:R-:W-:Y:S01]  /*34c0*/  IMAD.MOV.U32 R36, RZ, RZ, R82 ;  /* 0x000000ffff247224 */ /* 0x000fe200078e0052 */
[----:B------:R-:W-:Y:S01]  /*34d0*/  PRMT R160, R37, 0x5410, R38 ;  /* 0x0000541025a07816 */ /* 0x000fe20000000026 */
[----:B------:R-:W-:Y:S01]  /*34e0*/  IMAD.MOV.U32 R37, RZ, RZ, R83 ;  /* 0x000000ffff257224 */ /* 0x000fe200078e0053 */
[----:B------:R-:W-:Y:S01]  /*34f0*/  ISETP.GE.AND P4, PT, R40, R3, PT ;  /* 0x000000032800720c */ /* 0x000fe20003f86270 */
        /* <DEDUP_REMOVED lines=23> */
[----:B------:R-:W-:-:S02]  /*3670*/  PRMT R165, R165, 0x5410, R39 ;  /* 0x00005410a5a57816 */ /* 0x000fc40000000027 */
[----:B------:R-:W-:Y:S01]  /*3680*/  CS2R R76, SRZ ;  /* 0x00000000004c7805 */ /* 0x000fe2000001ff00 */
        /* <DEDUP_REMOVED lines=10> */
[----:B------:R-:W-:Y:S02]  /*3730*/  LEA R38, P2, R36, UR4, 0x1 ;  /* 0x0000000424267c11 */ /* 0x000fe4000f8408ff */
[----:B------:R-:W-:Y:S02]  /*3740*/  ISETP.GE.AND P5, PT, R22, R122, PT ;  /* 0x0000007a1600720c */ /* 0x000fe40003fa6270 */
[----:B------:R-:W-:Y:S02]  /*3750*/  LEA.HI.X R39, R36, UR5, R39, 0x1, P2 ;  /* 0x0000000524277c11 */ /* 0x000fe400090f0c27 */
[----:B------:R-:W-:-:S04]  /*3760*/  LEA R36, P2, R37, UR6, 0x1 ;  /* 0x0000000625247c11 */ /* 0x000fc8000f8408ff */
[----:B------:R-:W-:Y:S02]  /*3770*/  LEA.HI.X R37, R37, UR7, R42, 0x1, P2 ;  /* 0x0000000725257c11 */ /* 0x000fe400090f0c2a */
[-C--:B------:R-:W-:Y:S02]  /*3780*/  ISETP.GE.AND P2, PT, R215, R122.reuse, PT ;  /* 0x0000007ad700720c */ /* 0x080fe40003f46270 */
[----:B------:R-:W-:Y:S02]  /*3790*/  CS2R R70, SRZ ;  /* 0x0000000000467805 */ /* 0x000fe4000001ff00 */
[----:B------:R-:W-:Y:S01]  /*37a0*/  CS2R R72, SRZ ;  /* 0x0000000000487805 */ /* 0x000fe2000001ff00 */
        /* <DEDUP_REMOVED lines=8> */
[----:B------:R-:W-:-:S02]  /*3830*/  CS2R R68, SRZ ;  /* 0x0000000000447805 */ /* 0x000fc4000001ff00 */
[----:B------:R-:W-:Y:S01]  /*3840*/  CS2R R64, SRZ ;  /* 0x0000000000407805 */ /* 0x000fe2000001ff00 */
[----:B------:R0:W5:Y:S04]  /*3850*/  @!P5 LDG.E.64 R66, desc[UR8][R38.64+0x80] ;  /* 0x000080082642d981 */ /* 0x000168000c1e1b00 */
[----:B------:R0:W5:Y:S04]  /*3860*/  @!P5 LDG.E.64 R68, desc[UR8][R36.64+0x80] ;  /* 0x000080082444d981 */ /* 0x000168000c1e1b00 */
[----:B------:R0:W5:Y:S04]  /*3870*/  @!P2 LDG.E.64 R62, desc[UR8][R38.64+0xc0] ;  /* 0x0000c008263ea981 */ /* 0x000168000c1e1b00 */
[----:B------:R0:W5:Y:S02]  /*3880*/  @!P2 LDG.E.64 R64, desc[UR8][R36.64+0xc0] ;  /* 0x0000c0082440a981 */ /* 0x000164000c1e1b00 */
.L_x_2639:
[----:B------:R-:W-:Y:S05]  /*3890*/  BSYNC B1 ;  /* 0x0000000000017941 */ /* 0x000fea0003800000 */
.L_x_2638:
[----:B0----5:R-:W-:Y:S01]  /*38a0*/  IMAD.MOV.U32 R37, RZ, RZ, R62 ;  /* 0x000000ffff257224 */ /* 0x021fe200078e003e */
[----:B------:R-:W-:Y:S01]  /*38b0*/  BSSY B1, `(.L_x_2640) ;  /* 0x0000046000017945 */ /* 0x000fe20003800000 */
[----:B------:R-:W-:Y:S01]  /*38c0*/  IMAD.MOV.U32 R36, RZ, RZ, R63 ;  /* 0x000000ffff247224 */ /* 0x000fe200078e003f */
[----:B------:R-:W-:Y:S01]  /*38d0*/  PRMT R164, R40, 0x7610, R164 ;  /* 0x0000761028a47816 */ /* 0x000fe200000000a4 */
[----:B------:R-:W-:Y:S01]  /*38e0*/  VIADD R42, R212, 0x40 ;  /* 0x00000040d42a7836 */ /* 0x000fe20000000000 */
[----:B------:R-:W-:Y:S01]  /*38f0*/  PRMT R166, R166, 0x5410, R41 ;  /* 0x00005410a6a67816 */ /* 0x000fe20000000029 */
        /* <DEDUP_REMOVED lines=21> */
[----:B------:R-:W-:Y:S02]  /*3a50*/  CS2R R40, SRZ ;  /* 0x0000000000287805 */ /* 0x000fe4000001ff00 */
[----:B------:R-:W-:Y:S02]  /*3a60*/  CS2R R46, SRZ ;  /* 0x00000000002e7805 */ /* 0x000fe4000001ff00 */
[----:B------:R-:W-:Y:S01]  /*3a70*/  PRMT R149, R37, 0x5410, R36 ;  /* 0x0000541025957816 */ /* 0x000fe20000000024 */
[----:B------:R-:W-:Y:S01]  /*3a80*/  IMAD.MOV.U32 R37, RZ, RZ, R72 ;  /* 0x000000ffff257224 */ /* 0x000fe200078e0048 */
[----:B------:R-:W-:Y:S01]  /*3a90*/  CS2R R52, SRZ ;  /* 0x0000000000347805 */ /* 0x000fe2000001ff00 */
[----:B------:R-:W-:Y:S01]  /*3aa0*/  IMAD.MOV.U32 R36, RZ, RZ, R73 ;  /* 0x000000ffff247224 */ /* 0x000fe200078e0049 */
[----:B------:R-:W-:-:S02]  /*3ab0*/  CS2R R58, SRZ ;  /* 0x00000000003a7805 */ /* 0x000fc4000001ff00 */
[----:B------:R-:W-:Y:S01]  /*3ac0*/  PRMT R154, R154, 0x5410, R37 ;  /* 0x000054109a9a7816 */ /* 0x000fe20000000025 */
[----:B------:R-:W-:Y:S01]  /*3ad0*/  IMAD.MOV.U32 R37, RZ, RZ, R76 ;  /* 0x000000ffff257224 */ /* 0x000fe200078e004c */
        /* <DEDUP_REMOVED lines=35> */
.L_x_2641:
[----:B------:R-:W-:Y:S05]  /*3d10*/  BSYNC B1 ;  /* 0x0000000000017941 */ /* 0x000fea0003800000 */
.L_x_2640:
[----:B------:R-:W2:Y:S01]  /*3d20*/  LDL R0, [R1+0x5c] ;  /* 0x00005c0001007983 */ /* 0x000ea20000100800 */
[----:B0----5:R-:W-:Y:S01]  /*3d30*/  IMAD.MOV.U32 R36, RZ, RZ, R42 ;  /* 0x000000ffff247224 */ /* 0x021fe200078e002a */
        /* <DEDUP_REMOVED lines=31> */
.L_x_2642:
[----:B------:R-:W-:Y:S01]  /*3f30*/  IMAD R0, R17, 0x8, R16 ;  /* 0x0000000811007824 */ /* 0x000fe200078e0210 */
[----:B------:R-:W-:Y:S01]  /*3f40*/  SHF.L.U32 R114, R219, 0x1f, RZ ;  /* 0x0000001fdb727819 */ /* 0x000fe200000006ff */
[----:B------:R-:W-:Y:S03]  /*3f50*/  BSSY B1, `(.L_x_2643) ;  /* 0x0000003000017945 */ /* 0x000fe60003800000 */
[----:B------:R-:W0:Y:S02]  /*3f60*/  SYNCS.PHASECHK.TRANS64.TRYWAIT P6, [R0+URZ+0x38890], R114 ;  /* 0x03889072000075a7 */ /* 0x000e2400080c017f */
[----:B0-----:R-:W-:Y:S05]  /*3f70*/  @!P6 BRA `(.L_x_2644) ;  /* 0x0000030c0014e947 */ /* 0x001fea0003800000 */
.L_x_3067:
[----:B------:R-:W-:Y:S05]  /*3f80*/  BSYNC B1 ;  /* 0x0000000000017941 */ /* 0x000fea0003800000 */
.L_x_2643:
        /* <DEDUP_REMOVED lines=54> */
.L_x_2650:
[----:B------:R-:W-:Y:S05]  /*42f0*/  BSYNC B3 ;  /* 0x0000000000037941 */ /* 0x000fea0003800000 */
.L_x_2649:
[----:B------:R-:W-:Y:S02]  /*4300*/  ULDC.64 UR4, c[0x0][0x208] ;  /* 0x0000820000047ab9 */ /* 0x000fe40000000a00 */
[----:B--2---:R1:W-:Y:S03]  /*4310*/  STG.E.128 desc[UR4][R60.64], R36 ;  /* 0x000000243c007986 */ /* 0x0043e6000c101d04 */
.L_x_2648:
[----:B------:R-:W-:Y:S05]  /*4320*/  BSYNC B2 ;  /* 0x0000000000027941 */ /* 0x000fea0003800000 */
.L_x_2647:
[----:B------:R-:W-:Y:S01]  /*4330*/  ISETP.NE.AND P3, PT, R10, RZ, PT ;  /* 0x000000ff0a00720c */ /* 0x000fe20003f65270 */
[----:B------:R-:W-:-:S12]  /*4340*/  BSSY B2, `(.L_x_2651) ;  /* 0x0000036000027945 */ /* 0x000fd80003800000 */
[----:B------:R-:W-:Y:S05]  /*4350*/  @!P3 BRA `(.L_x_2652) ;  /* 0x0000000000d0b947 */ /* 0x000fea0003800000 */
[----:B-1----:R1:W2:Y:S01]  /*4360*/  LDS.128 R36, [R4+0x26c00] ;  /* 0x026c000004247984 */ /* 0x0022a20000000c00 */
[----:B------:R-:W-:Y:S01]  /*4370*/  ISETP.GE.AND P3, PT, R215, R122, PT ;  /* 0x0000007ad700720c */ /* 0x000fe20003f66270 */
[----:B------:R-:W-:-:S12]  /*4380*/  BSSY B3, `(.L_x_2653) ;  /* 0x000002f000037945 */ /* 0x000fd80003800000 */
[----:B-1----:R-:W-:Y:S05]  /*4390*/  @P3 BRA `(.L_x_2654) ;  /* 0x0000000000b43947 */ /* 0x002fea0003800000 */
[----:B------:R-:W-:Y:S02]  /*43a0*/  SHF.R.U64 R85, R116, 0x10, R117 ;  /* 0x0000001074557819 */ /* 0x000fe40000001275 */
[----:B------:R-:W-:Y:S02]  /*43b0*/  SHF.R.U64 R84, R90, 0x10, R91 ;  /* 0x000000105a547819 */ /* 0x000fe4000000125b */
[C---:B------:R-:W-:Y:S02]  /*43c0*/  PRMT R85, R163.reuse, 0x5410, R85 ;  /* 0x00005410a3557816 */ /* 0x040fe40000000055 */
[----:B------:R-:W-:Y:S02]  /*43d0*/  PRMT R84, R163, 0x5432, R84 ;  /* 0x00005432a3547816 */ /* 0x000fe40000000054 */
[----:B------:R-:W-:Y:S02]  /*43e0*/  SHF.R.U32.HI R90, RZ, 0x10, R117 ;  /* 0x00000010ff5a7819 */ /* 0x000fe40000011675 */
[----:B--2---:R-:W-:-:S02]  /*43f0*/  LOP3.LUT R116, R37, 0xffff0000, RZ, 0xc0, !PT ;  /* 0xffff000025747812 */ /* 0x004fc400078ec0ff */
[----:B------:R-:W-:Y:S02]  /*4400*/  LOP3.LUT R87, R85, 0xffff0000, RZ, 0xc0, !PT ;  /* 0xffff000055577812 */ /* 0x000fe400078ec0ff */
[C---:B------:R-:W-:Y:S01]  /*4410*/  LOP3.LUT R117, R84.reuse, 0xffff0000, RZ, 0xc0, !PT ;  /* 0xffff000054757812 */ /* 0x040fe200078ec0ff */
[----:B------:R-:W-:Y:S01]  /*4420*/  IMAD.U32 R84, R84, 0x10000, RZ ;  /* 0x0001000054547824 */ /* 0x000fe200078e00ff */
[----:B------:R-:W-:Y:S01]  /*4430*/  SHF.R.U32.HI R86, RZ, 0x10, R91 ;  /* 0x00000010ff567819 */ /* 0x000fe2000001165b */
[----:B------:R-:W-:Y:S02]  /*4440*/  IMAD.U32 R91, R37, 0x10000, RZ ;  /* 0x00010000255b7824 */ /* 0x000fe400078e00ff */
[C---:B------:R-:W-:Y:S01]  /*4450*/  FMUL.FTZ R37, R116.reuse, R87 ;  /* 0x0000005774257220 */ /* 0x040fe20000410000 */
        /* <DEDUP_REMOVED lines=31> */
[----:B------:R-:W-:-:S05]  /*4650*/  F2FP.BF16.F32.PACK_AB R85, R85, R116 ;  /* 0x000000745555723e */ /* 0x000fca00000010ff */
[----:B------:R-:W-:-:S07]  /*4660*/  IMAD.MOV.U32 R36, RZ, RZ, R85 ;  /* 0x000000ffff247224 */ /* 0x000fce00078e0055 */
.L_x_2654:
[----:B------:R-:W-:Y:S05]  /*4670*/  BSYNC B3 ;  /* 0x0000000000037941 */ /* 0x000fea0003800000 */
.L_x_2653:
[----:B------:R-:W-:Y:S02]  /*4680*/  ULDC.64 UR4, c[0x0][0x208] ;  /* 0x0000820000047ab9 */ /* 0x000fe40000000a00 */
[----:B--2---:R2:W-:Y:S03]  /*4690*/  STG.E.128 desc[UR4][R60.64+0x80], R36 ;  /* 0x000080243c007986 */ /* 0x0045e6000c101d04 */
.L_x_2652:
[----:B------:R-:W-:Y:S05]  /*46a0*/  BSYNC B2 ;  /* 0x0000000000027941 */ /* 0x000fea0003800000 */
.L_x_2651:
[----:B------:R-:W-:Y:S01]  /*46b0*/  ISETP.NE.AND P3, PT, R9, RZ, PT ;  /* 0x000000ff0900720c */ /* 0x000fe20003f65270 */
[----:B------:R-:W-:-:S12]  /*46c0*/  BSSY B2, `(.L_x_2655) ;  /* 0x0000038000027945 */ /* 0x000fd80003800000 */
[----:B------:R-:W-:Y:S05]  /*46d0*/  @!P3 BRA `(.L_x_2656) ;  /* 0x0000000000d8b947 */ /* 0x000fea0003800000 */
[----:B-12---:R1:W2:Y:S01]  /*46e0*/  LDS.128 R36, [R4+0x29400] ;  /* 0x0294000004247984 */ /* 0x0062a20000000c00 */
[----:B------:R-:W-:Y:S01]  /*46f0*/  ISETP.GE.AND P3, PT, R214, R122, PT ;  /* 0x0000007ad600720c */ /* 0x000fe20003f66270 */
[----:B------:R-:W-:-:S12]  /*4700*/  BSSY B3, `(.L_x_2657) ;  /* 0x0000031000037945 */ /* 0x000fd80003800000 */
[----:B-1----:R-:W-:Y:S05]  /*4710*/  @P3 BRA `(.L_x_2658) ;  /* 0x0000000000bc3947 */ /* 0x002fea0003800000 */
[----:B------:R-:W-:Y:S01]  /*4720*/  SHF.R.U64 R85, R88, 0x10, R89 ;  /* 0x0000001058557819 */ /* 0x000fe20000001259 */
[----:B--2---:R-:W-:Y:S01]  /*4730*/  IMAD.U32 R87, R37, 0x10000, RZ ;  /* 0x0001000025577824 */ /* 0x004fe200078e00ff */
[----:B------:R-:W-:Y:S02]  /*4740*/  SHF.R.U64 R82, R82, 0x10, R83 ;  /* 0x0000001052527819 */ /* 0x000fe40000001253 */
[----:B------:R-:W-:Y:S02]  /*4750*/  PRMT R85, R162, 0x5410, R85 ;  /* 0x00005410a2557816 */ /* 0x000fe40000000055 */
        /* <DEDUP_REMOVED lines=43> */
.L_x_2658:
[----:B------:R-:W-:Y:S05]  /*4a10*/  BSYNC B3 ;  /* 0x0000000000037941 */ /* 0x000fea0003800000 */
.L_x_2657:
[----:B------:R-:W-:Y:S02]  /*4a20*/  ULDC.64 UR4, c[0x0][0x208] ;  /* 0x0000820000047ab9 */ /* 0x000fe40000000a00 */
[----:B--2---:R3:W-:Y:S03]  /*4a30*/  STG.E.128 desc[UR4][R60.64+0x100], R36 ;  /* 0x000100243c007986 */ /* 0x0047e6000c101d04 */
.L_x_2656:
[----:B------:R-:W-:Y:S05]  /*4a40*/  BSYNC B2 ;  /* 0x0000000000027941 */ /* 0x000fea0003800000 */
.L_x_2655:
[----:B------:R-:W-:-:S13]  /*4a50*/  ISETP.NE.AND P3, PT, R8, RZ, PT ;  /* 0x000000ff0800720c */ /* 0x000fda0003f65270 */
[----:B------:R-:W-:Y:S05]  /*4a60*/  @!P3 BRA `(.L_x_2646) ;  /* 0x0000000000d8b947 */ /* 0x000fea0003800000 */
[----:B-123--:R1:W2:Y:S01]  /*4a70*/  LDS.128 R36, [R4+0x2bc00] ;  /* 0x02bc000004247984 */ /* 0x00e2a20000000c00 */
[----:B------:R-:W-:Y:S01]  /*4a80*/  ISETP.GE.AND P3, PT, R217, R122, PT ;  /* 0x0000007ad900720c */ /* 0x000fe20003f66270 */
[----:B------:R-:W-:-:S12]  /*4a90*/  BSSY B2, `(.L_x_2659) ;  /* 0x0000031000027945 */ /* 0x000fd80003800000 */
[----:B-1----:R-:W-:Y:S05]  /*4aa0*/  @P3 BRA `(.L_x_2660) ;  /* 0x0000000000bc3947 */ /* 0x002fea0003800000 */
        /* <DEDUP_REMOVED lines=47> */
.L_x_2660:
[----:B------:R-:W-:Y:S05]  /*4da0*/  BSYNC B2 ;  /* 0x0000000000027941 */ /* 0x000fea0003800000 */
.L_x_2659:
[----:B------:R-:W-:Y:S02]  /*4db0*/  ULDC.64 UR4, c[0x0][0x208] ;  /* 0x0000820000047ab9 */ /* 0x000fe40000000a00 */
[----:B--2---:R4:W-:Y:S03]  /*4dc0*/  STG.E.128 desc[UR4][R60.64+0x180], R36 ;  /* 0x000180243c007986 */ /* 0x0049e6000c101d04 */
.L_x_2646:
[----:B------:R-:W-:Y:S05]  /*4dd0*/  BSYNC B1 ;  /* 0x0000000000017941 */ /* 0x000fea0003800000 */
.L_x_2645:
[----:B------:R-:W-:Y:S04]  /*4de0*/  BSSY B1, `(.L_x_2661) ;  /* 0x00000e8000017945 */ /* 0x000fe80003800000 */
        /* <DEDUP_REMOVED lines=55> */
.L_x_2666:
[----:B------:R-:W-:Y:S05]  /*5160*/  BSYNC B3 ;  /* 0x0000000000037941 */ /* 0x000fea0003800000 */
.L_x_2665:
[----:B------:R-:W-:Y:S02]  /*5170*/  ULDC.64 UR4, c[0x0][0x208] ;  /* 0x0000820000047ab9 */ /* 0x000fe40000000a00 */
[----:B--2---:R1:W-:Y:S03]  /*5180*/  STG.E.128 desc[UR4][R50.64], R36 ;  /* 0x0000002432007986 */ /* 0x0043e6000c101d04 */
.L_x_2664:
[----:B------:R-:W-:Y:S05]  /*5190*/  BSYNC B2 ;  /* 0x0000000000027941 */ /* 0x000fea0003800000 */
.L_x_2663:
[----:B------:R-:W-:Y:S01]  /*51a0*/  ISETP.NE.AND P3, PT, R10, RZ, PT ;  /* 0x000000ff0a00720c */ /* 0x000fe20003f65270 */
[----:B------:R-:W-:-:S12]  /*51b0*/  BSSY B2, `(.L_x_2667) ;  /* 0x0000038000027945 */ /* 0x000fd80003800000 */
[----:B------:R-:W-:Y:S05]  /*51c0*/  @!P3 BRA `(.L_x_2668) ;  /* 0x0000000000d8b947 */ /* 0x000fea0003800000 */
[----:B-1234-:R1:W2:Y:S01]  /*51d0*/  LDS.128 R36, [R4+0x27c00] ;  /* 0x027c000004247984 */ /* 0x01e2a20000000c00 */
[----:B------:R-:W-:Y:S01]  /*51e0*/  ISETP.GE.AND P3, PT, R215, R122, PT ;  /* 0x0000007ad700720c */ /* 0x000fe20003f66270 */
[----:B------:R-:W-:-:S12]  /*51f0*/  BSSY B3, `(.L_x_2669) ;  /* 0x0000031000037945 */ /* 0x000fd80003800000 */
[----:B-1----:R-:W-:Y:S05]  /*5200*/  @P3 BRA `(.L_x_2670) ;  /* 0x0000000000bc3947 */ /* 0x002fea0003800000 */
        /* <DEDUP_REMOVED lines=47> */
.L_x_2670:
[----:B------:R-:W-:Y:S05]  /*5500*/  BSYNC B3 ;  /* 0x0000000000037941 */ /* 0x000fea0003800000 */
.L_x_2669:
[----:B------:R-:W-:Y:S02]  /*5510*/  ULDC.64 UR4, c[0x0][0x208] ;  /* 0x0000820000047ab9 */ /* 0x000fe40000000a00 */
[----:B--2---:R1:W-:Y:S03]  /*5520*/  STG.E.128 desc[UR4][R50.64+0x80], R36 ;  /* 0x0000802432007986 */ /* 0x0043e6000c101d04 */
.L_x_2668:
[----:B------:R-:W-:Y:S05]  /*5530*/  BSYNC B2 ;  /* 0x0000000000027941 */ /* 0x000fea0003800000 */
.L_x_2667:
        /* <DEDUP_REMOVED lines=54> */
.L_x_2674:
[----:B------:R-:W-:Y:S05]  /*58a0*/  BSYNC B3 ;  /* 0x0000000000037941 */ /* 0x000fea0003800000 */
.L_x_2673:
[----:B------:R-:W-:Y:S02]  /*58b0*/  ULDC.64 UR4, c[0x0][0x208] ;  /* 0x0000820000047ab9 */ /* 0x000fe40000000a00 */
[----:B--2---:R1:W-:Y:S03]  /*58c0*/  STG.E.128 desc[UR4][R50.64+0x100], R36 ;  /* 0x0001002432007986 */ /* 0x0043e6000c101d04 */
.L_x_2672:
[----:B------:R-:W-:Y:S05]  /*58d0*/  BSYNC B2 ;  /* 0x0000000000027941 */ /* 0x000fea0003800000 */
.L_x_2671:
[----:B------:R-:W-:-:S13]  /*58e0*/  ISETP.NE.AND P3, PT, R8, RZ, PT ;  /* 0x000000ff0800720c */ /* 0x000fda0003f65270 */
        /* <DEDUP_REMOVED lines=52> */
.L_x_2676:
[----:B------:R-:W-:Y:S05]  /*5c30*/  BSYNC B2 ;  /* 0x0000000000027941 */ /* 0x000fea0003800000 */
.L_x_2675:
[----:B------:R-:W-:Y:S02]  /*5c40*/  ULDC.64 UR4, c[0x0][0x208] ;  /* 0x0000820000047ab9 */ /* 0x000fe40000000a00 */
[----:B--2---:R1:W-:Y:S03]  /*5c50*/  STG.E.128 desc[UR4][R50.64+0x180], R36 ;  /* 0x0001802432007986 */ /* 0x0043e6000c101d04 */
.L_x_2662:
[----:B------:R-:W-:Y:S05]  /*5c60*/  BSYNC B1 ;  /* 0x0000000000017941 */ /* 0x000fea0003800000 */
.L_x_2661:
        /* <DEDUP_REMOVED lines=55> */
.L_x_2681:
[----:B------:R-:W-:Y:S05]  /*5fe0*/  BSYNC B2 ;  /* 0x0000000000027941 */ /* 0x000fea0003800000 */
.L_x_2680:
[----:B------:R-:W-:Y:S02]  /*5ff0*/  ULDC.64 UR4, c[0x0][0x208] ;  /* 0x0000820000047ab9 */ /* 0x000fe40000000a00 */
[----:B--2---:R1:W-:Y:S03]  /*6000*/  STG.E.128 desc[UR4][R48.64], R36 ;  /* 0x0000002430007986 */ /* 0x0043e6000c101d04 */
.L_x_2679:
[----:B------:R-:W-:Y:S05]  /*6010*/  BSYNC B1 ;  /* 0x0000000000017941 */ /* 0x000fea0003800000 */
.L_x_2678:
        /* <DEDUP_REMOVED lines=12> */
[C---:B--2---:R-:W-:Y:S01]  /*60e0*/  LOP3.LUT R56, R37.reuse, 0xffff0000, RZ, 0xc0, !PT ;  /* 0xffff000025387812 */ /* 0x044fe200078ec0ff */
[----:B------:R-:W-:Y:S01]  /*60f0*/  IMAD.U32 R37, R37, 0x10000, RZ ;  /* 0x0001000025257824 */ /* 0x000fe200078e00ff */
[C---:B------:R-:W-:Y:S01]  /*6100*/  LOP3.LUT R51, R153.reuse, 0xffff0000, RZ, 0xc0, !PT ;  /* 0xffff000099337812 */ /* 0x040fe200078ec0ff */
[----:B------:R-:W-:Y:S01]  /*6110*/  IMAD.U32 R153, R153, 0x10000, RZ ;  /* 0x0001000099997824 */ /* 0x000fe200078e00ff */
[C---:B------:R-:W-:Y:S01]  /*6120*/  LOP3.LUT R53, R50.reuse, 0xffff0000, RZ, 0xc0, !PT ;  /* 0xffff000032357812 */ /* 0x040fe200078ec0ff */
[----:B------:R-:W-:Y:S01]  /*6130*/  IMAD.U32 R50, R50, 0x10000, RZ ;  /* 0x0001000032327824 */ /* 0x000fe200078e00ff */
[----:B------:R-:W-:Y:S01]  /*6140*/  SHF.R.U32.HI R54, RZ, 0x10, R55 ;  /* 0x00000010ff367819 */ /* 0x000fe20000011637 */
        /* <DEDUP_REMOVED lines=35> */
.L_x_2685:
[----:B------:R-:W-:Y:S05]  /*6380*/  BSYNC B2 ;  /* 0x0000000000027941 */ /* 0x000fea0003800000 */
.L_x_2684:
[----:B------:R-:W-:Y:S02]  /*6390*/  ULDC.64 UR4, c[0x0][0x208] ;  /* 0x0000820000047ab9 */ /* 0x000fe40000000a00 */
[----:B--2---:R1:W-:Y:S03]  /*63a0*/  STG.E.128 desc[UR4][R48.64+0x80], R36 ;  /* 0x0000802430007986 */ /* 0x0043e6000c101d04 */
.L_x_2683:
[----:B------:R-:W-:Y:S05]  /*63b0*/  BSYNC B1 ;  /* 0x0000000000017941 */ /* 0x000fea0003800000 */
.L_x_2682:
        /* <DEDUP_REMOVED lines=12> */
[C---:B------:R-:W-:Y:S02]  /*6480*/  LOP3.LUT R44, R37.reuse, 0xffff0000, RZ, 0xc0, !PT ;  /* 0xffff0000252c7812 */ /* 0x040fe400078ec0ff */
[C---:B------:R-:W-:Y:S01]  /*6490*/  LOP3.LUT R51, R50.reuse, 0xffff0000, RZ, 0xc0, !PT ;  /* 0xffff000032337812 */ /* 0x040fe200078ec0ff */
[----:B------:R-:W-:Y:S01]  /*64a0*/  IMAD.U32 R50, R50, 0x10000, RZ ;  /* 0x0001000032327824 */ /* 0x000fe200078e00ff */
[C---:B------:R-:W-:Y:S01]  /*64b0*/  LOP3.LUT R52, R46.reuse, 0xffff0000, RZ, 0xc0, !PT ;  /* 0xffff00002e347812 */ /* 0x040fe200078ec0ff */
[----:B------:R-:W-:Y:S01]  /*64c0*/  IMAD.U32 R46, R46, 0x10000, RZ ;  /* 0x000100002e2e7824 */ /* 0x000fe200078e00ff */
[----:B------:R-:W-:Y:S01]  /*64d0*/  SHF.R.U32.HI R53, RZ, 0x10, R47 ;  /* 0x00000010ff357819 */ /* 0x000fe2000001162f */
[----:B------:R-:W-:Y:S01]  /*64e0*/  IMAD.U32 R47, R37, 0x10000, RZ ;  /* 0x00010000252f7824 */ /* 0x000fe200078e00ff */
[----:B------:R-:W-:Y:S01]  /*64f0*/  SHF.R.U32.HI R45, RZ, 0x10, R45 ;  /* 0x00000010ff2d7819 */ /* 0x000fe2000001162d */
[C---:B------:R-:W-:Y:S01]  /*6500*/  FMUL.FTZ R37, R44.reuse, R51 ;  /* 0x000000332c257220 */ /* 0x040fe20000410000 */
[----:B------:R-:W-:Y:S01]  /*6510*/  FMUL.FTZ R44, R44, R52 ;  /* 0x000000342c2c7220 */ /* 0x000fe20000410000 */
[----:B------:R-:W-:-:S02]  /*6520*/  PRMT R53, R145, 0x5432, R53 ;  /* 0x0000543291357816 */ /* 0x000fc40000000035 */
[----:B------:R-:W-:Y:S01]  /*6530*/  PRMT R45, R142, 0x5432, R45 ;  /* 0x000054328e2d7816 */ /* 0x000fe2000000002d */
[C---:B------:R-:W-:Y:S01]  /*6540*/  FFMA.FTZ R37, R47.reuse, R52, -R37 ;  /* 0x000000342f257223 */ /* 0x040fe20000010825 */
[----:B------:R-:W-:Y:S01]  /*6550*/  FFMA.FTZ R47, R47, R51, R44 ;  /* 0x000000332f2f7223 */ /* 0x000fe2000001002c */
[C---:B------:R-:W-:Y:S01]  /*6560*/  LOP3.LUT R44, R38.reuse, 0xffff0000, RZ, 0xc0, !PT ;  /* 0xffff0000262c7812 */ /* 0x040fe200078ec0ff */
[C---:B------:R-:W-:Y:S01]  /*6570*/  IMAD.U32 R52, R53.reuse, 0x10000, RZ ;  /* 0x0001000035347824 */ /* 0x040fe200078e00ff */
[----:B------:R-:W-:Y:S01]  /*6580*/  LOP3.LUT R53, R53, 0xffff0000, RZ, 0xc0, !PT ;  /* 0xffff000035357812 */ /* 0x000fe200078ec0ff */
[C---:B------:R-:W-:Y:S01]  /*6590*/  IMAD.U32 R54, R45.reuse, 0x10000, RZ ;  /* 0x000100002d367824 */ /* 0x040fe200078e00ff */
[----:B------:R-:W-:Y:S01]  /*65a0*/  LOP3.LUT R45, R45, 0xffff0000, RZ, 0xc0, !PT ;  /* 0xffff00002d2d7812 */ /* 0x000fe200078ec0ff */
[----:B------:R-:W-:Y:S02]  /*65b0*/  IMAD.U32 R51, R38, 0x10000, RZ ;  /* 0x0001000026337824 */ /* 0x000fe400078e00ff */
[C---:B------:R-:W-:Y:S01]  /*65c0*/  FMUL.FTZ R55, R44.reuse, R52 ;  /* 0x000000342c377220 */ /* 0x040fe20000410000 */
[----:B------:R-:W-:Y:S01]  /*65d0*/  LOP3.LUT R38, R39, 0xffff0000, RZ, 0xc0, !PT ;  /* 0xffff000027267812 */ /* 0x000fe200078ec0ff */
[-C--:B------:R-:W-:Y:S01]  /*65e0*/  FMUL.FTZ R44, R44, R54.reuse ;  /* 0x000000362c2c7220 */ /* 0x080fe20000410000 */
[----:B------:R-:W-:Y:S01]  /*65f0*/  LOP3.LUT R36, R36, 0xffff0000, RZ, 0xc0, !PT ;  /* 0xffff000024247812 */ /* 0x000fe200078ec0ff */
[----:B------:R-:W-:Y:S01]  /*6600*/  FFMA.FTZ R55, R51, R54, -R55 ;  /* 0x0000003633377223 */ /* 0x000fe20000010837 */
[----:B------:R-:W-:-:S02]  /*6610*/  IMAD.U32 R39, R39, 0x10000, RZ ;  /* 0x0001000027277824 */ /* 0x000fc400078e00ff */
[----:B------:R-:W-:Y:S01]  /*6620*/  FFMA.FTZ R44, R51, R52, R44 ;  /* 0x00000034332c7223 */ /* 0x000fe2000001002c */
[C---:B------:R-:W-:Y:S01]  /*6630*/  FMUL.FTZ R51, R38.reuse, R53 ;  /* 0x0000003526337220 */ /* 0x040fe20000410000 */
[-C--:B------:R-:W-:Y:S01]  /*6640*/  FMUL.FTZ R52, R38, R45.reuse ;  /* 0x0000002d26347220 */ /* 0x080fe20000410000 */
[C---:B------:R-:W-:Y:S01]  /*6650*/  FMUL.FTZ R38, R36.reuse, R50 ;  /* 0x0000003224267220 */ /* 0x040fe20000410000 */
[-C--:B------:R-:W-:Y:S01]  /*6660*/  FMUL.FTZ R36, R36, R46.reuse ;  /* 0x0000002e24247220 */ /* 0x080fe20000410000 */
[C---:B------:R-:W-:Y:S01]  /*6670*/  FFMA.FTZ R51, R39.reuse, R45, -R51 ;  /* 0x0000002d27337223 */ /* 0x040fe20000010833 */
[----:B------:R-:W-:Y:S01]  /*6680*/  FFMA.FTZ R52, R39, R53, R52 ;  /* 0x0000003527347223 */ /* 0x000fe20000010034 */
[C---:B------:R-:W-:Y:S01]  /*6690*/  FFMA.FTZ R38, R56.reuse, R46, -R38 ;  /* 0x0000002e38267223 */ /* 0x040fe20000010826 */
[----:B------:R-:W-:Y:S01]  /*66a0*/  FFMA.FTZ R36, R56, R50, R36 ;  /* 0x0000003238247223 */ /* 0x000fe20000010024 */
[----:B------:R-:W-:Y:S02]  /*66b0*/  F2FP.BF16.F32.PACK_AB R44, R44, R55 ;  /* 0x000000372c2c723e */ /* 0x000fe400000010ff */
[----:B------:R-:W-:-:S02]  /*66c0*/  F2FP.BF16.F32.PACK_AB R51, R52, R51 ;  /* 0x000000333433723e */ /* 0x000fc400000010ff */
[----:B------:R-:W-:Y:S01]  /*66d0*/  F2FP.BF16.F32.PACK_AB R36, R36, R38 ;  /* 0x000000262424723e */ /* 0x000fe200000010ff */
[----:B------:R-:W-:Y:S01]  /*66e0*/  IMAD.MOV.U32 R38, RZ, RZ, R44 ;  /* 0x000000ffff267224 */ /* 0x000fe200078e002c */
[----:B------:R-:W-:Y:S01]  /*66f0*/  F2FP.BF16.F32.PACK_AB R37, R47, R37 ;  /* 0x000000252f25723e */ /* 0x000fe200000010ff */
[----:B------:R-:W-:-:S07]  /*6700*/  IMAD.MOV.U32 R39, RZ, RZ, R51 ;  /* 0x000000ffff277224 */ /* 0x000fce00078e0033 */
.L_x_2689:
[----:B------:R-:W-:Y:S05]  /*6710*/  BSYNC B2 ;  /* 0x0000000000027941 */ /* 0x000fea0003800000 */
.L_x_2688:
[----:B------:R-:W-:Y:S02]  /*6720*/  ULDC.64 UR4, c[0x0][0x208] ;  /* 0x0000820000047ab9 */ /* 0x000fe40000000a00 */
[----:B--2---:R1:W-:Y:S03]  /*6730*/  STG.E.128 desc[UR4][R48.64+0x100], R36 ;  /* 0x0001002430007986 */ /* 0x0043e6000c101d04 */
.L_x_2687:
[----:B------:R-:W-:Y:S05]  /*6740*/  BSYNC B1 ;  /* 0x0000000000017941 */ /* 0x000fea0003800000 */
.L_x_2686:
[----:B------:R-:W-:-:S13]  /*6750*/  ISETP.NE.AND P3, PT, R8, RZ, PT ;  /* 0x000000ff0800720c */ /* 0x000fda0003f65270 */
[----:B------:R-:W-:Y:S05]  /*6760*/  @!P3 BRA `(.L_x_2677) ;  /* 0x0000004400ecb947 */ /* 0x000fea0003800000 */
[----:B-1234-:R1:W2:Y:S01]  /*6770*/  LDS.128 R36, [R4+0x2dc00] ;  /* 0x02dc000004247984 */ /* 0x01e2a20000000c00 */
[----:B------:R-:W-:Y:S01]  /*6780*/  ISETP.GE.AND P3, PT, R217, R122, PT ;  /* 0x0000007ad900720c */ /* 0x000fe20003f66270 */
[----:B------:R-:W-:-:S12]  /*6790*/  BSSY B1, `(.L_x_2690) ;  /* 0x000002f000017945 */ /* 0x000fd80003800000 */
[----:B-1----:R-:W-:Y:S05]  /*67a0*/  @P3 BRA `(.L_x_2691) ;  /* 0x0000000000b43947 */ /* 0x002fea0003800000 */
[--C-:B------:R-:W-:Y:S01]  /*67b0*/  SHF.R.U64 R40, R40, 0x10, R41.reuse ;  /* 0x0000001028287819 */ /* 0x100fe20000001229 */
[----:B--2---:R-:W-:Y:S01]  /*67c0*/  IMAD.U32 R44, R38, 0x10000, RZ ;  /* 0x00010000262c7824 */ /* 0x004fe200078e00ff */
[----:B------:R-:W-:Y:S01]  /*67d0*/  SHF.R.U32.HI R45, RZ, 0x10, R41 ;  /* 0x00000010ff2d7819 */ /* 0x000fe20000011629 */
[----:B------:R-:W-:Y:S01]  /*67e0*/  IMAD.U32 R47, R36, 0x10000, RZ ;  /* 0x00010000242f7824 */ /* 0x000fe200078e00ff */
[--C-:B------:R-:W-:Y:S02]  /*67f0*/  SHF.R.U64 R42, R42, 0x10, R43.reuse ;  /* 0x000000102a2a7819 */ /* 0x100fe4000000122b */
[----:B------:R-:W-:Y:S02]  /*6800*/  SHF.R.U32.HI R43, RZ, 0x10, R43 ;  /* 0x00000010ff2b7819 */ /* 0x000fe4000001162b */
[C---:B------:R-:W-:Y:S02]  /*6810*/  PRMT R40, R140.reuse, 0x5410, R40 ;  /* 0x000054108c287816 */ /* 0x040fe40000000028 */
[----:B------:R-:W-:Y:S01]  /*6820*/  PRMT R140, R140, 0x5432, R45 ;  /* 0x000054328c8c7816 */ /* 0x000fe2000000002d */
[----:B------:R-:W-:Y:S01]  /*6830*/  IMAD.U32 R45, R37, 0x10000, RZ ;  /* 0x00010000252d7824 */ /* 0x000fe200078e00ff */
[----:B------:R-:W-:-:S02]  /*6840*/  PRMT R42, R135, 0x5410, R42 ;  /* 0x00005410872a7816 */ /* 0x000fc4000000002a */
[----:B------:R-:W-:Y:S01]  /*6850*/  LOP3.LUT R53, R37, 0xffff0000, RZ, 0xc0, !PT ;  /* 0xffff000025357812 */ /* 0x000fe200078ec0ff */
[----:B------:R-:W-:Y:S01]  /*6860*/  IMAD.U32 R50, R140, 0x10000, RZ ;  /* 0x000100008c327824 */ /* 0x000fe200078e00ff */
[----:B------:R-:W-:Y:S02]  /*6870*/  PRMT R43, R135, 0x5432, R43 ;  /* 0x00005432872b7816 */ /* 0x000fe4000000002b */
[C---:B------:R-:W-:Y:S01]  /*6880*/  LOP3.LUT R37, R40.reuse, 0xffff0000, RZ, 0xc0, !PT ;  /* 0xffff000028257812 */ /* 0x040fe200078ec0ff */
[----:B------:R-:W-:Y:S01]  /*6890*/  IMAD.U32 R40, R40, 0x10000, RZ ;  /* 0x0001000028287824 */ /* 0x000fe200078e00ff */
[----:B------:R-:W-:Y:S01]  /*68a0*/  LOP3.LUT R38, R38, 0xffff0000, RZ, 0xc0, !PT ;  /* 0xffff000026267812 */ /* 0x000fe200078ec0ff */
[----:B------:R-:W-:Y:S01]  /*68b0*/  IMAD.U32 R51, R43, 0x10000, RZ ;  /* 0x000100002b337824 */ /* 0x000fe200078e00ff */
[----:B------:R-:W-:Y:S01]  /*68c0*/  LOP3.LUT R46, R42, 0xffff0000, RZ, 0xc0, !PT ;  /* 0xffff00002a2e7812 */ /* 0x000fe200078ec0ff */
[----:B------:R-:W-:Y:S01]  /*68d0*/  FMUL.FTZ R52, R53, R37 ;  /* 0x0000002535347220 */ /* 0x000fe20000410000 */
[----:B------:R-:W-:Y:S01]  /*68e0*/  LOP3.LUT R41, R39, 0xffff0000, RZ, 0xc0, !PT ;  /* 0xffff000027297812 */ /* 0x000fe200078ec0ff */
[C---:B------:R-:W-:Y:S01]  /*68f0*/  FMUL.FTZ R54, R38.reuse, R50 ;  /* 0x0000003226367220 */ /* 0x040fe20000410000 */
[----:B------:R-:W-:Y:S01]  /*6900*/  FMUL.FTZ R38, R38, R51 ;  /* 0x0000003326267220 */ /* 0x000fe20000410000 */
[-C--:B------:R-:W-:Y:S01]  /*6910*/  FMUL.FTZ R53, R53, R46.reuse ;  /* 0x0000002e35357220 */ /* 0x080fe20000410000 */
[----:B------:R-:W-:Y:S01]  /*6920*/  FFMA.FTZ R52, R45, R46, -R52 ;  /* 0x0000002e2d347223 */ /* 0x000fe20000010834 */
[----:B------:R-:W-:Y:S01]  /*6930*/  LOP3.LUT R140, R140, 0xffff0000, RZ, 0xc0, !PT ;  /* 0xffff00008c8c7812 */ /* 0x000fe200078ec0ff */
[----:B------:R-:W-:Y:S01]  /*6940*/  IMAD.U32 R42, R42, 0x10000, RZ ;  /* 0x000100002a2a7824 */ /* 0x000fe200078e00ff */
[----:B------:R-:W-:Y:S01]  /*6950*/  LOP3.LUT R46, R43, 0xffff0000, RZ, 0xc0, !PT ;  /* 0xffff00002b2e7812 */ /* 0x000fe200078ec0ff */
[----:B------:R-:W-:Y:S01]  /*6960*/  FFMA.FTZ R53, R45, R37, R53 ;  /* 0x000000252d357223 */ /* 0x000fe20000010035 */
[----:B------:R-:W-:Y:S01]  /*6970*/  LOP3.LUT R36, R36, 0xffff0000, RZ, 0xc0, !PT ;  /* 0xffff000024247812 */ /* 0x000fe200078ec0ff */
[----:B------:R-:W-:Y:S01]  /*6980*/  FFMA.FTZ R37, R44, R50, R38 ;  /* 0x000000322c257223 */ /* 0x000fe20000010026 */
[----:B------:R-:W-:Y:S01]  /*6990*/  FMUL.FTZ R38, R41, R140 ;  /* 0x0000008c29267220 */ /* 0x000fe20000410000 */
[----:B------:R-:W-:-:S02]  /*69a0*/  IMAD.U32 R39, R39, 0x10000, RZ ;  /* 0x0001000027277824 */ /* 0x000fc400078e00ff */
[----:B------:R-:W-:Y:S01]  /*69b0*/  FMUL.FTZ R41, R41, R46 ;  /* 0x0000002e29297220 */ /* 0x000fe20000410000 */
        /* <DEDUP_REMOVED lines=11> */
[----:B------:R-:W-:-:S07]  /*6a70*/  F2FP.BF16.F32.PACK_AB R36, R43, R44 ;  /* 0x0000002c2b24723e */ /* 0x000fce00000010ff */
.L_x_2691:
[----:B------:R-:W-:Y:S05]  /*6a80*/  BSYNC B1 ;  /* 0x0000000000017941 */ /* 0x000fea0003800000 */
.L_x_2690:
[----:B------:R-:W-:Y:S02]  /*6a90*/  ULDC.64 UR4, c[0x0][0x208] ;  /* 0x0000820000047ab9 */ /* 0x000fe40000000a00 */
[----:B--2---:R1:W-:Y:S01]  /*6aa0*/  STG.E.128 desc[UR4][R48.64+0x180], R36 ;  /* 0x0001802430007986 */ /* 0x0043e2000c101d04 */
[----:B------:R-:W-:Y:S05]  /*6ab0*/  BRA `(.L_x_2677) ;  /* 0x0000004400187947 */ /* 0x000fea0003800000 */
.L_x_2635:
[----:B------:R-:W-:Y:S01]  /*6ac0*/  ISETP.GE.AND P4, PT, R212, R3, PT ;  /* 0x00000003d400720c */ /* 0x000fe20003f86270 */
[----:B------:R-:W-:Y:S01]  /*6ad0*/  BSSY B1, `(.L_x_2692) ;  /* 0x0000024000017945 */ /* 0x000fe20003800000 */
[----:B------:R-:W-:Y:S02]  /*6ae0*/  CS2R R54, SRZ ;  /* 0x0000000000367805 */ /* 0x000fe4000001ff00 */
[----:B------:R-:W-:Y:S02]  /*6af0*/  CS2R R38, SRZ ;  /* 0x0000000000267805 */ /* 0x000fe4000001ff00 */
[----:B------:R-:W-:Y:S02]  /*6b00*/  CS2R R36, SRZ ;  /* 0x0000000000247805 */ /* 0x000fe4000001ff00 */
[----:B------:R-:W-:Y:S02]  /*6b10*/  CS2R R42, SRZ ;  /* 0x00000000002a7805 */ /* 0x000fe4000001ff00 */
[----:B0-----:R-:W-:-:S02]  /*6b20*/  CS2R R40, SRZ ;  /* 0x0000000000287805 */ /* 0x001fc4000001ff00 */
[----:B------:R-:W-:Y:S02]  /*6b30*/  CS2R R46, SRZ ;  /* 0x00000000002e7805 */ /* 0x000fe4000001ff00 */
[----:B------:R-:W-:Y:S02]  /*6b40*/  CS2R R44, SRZ ;  /* 0x00000000002c7805 */ /* 0x000fe4000001ff00 */
[----:B------:R-:W-:Y:S02]  /*6b50*/  CS2R R50, SRZ ;  /* 0x0000000000327805 */ /* 0x000fe4000001ff00 */
[----:B------:R-:W-:Y:S01]  /*6b60*/  CS2R R48, SRZ ;  /* 0x0000000000307805 */ /* 0x000fe2000001ff00 */
[----:B------:R-:W-:Y:S06]  /*6b70*/  @P4 BRA `(.L_x_2693) ;  /* 0x0000000000644947 */ /* 0x000fec0003800000 */
[----:B------:R-:W-:Y:S01]  /*6b80*/  IADD3 R36, P2, R102, R86, RZ ;  /* 0x0000005666247210 */ /* 0x000fe20007f5e0ff */
[----:B------:R-:W-:Y:S01]  /*6b90*/  ULDC.64 UR4, c[0x0][0x3e8] ;  /* 0x0000fa0000047ab9 */ /* 0x000fe20000000a00 */
[-C--:B------:R-:W-:Y:S02]  /*6ba0*/  ISETP.GE.AND P3, PT, R18, R122.reuse, PT ;  /* 0x0000007a1200720c */ /* 0x080fe40003f66270 */
[----:B------:R-:W-:Y:S02]  /*6bb0*/  CS2R R42, SRZ ;  /* 0x00000000002a7805 */ /* 0x000fe4000001ff00 */
[----:B------:R-:W-:Y:S01]  /*6bc0*/  LEA R44, P5, R36, UR4, 0x1 ;  /* 0x00000004242c7c11 */ /* 0x000fe2000f8a08ff */
[----:B------:R-:W-:Y:S01]  /*6bd0*/  IMAD.X R37, R0, 0x1, R21, P2 ;  /* 0x0000000100257824 */ /* 0x000fe200010e0615 */
[----:B------:R-:W-:Y:S02]  /*6be0*/  ISETP.GE.AND P2, PT, R213, R122, PT ;  /* 0x0000007ad500720c */ /* 0x000fe40003f46270 */
[----:B------:R-:W-:-:S02]  /*6bf0*/  CS2R R40, SRZ ;  /* 0x0000000000287805 */ /* 0x000fc4000001ff00 */
[----:B------:R-:W-:Y:S01]  /*6c00*/  CS2R R38, SRZ ;  /* 0x0000000000267805 */ /* 0x000fe2000001ff00 */
[----:B------:R-:W-:Y:S01]  /*6c10*/  ULDC.64 UR6, c[0x0][0x208] ;  /* 0x0000820000067ab9 */ /* 0x000fe20000000a00 */
[----:B------:R-:W-:Y:S01]  /*6c20*/  LEA.HI.X R45, R36, UR5, R37, 0x1, P5 ;  /* 0x00000005242d7c11 */ /* 0x000fe2000a8f0c25 */
[----:B------:R-:W-:Y:S01]  /*6c30*/  ULDC.64 UR4, c[0x0][0x400] ;  /* 0x0001000000047ab9 */ /* 0x000fe20000000a00 */
[----:B------:R-:W-:Y:S02]  /*6c40*/  IADD3 R46, P5, R108, R84, RZ ;  /* 0x000000546c2e7210 */ /* 0x000fe40007fbe0ff */
[----:B------:R-:W-:Y:S02]  /*6c50*/  CS2R R36, SRZ ;  /* 0x0000000000247805 */ /* 0x000fe4000001ff00 */
[----:B------:R-:W-:Y:S01]  /*6c60*/  CS2R R50, SRZ ;  /* 0x0000000000327805 */ /* 0x000fe2000001ff00 */
[----:B------:R-:W5:Y:S01]  /*6c70*/  @!P3 LDG.E.128 R40, desc[UR6][R44.64] ;  /* 0x000000062c28b981 */ /* 0x000f62000c1e1d00 */
[----:B------:R-:W-:Y:S01]  /*6c80*/  IMAD.X R47, R114, 0x1, R15, P5 ;  /* 0x00000001722f7824 */ /* 0x000fe200028e060f */
[----:B------:R-:W-:-:S02]  /*6c90*/  LEA R52, P5, R46, UR4, 0x1 ;  /* 0x000000042e347c11 */ /* 0x000fc4000f8a08ff */
[----:B------:R0:W5:Y:S01]  /*6ca0*/  @!P2 LDG.E.128 R36, desc[UR6][R44.64+0x80] ;  /* 0x000080062c24a981 */ /* 0x000162000c1e1d00 */
[----:B------:R-:W-:Y:S02]  /*6cb0*/  CS2R R48, SRZ ;  /* 0x0000000000307805 */ /* 0x000fe4000001ff00 */
[----:B------:R-:W-:Y:S02]  /*6cc0*/  LEA.HI.X R53, R46, UR5, R47, 0x1, P5 ;  /* 0x000000052e357c11 */ /* 0x000fe4000a8f0c2f */
[----:B------:R-:W-:-:S03]  /*6cd0*/  CS2R R46, SRZ ;  /* 0x00000000002e7805 */ /* 0x000fc6000001ff00 */
[----:B------:R1:W5:Y:S01]  /*6ce0*/  @!P3 LDG.E.128 R48, desc[UR6][R52.64] ;  /* 0x000000063430b981 */ /* 0x000362000c1e1d00 */
[----:B0-----:R-:W-:-:S06]  /*6cf0*/  CS2R R44, SRZ ;  /* 0x00000000002c7805 */ /* 0x001fcc000001ff00 */
[----:B------:R1:W5:Y:S02]  /*6d00*/  @!P2 LDG.E.128 R44, desc[UR6][R52.64+0x80] ;  /* 0x00008006342ca981 */ /* 0x000364000c1e1d00 */
.L_x_2693:
[----:B------:R-:W-:Y:S05]  /*6d10*/  BSYNC B1 ;  /* 0x0000000000017941 */ /* 0x000fea0003800000 */
.L_x_2692:
[----:B------:R-:W2:Y:S01]  /*6d20*/  LDL.LU R60, [R1+0x10] ;  /* 0x00001000013c7983 */ /* 0x000ea20000300800 */
[----:B-1---5:R-:W-:Y:S01]  /*6d30*/  IMAD.MOV.U32 R53, RZ, RZ, R38 ;  /* 0x000000ffff357224 */ /* 0x022fe200078e0026 */
[----:B------:R-:W-:Y:S01]  /*6d40*/  BSSY B1, `(.L_x_2694) ;  /* 0x0000040000017945 */ /* 0x000fe20003800000 */
[----:B------:R-:W-:Y:S01]  /*6d50*/  IMAD.MOV.U32 R52, RZ, RZ, R39 ;  /* 0x000000ffff347224 */ /* 0x000fe200078e0027 */
[----:B------:R-:W-:Y:S01]  /*6d60*/  CS2R R62, SRZ ;  /* 0x00000000003e7805 */ /* 0x000fe2000001ff00 */
[----:B------:R-:W-:Y:S01]  /*6d70*/  VIADD R58, R212, 0x20 ;  /* 0x00000020d43a7836 */ /* 0x000fe20000000000 */
        /* <DEDUP_REMOVED lines=25> */
[----:B------:R-:W-:Y:S02]  /*6f10*/  PRMT R171, R56, 0x5410, R57 ;  /* 0x0000541038ab7816 */ /* 0x000fe40000000039 */
[----:B------:R-:W-:Y:S02]  /*6f20*/  CS2R R56, SRZ ;  /* 0x0000000000387805 */ /* 0x000fe4000001ff00 */
[----:B------:R-:W-:Y:S02]  /*6f30*/  PRMT R151, R52, 0x7610, R151 ;  /* 0x0000761034977816 */ /* 0x000fe40000000097 */
[----:B------:R-:W-:Y:S01]  /*6f40*/  CS2R R52, SRZ ;  /* 0x0000000000347805 */ /* 0x000fe2000001ff00 */
[----:B------:R-:W-:Y:S01]  /*6f50*/  IMAD.MOV.U32 R71, RZ, RZ, R49 ;  /* 0x000000ffff477224 */ /* 0x000fe200078e0031 */
        /* <DEDUP_REMOVED lines=11> */
[----:B------:R-:W-:Y:S01]  /*7010*/  LEA R60, P2, R52, UR4, 0x1 ;  /* 0x00000004343c7c11 */ /* 0x000fe2000f8408ff */
[----:B------:R-:W-:-:S03]  /*7020*/  ULDC.64 UR6, c[0x0][0x208] ;  /* 0x0000820000067ab9 */ /* 0x000fc60000000a00 */
[----:B------:R-:W-:Y:S01]  /*7030*/  LEA.HI.X R61, R52, UR5, R53, 0x1, P2 ;  /* 0x00000005343d7c11 */ /* 0x000fe200090f0c35 */
[----:B------:R-:W-:Y:S01]  /*7040*/  ULDC.64 UR4, c[0x0][0x400] ;  /* 0x0001000000047ab9 */ /* 0x000fe20000000a00 */
[----:B------:R-:W-:-:S04]  /*7050*/  IADD3 R52, P2, P3, R108, R84, R28 ;  /* 0x000000546c347210 */ /* 0x000fc80007b5e01c */
[----:B------:R-:W-:Y:S02]  /*7060*/  IADD3.X R53, R15, R114, R30, P2, P3 ;  /* 0x000000720f357210 */ /* 0x000fe400017e641e */
[C---:B------:R-:W-:Y:S02]  /*7070*/  LEA R68, P2, R52.reuse, UR4, 0x1 ;  /* 0x0000000434447c11 */ /* 0x040fe4000f8408ff */
[-C--:B------:R-:W-:Y:S02]  /*7080*/  ISETP.GE.AND P3, PT, R213, R122.reuse, PT ;  /* 0x0000007ad500720c */ /* 0x080fe40003f66270 */
[----:B------:R-:W-:Y:S02]  /*7090*/  LEA.HI.X R69, R52, UR5, R53, 0x1, P2 ;  /* 0x0000000534457c11 */ /* 0x000fe400090f0c35 */
[----:B------:R-:W-:Y:S02]  /*70a0*/  CS2R R52, SRZ ;  /* 0x0000000000347805 */ /* 0x000fe4000001ff00 */
[----:B------:R-:W-:-:S02]  /*70b0*/  ISETP.GE.AND P2, PT, R18, R122, PT ;  /* 0x0000007a1200720c */ /* 0x000fc40003f46270 */
[----:B------:R-:W-:Y:S02]  /*70c0*/  CS2R R66, SRZ ;  /* 0x0000000000427805 */ /* 0x000fe4000001ff00 */
[----:B------:R-:W-:Y:S02]  /*70d0*/  CS2R R64, SRZ ;  /* 0x0000000000407805 */ /* 0x000fe4000001ff00 */
[----:B------:R-:W-:Y:S01]  /*70e0*/  CS2R R62, SRZ ;  /* 0x00000000003e7805 */ /* 0x000fe2000001ff00 */
[----:B------:R-:W5:Y:S06]  /*70f0*/  @!P3 LDG.E.128 R52, desc[UR6][R60.64+0x80] ;  /* 0x000080063c34b981 */ /* 0x000f6c000c1e1d00 */
[----:B------:R0:W5:Y:S04]  /*7100*/  @!P2 LDG.E.128 R56, desc[UR6][R60.64] ;  /* 0x000000063c38a981 */ /* 0x000168000c1e1d00 */
[----:B------:R1:W5:Y:S01]  /*7110*/  @!P2 LDG.E.128 R64, desc[UR6][R68.64] ;  /* 0x000000064440a981 */ /* 0x000362000c1e1d00 */
[----:B0-----:R-:W-:-:S06]  /*7120*/  CS2R R60, SRZ ;  /* 0x00000000003c7805 */ /* 0x001fcc000001ff00 */
[----:B------:R1:W5:Y:S02]  /*7130*/  @!P3 LDG.E.128 R60, desc[UR6][R68.64+0x80] ;  /* 0x00008006443cb981 */ /* 0x000364000c1e1d00 */
.L_x_2695:
[----:B------:R-:W-:Y:S05]  /*7140*/  BSYNC B1 ;  /* 0x0000000000017941 */ /* 0x000fea0003800000 */
.L_x_2694:
[----:B-1---5:R-:W-:Y:S01]  /*7150*/  IMAD.MOV.U32 R69, RZ, RZ, R54 ;  /* 0x000000ffff457224 */ /* 0x022fe200078e0036 */
[----:B------:R-:W-:Y:S01]  /*7160*/  PRMT R150, R150, 0x5410, R70 ;  /* 0x0000541096967816 */ /* 0x000fe20000000046 */
[----:B------:R-:W-:Y:S01]  /*7170*/  IMAD.MOV.U32 R68, RZ, RZ, R55 ;  /* 0x000000ffff447224 */ /* 0x000fe200078e0037 */
[----:B------:R-:W-:Y:S01]  /*7180*/  PRMT R151, R151, 0x5410, R71 ;  /* 0x0000541097977816 */ /* 0x000fe20000000047 */
[----:B------:R-:W-:Y:S01]  /*7190*/  VIADD R72, R212, 0x40 ;  /* 0x00000040d4487836 */ /* 0x000fe20000000000 */
[----:B------:R-:W-:Y:S01]  /*71a0*/  BSSY B1, `(.L_x_2696) ;  /* 0x0000036000017945 */ /* 0x000fe20003800000 */
[----:B------:R-:W-:Y:S01]  /*71b0*/  IMAD.MOV.U32 R71, RZ, RZ, R52 ;  /* 0x000000ffff477224 */ /* 0x000fe200078e0034 */
[----:B------:R-:W-:Y:S01]  /*71c0*/  PRMT R161, R69, 0x5410, R68 ;  /* 0x0000541045a17816 */ /* 0x000fe20000000044 */
[----:B------:R-:W-:Y:S01]  /*71d0*/  IMAD.MOV.U32 R69, RZ, RZ, R58 ;  /* 0x000000ffff457224 */ /* 0x000fe200078e003a */
[----:B------:R-:W-:Y:S01]  /*71e0*/  ISETP.GE.AND P3, PT, R72, R3, PT ;  /* 0x000000034800720c */ /* 0x000fe20003f66270 */
[----:B------:R-:W-:Y:S01]  /*71f0*/  IMAD.MOV.U32 R68, RZ, RZ, R59 ;  /* 0x000000ffff447224 */ /* 0x000fe200078e003b */
[----:B------:R-:W-:Y:S01]  /*7200*/  CS2R R74, SRZ ;  /* 0x00000000004a7805 */ /* 0x000fe2000001ff00 */
[----:B------:R-:W-:Y:S01]  /*7210*/  IMAD.MOV.U32 R70, RZ, RZ, R53 ;  /* 0x000000ffff467224 */ /* 0x000fe200078e0035 */
[----:B------:R-:W-:-:S02]  /*7220*/  CS2R R72, SRZ ;  /* 0x0000000000487805 */ /* 0x000fc4000001ff00 */
[----:B------:R-:W-:Y:S02]  /*7230*/  CS2R R78, SRZ ;  /* 0x00000000004e7805 */ /* 0x000fe4000001ff00 */
[----:B------:R-:W-:Y:S01]  /*7240*/  PRMT R165, R69, 0x5410, R68 ;  /* 0x0000541045a57816 */ /* 0x000fe20000000044 */
[----:B------:R-:W-:Y:S01]  /*7250*/  IMAD.MOV.U32 R69, RZ, RZ, R62 ;  /* 0x000000ffff457224 */ /* 0x000fe200078e003e */
[----:B------:R-:W-:Y:S01]  /*7260*/  PRMT R162, R71, 0x5410, R70 ;  /* 0x0000541047a27816 */ /* 0x000fe20000000046 */
[----:B------:R-:W-:Y:S01]  /*7270*/  IMAD.MOV.U32 R68, RZ, RZ, R63 ;  /* 0x000000ffff447224 */ /* 0x000fe200078e003f */
[----:B------:R-:W-:Y:S01]  /*7280*/  CS2R R76, SRZ ;  /* 0x00000000004c7805 */ /* 0x000fe2000001ff00 */
        /* <DEDUP_REMOVED lines=39> */
.L_x_2697:
[----:B------:R-:W-:Y:S05]  /*7500*/  BSYNC B1 ;  /* 0x0000000000017941 */ /* 0x000fea0003800000 */
.L_x_2696:
        /* <DEDUP_REMOVED lines=33> */
.L_x_2698:
[----:B------:R-:W-:Y:S01]  /*7720*/  IMAD R0, R17, 0x8, R16 ;  /* 0x0000000811007824 */ /* 0x000fe200078e0210 */
[----:B------:R-:W-:Y:S01]  /*7730*/  SHF.L.U32 R114, R219, 0x1f, RZ ;  /* 0x0000001fdb727819 */ /* 0x000fe200000006ff */
[----:B------:R-:W0:Y:S01]  /*7740*/  LDC R140, c[0x0][0x2f4] ;  /* 0x0000bd00ff8c7b82 */ /* 0x000e220000000800 */
[----:B------:R-:W-:Y:S01]  /*7750*/  BSSY B1, `(.L_x_2699) ;  /* 0x0000004000017945 */ /* 0x000fe20003800000 */
[----:B------:R-:W-:Y:S01]  /*7760*/  IMAD.MOV.U32 R125, RZ, RZ, R88 ;  /* 0x000000ffff7d7224 */ /* 0x000fe200078e0058 */
[----:B------:R-:W1:Y:S02]  /*7770*/  SYNCS.PHASECHK.TRANS64.TRYWAIT P5, [R0+URZ+0x38890], R114 ;  /* 0x03889072000075a7 */ /* 0x000e6400080a017f */
[----:B-1----:R-:W-:Y:S05]  /*7780*/  @!P5 BRA `(.L_x_2700) ;  /* 0x000002d40024d947 */ /* 0x002fea0003800000 */
.L_x_3068:
[----:B------:R-:W-:Y:S05]  /*7790*/  BSYNC B1 ;  /* 0x0000000000017941 */ /* 0x000fea0003800000 */
.L_x_2699:
        /* <DEDUP_REMOVED lines=37> */
[----:B------:R-:W-:Y:S02]  /*79f0*/  SHF.R.U64 R41, R42, 0x10, R43 ;  /* 0x000000102a297819 */ /* 0x000fe4000000122b */
[--C-:B------:R-:W-:Y:S02]  /*7a00*/  SHF.R.U64 R42, R48, 0x10, R49.reuse ;  /* 0x00000010302a7819 */ /* 0x100fe40000001231 */
[----:B------:R-:W-:Y:S02]  /*7a10*/  SHF.R.U32.HI R48, RZ, 0x10, R49 ;  /* 0x00000010ff307819 */ /* 0x000fe40000011631 */
[----:B------:R-:W-:-:S02]  /*7a20*/  PRMT R40, R147, 0x5432, R40 ;  /* 0x0000543293287816 */ /* 0x000fc40000000028 */
[----:B------:R-:W-:Y:S02]  /*7a30*/  SHF.R.U32.HI R147, RZ, 0x10, R43 ;  /* 0x00000010ff937819 */ /* 0x000fe4000001162b */
[--C-:B------:R-:W-:Y:S02]  /*7a40*/  SHF.R.U64 R43, R50, 0x10, R51.reuse ;  /* 0x00000010322b7819 */ /* 0x100fe40000001233 */
[----:B------:R-:W-:Y:S02]  /*7a50*/  SHF.R.U32.HI R49, RZ, 0x10, R51 ;  /* 0x00000010ff317819 */ /* 0x000fe40000011633 */
[----:B------:R-:W-:Y:S02]  /*7a60*/  PRMT R51, R151, 0x5432, R48 ;  /* 0x0000543297337816 */ /* 0x000fe40000000030 */
[----:B------:R-:W-:Y:S02]  /*7a70*/  PRMT R148, R149, 0x5432, R148 ;  /* 0x0000543295947816 */ /* 0x000fe40000000094 */
[C---:B------:R-:W-:Y:S01]  /*7a80*/  PRMT R50, R150.reuse, 0x5410, R147 ;  /* 0x0000541096327816 */ /* 0x040fe20000000093 */
[----:B------:R-:W-:Y:S01]  /*7a90*/  IMAD.U32 R48, R51, 0x10000, RZ ;  /* 0x0001000033307824 */ /* 0x000fe200078e00ff */
[----:B------:R-:W-:Y:S01]  /*7aa0*/  PRMT R42, R150, 0x5432, R42 ;  /* 0x00005432962a7816 */ /* 0x000fe2000000002a */
[----:B0-----:R-:W-:Y:S01]  /*7ab0*/  IMAD.U32 R150, R89, 0x10000, RZ ;  /* 0x0001000059967824 */ /* 0x001fe200078e00ff */
[----:B------:R-:W-:Y:S01]  /*7ac0*/  PRMT R43, R151, 0x5410, R43 ;  /* 0x00005410972b7816 */ /* 0x000fe2000000002b */
[----:B------:R-:W-:Y:S01]  /*7ad0*/  IMAD.U32 R151, R148, 0x10000, RZ ;  /* 0x0001000094977824 */ /* 0x000fe200078e00ff */
[----:B------:R-:W-:Y:S01]  /*7ae0*/  PRMT R147, R174, 0x5410, R49 ;  /* 0x00005410ae937816 */ /* 0x000fe20000000031 */
[----:B------:R-:W-:Y:S01]  /*7af0*/  FMUL.FTZ R49, R150, R48 ;  /* 0x0000003096317220 */ /* 0x000fe20000410000 */
[----:B------:R-:W-:Y:S01]  /*7b00*/  PRMT R41, R149, 0x5410, R41 ;  /* 0x0000541095297816 */ /* 0x000fe20000000029 */
[----:B--2---:R-:W-:-:S02]  /*7b10*/  IMAD.U32 R149, R85, 0x10000, RZ ;  /* 0x0001000055957824 */ /* 0x004fc400078e00ff */
[-C--:B------:R-:W-:Y:S01]  /*7b20*/  FMUL.FTZ R150, R150, R151.reuse ;  /* 0x0000009796967220 */ /* 0x080fe20000410000 */
[----:B------:R-:W-:Y:S01]  /*7b30*/  LOP3.LUT R89, R89, 0xffff0000, RZ, 0xc0, !PT ;  /* 0xffff000059597812 */ /* 0x000fe200078ec0ff */
[C---:B------:R-:W-:Y:S02]  /*7b40*/  FFMA.FTZ R49, R149.reuse, R151, -R49 ;  /* 0x0000009795317223 */ /* 0x040fe40000010831 */
[----:B------:R-:W-:Y:S01]  /*7b50*/  FFMA.FTZ R48, R149, R48, R150 ;  /* 0x0000003095307223 */ /* 0x000fe20000010096 */
[----:B------:R-:W-:Y:S01]  /*7b60*/  LOP3.LUT R149, R51, 0xffff0000, RZ, 0xc0, !PT ;  /* 0xffff000033957812 */ /* 0x000fe200078ec0ff */
[----:B------:R-:W-:Y:S01]  /*7b70*/  IMAD.U32 R150, R91, 0x10000, RZ ;  /* 0x000100005b967824 */ /* 0x000fe200078e00ff */
[----:B------:R-:W-:Y:S01]  /*7b80*/  LOP3.LUT R148, R148, 0xffff0000, RZ, 0xc0, !PT ;  /* 0xffff000094947812 */ /* 0x000fe200078ec0ff */
[----:B------:R-:W-:Y:S01]  /*7b90*/  IMAD.U32 R151, R50, 0x10000, RZ ;  /* 0x0001000032977824 */ /* 0x000fe200078e00ff */
[----:B------:R-:W-:Y:S01]  /*7ba0*/  LOP3.LUT R85, R85, 0xffff0000, RZ, 0xc0, !PT ;  /* 0xffff000055557812 */ /* 0x000fe200078ec0ff */
[----:B------:R-:W-:Y:S01]  /*7bb0*/  FMUL.FTZ R51, R89, R149 ;  /* 0x0000009559337220 */ /* 0x000fe20000410000 */
[----:B------:R-:W-:Y:S01]  /*7bc0*/  LOP3.LUT R91, R91, 0xffff0000, RZ, 0xc0, !PT ;  /* 0xffff00005b5b7812 */ /* 0x000fe200078ec0ff */
[----:B------:R-:W-:-:S02]  /*7bd0*/  FMUL.FTZ R89, R89, R148 ;  /* 0x0000009459597220 */ /* 0x000fc40000410000 */
[----:B------:R-:W-:Y:S01]  /*7be0*/  FFMA.FTZ R51, R85, R148, -R51 ;  /* 0x0000009455337223 */ /* 0x000fe20000010833 */
[----:B------:R-:W-:Y:S02]  /*7bf0*/  IMAD.U32 R148, R147, 0x10000, RZ ;  /* 0x0001000093947824 */ /* 0x000fe400078e00ff */
[----:B------:R-:W-:Y:S01]  /*7c00*/  FFMA.FTZ R85, R85, R149, R89 ;  /* 0x0000009555557223 */ /* 0x000fe20000010059 */
[----:B------:R-:W-:Y:S01]  /*7c10*/  IMAD.U32 R149, R87, 0x10000, RZ ;  /* 0x0001000057957824 */ /* 0x000fe200078e00ff */
[----:B------:R-:W-:Y:S01]  /*7c20*/  LOP3.LUT R147, R147, 0xffff0000, RZ, 0xc0, !PT ;  /* 0xffff000093937812 */ /* 0x000fe200078ec0ff */
[CC--:B------:R-:W-:Y:S01]  /*7c30*/  FMUL.FTZ R89, R150.reuse, R148.reuse ;  /* 0x0000009496597220 */ /* 0x0c0fe20000410000 */
[-C--:B------:R-:W-:Y:S01]  /*7c40*/  FMUL.FTZ R150, R150, R151.reuse ;  /* 0x0000009796967220 */ /* 0x080fe20000410000 */
[----:B------:R-:W-:Y:S02]  /*7c50*/  LOP3.LUT R87, R87, 0xffff0000, RZ, 0xc0, !PT ;  /* 0xffff000057577812 */ /* 0x000fe400078ec0ff */
[C---:B------:R-:W-:Y:S01]  /*7c60*/  FFMA.FTZ R89, R149.reuse, R151, -R89 ;  /* 0x0000009795597223 */ /* 0x040fe20000010859 */
[----:B------:R-:W-:Y:S01]  /*7c70*/  FFMA.FTZ R148, R149, R148, R150 ;  /* 0x0000009495947223 */ /* 0x000fe20000010096 */
[----:B------:R-:W-:Y:S01]  /*7c80*/  LOP3.LUT R149, R50, 0xffff0000, RZ, 0xc0, !PT ;  /* 0xffff000032957812 */ /* 0x000fe200078ec0ff */
[----:B------:R-:W-:Y:S01]  /*7c90*/  FMUL.FTZ R50, R91, R147 ;  /* 0x000000935b327220 */ /* 0x000fe20000410000 */
[----:B------:R-:W-:Y:S01]  /*7ca0*/  F2FP.BF16.F32.PACK_AB R48, R85, R48 ;  /* 0x000000305530723e */ /* 0x000fe200000010ff */
[C---:B------:R-:W-:Y:S01]  /*7cb0*/  IMAD.U32 R85, R42.reuse, 0x10000, RZ ;  /* 0x000100002a557824 */ /* 0x040fe200078e00ff */
[----:B------:R-:W-:Y:S01]  /*7cc0*/  F2FP.BF16.F32.PACK_AB R49, R51, R49 ;  /* 0x000000313331723e */ /* 0x000fe200000010ff */
[-C--:B------:R-:W-:Y:S01]  /*7cd0*/  FFMA.FTZ R50, R87, R149.reuse, -R50 ;  /* 0x0000009557327223 */ /* 0x080fe20000010832 */
[----:B------:R-:W-:Y:S01]  /*7ce0*/  FMUL.FTZ R91, R91, R149 ;  /* 0x000000955b5b7220 */ /* 0x000fe20000410000 */
[----:B------:R-:W-:-:S03]  /*7cf0*/  LOP3.LUT R42, R42, 0xffff0000, RZ, 0xc0, !PT ;  /* 0xffff00002a2a7812 */ /* 0x000fc600078ec0ff */
[----:B------:R-:W-:Y:S01]  /*7d00*/  FFMA.FTZ R87, R87, R147, R91 ;  /* 0x0000009357577223 */ /* 0x000fe2000001005b */
[----:B------:R-:W-:Y:S01]  /*7d10*/  F2FP.BF16.F32.PACK_AB R50, R50, R89 ;  /* 0x000000593232723e */ /* 0x000fe200000010ff */
[----:B------:R-:W-:Y:S02]  /*7d20*/  IMAD.U32 R89, R88, 0x10000, RZ ;  /* 0x0001000058597824 */ /* 0x000fe400078e00ff */
[----:B------:R-:W-:Y:S01]  /*7d30*/  IMAD.U32 R91, R40, 0x10000, RZ ;  /* 0x00010000285b7824 */ /* 0x000fe200078e00ff */
[----:B------:R-:W-:Y:S01]  /*7d40*/  F2FP.BF16.F32.PACK_AB R148, R87, R148 ;  /* 0x000000945794723e */ /* 0x000fe200000010ff */
        /* <DEDUP_REMOVED lines=18> */
[C---:B------:R-:W-:Y:S02]  /*7e70*/  IMAD.U32 R88, R86.reuse, 0x10000, RZ ;  /* 0x0001000056587824 */ /* 0x040fe400078e00ff */
[-C--:B------:R-:W-:Y:S01]  /*7e80*/  FMUL.FTZ R91, R91, R87.reuse ;  /* 0x000000575b5b7220 */ /* 0x080fe20000410000 */
[----:B------:R-:W-:Y:S01]  /*7e90*/  LOP3.LUT R86, R86, 0xffff0000, RZ, 0xc0, !PT ;  /* 0xffff000056567812 */ /* 0x000fe200078ec0ff */
[----:B------:R-:W-:-:S02]  /*7ea0*/  FFMA.FTZ R89, R88, R87, -R89 ;  /* 0x0000005758597223 */ /* 0x000fc40000010859 */
[----:B------:R-:W-:Y:S01]  /*7eb0*/  FFMA.FTZ R91, R88, R84, R91 ;  /* 0x00000054585b7223 */ /* 0x000fe2000001005b */
[----:B------:R-:W-:Y:S02]  /*7ec0*/  LOP3.LUT R84, R90, 0xffff0000, RZ, 0xc0, !PT ;  /* 0xffff00005a547812 */ /* 0x000fe400078ec0ff */
[----:B------:R-:W-:Y:S02]  /*7ed0*/  F2FP.BF16.F32.PACK_AB R40, R40, R51 ;  /* 0x000000332828723e */ /* 0x000fe400000010ff */
[----:B------:R-:W-:Y:S01]  /*7ee0*/  F2FP.BF16.F32.PACK_AB R42, R42, R85 ;  /* 0x000000552a2a723e */ /* 0x000fe200000010ff */
[C---:B------:R-:W-:Y:S01]  /*7ef0*/  FMUL.FTZ R87, R84.reuse, R43 ;  /* 0x0000002b54577220 */ /* 0x040fe20000410000 */
[-C--:B------:R-:W-:Y:S01]  /*7f00*/  FMUL.FTZ R84, R84, R41.reuse ;  /* 0x0000002954547220 */ /* 0x080fe20000410000 */
[----:B------:R-:W-:Y:S02]  /*7f10*/  IMAD.MOV.U32 R85, RZ, RZ, R49 ;  /* 0x000000ffff557224 */ /* 0x000fe400078e0031 */
[C---:B------:R-:W-:Y:S01]  /*7f20*/  FFMA.FTZ R87, R86.reuse, R41, -R87 ;  /* 0x0000002956577223 */ /* 0x040fe20000010857 */
[----:B------:R-:W-:Y:S01]  /*7f30*/  FFMA.FTZ R84, R86, R43, R84 ;  /* 0x0000002b56547223 */ /* 0x000fe20000010054 */
[----:B------:R-:W-:-:S03]  /*7f40*/  IMAD.MOV.U32 R88, RZ, RZ, R42 ;  /* 0x000000ffff587224 */ /* 0x000fc600078e002a */
[----:B------:R-:W-:Y:S01]  /*7f50*/  F2FP.BF16.F32.PACK_AB R87, R87, R89 ;  /* 0x000000595757723e */ /* 0x000fe200000010ff */
[----:B------:R-:W-:Y:S01]  /*7f60*/  IMAD.MOV.U32 R89, RZ, RZ, R48 ;  /* 0x000000ffff597224 */ /* 0x000fe200078e0030 */
[----:B------:R-:W-:Y:S01]  /*7f70*/  F2FP.BF16.F32.PACK_AB R91, R84, R91 ;  /* 0x0000005b545b723e */ /* 0x000fe200000010ff */
[----:B------:R-:W-:Y:S02]  /*7f80*/  IMAD.MOV.U32 R84, RZ, RZ, R40 ;  /* 0x000000ffff547224 */ /* 0x000fe400078e0028 */
[----:B------:R-:W-:Y:S02]  /*7f90*/  IMAD.MOV.U32 R86, RZ, RZ, R87 ;  /* 0x000000ffff567224 */ /* 0x000fe400078e0057 */
[----:B------:R-:W-:Y:S02]  /*7fa0*/  IMAD.MOV.U32 R90, RZ, RZ, R91 ;  /* 0x000000ffff5a7224 */ /* 0x000fe400078e005b */
[----:B------:R-:W-:Y:S02]  /*7fb0*/  IMAD.MOV.U32 R87, RZ, RZ, R50 ;  /* 0x000000ffff577224 */ /* 0x000fe400078e0032 */
[----:B------:R-:W-:-:S07]  /*7fc0*/  IMAD.MOV.U32 R91, RZ, RZ, R148 ;  /* 0x000000ffff5b7224 */ /* 0x000fce00078e0094 */
.L_x_2706:
[----:B------:R-:W-:Y:S05]  /*7fd0*/  BSYNC B3 ;  /* 0x0000000000037941 */ /* 0x000fea0003800000 */
.L_x_2705:
        /* <DEDUP_REMOVED lines=10> */
[----:B--2---:R2:W-:Y:S01]  /*8080*/  STG.E.128 desc[UR4][R40.64], R84 ;  /* 0x0000005428007986 */ /* 0x0045e2000c101d04 */
[----:B------:R-:W-:-:S05]  /*8090*/  @!P4 LEA.HI.X R43, R146, R117, R43, 0x1, P5 ;  /* 0x00000075922bc211 */ /* 0x000fca00028f0c2b */
[----:B0-----:R2:W-:Y:S04]  /*80a0*/  @!P4 STG.E.128 desc[UR4][R42.64], R88 ;  /* 0x000000582a00c986 */ /* 0x0015e8000c101d04 */
.L_x_2704:
[----:B------:R-:W-:Y:S05]  /*80b0*/  BSYNC B2 ;  /* 0x0000000000027941 */ /* 0x000fea0003800000 */
.L_x_2703:
[----:B------:R-:W-:-:S13]  /*80c0*/  ISETP.NE.AND P4, PT, R10, RZ, PT ;  /* 0x000000ff0a00720c */ /* 0x000fda0003f85270 */
[----:B------:R-:W-:Y:S05]  /*80d0*/  @!P4 BRA `(.L_x_2702) ;  /* 0x000000080004c947 */ /* 0x000fea0003800000 */
[----:B--2---:R-:W-:Y:S01]  /*80e0*/  SEL R40, R115, R142, !P1 ;  /* 0x0000008e73287207 */ /* 0x004fe20004800000 */
        /* <DEDUP_REMOVED lines=114> */
.L_x_2708:
[----:B------:R-:W-:Y:S05]  /*8810*/  BSYNC B2 ;  /* 0x0000000000027941 */ /* 0x000fea0003800000 */
.L_x_2707:
        /* <DEDUP_REMOVED lines=13> */
.L_x_2702:
[----:B------:R-:W-:Y:S05]  /*88f0*/  BSYNC B1 ;  /* 0x0000000000017941 */ /* 0x000fea0003800000 */
.L_x_2701:
[----:B---3--:R-:W3:Y:S01]  /*8900*/  LDL R36, [R1+0x10] ;  /* 0x0000100001247983 */ /* 0x008ee20000100800 */
[----:B------:R-:W-:Y:S01]  /*8910*/  BSSY B1, `(.L_x_2709) ;  /* 0x000010e000017945 */ /* 0x000fe20003800000 */
[----:B---3--:R-:W-:-:S13]  /*8920*/  LOP3.LUT P4, RZ, R36, 0x1, RZ, 0xc0, !PT ;  /* 0x0000000124ff7812 */ /* 0x008fda000788c0ff */
[----:B------:R-:W-:Y:S05]  /*8930*/  @P4 BRA `(.L_x_2710) ;  /* 0x00000010002c4947 */ /* 0x000fea0003800000 */
[----:B------:R-:W-:Y:S01]  /*8940*/  ISETP.NE.AND P4, PT, R26, RZ, PT ;  /* 0x000000ff1a00720c */ /* 0x000fe20003f85270 */
[----:B------:R-:W-:Y:S01]  /*8950*/  VIADD R36, R212, 0x20 ;  /* 0x00000020d4247836 */ /* 0x000fe20000000000 */
[----:B------:R-:W-:Y:S01]  /*8960*/  BSSY B2, `(.L_x_2711) ;  /* 0x0000086000027945 */ /* 0x000fe20003800000 */
[-C--:B--2---:R-:W-:Y:S02]  /*8970*/  IMAD R48, R141, R126.reuse, RZ ;  /* 0x0000007e8d307224 */ /* 0x084fe400078e02ff */
        /* <DEDUP_REMOVED lines=26> */
[--C-:B------:R-:W-:Y:S01]  /*8b20*/  SHF.R.U64 R50, R64, 0x10, R65.reuse ;  /* 0x0000001040327819 */ /* 0x100fe20000001241 */
[----:B0-----:R-:W-:Y:S01]  /*8b30*/  IMAD.U32 R84, R41, 0x10000, RZ ;  /* 0x0001000029547824 */ /* 0x001fe200078e00ff */
[----:B------:R-:W-:Y:S01]  /*8b40*/  SHF.R.U32.HI R64, RZ, 0x10, R65 ;  /* 0x00000010ff407819 */ /* 0x000fe20000011641 */
[----:B--2---:R-:W-:Y:S01]  /*8b50*/  IMAD.U32 R65, R37, 0x10000, RZ ;  /* 0x0001000025417824 */ /* 0x004fe200078e00ff */
        /* <DEDUP_REMOVED lines=68> */
[CC--:B------:R-:W-:Y:S01]  /*8fa0*/  FMUL.FTZ R57, R59.reuse, R47.reuse ;  /* 0x0000002f3b397220 */ /* 0x0c0fe20000410000 */
        /* <DEDUP_REMOVED lines=8> */
[C---:B------:R-:W-:Y:S01]  /*9030*/  FMUL.FTZ R42, R40.reuse, R51 ;  /* 0x00000033282a7220 */ /* 0x040fe20000410000 */
[-C--:B------:R-:W-:Y:S01]  /*9040*/  FMUL.FTZ R40, R40, R49.reuse ;  /* 0x0000003128287220 */ /* 0x080fe20000410000 */
        /* <DEDUP_REMOVED lines=9> */
.L_x_2714:
[----:B------:R-:W-:Y:S05]  /*90e0*/  BSYNC B3 ;  /* 0x0000000000037941 */ /* 0x000fea0003800000 */
.L_x_2713:
        /* <DEDUP_REMOVED lines=13> */
.L_x_2712:
[----:B------:R-:W-:Y:S05]  /*91c0*/  BSYNC B2 ;  /* 0x0000000000027941 */ /* 0x000fea0003800000 */
.L_x_2711:
[----:B------:R-:W-:-:S13]  /*91d0*/  ISETP.NE.AND P4, PT, R10, RZ, PT ;  /* 0x000000ff0a00720c */ /* 0x000fda0003f85270 */
[----:B------:R-:W-:Y:S05]  /*91e0*/  @!P4 BRA `(.L_x_2710) ;  /* 0x000000080000c947 */ /* 0x000fea0003800000 */
[----:B0-----:R-:W-:Y:S01]  /*91f0*/  SEL R36, R115, R142, !P1 ;  /* 0x0000008e73247207 */ /* 0x001fe20004800000 */
        /* <DEDUP_REMOVED lines=70> */
[C---:B------:R-:W-:Y:S01]  /*9660*/  IMAD.U32 R53, R50.reuse, 0x10000, RZ ;  /* 0x0001000032357824 */ /* 0x040fe200078e00ff */
        /* <DEDUP_REMOVED lines=42> */
.L_x_2716:
[----:B------:R-:W-:Y:S05]  /*9910*/  BSYNC B2 ;  /* 0x0000000000027941 */ /* 0x000fea0003800000 */
.L_x_2715:
        /* <DEDUP_REMOVED lines=13> */
.L_x_2710:
[----:B------:R-:W-:Y:S05]  /*99f0*/  BSYNC B1 ;  /* 0x0000000000017941 */ /* 0x000fea0003800000 */
.L_x_2709:
[----:B0--3--:R-:W-:Y:S02]  /*9a00*/  VIADD R37, R212, 0x40 ;  /* 0x00000040d4257836 */ /* 0x009fe40000000000 */
        /* <DEDUP_REMOVED lines=36> */
[----:B------:R-:W-:Y:S02]  /*9c50*/  SHF.R.U32.HI R72, RZ, 0x10, R73 ;  /* 0x00000010ff487819 */ /* 0x000fe40000011649 */
[----:B------:R-:W-:Y:S02]  /*9c60*/  PRMT R80, R160, 0x5432, R80 ;  /* 0x00005432a0507816 */ /* 0x000fe40000000050 */
[----:B------:R-:W-:-:S02]  /*9c70*/  PRMT R72, R158, 0x5432, R72 ;  /* 0x000054329e487816 */ /* 0x000fc40000000048 */
[--C-:B------:R-:W-:Y:S01]  /*9c80*/  SHF.R.U64 R49, R82, 0x10, R83.reuse ;  /* 0x0000001052317819 */ /* 0x100fe20000001253 */
[----:B------:R-:W-:Y:S01]  /*9c90*/  IMAD.U32 R53, R80, 0x10000, RZ ;  /* 0x0001000050357824 */ /* 0x000fe200078e00ff */
[----:B------:R-:W-:Y:S01]  /*9ca0*/  SHF.R.U32.HI R82, RZ, 0x10, R83 ;  /* 0x00000010ff527819 */ /* 0x000fe20000011653 */
[----:B------:R-:W-:Y:S01]  /*9cb0*/  IMAD.U32 R50, R72, 0x10000, RZ ;  /* 0x0001000048327824 */ /* 0x000fe200078e00ff */
[----:B------:R-:W-:Y:S01]  /*9cc0*/  LOP3.LUT R80, R80, 0xffff0000, RZ, 0xc0, !PT ;  /* 0xffff000050507812 */ /* 0x000fe200078ec0ff */
[----:B------:R-:W-:Y:S01]  /*9cd0*/  FMUL.FTZ R51, R54, R53 ;  /* 0x0000003536337220 */ /* 0x000fe20000410000 */
[----:B------:R-:W-:Y:S02]  /*9ce0*/  LOP3.LUT R41, R41, 0xffff0000, RZ, 0xc0, !PT ;  /* 0xffff000029297812 */ /* 0x000fe400078ec0ff */
[----:B------:R-:W-:Y:S01]  /*9cf0*/  SHF.R.U64 R45, R74, 0x10, R75 ;  /* 0x000000104a2d7819 */ /* 0x000fe2000000124b */
[-C--:B------:R-:W-:Y:S01]  /*9d00*/  FFMA.FTZ R51, R52, R50.reuse, -R51 ;  /* 0x0000003234337223 */ /* 0x080fe20000010833 */
[----:B------:R-:W-:Y:S01]  /*9d10*/  FMUL.FTZ R50, R54, R50 ;  /* 0x0000003236327220 */ /* 0x000fe20000410000 */
[----:B------:R-:W-:-:S02]  /*9d20*/  LOP3.LUT R72, R72, 0xffff0000, RZ, 0xc0, !PT ;  /* 0xffff000048487812 */ /* 0x000fc400078ec0ff */
[----:B------:R-:W-:Y:S01]  /*9d30*/  SHF.R.U32.HI R74, RZ, 0x10, R75 ;  /* 0x00000010ff4a7819 */ /* 0x000fe2000001164b */
[----:B------:R-:W-:Y:S01]  /*9d40*/  FFMA.FTZ R50, R52, R53, R50 ;  /* 0x0000003534327223 */ /* 0x000fe20000010032 */
[----:B------:R-:W-:Y:S01]  /*9d50*/  PRMT R82, R159, 0x5432, R82 ;  /* 0x000054329f527816 */ /* 0x000fe20000000052 */
[----:B------:R-:W-:Y:S01]  /*9d60*/  IMAD.U32 R53, R39, 0x10000, RZ ;  /* 0x0001000027357824 */ /* 0x000fe200078e00ff */
        /* <DEDUP_REMOVED lines=8> */
[----:B------:R-:W-:-:S02]  /*9df0*/  IMAD.U32 R52, R74, 0x10000, RZ ;  /* 0x000100004a347824 */ /* 0x000fc400078e00ff */
[----:B------:R-:W-:Y:S01]  /*9e00*/  FMUL.FTZ R56, R55, R54 ;  /* 0x0000003637387220 */ /* 0x000fe20000410000 */
[----:B------:R-:W-:Y:S02]  /*9e10*/  LOP3.LUT R43, R43, 0xffff0000, RZ, 0xc0, !PT ;  /* 0xffff00002b2b7812 */ /* 0x000fe400078ec0ff */
[----:B------:R-:W-:Y:S01]  /*9e20*/  LOP3.LUT R74, R74, 0xffff0000, RZ, 0xc0, !PT ;  /* 0xffff00004a4a7812 */ /* 0x000fe200078ec0ff */
[-C--:B------:R-:W-:Y:S01]  /*9e30*/  FFMA.FTZ R56, R53, R52.reuse, -R56 ;  /* 0x0000003435387223 */ /* 0x080fe20000010838 */
[----:B------:R-:W-:Y:S01]  /*9e40*/  FMUL.FTZ R52, R55, R52 ;  /* 0x0000003437347220 */ /* 0x000fe20000410000 */
[----:B------:R-:W-:Y:S02]  /*9e50*/  LOP3.LUT R39, R39, 0xffff0000, RZ, 0xc0, !PT ;  /* 0xffff000027277812 */ /* 0x000fe400078ec0ff */
[----:B------:R-:W-:Y:S01]  /*9e60*/  PRMT R48, R160, 0x5410, R48 ;  /* 0x00005410a0307816 */ /* 0x000fe20000000030 */
[----:B------:R-:W-:Y:S01]  /*9e70*/  FFMA.FTZ R53, R53, R54, R52 ;  /* 0x0000003635357223 */ /* 0x000fe20000010034 */
[C---:B------:R-:W-:Y:S01]  /*9e80*/  FMUL.FTZ R52, R43.reuse, R82 ;  /* 0x000000522b347220 */ /* 0x040fe20000410000 */
[----:B------:R-:W-:Y:S01]  /*9e90*/  FMUL.FTZ R43, R43, R74 ;  /* 0x0000004a2b2b7220 */ /* 0x000fe20000410000 */
[----:B------:R-:W-:-:S02]  /*9ea0*/  PRMT R44, R158, 0x5410, R44 ;  /* 0x000054109e2c7816 */ /* 0x000fc4000000002c */
[----:B------:R-:W-:Y:S01]  /*9eb0*/  F2FP.BF16.F32.PACK_AB R37, R37, R51 ;  /* 0x000000332525723e */ /* 0x000fe200000010ff */
[----:B------:R-:W-:Y:S01]  /*9ec0*/  FFMA.FTZ R43, R39, R82, R43 ;  /* 0x00000052272b7223 */ /* 0x000fe2000001002b */
[----:B------:R-:W-:Y:S01]  /*9ed0*/  F2FP.BF16.F32.PACK_AB R41, R41, R50 ;  /* 0x000000322929723e */ /* 0x000fe200000010ff */
[----:B------:R-:W-:Y:S02]  /*9ee0*/  IMAD.U32 R51, R40, 0x10000, RZ ;  /* 0x0001000028337824 */ /* 0x000fe400078e00ff */
[----:B------:R-:W-:Y:S01]  /*9ef0*/  FFMA.FTZ R52, R39, R74, -R52 ;  /* 0x0000004a27347223 */ /* 0x000fe20000010834 */
        /* <DEDUP_REMOVED lines=43> */
.L_x_2720:
[----:B------:R-:W-:Y:S05]  /*a1b0*/  BSYNC B2 ;  /* 0x0000000000027941 */ /* 0x000fea0003800000 */
.L_x_2719:
[----:B------:R-:W-:Y:S01]  /*a1c0*/  IADD3 R45, P3, P4, R96, R124, R13 ;  /* 0x0000007c602d7210 */ /* 0x000fe20007c7e00d */
[----:B------:R-:W-:-:S03]  /*a1d0*/  ULDC.64 UR4, c[0x0][0x208] ;  /* 0x0000820000047ab9 */ /* 0x000fc60000000a00 */
[----:B------:R-:W-:Y:S02]  /*a1e0*/  IADD3.X R48, R92, R46, R7, P3, P4 ;  /* 0x0000002e5c307210 */ /* 0x000fe40001fe8407 */
[----:B------:R-:W-:-:S04]  /*a1f0*/  LEA R44, P3, R45, R116, 0x1 ;  /* 0x000000742d2c7211 */ /* 0x000fc800078608ff */
[----:B------:R-:W-:Y:S02]  /*a200*/  LEA.HI.X R45, R45, R117, R48, 0x1, P3 ;  /* 0x000000752d2d7211 */ /* 0x000fe400018f0c30 */
[----:B------:R-:W-:-:S03]  /*a210*/  ISETP.GE.AND P3, PT, R47, R140, PT ;  /* 0x0000008c2f00720c */ /* 0x000fc60003f66270 */
[----:B--2---:R2:W-:Y:S10]  /*a220*/  STG.E.128 desc[UR4][R44.64], R36 ;  /* 0x000000242c007986 */ /* 0x0045f4000c101d04 */
[----:B--2---:R-:W-:-:S02]  /*a230*/  @!P3 SHF.R.S32.HI R37, RZ, 0x1f, R47 ;  /* 0x0000001fff25b819 */ /* 0x004fc4000001142f */
[----:B------:R-:W-:-:S04]  /*a240*/  @!P3 IADD3 R47, P4, P5, R96, R124, R47 ;  /* 0x0000007c602fb210 */ /* 0x000fc80007d9e02f */
[----:B------:R-:W-:Y:S02]  /*a250*/  @!P3 IADD3.X R37, R92, R46, R37, P4, P5 ;  /* 0x0000002e5c25b210 */ /* 0x000fe400027ea425 */
[----:B------:R-:W-:-:S04]  /*a260*/  @!P3 LEA R36, P4, R47, R116, 0x1 ;  /* 0x000000742f24b211 */ /* 0x000fc800078808ff */
[----:B------:R-:W-:-:S05]  /*a270*/  @!P3 LEA.HI.X R37, R47, R117, R37, 0x1, P4 ;  /* 0x000000752f25b211 */ /* 0x000fca00020f0c25 */
[----:B0-----:R0:W-:Y:S04]  /*a280*/  @!P3 STG.E.128 desc[UR4][R36.64], R40 ;  /* 0x000000282400b986 */ /* 0x0011e8000c101d04 */
.L_x_2718:
[----:B------:R-:W-:Y:S05]  /*a290*/  BSYNC B1 ;  /* 0x0000000000017941 */ /* 0x000fea0003800000 */
.L_x_2717:
[----:B------:R-:W-:-:S13]  /*a2a0*/  ISETP.NE.AND P3, PT, R10, RZ, PT ;  /* 0x000000ff0a00720c */ /* 0x000fda0003f65270 */
[----:B------:R-:W-:Y:S05]  /*a2b0*/  @!P3 BRA `(.L_x_2677) ;  /* 0x0000000c0018b947 */ /* 0x000fea0003800000 */
[----:B------:R-:W-:Y:S01]  /*a2c0*/  SEL R142, R115, R142, !P1 ;  /* 0x0000008e738e7207 */ /* 0x000fe20004800000 */
[----:B------:R-:W-:Y:S01]  /*a2d0*/  BSSY B1, `(.L_x_2721) ;  /* 0x0000073000017945 */ /* 0x000fe20003800000 */
[----:B------:R-:W-:Y:S02]  /*a2e0*/  SHF.R.U32.HI R38, RZ, 0x3, R222 ;  /* 0x00000003ff267819 */ /* 0x000fe400000116de */
[----:B0-----:R-:W-:Y:S02]  /*a2f0*/  SHF.R.S32.HI R36, RZ, 0x1f, R142 ;  /* 0x0000001fff247819 */ /* 0x001fe4000001148e */
        /* <DEDUP_REMOVED lines=10> */
[----:B------:R-:W-:Y:S02]  /*a3a0*/  IMAD.IADD R37, R37, 0x1, R36 ;  /* 0x0000000125257824 */ /* 0x000fe400078e0224 */
[C---:B------:R-:W-:Y:S02]  /*a3b0*/  IMAD R36, R17.reuse, 0x5000, R131 ;  /* 0x0000500011247824 */ /* 0x040fe400078e0283 */
        /* <DEDUP_REMOVED lines=19> */
[C---:B------:R-:W-:Y:S01]  /*a4f0*/  FMUL.FTZ R52, R51.reuse, R49 ;  /* 0x0000003133347220 */ /* 0x040fe20000410000 */
[----:B------:R-:W-:Y:S01]  /*a500*/  SHF.R.U64 R76, R76, 0x10, R77 ;  /* 0x000000104c4c7819 */ /* 0x000fe2000000124d */
[-C--:B------:R-:W-:Y:S01]  /*a510*/  FMUL.FTZ R51, R51, R45.reuse ;  /* 0x0000002d33337220 */ /* 0x080fe20000410000 */
[----:B------:R-:W-:Y:S01]  /*a520*/  SHF.R.U64 R68, R68, 0x10, R69 ;  /* 0x0000001044447819 */ /* 0x000fe20000001245 */
[----:B------:R-:W-:Y:S01]  /*a530*/  FFMA.FTZ R45, R44, R45, -R52 ;  /* 0x0000002d2c2d7223 */ /* 0x000fe20000010834 */
[----:B------:R-:W-:Y:S01]  /*a540*/  PRMT R76, R156, 0x5410, R76 ;  /* 0x000054109c4c7816 */ /* 0x000fe2000000004c */
[----:B------:R-:W-:Y:S01]  /*a550*/  FFMA.FTZ R44, R44, R49, R51 ;  /* 0x000000312c2c7223 */ /* 0x000fe20000010033 */
[----:B------:R-:W-:-:S02]  /*a560*/  LOP3.LUT R49, R41, 0xffff0000, RZ, 0xc0, !PT ;  /* 0xffff000029317812 */ /* 0x000fc400078ec0ff */
[----:B------:R-:W-:Y:S02]  /*a570*/  PRMT R68, R154, 0x5410, R68 ;  /* 0x000054109a447816 */ /* 0x000fe40000000044 */
[----:B------:R-:W-:Y:S01]  /*a580*/  SHF.R.U64 R78, R78, 0x10, R79 ;  /* 0x000000104e4e7819 */ /* 0x000fe2000000124f */
[C---:B------:R-:W-:Y:S01]  /*a590*/  FMUL.FTZ R41, R49.reuse, R48 ;  /* 0x0000003031297220 */ /* 0x040fe20000410000 */
[-C--:B------:R-:W-:Y:S01]  /*a5a0*/  FMUL.FTZ R49, R49, R50.reuse ;  /* 0x0000003231317220 */ /* 0x080fe20000410000 */
[----:B------:R-:W-:Y:S02]  /*a5b0*/  SHF.R.U64 R70, R70, 0x10, R71 ;  /* 0x0000001046467819 */ /* 0x000fe40000001247 */
[C---:B------:R-:W-:Y:S01]  /*a5c0*/  FFMA.FTZ R41, R37.reuse, R50, -R41 ;  /* 0x0000003225297223 */ /* 0x040fe20000010829 */
[----:B------:R-:W-:Y:S01]  /*a5d0*/  FFMA.FTZ R37, R37, R48, R49 ;  /* 0x0000003025257223 */ /* 0x000fe20000010031 */
[----:B------:R-:W-:Y:S01]  /*a5e0*/  SHF.R.U32.HI R49, RZ, 0x10, R79 ;  /* 0x00000010ff317819 */ /* 0x000fe2000001164f */
[----:B------:R-:W-:Y:S01]  /*a5f0*/  IMAD.U32 R50, R39, 0x10000, RZ ;  /* 0x0001000027327824 */ /* 0x000fe200078e00ff */
[----:B------:R-:W-:-:S02]  /*a600*/  SHF.R.U32.HI R48, RZ, 0x10, R71 ;  /* 0x00000010ff307819 */ /* 0x000fc40000011647 */
[----:B------:R-:W-:Y:S02]  /*a610*/  PRMT R49, R155, 0x5432, R49 ;  /* 0x000054329b317816 */ /* 0x000fe40000000031 */
[----:B------:R-:W-:Y:S02]  /*a620*/  PRMT R48, R153, 0x5432, R48 ;  /* 0x0000543299307816 */ /* 0x000fe40000000030 */
[----:B------:R-:W-:Y:S01]  /*a630*/  LOP3.LUT R39, R39, 0xffff0000, RZ, 0xc0, !PT ;  /* 0xffff000027277812 */ /* 0x000fe200078ec0ff */
[C---:B------:R-:W-:Y:S01]  /*a640*/  IMAD.U32 R51, R49.reuse, 0x10000, RZ ;  /* 0x0001000031337824 */ /* 0x040fe200078e00ff */
[----:B------:R-:W-:Y:S01]  /*a650*/  LOP3.LUT R49, R49, 0xffff0000, RZ, 0xc0, !PT ;  /* 0xffff000031317812 */ /* 0x000fe200078ec0ff */
[C---:B------:R-:W-:Y:S01]  /*a660*/  IMAD.U32 R52, R48.reuse, 0x10000, RZ ;  /* 0x0001000030347824 */ /* 0x040fe200078e00ff */
[----:B------:R-:W-:Y:S01]  /*a670*/  LOP3.LUT R48, R48, 0xffff0000, RZ, 0xc0, !PT ;  /* 0xffff000030307812 */ /* 0x000fe200078ec0ff */
[C---:B------:R-:W-:Y:S01]  /*a680*/  FMUL.FTZ R53, R54.reuse, R51 ;  /* 0x0000003336357220 */ /* 0x040fe20000410000 */
[----:B------:R-:W-:Y:S01]  /*a690*/  PRMT R78, R155, 0x5410, R78 ;  /* 0x000054109b4e7816 */ /* 0x000fe2000000004e */
[-C--:B------:R-:W-:Y:S01]  /*a6a0*/  FMUL.FTZ R54, R54, R52.reuse ;  /* 0x0000003436367220 */ /* 0x080fe20000410000 */
[----:B------:R-:W-:Y:S01]  /*a6b0*/  PRMT R70, R153, 0x5410, R70 ;  /* 0x0000541099467816 */ /* 0x000fe20000000046 */
[----:B------:R-:W-:Y:S01]  /*a6c0*/  FFMA.FTZ R53, R50, R52, -R53 ;  /* 0x0000003432357223 */ /* 0x000fe20000010835 */
[----:B------:R-:W-:-:S02]  /*a6d0*/  IMAD.U32 R52, R40, 0x10000, RZ ;  /* 0x0001000028347824 */ /* 0x000fc400078e00ff */
[----:B------:R-:W-:Y:S01]  /*a6e0*/  FFMA.FTZ R54, R50, R51, R54 ;  /* 0x0000003332367223 */ /* 0x000fe20000010036 */
[----:B------:R-:W-:Y:S02]  /*a6f0*/  LOP3.LUT R50, R43, 0xffff0000, RZ, 0xc0, !PT ;  /* 0xffff00002b327812 */ /* 0x000fe400078ec0ff */
[----:B------:R-:W-:Y:S02]  /*a700*/  LOP3.LUT R40, R40, 0xffff0000, RZ, 0xc0, !PT ;  /* 0xffff000028287812 */ /* 0x000fe400078ec0ff */
[----:B------:R-:W-:Y:S01]  /*a710*/  LOP3.LUT R42, R42, 0xffff0000, RZ, 0xc0, !PT ;  /* 0xffff00002a2a7812 */ /* 0x000fe200078ec0ff */
[C---:B------:R-:W-:Y:S01]  /*a720*/  FMUL.FTZ R43, R50.reuse, R49 ;  /* 0x00000031322b7220 */ /* 0x040fe20000410000 */
[-C--:B------:R-:W-:Y:S01]  /*a730*/  FMUL.FTZ R50, R50, R48.reuse ;  /* 0x0000003032327220 */ /* 0x080fe20000410000 */
[----:B------:R-:W-:Y:S02]  /*a740*/  F2FP.BF16.F32.PACK_AB R41, R41, R45 ;  /* 0x0000002d2929723e */ /* 0x000fe400000010ff */
[C---:B------:R-:W-:Y:S01]  /*a750*/  FFMA.FTZ R43, R39.reuse, R48, -R43 ;  /* 0x00000030272b7223 */ /* 0x040fe2000001082b */
[----:B------:R-:W-:Y:S01]  /*a760*/  FFMA.FTZ R50, R39, R49, R50 ;  /* 0x0000003127327223 */ /* 0x000fe20000010032 */
[C---:B------:R-:W-:Y:S01]  /*a770*/  IMAD.U32 R48, R76.reuse, 0x10000, RZ ;  /* 0x000100004c307824 */ /* 0x040fe200078e00ff */
[----:B------:R-:W-:Y:S01]  /*a780*/  LOP3.LUT R76, R76, 0xffff0000, RZ, 0xc0, !PT ;  /* 0xffff00004c4c7812 */ /* 0x000fe200078ec0ff */
[C---:B------:R-:W-:Y:S01]  /*a790*/  IMAD.U32 R49, R68.reuse, 0x10000, RZ ;  /* 0x0001000044317824 */ /* 0x040fe200078e00ff */
[----:B------:R-:W-:Y:S01]  /*a7a0*/  LOP3.LUT R68, R68, 0xffff0000, RZ, 0xc0, !PT ;  /* 0xffff000044447812 */ /* 0x000fe200078ec0ff */
[----:B------:R-:W-:Y:S01]  /*a7b0*/  FMUL.FTZ R51, R52, R48 ;  /* 0x0000003034337220 */ /* 0x000fe20000410000 */
[----:B------:R-:W-:-:S02]  /*a7c0*/  IMAD.U32 R39, R36, 0x10000, RZ ;  /* 0x0001000024277824 */ /* 0x000fc400078e00ff */
[-C--:B------:R-:W-:Y:S01]  /*a7d0*/  FMUL.FTZ R52, R52, R49.reuse ;  /* 0x0000003134347220 */ /* 0x080fe20000410000 */
[----:B------:R-:W-:Y:S01]  /*a7e0*/  LOP3.LUT R36, R36, 0xffff0000, RZ, 0xc0, !PT ;  /* 0xffff000024247812 */ /* 0x000fe200078ec0ff */
[C---:B------:R-:W-:Y:S02]  /*a7f0*/  FFMA.FTZ R51, R39.reuse, R49, -R51 ;  /* 0x0000003127337223 */ /* 0x040fe40000010833 */
        /* <DEDUP_REMOVED lines=16> */
[-C--:B------:R-:W-:Y:S01]  /*a900*/  FMUL.FTZ R42, R42, R70.reuse ;  /* 0x000000462a2a7220 */ /* 0x080fe20000410000 */
[----:B------:R-:W-:Y:S02]  /*a910*/  F2FP.BF16.F32.PACK_AB R39, R39, R51 ;  /* 0x000000332727723e */ /* 0x000fe400000010ff */
[C---:B------:R-:W-:Y:S01]  /*a920*/  FFMA.FTZ R36, R38.reuse, R70, -R36 ;  /* 0x0000004626247223 */ /* 0x040fe20000010824 */
[----:B------:R-:W-:Y:S01]  /*a930*/  F2FP.BF16.F32.PACK_AB R43, R43, R53 ;  /* 0x000000352b2b723e */ /* 0x000fe200000010ff */
[----:B------:R-:W-:Y:S01]  /*a940*/  FFMA.FTZ R42, R38, R78, R42 ;  /* 0x0000004e262a7223 */ /* 0x000fe2000001002a */
[----:B------:R-:W-:Y:S01]  /*a950*/  F2FP.BF16.F32.PACK_AB R44, R37, R44 ;  /* 0x0000002c252c723e */ /* 0x000fe200000010ff */
[----:B------:R-:W-:Y:S01]  /*a960*/  IMAD.MOV.U32 R37, RZ, RZ, R41 ;  /* 0x000000ffff257224 */ /* 0x000fe200078e0029 */
[----:B------:R-:W-:-:S02]  /*a970*/  F2FP.BF16.F32.PACK_AB R50, R50, R54 ;  /* 0x000000363232723e */ /* 0x000fc400000010ff */
[----:B------:R-:W-:Y:S01]  /*a980*/  F2FP.BF16.F32.PACK_AB R55, R36, R55 ;  /* 0x000000372437723e */ /* 0x000fe200000010ff */
[----:B------:R-:W-:Y:S01]  /*a990*/  IMAD.MOV.U32 R36, RZ, RZ, R39 ;  /* 0x000000ffff247224 */ /* 0x000fe200078e0027 */
[----:B------:R-:W-:Y:S01]  /*a9a0*/  F2FP.BF16.F32.PACK_AB R40, R40, R52 ;  /* 0x000000342828723e */ /* 0x000fe200000010ff */
[----:B------:R-:W-:Y:S01]  /*a9b0*/  IMAD.MOV.U32 R39, RZ, RZ, R43 ;  /* 0x000000ffff277224 */ /* 0x000fe200078e002b */
[----:B------:R-:W-:Y:S01]  /*a9c0*/  F2FP.BF16.F32.PACK_AB R42, R42, R56 ;  /* 0x000000382a2a723e */ /* 0x000fe200000010ff */
[----:B------:R-:W-:Y:S02]  /*a9d0*/  IMAD.MOV.U32 R41, RZ, RZ, R44 ;  /* 0x000000ffff297224 */ /* 0x000fe400078e002c */
[----:B------:R-:W-:Y:S02]  /*a9e0*/  IMAD.MOV.U32 R38, RZ, RZ, R55 ;  /* 0x000000ffff267224 */ /* 0x000fe400078e0037 */
[----:B------:R-:W-:-:S07]  /*a9f0*/  IMAD.MOV.U32 R43, RZ, RZ, R50 ;  /* 0x000000ffff2b7224 */ /* 0x000fce00078e0032 */
.L_x_2722:
[----:B------:R-:W-:Y:S05]  /*aa00*/  BSYNC B1 ;  /* 0x0000000000017941 */ /* 0x000fea0003800000 */
.L_x_2721:
[----:B------:R-:W-:Y:S01]  /*aa10*/  IADD3 R45, P3, P4, R96, R124, R11 ;  /* 0x0000007c602d7210 */ /* 0x000fe20007c7e00b */
[----:B------:R-:W-:-:S03]  /*aa20*/  ULDC.64 UR4, c[0x0][0x208] ;  /* 0x0000820000047ab9 */ /* 0x000fc60000000a00 */
[----:B------:R-:W-:Y:S02]  /*aa30*/  IADD3.X R48, R92, R46, R6, P3, P4 ;  /* 0x0000002e5c307210 */ /* 0x000fe40001fe8406 */
[----:B------:R-:W-:-:S04]  /*aa40*/  LEA R44, P3, R45, R116, 0x1 ;  /* 0x000000742d2c7211 */ /* 0x000fc800078608ff */
[----:B------:R-:W-:Y:S02]  /*aa50*/  LEA.HI.X R45, R45, R117, R48, 0x1, P3 ;  /* 0x000000752d2d7211 */ /* 0x000fe400018f0c30 */
[----:B------:R-:W-:-:S03]  /*aa60*/  ISETP.GE.AND P3, PT, R47, R140, PT ;  /* 0x0000008c2f00720c */ /* 0x000fc60003f66270 */
        /* <DEDUP_REMOVED lines=10> */
.L_x_2634:
[----:B------:R-:W2:Y:S02]  /*ab10*/  LDL R36, [R1+0x5c] ;  /* 0x00005c0001247983 */ /* 0x000ea40000100800 */
[----:B--2---:R-:W-:-:S13]  /*ab20*/  R2UR UR4, R36 ;  /* 0x00000000240472ca */ /* 0x004fda00000e0000 */
[----:B------:R-:W-:-:S06]  /*ab30*/  UISETP.NE.AND UP0, UPT, UR4, 0x3, UPT ;  /* 0x000000030400788c */ /* 0x000fcc000bf05270 */
[----:B------:R-:W-:-:S13]  /*ab40*/  PLOP3.LUT P2, PT, PT, PT, UP0, 0x80, 0x0 ;  /* 0x000000000000781c */ /* 0x000fda0003f4f008 */
[----:B------:R-:W-:Y:S05]  /*ab50*/  @!P2 BRA `(.L_x_2723) ;  /* 0x000000000004a947 */ /* 0x000fea0003800000 */
[----:B------:R-:W-:Y:S01]  /*ab60*/  BPT.TRAP 0x1 ;  /* 0x000000040000795c */ /* 0x000fe20000300000 */
.L_x_2723:
        /* <DEDUP_REMOVED lines=8> */
.L_x_3069:
[----:B------:R-:W-:Y:S05]  /*abf0*/  BSYNC B1 ;  /* 0x0000000000017941 */ /* 0x000fea0003800000 */
.L_x_2724:
[----:B------:R-:W-:Y:S04]  /*ac00*/  BSSY B1, `(.L_x_2726) ;  /* 0x000000f000017945 */ /* 0x000fe80003800000 */
[----:B------:R-:W-:Y:S05]  /*ac10*/  @P4 BRA `(.L_x_2727) ;  /* 0x0000000000344947 */ /* 0x000fea0003800000 */
[----:B------:R-:W-:Y:S01]  /*ac20*/  ISETP.NE.AND P5, PT, R26, RZ, PT ;  /* 0x000000ff1a00720c */ /* 0x000fe20003fa5270 */
[----:B------:R-:W-:Y:S01]  /*ac30*/  ULDC.64 UR4, c[0x0][0x208] ;  /* 0x0000820000047ab9 */ /* 0x000fe20000000a00 */
[----:B------:R-:W-:Y:S02]  /*ac40*/  ISETP.NE.AND P4, PT, R10, RZ, PT ;  /* 0x000000ff0a00720c */ /* 0x000fe40003f85270 */
[----:B------:R-:W-:-:S09]  /*ac50*/  ISETP.NE.AND P3, PT, R9, RZ, PT ;  /* 0x000000ff0900720c */ /* 0x000fd20003f65270 */
[----:B------:R-:W2:Y:S04]  /*ac60*/  @P5 LDS.128 R36, [R4+0x24400] ;  /* 0x0244000004245984 */ /* 0x000ea80000000c00 */
[----:B0-----:R-:W0:Y:S04]  /*ac70*/  @P3 LDS.128 R40, [R4+0x29400] ;  /* 0x0294000004283984 */ /* 0x001e280000000c00 */
[----:B--2---:R-:W-:Y:S01]  /*ac80*/  @P5 STG.E.128 desc[UR4][R60.64], R36 ;  /* 0x000000243c005986 */ /* 0x004fe2000c101d04 */
[----:B------:R-:W-:-:S03]  /*ac90*/  ISETP.NE.AND P5, PT, R8, RZ, PT ;  /* 0x000000ff0800720c */ /* 0x000fc60003fa5270 */
[----:B------:R-:W2:Y:S04]  /*aca0*/  @P4 LDS.128 R36, [R4+0x26c00] ;  /* 0x026c000004244984 */ /* 0x000ea80000000c00 */
[----:B0-----:R-:W-:Y:S06]  /*acb0*/  @P3 STG.E.128 desc[UR4][R60.64+0x100], R40 ;  /* 0x000100283c003986 */ /* 0x001fec000c101d04 */
[----:B------:R-:W0:Y:S04]  /*acc0*/  @P5 LDS.128 R44, [R4+0x2bc00] ;  /* 0x02bc0000042c5984 */ /* 0x000e280000000c00 */
[----:B--2---:R2:W-:Y:S04]  /*acd0*/  @P4 STG.E.128 desc[UR4][R60.64+0x80], R36 ;  /* 0x000080243c004986 */ /* 0x0045e8000c101d04 */
[----:B0-----:R2:W-:Y:S02]  /*ace0*/  @P5 STG.E.128 desc[UR4][R60.64+0x180], R44 ;  /* 0x0001802c3c005986 */ /* 0x0015e4000c101d04 */
.L_x_2727:
[----:B------:R-:W-:Y:S05]  /*acf0*/  BSYNC B1 ;  /* 0x0000000000017941 */ /* 0x000fea0003800000 */
.L_x_2726:
[----:B--2---:R-:W-:Y:S01]  /*ad00*/  VIADD R36, R212, 0x20 ;  /* 0x00000020d4247836 */ /* 0x004fe20000000000 */
[----:B------:R-:W-:Y:S04]  /*ad10*/  BSSY B1, `(.L_x_2728) ;  /* 0x0000010000017945 */ /* 0x000fe80003800000 */
[----:B------:R-:W-:-:S13]  /*ad20*/  ISETP.GE.AND P3, PT, R36, R3, PT ;  /* 0x000000032400720c */ /* 0x000fda0003f66270 */
        /* <DEDUP_REMOVED lines=14> */
.L_x_2729:
[----:B------:R-:W-:Y:S05]  /*ae10*/  BSYNC B1 ;  /* 0x0000000000017941 */ /* 0x000fea0003800000 */
.L_x_2728:
[----:B--2---:R-:W-:-:S05]  /*ae20*/  VIADD R36, R212, 0x40 ;  /* 0x00000040d4247836 */ /* 0x004fca0000000000 */
        /* <DEDUP_REMOVED lines=15> */
.L_x_2677:
[----:B------:R-:W-:Y:S05]  /*af20*/  BSYNC B0 ;  /* 0x0000000000007941 */ /* 0x000fea0003800000 */
.L_x_2633:
[----:B01234-:R-:W0:Y:S01]  /*af30*/  S2R R36, SR_TID.X ;  /* 0x0000000000247919 */ /* 0x01fe220000002100 */
[----:B------:R-:W-:Y:S01]  /*af40*/  @!PT LDS RZ, [RZ] ;  /* 0x00000000fffff984 */ /* 0x000fe20000000800 */
[----:B------:R-:W-:Y:S01]  /*af50*/  @!PT LDS RZ, [RZ] ;  /* 0x00000000fffff984 */ /* 0x000fe20000000800 */
[----:B------:R-:W-:Y:S01]  /*af60*/  @!PT LDS RZ, [RZ] ;  /* 0x00000000fffff984 */ /* 0x000fe20000000800 */
[----:B------:R-:W-:Y:S01]  /*af70*/  @!PT LDS RZ, [RZ] ;  /* 0x00000000fffff984 */ /* 0x000fe20000000800 */
[----:B------:R1:W-:Y:S06]  /*af80*/  MEMBAR.ALL.CTA ;  /* 0x0000000000007992 */ /* 0x0003ec0000008000 */
[----:B-1----:R-:W1:Y:S01]  /*af90*/  FENCE.VIEW.ASYNC.S ;  /* 0x00000000000073c6 */ /* 0x002e620000000000 */
[----:B------:R-:W-:Y:S05]  /*afa0*/  WARPSYNC.ALL ;  /* 0x0000000000007948 */ /* 0x000fea0003800000 */
[----:B------:R-:W-:Y:S01]  /*afb0*/  BSSY B0, `(.L_x_2730) ;  /* 0x0000009000007945 */ /* 0x000fe20003800000 */
[----:B0-----:R-:W-:Y:S01]  /*afc0*/  LOP3.LUT R36, R36, 0x7f, RZ, 0xc0, !PT ;  /* 0x0000007f24247812 */ /* 0x001fe200078ec0ff */
[----:B-1----:R0:W-:Y:S03]  /*afd0*/  BAR.SYNC.DEFER_BLOCKING R169, 0x80 ;  /* 0x000200a90000751d */ /* 0x0021e60000010000 */
[----:B------:R-:W-:-:S13]  /*afe0*/  ISETP.NE.AND P3, PT, R36, RZ, PT ;  /* 0x000000ff2400720c */ /* 0x000fda0003f65270 */
[----:B------:R-:W-:-:S05]  /*aff0*/  @!P3 VIADD R36, R0, 0x388a0 ;  /* 0x000388a00024b836 */ /* 0x000fca0000000000 */
[----:B------:R-:W-:-:S04]  /*b000*/  @!P3 PRMT R36, RZ, 0x654, R36 ;  /* 0x00000654ff24b816 */ /* 0x000fc80000000024 */
[----:B------:R0:W-:Y:S01]  /*b010*/  @!P3 SYNCS.ARRIVE.TRANS64.RED.A1T0 RZ, [R36+URZ], RZ ;  /* 0x000000ff24ffb9a7 */ /* 0x0001e2000810043f */
[----:B------:R-:W-:Y:S05]  /*b020*/  @!P2 BRA `(.L_x_2731) ;  /* 0x000000000004a947 */ /* 0x000fea0003800000 */
[----:B------:R-:W-:Y:S01]  /*b030*/  BPT.TRAP 0x1 ;  /* 0x000000040000795c */ /* 0x000fe20000300000 */
.L_x_2731:
[----:B------:R-:W-:Y:S05]  /*b040*/  BSYNC B0 ;  /* 0x0000000000007941 */ /* 0x000fea0003800000 */
.L_x_2730:
[----:B------:R-:W1:Y:S01]  /*b050*/  SYNCS.PHASECHK.TRANS64.TRYWAIT P2, [R0+URZ+0x388b0], R114 ;  /* 0x0388b072000075a7 */ /* 0x000e62000804017f */
[----:B------:R-:W-:Y:S01]  /*b060*/  ULDC.64 UR4, c[0x0][0x318] ;  /* 0x0000c60000047ab9 */ /* 0x000fe20000000a00 */
[----:B------:R-:W-:Y:S01]  /*b070*/  ULDC.64 UR60, c[0x0][0x328] ;  /* 0x0000ca00003c7ab9 */ /* 0x000fe20000000a00 */
[----:B0-----:R-:W-:Y:S01]  /*b080*/  IMAD.U32 R36, RZ, RZ, UR5 ;  /* 0x00000005ff247e24 */ /* 0x001fe2000f8e00ff */
[----:B------:R-:W-:Y:S01]  /*b090*/  BSSY B0, `(.L_x_2732) ;  /* 0x0000007000007945 */ /* 0x000fe20003800000 */
[----:B------:R-:W-:Y:S01]  /*b0a0*/  IMAD.U32 R37, RZ, RZ, UR4 ;  /* 0x00000004ff257e24 */ /* 0x000fe2000f8e00ff */
[----:B------:R-:W-:Y:S01]  /*b0b0*/  ISETP.GE.AND P4, PT, R212, R3, PT ;  /* 0x00000003d400720c */ /* 0x000fe20003f86270 */
[----:B------:R-:W-:Y:S01]  /*b0c0*/  IMAD.WIDE R48, R24, 0x50, R112 ;  /* 0x0000005018307825 */ /* 0x000fe200078e0270 */
[----:B------:R0:W-:Y:S04]  /*b0d0*/  STL [R1+0x14], R36 ;  /* 0x0000142401007387 */ /* 0x0001e80000100800 */
[----:B------:R0:W-:Y:S02]  /*b0e0*/  STL [R1+0x58], R37 ;  /* 0x0000582501007387 */ /* 0x0001e40000100800 */
[----:B01----:R-:W-:Y:S05]  /*b0f0*/  @!P2 BRA `(.L_x_2733) ;  /* 0x0000029800f0a947 */ /* 0x003fea0003800000 */
.L_x_3070:
[----:B------:R-:W-:Y:S05]  /*b100*/  BSYNC B0 ;  /* 0x0000000000007941 */ /* 0x000fea0003800000 */
.L_x_2732:
[----:B------:R-:W-:Y:S04]  /*b110*/  BSSY B0, `(.L_x_2734) ;  /* 0x000001c000007945 */ /* 0x000fe80003800000 */
[----:B------:R-:W-:Y:S05]  /*b120*/  @P4 BRA `(.L_x_2735) ;  /* 0x0000000000684947 */ /* 0x000fea0003800000 */
[----:B------:R-:W2:Y:S01]  /*b130*/  LDL R37, [R1+0x58] ;  /* 0x0000580001257983 */ /* 0x000ea20000100800 */
[----:B------:R-:W-:-:S03]  /*b140*/  ULDC UR6, c[0x0][0x2f4] ;  /* 0x0000bd0000067ab9 */ /* 0x000fc60000000800 */
[----:B------:R-:W3:Y:S01]  /*b150*/  LDL R36, [R1+0x14] ;  /* 0x0000140001247983 */ /* 0x000ee20000100800 */
[----:B------:R-:W-:Y:S01]  /*b160*/  ISETP.GE.AND P5, PT, R18, UR6, PT ;  /* 0x0000000612007c0c */ /* 0x000fe2000bfa6270 */
[----:B------:R-:W-:Y:S01]  /*b170*/  IMAD R43, R49, UR60, RZ ;  /* 0x0000003c312b7c24 */ /* 0x000fe2000f8e02ff */
[----:B------:R-:W-:Y:S01]  /*b180*/  ISETP.GE.AND P4, PT, R213, UR6, PT ;  /* 0x00000006d5007c0c */ /* 0x000fe2000bf86270 */
[----:B------:R-:W-:Y:S02]  /*b190*/  IMAD.MOV.U32 R40, RZ, RZ, R94 ;  /* 0x000000ffff287224 */ /* 0x000fe400078e005e */
[----:B------:R-:W-:Y:S02]  /*b1a0*/  IMAD.MOV.U32 R41, RZ, RZ, R5 ;  /* 0x000000ffff297224 */ /* 0x000fe400078e0005 */
[C---:B------:R-:W-:Y:S02]  /*b1b0*/  IMAD R43, R48.reuse, UR61, R43 ;  /* 0x0000003d302b7c24 */ /* 0x040fe4000f8e022b */
[----:B------:R-:W-:-:S04]  /*b1c0*/  IMAD.WIDE.U32 R40, R48, UR60, R40 ;  /* 0x0000003c30287c25 */ /* 0x000fc8000f8e0028 */
[----:B------:R-:W-:Y:S01]  /*b1d0*/  IMAD.IADD R41, R41, 0x1, R43 ;  /* 0x0000000129297824 */ /* 0x000fe200078e022b */
[----:B--2---:R-:W-:Y:S02]  /*b1e0*/  R2UR UR4, R37 ;  /* 0x00000000250472ca */ /* 0x004fe400000e0000 */
[----:B---3--:R-:W-:Y:S02]  /*b1f0*/  R2UR UR7, R36 ;  /* 0x00000000240772ca */ /* 0x008fe400000e0000 */
[----:B------:R-:W1:Y:S09]  /*b200*/  @!P5 LDS.128 R36, [R4+0x400] ;  /* 0x000400000424d984 */ /* 0x000e720000000c00 */
[----:B------:R-:W-:Y:S01]  /*b210*/  LEA R50, P2, R40, UR4, 0x1 ;  /* 0x0000000428327c11 */ /* 0x000fe2000f8408ff */
[----:B------:R-:W-:-:S03]  /*b220*/  ULDC.64 UR4, c[0x0][0x208] ;  /* 0x0000820000047ab9 */ /* 0x000fc60000000a00 */
[----:B------:R-:W-:Y:S02]  /*b230*/  LEA.HI.X R51, R40, UR7, R41, 0x1, P2 ;  /* 0x0000000728337c11 */ /* 0x000fe400090f0c29 */
[----:B------:R-:W-:-:S13]  /*b240*/  ISETP.GE.AND P2, PT, R220, UR6, PT ;  /* 0x00000006dc007c0c */ /* 0x000fda000bf46270 */
[----:B------:R-:W2:Y:S04]  /*b250*/  @!P2 LDS.128 R40, [R4+0x5400] ;  /* 0x005400000428a984 */ /* 0x000ea80000000c00 */
[----:B-1----:R-:W-:Y:S01]  /*b260*/  @!P5 STG.E.128 desc[UR4][R50.64], R36 ;  /* 0x000000243200d986 */ /* 0x002fe2000c101d04 */
[----:B------:R-:W-:-:S03]  /*b270*/  ISETP.GE.AND P5, PT, R221, UR6, PT ;  /* 0x00000006dd007c0c */ /* 0x000fc6000bfa6270 */
[----:B------:R-:W1:Y:S10]  /*b280*/  @!P4 LDS.128 R36, [R4+0x2c00] ;  /* 0x002c00000424c984 */ /* 0x000e740000000c00 */
[----:B------:R-:W3:Y:S04]  /*b290*/  @!P5 LDS.128 R44, [R4+0x7c00] ;  /* 0x007c0000042cd984 */ /* 0x000ee80000000c00 */
[----:B--2---:R2:W-:Y:S04]  /*b2a0*/  @!P2 STG.E.128 desc[UR4][R50.64+0x100], R40 ;  /* 0x000100283200a986 */ /* 0x0045e8000c101d04 */
[----:B-1----:R2:W-:Y:S04]  /*b2b0*/  @!P4 STG.E.128 desc[UR4][R50.64+0x80], R36 ;  /* 0x000080243200c986 */ /* 0x0025e8000c101d04 */
[----:B---3--:R2:W-:Y:S02]  /*b2c0*/  @!P5 STG.E.128 desc[UR4][R50.64+0x180], R44 ;  /* 0x0001802c3200d986 */ /* 0x0085e4000c101d04 */
.L_x_2735:
[----:B------:R-:W-:Y:S05]  /*b2d0*/  BSYNC B0 ;  /* 0x0000000000007941 */ /* 0x000fea0003800000 */
.L_x_2734:
[----:B--2---:R-:W2:Y:S04]  /*b2e0*/  LDL R38, [R1+0x58] ;  /* 0x0000580001267983 */ /* 0x004ea80000100800 */
[----:B------:R-:W3:Y:S01]  /*b2f0*/  LDL R37, [R1+0x14] ;  /* 0x0000140001257983 */ /* 0x000ee20000100800 */
[----:B------:R-:W-:Y:S01]  /*b300*/  VIADD R36, R212, 0x20 ;  /* 0x00000020d4247836 */ /* 0x000fe20000000000 */
[----:B------:R-:W-:Y:S04]  /*b310*/  BSSY B0, `(.L_x_2736) ;  /* 0x000001f000007945 */ /* 0x000fe80003800000 */
[----:B------:R-:W-:Y:S01]  /*b320*/  ISETP.GE.AND P2, PT, R36, R3, PT ;  /* 0x000000032400720c */ /* 0x000fe20003f46270 */
[----:B--2---:R-:W-:-:S02]  /*b330*/  IMAD.MOV.U32 R53, RZ, RZ, R38 ;  /* 0x000000ffff357224 */ /* 0x004fc400078e0026 */
[----:B---3--:R-:W-:-:S10]  /*b340*/  IMAD.MOV.U32 R52, RZ, RZ, R37 ;  /* 0x000000ffff347224 */ /* 0x008fd400078e0025 */
[----:B------:R-:W-:Y:S05]  /*b350*/  @P2 BRA `(.L_x_2737) ;  /* 0x0000000000682947 */ /* 0x000fea0003800000 */
[----:B------:R-:W-:Y:S01]  /*b360*/  ULDC UR6, c[0x0][0x2f4] ;  /* 0x0000bd0000067ab9 */ /* 0x000fe20000000800 */
[----:B------:R-:W-:Y:S01]  /*b370*/  IADD3 R43, P4, R48, 0x20, RZ ;  /* 0x00000020302b7810 */ /* 0x000fe20007f9e0ff */
[----:B------:R-:W-:Y:S01]  /*b380*/  IMAD.MOV.U32 R41, RZ, RZ, R5 ;  /* 0x000000ffff297224 */ /* 0x000fe200078e0005 */
[----:B------:R-:W-:Y:S02]  /*b390*/  ISETP.GE.AND P2, PT, R18, UR6, PT ;  /* 0x0000000612007c0c */ /* 0x000fe4000bf46270 */
[----:B------:R-:W-:Y:S01]  /*b3a0*/  R2UR UR4, R53 ;  /* 0x00000000350472ca */ /* 0x000fe200000e0000 */
[----:B------:R-:W-:Y:S01]  /*b3b0*/  IMAD.X R40, RZ, RZ, R49, P4 ;  /* 0x000000ffff287224 */ /* 0x000fe200020e0631 */
[----:B------:R-:W-:Y:S02]  /*b3c0*/  R2UR UR7, R52 ;  /* 0x00000000340772ca */ /* 0x000fe400000e0000 */
[----:B------:R-:W-:Y:S01]  /*b3d0*/  ISETP.GE.AND P5, PT, R213, UR6, PT ;  /* 0x00000006d5007c0c */ /* 0x000fe2000bfa6270 */
[----:B------:R-:W-:-:S02]  /*b3e0*/  IMAD R42, R40, UR60, RZ ;  /* 0x0000003c282a7c24 */ /* 0x000fc4000f8e02ff */
[----:B------:R-:W-:-:S04]  /*b3f0*/  IMAD.MOV.U32 R40, RZ, RZ, R94 ;  /* 0x000000ffff287224 */ /* 0x000fc800078e005e */
[----:B------:R-:W1:Y:S01]  /*b400*/  @!P2 LDS.128 R36, [R4+0x1400] ;  /* 0x001400000424a984 */ /* 0x000e620000000c00 */
[----:B------:R-:W-:-:S04]  /*b410*/  IMAD.WIDE.U32 R40, R43, UR60, R40 ;  /* 0x0000003c2b287c25 */ /* 0x000fc8000f8e0028 */
[----:B------:R-:W-:Y:S01]  /*b420*/  IMAD R43, R43, UR61, R42 ;  /* 0x0000003d2b2b7c24 */ /* 0x000fe2000f8e022a */
[----:B------:R-:W-:Y:S01]  /*b430*/  LEA R50, P4, R40, UR4, 0x1 ;  /* 0x0000000428327c11 */ /* 0x000fe2000f8808ff */
[----:B------:R-:W-:Y:S02]  /*b440*/  ULDC.64 UR4, c[0x0][0x208] ;  /* 0x0000820000047ab9 */ /* 0x000fe40000000a00 */
[----:B------:R-:W-:-:S05]  /*b450*/  IMAD.IADD R41, R41, 0x1, R43 ;  /* 0x0000000129297824 */ /* 0x000fca00078e022b */
        /* <DEDUP_REMOVED lines=10> */
.L_x_2737:
[----:B------:R-:W-:Y:S05]  /*b500*/  BSYNC B0 ;  /* 0x0000000000007941 */ /* 0x000fea0003800000 */
.L_x_2736:
[----:B--2---:R-:W-:Y:S01]  /*b510*/  VIADD R36, R212, 0x40 ;  /* 0x00000040d4247836 */ /* 0x004fe20000000000 */
[----:B------:R-:W-:Y:S04]  /*b520*/  BSSY B0, `(.L_x_2738) ;  /* 0x000001d000007945 */ /* 0x000fe80003800000 */
[----:B------:R-:W-:-:S13]  /*b530*/  ISETP.GE.AND P2, PT, R36, R3, PT ;  /* 0x000000032400720c */ /* 0x000fda0003f46270 */
[----:B------:R-:W-:Y:S05]  /*b540*/  @P2 BRA `(.L_x_2739) ;  /* 0x0000000000682947 */ /* 0x000fea0003800000 */
[----:B------:R-:W-:Y:S01]  /*b550*/  ULDC UR6, c[0x0][0x2f4] ;  /* 0x0000bd0000067ab9 */ /* 0x000fe20000000800 */
[----:B------:R-:W-:Y:S01]  /*b560*/  IADD3 R3, P4, R48, 0x40, RZ ;  /* 0x0000004030037810 */ /* 0x000fe20007f9e0ff */
[----:B------:R-:W-:Y:S01]  /*b570*/  IMAD.MOV.U32 R40, RZ, RZ, R94 ;  /* 0x000000ffff287224 */ /* 0x000fe200078e005e */
[----:B------:R-:W-:Y:S01]  /*b580*/  ISETP.GE.AND P2, PT, R18, UR6, PT ;  /* 0x0000000612007c0c */ /* 0x000fe2000bf46270 */
[----:B------:R-:W-:Y:S01]  /*b590*/  IMAD.MOV.U32 R41, RZ, RZ, R5 ;  /* 0x000000ffff297224 */ /* 0x000fe200078e0005 */
[----:B------:R-:W-:Y:S01]  /*b5a0*/  R2UR UR4, R53 ;  /* 0x00000000350472ca */ /* 0x000fe200000e0000 */
[----:B------:R-:W-:Y:S01]  /*b5b0*/  IMAD.X R48, RZ, RZ, R49, P4 ;  /* 0x000000ffff307224 */ /* 0x000fe200020e0631 */
[----:B------:R-:W-:Y:S01]  /*b5c0*/  R2UR UR7, R52 ;  /* 0x00000000340772ca */ /* 0x000fe200000e0000 */
[----:B------:R-:W-:Y:S01]  /*b5d0*/  IMAD.WIDE.U32 R40, R3, UR60, R40 ;  /* 0x0000003c03287c25 */ /* 0x000fe2000f8e0028 */
[----:B------:R-:W-:-:S03]  /*b5e0*/  ISETP.GE.AND P5, PT, R213, UR6, PT ;  /* 0x00000006d5007c0c */ /* 0x000fc6000bfa6270 */
[----:B------:R-:W-:-:S04]  /*b5f0*/  IMAD R48, R48, UR60, RZ ;  /* 0x0000003c30307c24 */ /* 0x000fc8000f8e02ff */
[----:B------:R-:W1:Y:S01]  /*b600*/  @!P2 LDS.128 R36, [R4+0x2400] ;  /* 0x002400000424a984 */ /* 0x000e620000000c00 */
[----:B------:R-:W-:Y:S01]  /*b610*/  IMAD R3, R3, UR61, R48 ;  /* 0x0000003d03037c24 */ /* 0x000fe2000f8e0230 */
[----:B------:R-:W-:Y:S01]  /*b620*/  LEA R48, P4, R40, UR4, 0x1 ;  /* 0x0000000428307c11 */ /* 0x000fe2000f8808ff */
[----:B------:R-:W-:Y:S02]  /*b630*/  ULDC.64 UR4, c[0x0][0x208] ;  /* 0x0000820000047ab9 */ /* 0x000fe40000000a00 */
[----:B------:R-:W-:-:S05]  /*b640*/  IMAD.IADD R3, R41, 0x1, R3 ;  /* 0x0000000129037824 */ /* 0x000fca00078e0203 */
[----:B------:R-:W-:Y:S02]  /*b650*/  LEA.HI.X R49, R40, UR7, R3, 0x1, P4 ;  /* 0x0000000728317c11 */ /* 0x000fe4000a0f0c03 */
[----:B------:R-:W-:Y:S01]  /*b660*/  ISETP.GE.AND P4, PT, R220, UR6, PT ;  /* 0x00000006dc007c0c */ /* 0x000fe2000bf86270 */
[----:B------:R-:W2:Y:S04]  /*b670*/  @!P5 LDS.128 R40, [R4+0x4c00] ;  /* 0x004c00000428d984 */ /* 0x000ea80000000c00 */
[----:B-1----:R-:W-:Y:S01]  /*b680*/  @!P2 STG.E.128 desc[UR4][R48.64], R36 ;  /* 0x000000243000a986 */ /* 0x002fe2000c101d04 */
[----:B------:R-:W-:-:S07]  /*b690*/  ISETP.GE.AND P2, PT, R221, UR6, PT ;  /* 0x00000006dd007c0c */ /* 0x000fce000bf46270 */
[----:B------:R-:W1:Y:S04]  /*b6a0*/  @!P4 LDS.128 R36, [R4+0x7400] ;  /* 0x007400000424c984 */ /* 0x000e680000000c00 */
[----:B--2---:R-:W-:Y:S04]  /*b6b0*/  @!P5 STG.E.128 desc[UR4][R48.64+0x80], R40 ;  /* 0x000080283000d986 */ /* 0x004fe8000c101d04 */
[----:B------:R-:W2:Y:S04]  /*b6c0*/  @!P2 LDS.128 R44, [R4+0x9c00] ;  /* 0x009c0000042ca984 */ /* 0x000ea80000000c00 */
[----:B-1----:R1:W-:Y:S04]  /*b6d0*/  @!P4 STG.E.128 desc[UR4][R48.64+0x100], R36 ;  /* 0x000100243000c986 */ /* 0x0023e8000c101d04 */
[----:B--2---:R1:W-:Y:S02]  /*b6e0*/  @!P2 STG.E.128 desc[UR4][R48.64+0x180], R44 ;  /* 0x0001802c3000a986 */ /* 0x0043e4000c101d04 */
.L_x_2739:
[----:B------:R-:W-:Y:S05]  /*b6f0*/  BSYNC B0 ;  /* 0x0000000000007941 */ /* 0x000fea0003800000 */
.L_x_2738:
[----:B------:R-:W2:Y:S01]  /*b700*/  LDL R3, [R1+0x10] ;  /* 0x0000100001037983 */ /* 0x000ea20000100800 */
[----:B0-----:R-:W-:Y:S01]  /*b710*/  @!P3 VIADD R0, R0, 0x388c0 ;  /* 0x000388c00000b836 */ /* 0x001fe20000000000 */
[----:B------:R-:W-:Y:S01]  /*b720*/  PLOP3.LUT P2, PT, PT, PT, PT, 0x8, 0x0 ;  /* 0x000000000000781c */ /* 0x000fe20003f4e170 */
[----:B------:R-:W-:Y:S01]  /*b730*/  VIADD R17, R17, 0x1 ;  /* 0x0000000111117836 */ /* 0x000fe20000000000 */
[----:B------:R-:W-:Y:S01]  /*b740*/  @!PT LDS RZ, [RZ] ;  /* 0x00000000fffff984 */ /* 0x000fe20000000800 */
[----:B------:R-:W-:Y:S01]  /*b750*/  @!PT LDS RZ, [RZ] ;  /* 0x00000000fffff984 */ /* 0x000fe20000000800 */
[----:B------:R-:W-:Y:S01]  /*b760*/  @!PT LDS RZ, [RZ] ;  /* 0x00000000fffff984 */ /* 0x000fe20000000800 */
[----:B------:R-:W-:Y:S01]  /*b770*/  @!PT LDS RZ, [RZ] ;  /* 0x00000000fffff984 */ /* 0x000fe20000000800 */
[----:B------:R0:W-:Y:S06]  /*b780*/  MEMBAR.ALL.CTA ;  /* 0x0000000000007992 */ /* 0x0001ec0000008000 */
[----:B0-----:R-:W0:Y:S01]  /*b790*/  FENCE.VIEW.ASYNC.S ;  /* 0x00000000000073c6 */ /* 0x001e220000000000 */
[----:B------:R-:W-:Y:S01]  /*b7a0*/  @!P3 PRMT R0, RZ, 0x654, R0 ;  /* 0x00000654ff00b816 */ /* 0x000fe20000000000 */
[----:B0-----:R0:W-:Y:S06]  /*b7b0*/  BAR.SYNC.DEFER_BLOCKING R169, 0x80 ;  /* 0x000200a90000751d */ /* 0x0011ec0000010000 */
[----:B------:R3:W-:Y:S01]  /*b7c0*/  @!P3 SYNCS.ARRIVE.TRANS64.RED.A1T0 RZ, [R0+URZ], RZ ;  /* 0x000000ff00ffb9a7 */ /* 0x0007e2000810043f */
[----:B------:R-:W-:-:S04]  /*b7d0*/  ISETP.NE.AND P3, PT, R17, 0x2, PT ;  /* 0x000000021100780c */ /* 0x000fc80003f65270 */
[----:B------:R-:W-:Y:S02]  /*b7e0*/  SEL R17, R17, RZ, P3 ;  /* 0x000000ff11117207 */ /* 0x000fe40001800000 */
[----:B---3--:R-:W-:-:S04]  /*b7f0*/  SEL R0, RZ, 0x1, P3 ;  /* 0x00000001ff007807 */ /* 0x008fc80001800000 */
[----:B------:R-:W-:Y:S02]  /*b800*/  LOP3.LUT R219, R219, R0, RZ, 0x3c, !PT ;  /* 0x00000000dbdb7212 */ /* 0x000fe400078e3cff */
[----:B--2---:R-:W-:-:S13]  /*b810*/  LOP3.LUT P4, RZ, R3, 0x2, RZ, 0xc0, !PT ;  /* 0x0000000203ff7812 */ /* 0x004fda000788c0ff */
[----:B0-----:R-:W-:Y:S05]  /*b820*/  @P4 BRA `(.L_x_2740) ;  /* 0xffffff7400ac4947 */ /* 0x001fea000383ffff */
.L_x_2628:
[----:B------:R-:W0:Y:S01]  /*b830*/  LDC R0, c[0x0][0x448] ;  /* 0x00011200ff007b82 */ /* 0x000e220000000800 */
[----:B------:R-:W-:Y:S01]  /*b840*/  BSSY B0, `(.L_x_2741) ;  /* 0x0000011000007945 */ /* 0x000fe20003800000 */
[----:B0-----:R-:W-:Y:S01]  /*b850*/  ISETP.NE.AND P0, PT, R0, 0x1, PT ;  /* 0x000000010000780c */ /* 0x001fe20003f05270 */
[----:B------:R-:W-:-:S12]  /*b860*/  VIADD R0, R230, 0x7f ;  /* 0x0000007fe6007836 */ /* 0x000fd80000000000 */
[----:B------:R-:W0:Y:S08]  /*b870*/  @P0 LDC R3, c[0x0][0x44c] ;  /* 0x00011300ff030b82 */ /* 0x000e300000000800 */
[----:B------:R-:W2:Y:S01]  /*b880*/  @P0 LDC R2, c[0x0][0x450] ;  /* 0x00011400ff020b82 */ /* 0x000ea20000000800 */
[----:B0-----:R-:W-:-:S05]  /*b890*/  @P0 IMAD.HI.U32 R3, R0, R3, RZ ;  /* 0x0000000300030227 */ /* 0x001fca00078e00ff */
[----:B--2---:R-:W-:Y:S01]  /*b8a0*/  @P0 SHF.R.U32.HI R0, RZ, R2, R3 ;  /* 0x00000002ff000219 */ /* 0x004fe20000011603 */
[----:B------:R-:W-:-:S04]  /*b8b0*/  IMAD.MOV.U32 R2, RZ, RZ, RZ ;  /* 0x000000ffff027224 */ /* 0x000fc800078e00ff */
[----:B------:R-:W-:-:S04]  /*b8c0*/  IMAD.IADD R0, R143, 0x1, R0 ;  /* 0x000000018f007824 */ /* 0x000fc800078e0200 */
[----:B------:R-:W-:-:S05]  /*b8d0*/  IMAD.HI R0, R0, 0x66666667, RZ ;  /* 0x6666666700007827 */ /* 0x000fca00078e02ff */
[----:B------:R-:W-:-:S04]  /*b8e0*/  SHF.R.U32.HI R3, RZ, 0x1f, R0 ;  /* 0x0000001fff037819 */ /* 0x000fc80000011600 */
[----:B------:R-:W-:-:S04]  /*b8f0*/  LEA.HI.SX32 R3, R0, R3, 0x1b ;  /* 0x0000000300037211 */ /* 0x000fc800078fdaff */
[----:B------:R-:W-:-:S04]  /*b900*/  VIMNMX R144, R144, R3, PT ;  /* 0x0000000390907248 */ /* 0x000fc80003fe0100 */
[----:B------:R-:W-:Y:S01]  /*b910*/  ISETP.GE.AND P0, PT, R144, 0x1, PT ;  /* 0x000000019000780c */ /* 0x000fe20003f06270 */
[----:B------:R-:W-:-:S12]  /*b920*/  @P2 BRA `(.L_x_2742) ;  /* 0x0000000000082947 */ /* 0x000fd80003800000 */
[----:B------:R-:W0:Y:S02]  /*b930*/  FENCE.VIEW.ASYNC.G ;  /* 0x00000000000073c6 */ /* 0x000e240000000100 */
[----:B0-----:R-:W-:Y:S06]  /*b940*/  BAR.ARV 0xc, 0x180 ;  /* 0x0306000000007b1d */ /* 0x001fec0000002000 */
.L_x_2742:
[----:B------:R-:W-:Y:S05]  /*b950*/  BSYNC B0 ;  /* 0x0000000000007941 */ /* 0x000fea0003800000 */
.L_x_2741:
[----:B------:R-:W-:Y:S04]  /*b960*/  BSSY B0, `(.L_x_2743) ;  /* 0x0000021000007945 */ /* 0x000fe80003800000 */
        /* <DEDUP_REMOVED lines=14> */
[----:B------:R0:W2:Y:S01]  /*ba50*/  F2I.FTZ.U32.TRUNC.NTZ R3, R2 ;  /* 0x0000000200037305 */ /* 0x0000a2000021f000 */
[----:B------:R-:W-:Y:S01]  /*ba60*/  ISETP.GE.AND P2, PT, R0, RZ, PT ;  /* 0x000000ff0000720c */ /* 0x000fe20003f46270 */
[----:B0-----:R-:W-:Y:S02]  /*ba70*/  IMAD.MOV.U32 R2, RZ, RZ, RZ ;  /* 0x000000ffff027224 */ /* 0x001fe400078e00ff */
        /* <DEDUP_REMOVED lines=15> */
.L_x_2744:
[----:B------:R-:W-:Y:S05]  /*bb70*/  BSYNC B0 ;  /* 0x0000000000007941 */ /* 0x000fea0003800000 */
.L_x_2743:
[----:B------:R-:W2:Y:S01]  /*bb80*/  LDL R0, [R1+0x84] ;  /* 0x0000840001007983 */ /* 0x000ea20000100800 */
[----:B------:R-:W-:Y:S01]  /*bb90*/  PLOP3.LUT P0, PT, PT, PT, PT, 0x80, 0x0 ;  /* 0x000000000000781c */ /* 0x000fe20003f0f070 */
[----:B------:R-:W-:Y:S01]  /*bba0*/  IMAD.MOV.U32 R153, RZ, RZ, RZ ;  /* 0x000000ffff997224 */ /* 0x000fe200078e00ff */
[----:B------:R-:W-:Y:S01]  /*bbb0*/  CS2R R150, SRZ ;  /* 0x0000000000967805 */ /* 0x000fe2000001ff00 */
        /* <DEDUP_REMOVED lines=50> */
[----:B-1----:R-:W-:Y:S02]  /*bee0*/  CS2R R48, SRZ ;  /* 0x0000000000307805 */ /* 0x002fe4000001ff00 */
        /* <DEDUP_REMOVED lines=12> */
[----:B--2---:R-:W-:-:S05]  /*bfb0*/  IMAD R231, R0, R2, RZ ;  /* 0x0000000200e77224 */ /* 0x004fca00078e02ff */
[----:B------:R-:W-:Y:S02]  /*bfc0*/  VIADDMNMX R2, R231, R2, R144, PT ;  /* 0x00000002e7027246 */ /* 0x000fe40003800190 */
[----:B------:R-:W-:Y:S02]  /*bfd0*/  CS2R R144, SRZ ;  /* 0x0000000000907805 */ /* 0x000fe4000001ff00 */
[----:B------:R-:W-:-:S13]  /*bfe0*/  ISETP.GT.AND P1, PT, R2, R231, PT ;  /* 0x000000e70200720c */ /* 0x000fda0003f24270 */
[----:B------:R-:W-:Y:S05]  /*bff0*/  @!P1 BRA `(.L_x_2745) ;  /* 0x000001a4006c9947 */ /* 0x000fea0003800000 */
[----:B------:R-:W2:Y:S02]  /*c000*/  LDL R0, [R1+0x8c] ;  /* 0x00008c0001007983 */ /* 0x000ea40000100800 */
[----:B--2---:R-:W-:Y:S02]  /*c010*/  R2UR UR4, R0 ;  /* 0x00000000000472ca */ /* 0x004fe400000e0000 */
[----:B------:R-:W0:Y:S11]  /*c020*/  S2R R0, SR_TID.X ;  /* 0x0000000000007919 */ /* 0x000e360000002100 */
[----:B------:R-:W-:-:S06]  /*c030*/  ULOP3.LUT UP0, URZ, UR4, 0x9f, URZ, 0xc0, !UPT ;  /* 0x0000009f043f7892 */ /* 0x000fcc000f80c03f */
[----:B------:R-:W-:Y:S01]  /*c040*/  PLOP3.LUT P0, PT, PT, PT, UP0, 0x80, 0x0 ;  /* 0x000000000000781c */ /* 0x000fe20003f0f008 */
[----:B0-----:R-:W-:-:S05]  /*c050*/  VIADD R0, R0, 0xffffff80 ;  /* 0xffffff8000007836 */ /* 0x001fca0000000000 */
[----:B------:R-:W-:-:S04]  /*c060*/  SHF.R.S32.HI R3, RZ, 0x1f, R0 ;  /* 0x0000001fff037819 */ /* 0x000fc80000011400 */
[----:B------:R-:W-:-:S04]  /*c070*/  LEA.HI R3, R3, R0, RZ, 0x7 ;  /* 0x0000000003037211 */ /* 0x000fc800078f38ff */
[----:B------:R-:W-:-:S06]  /*c080*/  SHF.R.S32.HI R0, RZ, 0x7, R3 ;  /* 0x00000007ff007819 */ /* 0x000fcc0000011403 */
[----:B------:R-:W0:Y:S02]  /*c090*/  SHFL.IDX PT, R0, R0, RZ, 0x1f ;  /* 0x00001fff00007589 */ /* 0x000e2400000e0000 */
        /* <DEDUP_REMOVED lines=23> */
.L_x_2746:
        /* <DEDUP_REMOVED lines=13> */
.L_x_2750:
[----:B-1----:R1:W2:Y:S02]  /*c2e0*/  SYNCS.PHASECHK.TRANS64.TRYWAIT P0, [R16+URZ+0x38800], R3 ;  /* 0x03880003100075a7 */ /* 0x0022a4000800017f */
[----:B--2---:R-:W-:Y:S05]  /*c2f0*/  @!P0 NANOSLEEP.SYNCS 0x989680 ;  /* 0x009896800000895d */ /* 0x004fea0003900000 */
[----:B------:R-:W2:Y:S02]  /*c300*/  @!P0 SYNCS.PHASECHK.TRANS64 P0, [R16+URZ+0x38800], R3 ;  /* 0x03880003100085a7 */ /* 0x000ea4000800007f */
[----:B--2---:R-:W-:Y:S05]  /*c310*/  @!P0 BRA `(.L_x_2750) ;  /* 0xfffffffc00f08947 */ /* 0x004fea000383ffff */
.L_x_2749:
[----:B------:R-:W-:Y:S05]  /*c320*/  BSYNC B0 ;  /* 0x0000000000007941 */ /* 0x000fea0003800000 */
.L_x_2748:
[----:B------:R-:W-:Y:S05]  /*c330*/  BRA `(.L_x_2751) ;  /* 0x0000009c00547947 */ /* 0x000fea0003800000 */
.L_x_2747:
[----:B------:R-:W2:Y:S01]  /*c340*/  LDL R0, [R1+0x8c] ;  /* 0x00008c0001007983 */ /* 0x000ea20000100800 */
[----:B------:R-:W-:Y:S01]  /*c350*/  ULDC.64 UR6, c[0x0][0x408] ;  /* 0x0001020000067ab9 */ /* 0x000fe20000000a00 */
[----:B--2---:R-:W-:Y:S02]  /*c360*/  R2UR UR4, R0 ;  /* 0x00000000000472ca */ /* 0x004fe400000e0000 */
[----:B-----5:R-:W-:-:S05]  /*c370*/  SHF.R.S32.HI R0, RZ, 0x1f, R152 ;  /* 0x0000001fff007819 */ /* 0x020fca0000011498 */
[----:B------:R-:W-:-:S04]  /*c380*/  IMAD R5, R0, UR6, RZ ;  /* 0x0000000600057c24 */ /* 0x000fc8000f8e02ff */
[----:B------:R-:W-:Y:S02]  /*c390*/  IMAD R5, R152, UR7, R5 ;  /* 0x0000000798057c24 */ /* 0x000fe4000f8e0205 */
[----:B------:R-:W-:-:S03]  /*c3a0*/  ULOP3.LUT UP0, URZ, UR4, 0x3ff, URZ, 0xc0, !UPT ;  /* 0x000003ff043f7892 */ /* 0x000fc6000f80c03f */
[----:B------:R-:W-:Y:S02]  /*c3b0*/  ULDC.64 UR4, c[0x0][0x3f8] ;  /* 0x0000fe0000047ab9 */ /* 0x000fe40000000a00 */
[----:B------:R-:W-:Y:S01]  /*c3c0*/  IMAD R3, R0, UR4, RZ ;  /* 0x0000000400037c24 */ /* 0x000fe2000f8e02ff */
[----:B------:R-:W-:Y:S01]  /*c3d0*/  PLOP3.LUT P0, PT, PT, PT, UP0, 0x80, 0x0 ;  /* 0x000000000000781c */ /* 0x000fe20003f0f008 */
[----:B------:R-:W-:-:S04]  /*c3e0*/  IMAD.WIDE.U32 R24, R152, UR4, RZ ;  /* 0x0000000498187c25 */ /* 0x000fc8000f8e00ff */
        /* <DEDUP_REMOVED lines=21> */
.L_x_2752:
[----:B------:R-:W-:Y:S01]  /*c540*/  ULDC.U8 UR4, c[0x0][0x410] ;  /* 0x0001040000047ab9 */ /* 0x000fe20000000000 */
[----:B------:R-:W-:Y:S01]  /*c550*/  IMAD.IADD R0, R212, 0x1, R230 ;  /* 0x00000001d4007824 */ /* 0x000fe200078e02e6 */
[----:B------:R-:W-:Y:S01]  /*c560*/  ISETP.NE.AND P0, PT, RZ, UR4, PT ;  /* 0x00000004ff007c0c */ /* 0x000fe2000bf05270 */
[----:B------:R-:W-:Y:S02]  /*c570*/  BSSY B0, `(.L_x_2753) ;  /* 0x00009a9000007945 */ /* 0x000fe40003800000 */
[----:B------:R-:W-:-:S10]  /*c580*/  IMAD R3, R237, 0x20, R0 ;  /* 0x00000020ed037824 */ /* 0x000fd400078e0200 */
[----:B------:R-:W-:Y:S05]  /*c590*/  @!P0 BRA `(.L_x_2754) ;  /* 0x0000004c001c8947 */ /* 0x000fea0003800000 */
        /* <DEDUP_REMOVED lines=33> */
.L_x_3076:
        /* <DEDUP_REMOVED lines=23> */
[C---:B------:R-:W-:Y:S01]  /*c920*/  @!P3 IMAD.SHL.U32 R21, R22.reuse, 0x2, RZ ;  /* 0x000000021615b824 */ /* 0x040fe200078e00ff */
[----:B------:R-:W-:-:S03]  /*c930*/  @!P3 SHF.L.U64.HI R4, R22, 0x1, R23 ;  /* 0x000000011604b819 */ /* 0x000fc60000010217 */
[----:B------:R-:W-:Y:S01]  /*c940*/  @!P2 IMAD.SHL.U32 R13, R215, 0x2, RZ ;  /* 0x00000002d70da824 */ /* 0x000fe200078e00ff */
[-C--:B--2---:R-:W-:Y:S02]  /*c950*/  @!P3 IADD3 R24, P5, R6, R21.reuse, RZ ;  /* 0x000000150618b210 */ /* 0x084fe40007fbe0ff */
[----:B----4-:R-:W-:Y:S02]  /*c960*/  @!P3 IADD3 R20, P4, R8, R21, RZ ;  /* 0x000000150814b210 */ /* 0x010fe40007f9e0ff */
[-C--:B------:R-:W-:Y:S01]  /*c970*/  @!P2 IADD3 R14, P6, R6, R13.reuse, RZ ;  /* 0x0000000d060ea210 */ /* 0x080fe20007fde0ff */
[--C-:B-1----:R-:W-:Y:S01]  /*c980*/  @!P3 IMAD.X R25, R7, 0x1, R4.reuse, P5 ;  /* 0x000000010719b824 */ /* 0x102fe200028e0604 */
[----:B------:R-:W-:Y:S01]  /*c990*/  @!P2 IADD3 R12, P5, R8, R13, RZ ;  /* 0x0000000d080ca210 */ /* 0x000fe20007fbe0ff */
[----:B---3--:R-:W-:Y:S01]  /*c9a0*/  @!P3 IMAD.X R21, R9, 0x1, R4, P4 ;  /* 0x000000010915b824 */ /* 0x008fe200020e0604 */
[----:B------:R-:W-:Y:S02]  /*c9b0*/  CS2R R70, SRZ ;  /* 0x0000000000467805 */ /* 0x000fe4000001ff00 */
[----:B------:R-:W-:-:S02]  /*c9c0*/  CS2R R72, SRZ ;  /* 0x0000000000487805 */ /* 0x000fc4000001ff00 */
[----:B------:R-:W-:Y:S02]  /*c9d0*/  CS2R R66, SRZ ;  /* 0x0000000000427805 */ /* 0x000fe4000001ff00 */
[----:B------:R-:W-:Y:S02]  /*c9e0*/  CS2R R68, SRZ ;  /* 0x0000000000447805 */ /* 0x000fe4000001ff00 */
[----:B------:R-:W-:Y:S02]  /*c9f0*/  CS2R R62, SRZ ;  /* 0x00000000003e7805 */ /* 0x000fe4000001ff00 */
[----:B------:R-:W-:Y:S01]  /*ca00*/  CS2R R64, SRZ ;  /* 0x0000000000407805 */ /* 0x000fe2000001ff00 */
[----:B------:R1:W5:Y:S04]  /*ca10*/  @!P3 LD.E.64 R74, desc[UR6][R24.64] ;  /* 0x00000006184ab980 */ /* 0x000368000c101b00 */
[----:B------:R1:W5:Y:S01]  /*ca20*/  @!P3 LD.E.64 R76, desc[UR6][R20.64] ;  /* 0x00000006144cb980 */ /* 0x000362000c101b00 */
[----:B------:R-:W-:Y:S01]  /*ca30*/  @!P2 SHF.L.U64.HI R34, R215, 0x1, R11 ;  /* 0x00000001d722a819 */ /* 0x000fe2000001020b */
[C---:B------:R-:W-:Y:S01]  /*ca40*/  @!P1 IMAD.SHL.U32 R11, R214.reuse, 0x2, RZ ;  /* 0x00000002d60b9824 */ /* 0x040fe200078e00ff */
[----:B------:R-:W-:-:S03]  /*ca50*/  @!P1 SHF.L.U64.HI R28, R214, 0x1, R10 ;  /* 0x00000001d61c9819 */ /* 0x000fc6000001020a */
[--C-:B------:R-:W-:Y:S01]  /*ca60*/  @!P2 IMAD.X R15, R7, 0x1, R34.reuse, P6 ;  /* 0x00000001070fa824 */ /* 0x100fe200030e0622 */
[-C--:B------:R-:W-:Y:S01]  /*ca70*/  @!P1 IADD3 R10, P4, R6, R11.reuse, RZ ;  /* 0x0000000b060a9210 */ /* 0x080fe20007f9e0ff */
[----:B------:R-:W-:Y:S01]  /*ca80*/  @!P2 IMAD.X R13, R9, 0x1, R34, P5 ;  /* 0x00000001090da824 */ /* 0x000fe200028e0622 */
[C---:B------:R-:W-:Y:S01]  /*ca90*/  @!P0 SHF.L.U64.HI R26, R217.reuse, 0x1, R5 ;  /* 0x00000001d91a8819 */ /* 0x040fe20000010205 */
[----:B------:R-:W-:Y:S01]  /*caa0*/  @!P0 IMAD.SHL.U32 R5, R217, 0x2, RZ ;  /* 0x00000002d9058824 */ /* 0x000fe200078e00ff */
[----:B------:R-:W-:Y:S01]  /*cab0*/  @!P1 IADD3 R4, P6, R8, R11, RZ ;  /* 0x0000000b08049210 */ /* 0x000fe20007fde0ff */
[--C-:B------:R-:W-:Y:S01]  /*cac0*/  @!P1 IMAD.X R11, R7, 0x1, R28.reuse, P4 ;  /* 0x00000001070b9824 */ /* 0x100fe200020e061c */
[----:B------:R1:W5:Y:S02]  /*cad0*/  @!P2 LD.E.64 R70, desc[UR6][R14.64] ;  /* 0x000000060e46a980 */ /* 0x000364000c101b00 */
[-C--:B------:R-:W-:Y:S02]  /*cae0*/  @!P0 IADD3 R6, P5, R6, R5.reuse, RZ ;  /* 0x0000000506068210 */ /* 0x080fe40007fbe0ff */
[----:B------:R-:W-:Y:S01]  /*caf0*/  @!P0 IADD3 R8, P4, R8, R5, RZ ;  /* 0x0000000508088210 */ /* 0x000fe20007f9e0ff */
[----:B------:R-:W-:Y:S01]  /*cb00*/  @!P1 IMAD.X R5, R9, 0x1, R28, P6 ;  /* 0x0000000109059824 */ /* 0x000fe200030e061c */
[----:B------:R1:W5:Y:S01]  /*cb10*/  @!P2 LD.E.64 R72, desc[UR6][R12.64] ;  /* 0x000000060c48a980 */ /* 0x000362000c101b00 */
[----:B------:R-:W-:-:S02]  /*cb20*/  @!P0 IMAD.X R7, R7, 0x1, R26, P5 ;  /* 0x0000000107078824 */ /* 0x000fc400028e061a */
[----:B------:R-:W-:Y:S01]  /*cb30*/  @!P0 IMAD.X R9, R9, 0x1, R26, P4 ;  /* 0x0000000109098824 */ /* 0x000fe200020e061a */
[----:B------:R1:W5:Y:S04]  /*cb40*/  @!P1 LD.E.64 R66, desc[UR6][R10.64] ;  /* 0x000000060a429980 */ /* 0x000368000c101b00 */
[----:B------:R1:W5:Y:S04]  /*cb50*/  @!P1 LD.E.64 R68, desc[UR6][R4.64] ;  /* 0x0000000604449980 */ /* 0x000368000c101b00 */
[----:B------:R1:W5:Y:S04]  /*cb60*/  @!P0 LD.E.64 R62, desc[UR6][R6.64] ;  /* 0x00000006063e8980 */ /* 0x000368000c101b00 */
[----:B------:R1:W5:Y:S02]  /*cb70*/  @!P0 LD.E.64 R64, desc[UR6][R8.64] ;  /* 0x0000000608408980 */ /* 0x000364000c101b00 */
.L_x_2757:
[----:B------:R-:W-:Y:S05]  /*cb80*/  BSYNC B1 ;  /* 0x0000000000017941 */ /* 0x000fea0003800000 */
.L_x_2756:
[----:B-1---5:R-:W-:Y:S01]  /*cb90*/  IMAD.MOV.U32 R4, RZ, RZ, R62 ;  /* 0x000000ffff047224 */ /* 0x022fe200078e003e */
[----:B------:R-:W-:Y:S01]  /*cba0*/  UMOV UR4, 0xffffffff ;  /* 0xffffffff00047882 */ /* 0x000fe20000000000 */
[----:B------:R-:W-:Y:S01]  /*cbb0*/  IMAD.MOV.U32 R5, RZ, RZ, R63 ;  /* 0x000000ffff057224 */ /* 0x000fe200078e003f */
[----:B------:R-:W-:Y:S01]  /*cbc0*/  CS2R R46, SRZ ;  /* 0x00000000002e7805 */ /* 0x000fe2000001ff00 */
[----:B--2---:R-:W-:Y:S02]  /*cbd0*/  IMAD.MOV.U32 R6, RZ, RZ, R66 ;  /* 0x000000ffff067224 */ /* 0x004fe400078e0042 */
        /* <DEDUP_REMOVED lines=22> */
[----:B------:R-:W-:Y:S02]  /*cd40*/  PRMT R113, R113, 0x5410, R5 ;  /* 0x0000541071717816 */ /* 0x000fe40000000005 */
[----:B------:R-:W-:-:S02]  /*cd50*/  PRMT R114, R114, 0x5410, R6 ;  /* 0x0000541072727816 */ /* 0x000fc40000000006 */
[----:B------:R-:W-:Y:S01]  /*cd60*/  PRMT R95, R7, 0x7610, R95 ;  /* 0x00007610075f7816 */ /* 0x000fe2000000005f */
[----:B------:R-:W-:Y:S06]  /*cd70*/  BRA.DIV UR4, `(.L_x_2758) ;  /* 0x0000028204587947 */ /* 0x000fec000b800000 */
[----:B------:R1:W2:Y:S04]  /*cd80*/  SHFL.IDX PT, R7, R33, 0x1, 0x181f ;  /* 0x00381f0021077f89 */ /* 0x0002a800000e0000 */
[----:B------:R1:W0:Y:S04]  /*cd90*/  SHFL.IDX PT, R6, R32, 0x1, 0x181f ;  /* 0x00381f0020067f89 */ /* 0x00022800000e0000 */
[----:B---3--:R1:W3:Y:S04]  /*cda0*/  SHFL.IDX PT, R9, R31, 0x1, 0x181f ;  /* 0x00381f001f097f89 */ /* 0x0082e800000e0000 */
[----:B----4-:R1:W4:Y:S02]  /*cdb0*/  SHFL.IDX PT, R8, R30, 0x1, 0x181f ;  /* 0x00381f001e087f89 */ /* 0x01032400000e0000 */
.L_x_3082:
        /* <DEDUP_REMOVED lines=19> */
[C---:B------:R-:W-:Y:S01]  /*cef0*/  @!P3 IMAD.SHL.U32 R21, R22.reuse, 0x2, RZ ;  /* 0x000000021615b824 */ /* 0x040fe200078e00ff */
[----:B------:R-:W-:Y:S01]  /*cf00*/  @!P3 SHF.L.U64.HI R4, R22, 0x1, R23 ;  /* 0x000000011604b819 */ /* 0x000fe20000010217 */
[----:B------:R-:W-:-:S03]  /*cf10*/  @!P2 IMAD.SHL.U32 R13, R215, 0x2, RZ ;  /* 0x00000002d70da824 */ /* 0x000fc600078e00ff */
[-C--:B0-----:R-:W-:Y:S02]  /*cf20*/  @!P3 IADD3 R24, P5, R6, R21.reuse, RZ ;  /* 0x000000150618b210 */ /* 0x081fe40007fbe0ff */
[----:B----4-:R-:W-:Y:S02]  /*cf30*/  @!P3 IADD3 R20, P4, R8, R21, RZ ;  /* 0x000000150814b210 */ /* 0x010fe40007f9e0ff */
[-C--:B------:R-:W-:Y:S01]  /*cf40*/  @!P2 IADD3 R14, P6, R6, R13.reuse, RZ ;  /* 0x0000000d060ea210 */ /* 0x080fe20007fde0ff */
[--C-:B--2---:R-:W-:Y:S01]  /*cf50*/  @!P3 IMAD.X R25, R7, 0x1, R4.reuse, P5 ;  /* 0x000000010719b824 */ /* 0x104fe200028e0604 */
[----:B------:R-:W-:Y:S01]  /*cf60*/  @!P2 IADD3 R12, P5, R8, R13, RZ ;  /* 0x0000000d080ca210 */ /* 0x000fe20007fbe0ff */
[----:B---3--:R-:W-:Y:S02]  /*cf70*/  @!P3 IMAD.X R21, R9, 0x1, R4, P4 ;  /* 0x000000010915b824 */ /* 0x008fe400020e0604 */
[----:B------:R-:W-:Y:S01]  /*cf80*/  @!P0 IMAD.SHL.U32 R27, R217, 0x2, RZ ;  /* 0x00000002d91b8824 */ /* 0x000fe200078e00ff */
        /* <DEDUP_REMOVED lines=8> */
[----:B------:R-:W-:Y:S02]  /*d010*/  ULDC.64 UR6, c[0x0][0x208] ;  /* 0x0000820000067ab9 */ /* 0x000fe40000000a00 */
[----:B------:R0:W5:Y:S04]  /*d020*/  @!P3 LD.E.64 R58, desc[UR6][R24.64] ;  /* 0x00000006183ab980 */ /* 0x000168000c101b00 */
[----:B------:R0:W5:Y:S01]  /*d030*/  @!P3 LD.E.64 R60, desc[UR6][R20.64] ;  /* 0x00000006143cb980 */ /* 0x000162000c101b00 */
[C---:B------:R-:W-:Y:S01]  /*d040*/  @!P1 SHF.L.U64.HI R28, R214.reuse, 0x1, R5 ;  /* 0x00000001d61c9819 */ /* 0x040fe20000010205 */
[----:B------:R-:W-:Y:S01]  /*d050*/  @!P1 IMAD.SHL.U32 R5, R214, 0x2, RZ ;  /* 0x00000002d6059824 */ /* 0x000fe200078e00ff */
[----:B------:R-:W-:-:S02]  /*d060*/  @!P2 SHF.L.U64.HI R26, R215, 0x1, R11 ;  /* 0x00000001d71aa819 */ /* 0x000fc4000001020b */
[----:B------:R-:W-:Y:S02]  /*d070*/  @!P0 SHF.L.U64.HI R34, R217, 0x1, R10 ;  /* 0x00000001d9228819 */ /* 0x000fe4000001020a */
[-C--:B------:R-:W-:Y:S01]  /*d080*/  @!P1 IADD3 R10, P4, R6, R5.reuse, RZ ;  /* 0x00000005060a9210 */ /* 0x080fe20007f9e0ff */
[--C-:B------:R-:W-:Y:S01]  /*d090*/  @!P2 IMAD.X R15, R7, 0x1, R26.reuse, P6 ;  /* 0x00000001070fa824 */ /* 0x100fe200030e061a */
[----:B------:R-:W-:Y:S01]  /*d0a0*/  @!P1 IADD3 R4, P6, R8, R5, RZ ;  /* 0x0000000508049210 */ /* 0x000fe20007fde0ff */
[----:B------:R-:W-:Y:S01]  /*d0b0*/  @!P2 IMAD.X R13, R9, 0x1, R26, P5 ;  /* 0x00000001090da824 */ /* 0x000fe200028e061a */
[-C--:B------:R-:W-:Y:S01]  /*d0c0*/  @!P0 IADD3 R6, P5, R6, R27.reuse, RZ ;  /* 0x0000001b06068210 */ /* 0x080fe20007fbe0ff */
[--C-:B------:R-:W-:Y:S01]  /*d0d0*/  @!P1 IMAD.X R11, R7, 0x1, R28.reuse, P4 ;  /* 0x00000001070b9824 */ /* 0x100fe200020e061c */
        /* <DEDUP_REMOVED lines=8> */
[----:B------:R0:W5:Y:S04]  /*d160*/  @!P0 LD.E.64 R46, desc[UR6][R6.64] ;  /* 0x00000006062e8980 */ /* 0x000168000c101b00 */
[----:B------:R0:W5:Y:S02]  /*d170*/  @!P0 LD.E.64 R48, desc[UR6][R8.64] ;  /* 0x0000000608308980 */ /* 0x000164000c101b00 */
.L_x_2760:
[----:B------:R-:W-:Y:S05]  /*d180*/  BSYNC B1 ;  /* 0x0000000000017941 */ /* 0x000fea0003800000 */
.L_x_2759:
[----:B0----5:R-:W-:Y:S01]  /*d190*/  IMAD.MOV.U32 R4, RZ, RZ, R46 ;  /* 0x000000ffff047224 */ /* 0x021fe200078e002e */
[----:B------:R-:W-:Y:S01]  /*d1a0*/  UMOV UR4, 0xffffffff ;  /* 0xffffffff00047882 */ /* 0x000fe20000000000 */
[----:B------:R-:W-:Y:S02]  /*d1b0*/  IMAD.MOV.U32 R5, RZ, RZ, R47 ;  /* 0x000000ffff057224 */ /* 0x000fe400078e002f */
[----:B------:R-:W-:Y:S02]  /*d1c0*/  IMAD.MOV.U32 R6, RZ, RZ, R50 ;  /* 0x000000ffff067224 */ /* 0x000fe400078e0032 */
[----:B--2---:R-:W-:Y:S01]  /*d1d0*/  IMAD.MOV.U32 R7, RZ, RZ, R51 ;  /* 0x000000ffff077224 */ /* 0x004fe200078e0033 */
        /* <DEDUP_REMOVED lines=22> */
[----:B------:R0:W0:Y:S04]  /*d340*/  SHFL.IDX PT, R6, R32, 0x2, 0x181f ;  /* 0x00581f0020067f89 */ /* 0x00002800000e0000 */
[----:B---3--:R3:W0:Y:S04]  /*d350*/  SHFL.IDX PT, R9, R31, 0x2, 0x181f ;  /* 0x00581f001f097f89 */ /* 0x00862800000e0000 */
[----:B----4-:R3:W4:Y:S02]  /*d360*/  SHFL.IDX PT, R8, R30, 0x2, 0x181f ;  /* 0x00581f001e087f89 */ /* 0x01072400000e0000 */
.L_x_3088:
        /* <DEDUP_REMOVED lines=26> */
[-C--:B0-----:R-:W-:Y:S02]  /*d510*/  @!P3 IADD3 R24, P5, R6, R21.reuse, RZ ;  /* 0x000000150618b210 */ /* 0x081fe40007fbe0ff */
[----:B----4-:R-:W-:Y:S02]  /*d520*/  @!P3 IADD3 R20, P4, R8, R21, RZ ;  /* 0x000000150814b210 */ /* 0x010fe40007f9e0ff */
[-C--:B------:R-:W-:Y:S01]  /*d530*/  @!P2 IADD3 R14, P6, R6, R13.reuse, RZ ;  /* 0x0000000d060ea210 */ /* 0x080fe20007fde0ff */
[--C-:B--2---:R-:W-:Y:S01]  /*d540*/  @!P3 IMAD.X R25, R7, 0x1, R4.reuse, P5 ;  /* 0x000000010719b824 */ /* 0x104fe200028e0604 */
[----:B------:R-:W-:Y:S01]  /*d550*/  @!P2 IADD3 R12, P5, R8, R13, RZ ;  /* 0x0000000d080ca210 */ /* 0x000fe20007fbe0ff */
[----:B------:R-:W-:Y:S01]  /*d560*/  @!P3 IMAD.X R21, R9, 0x1, R4, P4 ;  /* 0x000000010915b824 */ /* 0x000fe200020e0604 */
[----:B------:R-:W-:Y:S02]  /*d570*/  CS2R R38, SRZ ;  /* 0x0000000000267805 */ /* 0x000fe4000001ff00 */
[----:B------:R-:W-:-:S02]  /*d580*/  CS2R R40, SRZ ;  /* 0x0000000000287805 */ /* 0x000fc4000001ff00 */
[----:B------:R-:W-:Y:S01]  /*d590*/  CS2R R36, SRZ ;  /* 0x0000000000247805 */ /* 0x000fe2000001ff00 */
[----:B------:R0:W5:Y:S04]  /*d5a0*/  @!P3 LD.E.64 R42, desc[UR6][R24.64] ;  /* 0x00000006182ab980 */ /* 0x000168000c101b00 */
[----:B------:R0:W5:Y:S01]  /*d5b0*/  @!P3 LD.E.64 R44, desc[UR6][R20.64] ;  /* 0x00000006142cb980 */ /* 0x000162000c101b00 */
[----:B---3--:R-:W-:Y:S01]  /*d5c0*/  @!P2 SHF.L.U64.HI R34, R215, 0x1, R11 ;  /* 0x00000001d722a819 */ /* 0x008fe2000001020b */
        /* <DEDUP_REMOVED lines=9> */
[----:B------:R-:W-:Y:S01]  /*d660*/  CS2R R34, SRZ ;  /* 0x0000000000227805 */ /* 0x000fe2000001ff00 */
[----:B------:R0:W5:Y:S01]  /*d670*/  @!P2 LD.E.64 R38, desc[UR6][R14.64] ;  /* 0x000000060e26a980 */ /* 0x000162000c101b00 */
[-C--:B------:R-:W-:Y:S02]  /*d680*/  @!P0 IADD3 R6, P5, R6, R5.reuse, RZ ;  /* 0x0000000506068210 */ /* 0x080fe40007fbe0ff */
[----:B------:R-:W-:Y:S01]  /*d690*/  @!P0 IADD3 R8, P4, R8, R5, RZ ;  /* 0x0000000508088210 */ /* 0x000fe20007f9e0ff */
[----:B------:R-:W-:Y:S01]  /*d6a0*/  @!P1 IMAD.X R5, R9, 0x1, R26, P6 ;  /* 0x0000000109059824 */ /* 0x000fe200030e061a */
[----:B------:R-:W-:Y:S01]  /*d6b0*/  CS2R R26, SRZ ;  /* 0x00000000001a7805 */ /* 0x000fe2000001ff00 */
[--C-:B------:R-:W-:Y:S01]  /*d6c0*/  @!P0 IMAD.X R7, R7, 0x1, R28.reuse, P5 ;  /* 0x0000000107078824 */ /* 0x100fe200028e061c */
[----:B------:R0:W5:Y:S01]  /*d6d0*/  @!P2 LD.E.64 R40, desc[UR6][R12.64] ;  /* 0x000000060c28a980 */ /* 0x000162000c101b00 */
[----:B------:R-:W-:Y:S01]  /*d6e0*/  @!P0 IMAD.X R9, R9, 0x1, R28, P4 ;  /* 0x0000000109098824 */ /* 0x000fe200020e061c */
[----:B------:R-:W-:-:S02]  /*d6f0*/  CS2R R28, SRZ ;  /* 0x00000000001c7805 */ /* 0x000fc4000001ff00 */
[----:B------:R0:W5:Y:S04]  /*d700*/  @!P1 LD.E.64 R34, desc[UR6][R10.64] ;  /* 0x000000060a229980 */ /* 0x000168000c101b00 */
[----:B------:R0:W5:Y:S04]  /*d710*/  @!P1 LD.E.64 R36, desc[UR6][R4.64] ;  /* 0x0000000604249980 */ /* 0x000168000c101b00 */
[----:B------:R0:W5:Y:S04]  /*d720*/  @!P0 LD.E.64 R28, desc[UR6][R6.64] ;  /* 0x00000006061c8980 */ /* 0x000168000c101b00 */
[----:B------:R0:W5:Y:S02]  /*d730*/  @!P0 LD.E.64 R26, desc[UR6][R8.64] ;  /* 0x00000006081a8980 */ /* 0x000164000c101b00 */
.L_x_2763:
[----:B------:R-:W-:Y:S05]  /*d740*/  BSYNC B1 ;  /* 0x0000000000017941 */ /* 0x000fea0003800000 */
.L_x_2762:
[----:B0----5:R-:W-:Y:S01]  /*d750*/  IMAD.MOV.U32 R5, RZ, RZ, R34 ;  /* 0x000000ffff057224 */ /* 0x021fe200078e0022 */
[----:B------:R-:W-:Y:S01]  /*d760*/  UMOV UR4, 0xffffffff ;  /* 0xffffffff00047882 */ /* 0x000fe20000000000 */
[----:B------:R-:W-:Y:S02]  /*d770*/  IMAD.MOV.U32 R4, RZ, RZ, R35 ;  /* 0x000000ffff047224 */ /* 0x000fe400078e0023 */
[----:B--2---:R-:W-:Y:S02]  /*d780*/  IMAD.MOV.U32 R7, RZ, RZ, R28 ;  /* 0x000000ffff077224 */ /* 0x004fe400078e001c */
        /* <DEDUP_REMOVED lines=24> */
[----:B----4-:R0:W4:Y:S04]  /*d910*/  SHFL.IDX PT, R8, R32, 0x3, 0x181f ;  /* 0x00781f0020087f89 */ /* 0x01012800000e0000 */
[----:B------:R0:W0:Y:S04]  /*d920*/  SHFL.IDX PT, R78, R31, 0x3, 0x181f ;  /* 0x00781f001f4e7f89 */ /* 0x00002800000e0000 */
[----:B------:R0:W0:Y:S02]  /*d930*/  SHFL.IDX PT, R10, R30, 0x3, 0x181f ;  /* 0x00781f001e0a7f89 */ /* 0x00002400000e0000 */
.L_x_3094:
[----:B------:R-:W5:Y:S01]  /*d940*/  LDL R11, [R1+0x74] ;  /* 0x00007400010b7983 */ /* 0x000f620000100800 */
[----:B------:R-:W-:Y:S01]  /*d950*/  VIADD R7, R0, 0x60 ;  /* 0x0000006000077836 */ /* 0x000fe20000000000 */
[----:B------:R-:W-:Y:S01]  /*d960*/  BSSY B1, `(.L_x_2765) ;  /* 0x000003f000017945 */ /* 0x000fe20003800000 */
[----:B------:R-:W-:Y:S02]  /*d970*/  CS2R R12, SRZ ;  /* 0x00000000000c7805 */ /* 0x000fe4000001ff00 */
[----:B------:R-:W-:Y:S02]  /*d980*/  CS2R R20, SRZ ;  /* 0x0000000000147805 */ /* 0x000fe4000001ff00 */
[----:B01-3--:R-:W-:Y:S02]  /*d990*/  CS2R R30, SRZ ;  /* 0x00000000001e7805 */ /* 0x00bfe4000001ff00 */
[----:B------:R-:W-:Y:S02]  /*d9a0*/  ISETP.GE.AND P0, PT, R7, R3, PT ;  /* 0x000000030700720c */ /* 0x000fe40003f06270 */
[----:B------:R-:W-:-:S02]  /*d9b0*/  CS2R R14, SRZ ;  /* 0x00000000000e7805 */ /* 0x000fc4000001ff00 */
[----:B------:R-:W-:Y:S02]  /*d9c0*/  CS2R R24, SRZ ;  /* 0x0000000000187805 */ /* 0x000fe4000001ff00 */
[----:B------:R-:W-:Y:S02]  /*d9d0*/  CS2R R32, SRZ ;  /* 0x0000000000207805 */ /* 0x000fe4000001ff00 */
[----:B-----5:R-:W-:-:S04]  /*d9e0*/  LEA.HI R6, R11, R11, RZ, 0x1 ;  /* 0x0000000b0b067211 */ /* 0x020fc800078f08ff */
[----:B------:R-:W-:Y:S02]  /*d9f0*/  LOP3.LUT R0, R6, 0xfffffffe, RZ, 0xc0, !PT ;  /* 0xfffffffe06007812 */ /* 0x000fe400078ec0ff */
[----:B------:R-:W-:-:S03]  /*da00*/  CS2R R6, SRZ ;  /* 0x0000000000067805 */ /* 0x000fc6000001ff00 */
[----:B------:R-:W-:-:S05]  /*da10*/  IMAD.IADD R0, R11, 0x1, -R0 ;  /* 0x000000010b007824 */ /* 0x000fca00078e0a00 */
[----:B------:R-:W-:Y:S01]  /*da20*/  SHF.L.U32 R0, R0, 0x1f, RZ ;  /* 0x0000001f00007819 */ /* 0x000fe200000006ff */
[----:B------:R-:W-:Y:S06]  /*da30*/  @P0 BRA `(.L_x_2766) ;  /* 0x0000000000c40947 */ /* 0x000fec0003800000 */
[----:B------:R-:W3:Y:S01]  /*da40*/  LDL R82, [R1+0x98] ;  /* 0x0000980001527983 */ /* 0x000ee20000100800 */
[----:B------:R-:W-:-:S03]  /*da50*/  ULDC UR4, c[0x0][0x3f4] ;  /* 0x0000fd0000047ab9 */ /* 0x000fc60000000800 */
[----:B------:R-:W3:Y:S04]  /*da60*/  LDL R79, [R1+0x94] ;  /* 0x00009400014f7983 */ /* 0x000ee80000100800 */
[----:B------:R-:W3:Y:S01]  /*da70*/  LDL R11, [R1+0x90] ;  /* 0x00009000010b7983 */ /* 0x000ee20000100800 */
[----:B------:R-:W-:Y:S02]  /*da80*/  ISETP.GE.AND P3, PT, R22, UR4, PT ;  /* 0x0000000416007c0c */ /* 0x000fe4000bf66270 */
[----:B------:R-:W-:Y:S02]  /*da90*/  CS2R R32, SRZ ;  /* 0x0000000000207805 */ /* 0x000fe4000001ff00 */
[----:B------:R-:W-:Y:S01]  /*daa0*/  ISETP.GE.AND P2, PT, R215, UR4, PT ;  /* 0x00000004d7007c0c */ /* 0x000fe2000bf46270 */
[----:B------:R-:W-:Y:S01]  /*dab0*/  ULDC.64 UR6, c[0x0][0x208] ;  /* 0x0000820000067ab9 */ /* 0x000fe20000000a00 */
[----:B------:R-:W-:-:S02]  /*dac0*/  ISETP.GE.AND P1, PT, R214, UR4, PT ;  /* 0x00000004d6007c0c */ /* 0x000fc4000bf26270 */
[----:B------:R-:W-:-:S05]  /*dad0*/  ISETP.GE.AND P0, PT, R217, UR4, PT ;  /* 0x00000004d9007c0c */ /* 0x000fca000bf06270 */
[C---:B------:R-:W-:Y:S01]  /*dae0*/  @!P3 IMAD.SHL.U32 R24, R22.reuse, 0x2, RZ ;  /* 0x000000021618b824 */ /* 0x040fe200078e00ff */
[----:B------:R-:W-:-:S03]  /*daf0*/  @!P3 SHF.L.U64.HI R4, R22, 0x1, R23 ;  /* 0x000000011604b819 */ /* 0x000fc60000010217 */
[----:B------:R-:W-:Y:S02]  /*db00*/  @!P2 IMAD.SHL.U32 R14, R215, 0x2, RZ ;  /* 0x00000002d70ea824 */ /* 0x000fe400078e00ff */
[----:B------:R-:W-:Y:S01]  /*db10*/  @!P1 IMAD.SHL.U32 R6, R214, 0x2, RZ ;  /* 0x00000002d6069824 */ /* 0x000fe200078e00ff */
[-C--:B----4-:R-:W-:Y:S01]  /*db20*/  @!P3 IADD3 R20, P5, R8, R24.reuse, RZ ;  /* 0x000000180814b210 */ /* 0x090fe20007fbe0ff */
[----:B------:R-:W-:Y:S01]  /*db30*/  @!P0 IMAD.SHL.U32 R30, R217, 0x2, RZ ;  /* 0x00000002d91e8824 */ /* 0x000fe200078e00ff */
[----:B------:R-:W-:Y:S02]  /*db40*/  @!P3 IADD3 R24, P4, R10, R24, RZ ;  /* 0x000000180a18b210 */ /* 0x000fe40007f9e0ff */
[-C--:B------:R-:W-:Y:S01]  /*db50*/  @!P2 IADD3 R12, P6, R8, R14.reuse, RZ ;  /* 0x0000000e080ca210 */ /* 0x080fe20007fde0ff */
[--C-:B--2---:R-:W-:Y:S01]  /*db60*/  @!P3 IMAD.X R21, R9, 0x1, R4.reuse, P5 ;  /* 0x000000010915b824 */ /* 0x104fe200028e0604 */
[----:B------:R-:W-:Y:S01]  /*db70*/  @!P2 IADD3 R14, P5, R10, R14, RZ ;  /* 0x0000000e0a0ea210 */ /* 0x000fe20007fbe0ff */
[----:B------:R-:W-:Y:S01]  /*db80*/  @!P3 IMAD.X R25, R78, 0x1, R4, P4 ;  /* 0x000000014e19b824 */ /* 0x000fe200020e0604 */
[----:B------:R-:W-:-:S04]  /*db90*/  @!P1 IADD3 R4, P4, R8, R6, RZ ;  /* 0x0000000608049210 */ /* 0x000fc80007f9e0ff */
[----:B------:R0:W5:Y:S02]  /*dba0*/  @!P3 LD.E.64 R32, desc[UR6][R24.64] ;  /* 0x000000061820b980 */ /* 0x000164000c101b00 */
[----:B0-----:R-:W-:Y:S02]  /*dbb0*/  CS2R R24, SRZ ;  /* 0x0000000000187805 */ /* 0x001fe4000001ff00 */
[----:B---3--:R-:W-:Y:S02]  /*dbc0*/  @!P2 SHF.L.U64.HI R5, R215, 0x1, R82 ;  /* 0x00000001d705a819 */ /* 0x008fe40000010252 */
[----:B------:R-:W-:-:S03]  /*dbd0*/  @!P1 SHF.L.U64.HI R7, R214, 0x1, R79 ;  /* 0x00000001d6079819 */ /* 0x000fc6000001024f */
[C-C-:B------:R-:W-:Y:S01]  /*dbe0*/  @!P2 IMAD.X R13, R9.reuse, 0x1, R5.reuse, P6 ;  /* 0x00000001090da824 */ /* 0x140fe200030e0605 */
[----:B------:R-:W-:Y:S01]  /*dbf0*/  @!P1 IADD3 R6, P6, R10, R6, RZ ;  /* 0x000000060a069210 */ /* 0x000fe20007fde0ff */
[----:B------:R-:W-:Y:S01]  /*dc00*/  @!P2 IMAD.X R15, R78, 0x1, R5, P5 ;  /* 0x000000014e0fa824 */ /* 0x000fe200028e0605 */
[-C--:B------:R-:W-:Y:S01]  /*dc10*/  @!P0 IADD3 R8, P5, R8, R30.reuse, RZ ;  /* 0x0000001e08088210 */ /* 0x080fe20007fbe0ff */
[--C-:B------:R-:W-:Y:S01]  /*dc20*/  @!P1 IMAD.X R5, R9, 0x1, R7.reuse, P4 ;  /* 0x0000000109059824 */ /* 0x100fe200020e0607 */
[----:B------:R-:W-:Y:S02]  /*dc30*/  @!P0 IADD3 R10, P4, R10, R30, RZ ;  /* 0x0000001e0a0a8210 */ /* 0x000fe40007f9e0ff */
[----:B------:R-:W-:Y:S01]  /*dc40*/  CS2R R30, SRZ ;  /* 0x00000000001e7805 */ /* 0x000fe2000001ff00 */
[----:B------:R-:W5:Y:S01]  /*dc50*/  @!P2 LD.E.64 R24, desc[UR6][R14.64] ;  /* 0x000000060e18a980 */ /* 0x000f62000c101b00 */
[----:B------:R-:W-:Y:S01]  /*dc60*/  @!P1 IMAD.X R7, R78, 0x1, R7, P6 ;  /* 0x000000014e079824 */ /* 0x000fe200030e0607 */
[----:B------:R-:W-:-:S03]  /*dc70*/  @!P0 SHF.L.U64.HI R11, R217, 0x1, R11 ;  /* 0x00000001d90b8819 */ /* 0x000fc6000001020b */
[----:B------:R0:W5:Y:S02]  /*dc80*/  @!P3 LD.E.64 R30, desc[UR6][R20.64] ;  /* 0x00000006141eb980 */ /* 0x000164000c101b00 */
[--C-:B------:R-:W-:Y:S02]  /*dc90*/  @!P0 IMAD.X R9, R9, 0x1, R11.reuse, P5 ;  /* 0x0000000109098824 */ /* 0x100fe400028e060b */
[----:B------:R-:W-:Y:S01]  /*dca0*/  @!P0 IMAD.X R11, R78, 0x1, R11, P4 ;  /* 0x000000014e0b8824 */ /* 0x000fe200020e060b */
[----:B0-----:R-:W-:Y:S02]  /*dcb0*/  CS2R R20, SRZ ;  /* 0x0000000000147805 */ /* 0x001fe4000001ff00 */
[----:B------:R-:W-:-:S04]  /*dcc0*/  CS2R R14, SRZ ;  /* 0x00000000000e7805 */ /* 0x000fc8000001ff00 */
[----:B------:R0:W5:Y:S04]  /*dcd0*/  @!P2 LD.E.64 R20, desc[UR6][R12.64] ;  /* 0x000000060c14a980 */ /* 0x000168000c101b00 */
[----:B------:R1:W5:Y:S01]  /*dce0*/  @!P1 LD.E.64 R14, desc[UR6][R6.64] ;  /* 0x00000006060e9980 */ /* 0x000362000c101b00 */
[----:B0-----:R-:W-:Y:S02]  /*dcf0*/  CS2R R12, SRZ ;  /* 0x00000000000c7805 */ /* 0x001fe4000001ff00 */
[----:B-1----:R-:W-:-:S04]  /*dd00*/  CS2R R6, SRZ ;  /* 0x0000000000067805 */ /* 0x002fc8000001ff00 */
[----:B------:R0:W5:Y:S04]  /*dd10*/  @!P1 LD.E.64 R12, desc[UR6][R4.64] ;  /* 0x00000006040c9980 */ /* 0x000168000c101b00 */
[----:B------:R1:W5:Y:S01]  /*dd20*/  @!P0 LD.E.64 R6, desc[UR6][R10.64] ;  /* 0x000000060a068980 */ /* 0x000362000c101b00 */
[----:B0-----:R-:W-:-:S06]  /*dd30*/  CS2R R4, SRZ ;  /* 0x0000000000047805 */ /* 0x001fcc000001ff00 */
[----:B------:R1:W5:Y:S02]  /*dd40*/  @!P0 LD.E.64 R4, desc[UR6][R8.64] ;  /* 0x0000000608048980 */ /* 0x000364000c101b00 */
.L_x_2766:
[----:B------:R-:W-:Y:S05]  /*dd50*/  BSYNC B1 ;  /* 0x0000000000017941 */ /* 0x000fea0003800000 */
.L_x_2765:
[----:B------:R-:W0:Y:S01]  /*dd60*/  SYNCS.PHASECHK.TRANS64.TRYWAIT P0, [R16+URZ+0x38800], R0 ;  /* 0x03880000100075a7 */ /* 0x000e22000800017f */
[----:B-12--5:R-:W-:Y:S01]  /*dd70*/  IMAD.MOV.U32 R9, RZ, RZ, R4 ;  /* 0x000000ffff097224 */ /* 0x026fe200078e0004 */
[----:B------:R-:W-:Y:S01]  /*dd80*/  BSSY B1, `(.L_x_2767) ;  /* 0x000000d000017945 */ /* 0x000fe20003800000 */
[----:B----4-:R-:W-:Y:S02]  /*dd90*/  IMAD.MOV.U32 R8, RZ, RZ, R5 ;  /* 0x000000ffff087224 */ /* 0x010fe400078e0005 */
[----:B------:R-:W-:Y:S02]  /*dda0*/  IMAD.MOV.U32 R11, RZ, RZ, R12 ;  /* 0x000000ffff0b7224 */ /* 0x000fe400078e000c */
[----:B------:R-:W-:Y:S01]  /*ddb0*/  IMAD.MOV.U32 R10, RZ, RZ, R13 ;  /* 0x000000ffff0a7224 */ /* 0x000fe200078e000d */
[----:B------:R-:W-:Y:S01]  /*ddc0*/  PRMT R78, R9, 0x5410, R8 ;  /* 0x00005410094e7816 */ /* 0x000fe20000000008 */
[----:B------:R-:W-:Y:S02]  /*ddd0*/  IMAD.MOV.U32 R9, RZ, RZ, R20 ;  /* 0x000000ffff097224 */ /* 0x000fe400078e0014 */
[----:B------:R-:W-:Y:S01]  /*dde0*/  IMAD.MOV.U32 R8, RZ, RZ, R21 ;  /* 0x000000ffff087224 */ /* 0x000fe200078e0015 */
[----:B------:R-:W-:-:S04]  /*ddf0*/  PRMT R82, R11, 0x5410, R10 ;  /* 0x000054100b527816 */ /* 0x000fc8000000000a */
[----:B------:R-:W-:Y:S01]  /*de00*/  PRMT R87, R9, 0x5410, R8 ;  /* 0x0000541009577816 */ /* 0x000fe20000000008 */
[----:B------:R-:W-:Y:S02]  /*de10*/  IMAD.MOV.U32 R9, RZ, RZ, R30 ;  /* 0x000000ffff097224 */ /* 0x000fe400078e001e */
[----:B------:R-:W-:-:S05]  /*de20*/  IMAD.MOV.U32 R8, RZ, RZ, R31 ;  /* 0x000000ffff087224 */ /* 0x000fca00078e001f */
[----:B------:R-:W-:Y:S01]  /*de30*/  PRMT R98, R8, 0x5410, R9 ;  /* 0x0000541008627816 */ /* 0x000fe20000000009 */
[----:B0-----:R-:W-:Y:S06]  /*de40*/  @!P0 BRA `(.L_x_2768) ;  /* 0x0000027400808947 */ /* 0x001fec0003800000 */
.L_x_3095:
[----:B------:R-:W-:Y:S05]  /*de50*/  BSYNC B1 ;  /* 0x0000000000017941 */ /* 0x000fea0003800000 */
.L_x_2767:
[----:B------:R-:W-:Y:S01]  /*de60*/  IMAD.MOV.U32 R8, RZ, RZ, R6 ;  /* 0x000000ffff087224 */ /* 0x000fe200078e0006 */
[----:B------:R-:W-:Y:S01]  /*de70*/  BSSY B1, `(.L_x_2769) ;  /* 0x00000d6000017945 */ /* 0x000fe20003800000 */
[----:B0-----:R-:W-:-:S05]  /*de80*/  IMAD.MOV.U32 R0, RZ, RZ, R7 ;  /* 0x000000ffff007224 */ /* 0x001fca00078e0007 */
[----:B------:R-:W-:Y:S01]  /*de90*/  PRMT R79, R8, 0x5410, R0 ;  /* 0x00005410084f7816 */ /* 0x000fe20000000000 */
[----:B------:R-:W-:Y:S02]  /*dea0*/  IMAD.MOV.U32 R8, RZ, RZ, R14 ;  /* 0x000000ffff087224 */ /* 0x000fe400078e000e */
[----:B------:R-:W-:-:S05]  /*deb0*/  IMAD.MOV.U32 R0, RZ, RZ, R15 ;  /* 0x000000ffff007224 */ /* 0x000fca00078e000f */
[----:B------:R-:W-:Y:S01]  /*dec0*/  PRMT R83, R8, 0x5410, R0 ;  /* 0x0000541008537816 */ /* 0x000fe20000000000 */
[----:B------:R-:W-:Y:S01]  /*ded0*/  IMAD.MOV.U32 R8, RZ, RZ, R24 ;  /* 0x000000ffff087224 */ /* 0x000fe200078e0018 */
[----:B------:R-:W-:Y:S01]  /*dee0*/  VIADDMNMX R0, R3, -R230, 0x80, PT ;  /* 0x0000008003007446 */ /* 0x000fe200038009e6 */
[----:B------:R-:W-:-:S03]  /*def0*/  IMAD.MOV.U32 R3, RZ, RZ, R25 ;  /* 0x000000ffff037224 */ /* 0x000fc600078e0019 */
[----:B------:R-:W-:Y:S02]  /*df00*/  ISETP.GE.AND P0, PT, R212, R0, PT ;  /* 0x00000000d400720c */ /* 0x000fe40003f06270 */
[----:B------:R-:W-:Y:S01]  /*df10*/  PRMT R94, R8, 0x5410, R3 ;  /* 0x00005410085e7816 */ /* 0x000fe20000000003 */
[----:B------:R-:W-:Y:S02]  /*df20*/  IMAD.MOV.U32 R8, RZ, RZ, R32 ;  /* 0x000000ffff087224 */ /* 0x000fe400078e0020 */
[----:B------:R-:W-:-:S05]  /*df30*/  IMAD.MOV.U32 R3, RZ, RZ, R33 ;  /* 0x000000ffff037224 */ /* 0x000fca00078e0021 */
[----:B------:R-:W-:-:S03]  /*df40*/  PRMT R103, R8, 0x5410, R3 ;  /* 0x0000541008677816 */ /* 0x000fc60000000003 */
[----:B------:R-:W-:Y:S05]  /*df50*/  @P0 BRA `(.L_x_2770) ;  /* 0x0000000c001c0947 */ /* 0x000fea0003800000 */
[----:B------:R-:W0:Y:S01]  /*df60*/  LDC R3, c[0x0][0x3f4] ;  /* 0x0000fd00ff037b82 */ /* 0x000e220000000800 */
[----:B------:R-:W-:Y:S01]  /*df70*/  BSSY B2, `(.L_x_2771) ;  /* 0x0000034000027945 */ /* 0x000fe20003800000 */
[-C--:B0-----:R-:W-:Y:S02]  /*df80*/  ISETP.GE.AND P0, PT, R22, R3.reuse, PT ;  /* 0x000000031600720c */ /* 0x081fe40003f06270 */
[-C--:B------:R-:W-:Y:S02]  /*df90*/  ISETP.GE.AND P1, PT, R215, R3.reuse, PT ;  /* 0x00000003d700720c */ /* 0x080fe40003f26270 */
[-C--:B------:R-:W-:Y:S02]  /*dfa0*/  ISETP.GE.AND P2, PT, R214, R3.reuse, PT ;  /* 0x00000003d600720c */ /* 0x080fe40003f46270 */
[----:B------:R-:W-:-:S07]  /*dfb0*/  ISETP.GE.AND P3, PT, R217, R3, PT ;  /* 0x00000003d900720c */ /* 0x000fce0003f66270 */
[----:B------:R-:W-:Y:S06]  /*dfc0*/  @P0 BRA `(.L_x_2772) ;  /* 0x0000000000b80947 */ /* 0x000fec0003800000 */
[----:B------:R-:W0:Y:S01]  /*dfd0*/  LDS.128 R8, [R229] ;  /* 0x00000000e5087984 */ /* 0x000e220000000c00 */
[----:B------:R-:W-:Y:S02]  /*dfe0*/  SHF.R.U32.HI R88, RZ, 0x10, R75 ;  /* 0x00000010ff587819 */ /* 0x000fe4000001164b */
[----:B------:R-:W-:Y:S02]  /*dff0*/  SHF.R.U32.HI R89, RZ, 0x10, R77 ;  /* 0x00000010ff597819 */ /* 0x000fe4000001164d */
[C---:B------:R-:W-:Y:S02]  /*e000*/  PRMT R88, R95.reuse, 0x5432, R88 ;  /* 0x000054325f587816 */ /* 0x040fe40000000058 */
[----:B------:R-:W-:Y:S02]  /*e010*/  PRMT R89, R95, 0x5410, R89 ;  /* 0x000054105f597816 */ /* 0x000fe40000000059 */
[----:B------:R-:W-:Y:S01]  /*e020*/  SHF.R.U64 R75, R74, 0x10, R75 ;  /* 0x000000104a4b7819 */ /* 0x000fe2000000124b */
[----:B------:R-:W-:Y:S01]  /*e030*/  IMAD.U32 R96, R88, 0x10000, RZ ;  /* 0x0001000058607824 */ /* 0x000fe200078e00ff */
[----:B------:R-:W-:Y:S01]  /*e040*/  SHF.R.U64 R76, R76, 0x10, R77 ;  /* 0x000000104c4c7819 */ /* 0x000fe2000000124d */
[C---:B------:R-:W-:Y:S01]  /*e050*/  IMAD.U32 R3, R89.reuse, 0x10000, RZ ;  /* 0x0001000059037824 */ /* 0x040fe200078e00ff */
[----:B------:R-:W-:-:S02]  /*e060*/  LOP3.LUT R74, R89, 0xffff0000, RZ, 0xc0, !PT ;  /* 0xffff0000594a7812 */ /* 0x000fc400078ec0ff */
[----:B------:R-:W-:Y:S02]  /*e070*/  LOP3.LUT R88, R88, 0xffff0000, RZ, 0xc0, !PT ;  /* 0xffff000058587812 */ /* 0x000fe400078ec0ff */
[C---:B------:R-:W-:Y:S02]  /*e080*/  PRMT R76, R114.reuse, 0x5432, R76 ;  /* 0x00005432724c7816 */ /* 0x040fe4000000004c */
[----:B------:R-:W-:Y:S02]  /*e090*/  PRMT R75, R114, 0x5410, R75 ;  /* 0x00005410724b7816 */ /* 0x000fe4000000004b */
[C---:B0-----:R-:W-:Y:S01]  /*e0a0*/  LOP3.LUT R97, R10.reuse, 0xffff0000, RZ, 0xc0, !PT ;  /* 0xffff00000a617812 */ /* 0x041fe200078ec0ff */
[----:B------:R-:W-:Y:S01]  /*e0b0*/  IMAD.U32 R95, R10, 0x10000, RZ ;  /* 0x000100000a5f7824 */ /* 0x000fe200078e00ff */
[C---:B------:R-:W-:Y:S01]  /*e0c0*/  LOP3.LUT R77, R11.reuse, 0xffff0000, RZ, 0xc0, !PT ;  /* 0xffff00000b4d7812 */ /* 0x040fe200078ec0ff */
[----:B------:R-:W-:Y:S02]  /*e0d0*/  IMAD.U32 R89, R11, 0x10000, RZ ;  /* 0x000100000b597824 */ /* 0x000fe400078e00ff */
[CC--:B------:R-:W-:Y:S01]  /*e0e0*/  FMUL.FTZ R10, R97.reuse, R3.reuse ;  /* 0x00000003610a7220 */ /* 0x0c0fe20000410000 */
[----:B------:R-:W-:Y:S01]  /*e0f0*/  FMUL.FTZ R97, R97, R96 ;  /* 0x0000006061617220 */ /* 0x000fe20000410000 */
[C---:B------:R-:W-:Y:S01]  /*e100*/  FMUL.FTZ R11, R77.reuse, R74 ;  /* 0x0000004a4d0b7220 */ /* 0x040fe20000410000 */
[----:B------:R-:W-:Y:S01]  /*e110*/  FMUL.FTZ R77, R77, R88 ;  /* 0x000000584d4d7220 */ /* 0x000fe20000410000 */
[C---:B------:R-:W-:Y:S01]  /*e120*/  FFMA.FTZ R10, R95.reuse, R96, -R10 ;  /* 0x000000605f0a7223 */ /* 0x040fe2000001080a */
[----:B------:R-:W-:Y:S01]  /*e130*/  FFMA.FTZ R3, R95, R3, R97 ;  /* 0x000000035f037223 */ /* 0x000fe20000010061 */
[----:B------:R-:W-:Y:S01]  /*e140*/  LOP3.LUT R95, R8, 0xffff0000, RZ, 0xc0, !PT ;  /* 0xffff0000085f7812 */ /* 0x000fe200078ec0ff */
[C---:B------:R-:W-:Y:S01]  /*e150*/  FFMA.FTZ R74, R89.reuse, R74, R77 ;  /* 0x0000004a594a7223 */ /* 0x040fe2000001004d */
[----:B------:R-:W-:Y:S01]  /*e160*/  FFMA.FTZ R11, R89, R88, -R11 ;  /* 0x00000058590b7223 */ /* 0x000fe2000001080b */
[C---:B------:R-:W-:Y:S01]  /*e170*/  IMAD.U32 R77, R76.reuse, 0x10000, RZ ;  /* 0x000100004c4d7824 */ /* 0x040fe200078e00ff */
[----:B------:R-:W-:Y:S01]  /*e180*/  LOP3.LUT R76, R76, 0xffff0000, RZ, 0xc0, !PT ;  /* 0xffff00004c4c7812 */ /* 0x000fe200078ec0ff */
[C---:B------:R-:W-:Y:S01]  /*e190*/  IMAD.U32 R88, R75.reuse, 0x10000, RZ ;  /* 0x000100004b587824 */ /* 0x040fe200078e00ff */
[----:B------:R-:W-:Y:S01]  /*e1a0*/  LOP3.LUT R75, R75, 0xffff0000, RZ, 0xc0, !PT ;  /* 0xffff00004b4b7812 */ /* 0x000fe200078ec0ff */
[----:B------:R-:W-:-:S02]  /*e1b0*/  IMAD.U32 R8, R8, 0x10000, RZ ;  /* 0x0001000008087824 */ /* 0x000fc400078e00ff */
[CC--:B------:R-:W-:Y:S01]  /*e1c0*/  FMUL.FTZ R89, R95.reuse, R77.reuse ;  /* 0x0000004d5f597220 */ /* 0x0c0fe20000410000 */
        /* <DEDUP_REMOVED lines=14> */
.L_x_2772:
[----:B------:R-:W-:Y:S05]  /*e2b0*/  BSYNC B2 ;  /* 0x0000000000027941 */ /* 0x000fea0003800000 */
.L_x_2771:
[----:B------:R-:W-:Y:S04]  /*e2c0*/  BSSY B2, `(.L_x_2773) ;  /* 0x0000030000027945 */ /* 0x000fe80003800000 */
[----:B------:R-:W-:Y:S05]  /*e2d0*/  @P1 BRA `(.L_x_2774) ;  /* 0x0000000000b81947 */ /* 0x000fea0003800000 */
[----:B0-----:R-:W0:Y:S01]  /*e2e0*/  LDS.128 R8, [R229+0x4000] ;  /* 0x00400000e5087984 */ /* 0x001e220000000c00 */
[----:B------:R-:W-:Y:S02]  /*e2f0*/  SHF.R.U32.HI R3, RZ, 0x10, R71 ;  /* 0x00000010ff037819 */ /* 0x000fe40000011647 */
[----:B------:R-:W-:Y:S02]  /*e300*/  SHF.R.U32.HI R74, RZ, 0x10, R73 ;  /* 0x00000010ff4a7819 */ /* 0x000fe40000011649 */
[C---:B------:R-:W-:Y:S02]  /*e310*/  PRMT R3, R113.reuse, 0x5410, R3 ;  /* 0x0000541071037816 */ /* 0x040fe40000000003 */
[----:B------:R-:W-:Y:S02]  /*e320*/  PRMT R74, R113, 0x5432, R74 ;  /* 0x00005432714a7816 */ /* 0x000fe4000000004a */
[----:B------:R-:W-:Y:S01]  /*e330*/  SHF.R.U64 R70, R70, 0x10, R71 ;  /* 0x0000001046467819 */ /* 0x000fe20000001247 */
[C---:B------:R-:W-:Y:S01]  /*e340*/  IMAD.U32 R76, R3.reuse, 0x10000, RZ ;  /* 0x00010000034c7824 */ /* 0x040fe200078e00ff */
[----:B------:R-:W-:Y:S01]  /*e350*/  SHF.R.U64 R71, R72, 0x10, R73 ;  /* 0x0000001048477819 */ /* 0x000fe20000001249 */
[----:B------:R-:W-:Y:S01]  /*e360*/  IMAD.U32 R75, R74, 0x10000, RZ ;  /* 0x000100004a4b7824 */ /* 0x000fe200078e00ff */
        /* <DEDUP_REMOVED lines=36> */
[----:B------:R1:W-:Y:S02]  /*e5b0*/  STS.128 [R229+0x4000], R8 ;  /* 0x00400008e5007388 */ /* 0x0003e40000000c00 */
.L_x_2774:
[----:B------:R-:W-:Y:S05]  /*e5c0*/  BSYNC B2 ;  /* 0x0000000000027941 */ /* 0x000fea0003800000 */
.L_x_2773:
[----:B------:R-:W-:Y:S04]  /*e5d0*/  BSSY B2, `(.L_x_2775) ;  /* 0x0000030000027945 */ /* 0x000fe80003800000 */
[----:B------:R-:W-:Y:S05]  /*e5e0*/  @P2 BRA `(.L_x_2776) ;  /* 0x0000000000b82947 */ /* 0x000fea0003800000 */
[----:B01----:R-:W0:Y:S01]  /*e5f0*/  LDS.128 R8, [R229+0x8000] ;  /* 0x00800000e5087984 */ /* 0x003e220000000c00 */
[----:B------:R-:W-:Y:S02]  /*e600*/  SHF.R.U64 R3, R66, 0x10, R67 ;  /* 0x0000001042037819 */ /* 0x000fe40000001243 */
[----:B------:R-:W-:Y:S02]  /*e610*/  SHF.R.U32.HI R66, RZ, 0x10, R69 ;  /* 0x00000010ff427819 */ /* 0x000fe40000011645 */
[----:B------:R-:W-:Y:S02]  /*e620*/  SHF.R.U32.HI R70, RZ, 0x10, R67 ;  /* 0x00000010ff467819 */ /* 0x000fe40000011643 */
[----:B------:R-:W-:Y:S02]  /*e630*/  PRMT R66, R110, 0x5410, R66 ;  /* 0x000054106e427816 */ /* 0x000fe40000000042 */
[----:B------:R-:W-:Y:S02]  /*e640*/  SHF.R.U64 R67, R68, 0x10, R69 ;  /* 0x0000001044437819 */ /* 0x000fe40000001245 */
[C---:B------:R-:W-:Y:S01]  /*e650*/  PRMT R70, R111.reuse, 0x5410, R70 ;  /* 0x000054106f467816 */ /* 0x040fe20000000046 */
[----:B------:R-:W-:Y:S01]  /*e660*/  IMAD.U32 R71, R66, 0x10000, RZ ;  /* 0x0001000042477824 */ /* 0x000fe200078e00ff */
[----:B------:R-:W-:-:S02]  /*e670*/  PRMT R69, R111, 0x5432, R3 ;  /* 0x000054326f457816 */ /* 0x000fc40000000003 */
[----:B------:R-:W-:Y:S01]  /*e680*/  LOP3.LUT R66, R66, 0xffff0000, RZ, 0xc0, !PT ;  /* 0xffff000042427812 */ /* 0x000fe200078ec0ff */
[----:B------:R-:W-:Y:S01]  /*e690*/  IMAD.U32 R74, R70, 0x10000, RZ ;  /* 0x00010000464a7824 */ /* 0x000fe200078e00ff */
[----:B------:R-:W-:Y:S02]  /*e6a0*/  PRMT R67, R110, 0x5432, R67 ;  /* 0x000054326e437816 */ /* 0x000fe40000000043 */
[----:B------:R-:W-:Y:S02]  /*e6b0*/  LOP3.LUT R70, R70, 0xffff0000, RZ, 0xc0, !PT ;  /* 0xffff000046467812 */ /* 0x000fe400078ec0ff */
[C---:B0-----:R-:W-:Y:S01]  /*e6c0*/  LOP3.LUT R68, R10.reuse, 0xffff0000, RZ, 0xc0, !PT ;  /* 0xffff00000a447812 */ /* 0x041fe200078ec0ff */
[----:B------:R-:W-:Y:S02]  /*e6d0*/  IMAD.U32 R3, R10, 0x10000, RZ ;  /* 0x000100000a037824 */ /* 0x000fe400078e00ff */
[C---:B------:R-:W-:Y:S01]  /*e6e0*/  IMAD.U32 R10, R11.reuse, 0x10000, RZ ;  /* 0x000100000b0a7824 */ /* 0x040fe200078e00ff */
[----:B------:R-:W-:Y:S01]  /*e6f0*/  LOP3.LUT R11, R11, 0xffff0000, RZ, 0xc0, !PT ;  /* 0xffff00000b0b7812 */ /* 0x000fe200078ec0ff */
[CC--:B------:R-:W-:Y:S01]  /*e700*/  FMUL.FTZ R75, R68.reuse, R71.reuse ;  /* 0x00000047444b7220 */ /* 0x0c0fe20000410000 */
[-C--:B------:R-:W-:Y:S01]  /*e710*/  FMUL.FTZ R68, R68, R74.reuse ;  /* 0x0000004a44447220 */ /* 0x080fe20000410000 */
[C---:B------:R-:W-:Y:S01]  /*e720*/  IMAD.U32 R73, R8.reuse, 0x10000, RZ ;  /* 0x0001000008497824 */ /* 0x040fe200078e00ff */
[----:B------:R-:W-:Y:S01]  /*e730*/  LOP3.LUT R8, R8, 0xffff0000, RZ, 0xc0, !PT ;  /* 0xffff000008087812 */ /* 0x000fe200078ec0ff */
[----:B------:R-:W-:Y:S01]  /*e740*/  FFMA.FTZ R75, R3, R74, -R75 ;  /* 0x0000004a034b7223 */ /* 0x000fe2000001084b */
[----:B------:R-:W-:Y:S01]  /*e750*/  FMUL.FTZ R74, R11, R66 ;  /* 0x000000420b4a7220 */ /* 0x000fe20000410000 */
[----:B------:R-:W-:Y:S01]  /*e760*/  FFMA.FTZ R68, R3, R71, R68 ;  /* 0x0000004703447223 */ /* 0x000fe20000010044 */
[----:B------:R-:W-:-:S02]  /*e770*/  IMAD.U32 R72, R9, 0x10000, RZ ;  /* 0x0001000009487824 */ /* 0x000fc400078e00ff */
[-C--:B------:R-:W-:Y:S01]  /*e780*/  FMUL.FTZ R11, R11, R70.reuse ;  /* 0x000000460b0b7220 */ /* 0x080fe20000410000 */
[C---:B------:R-:W-:Y:S01]  /*e790*/  FFMA.FTZ R74, R10.reuse, R70, -R74 ;  /* 0x000000460a4a7223 */ /* 0x040fe2000001084a */
        /* <DEDUP_REMOVED lines=8> */
[----:B------:R-:W-:Y:S01]  /*e820*/  FMUL.FTZ R8, R9, R67 ;  /* 0x0000004309087220 */ /* 0x000fe20000410000 */
[----:B------:R-:W-:Y:S01]  /*e830*/  F2FP.BF16.F32.PACK_AB R11, R11, R74 ;  /* 0x0000004a0b0b723e */ /* 0x000fe200000010ff */
[----:B------:R-:W-:Y:S01]  /*e840*/  FMUL.FTZ R9, R9, R69 ;  /* 0x0000004509097220 */ /* 0x000fe20000410000 */
[C---:B------:R-:W-:Y:S01]  /*e850*/  FFMA.FTZ R70, R73.reuse, R70, -R10 ;  /* 0x0000004649467223 */ /* 0x040fe2000001080a */
[----:B------:R-:W-:Y:S01]  /*e860*/  FFMA.FTZ R66, R73, R3, R66 ;  /* 0x0000000349427223 */ /* 0x000fe20000010042 */
[C---:B------:R-:W-:Y:S01]  /*e870*/  FFMA.FTZ R69, R72.reuse, R69, -R8 ;  /* 0x0000004548457223 */ /* 0x040fe20000010808 */
[----:B------:R-:W-:Y:S01]  /*e880*/  FFMA.FTZ R9, R72, R67, R9 ;  /* 0x0000004348097223 */ /* 0x000fe20000010009 */
[----:B------:R-:W-:-:S02]  /*e890*/  F2FP.BF16.F32.PACK_AB R10, R68, R75 ;  /* 0x0000004b440a723e */ /* 0x000fc400000010ff */
[----:B------:R-:W-:Y:S02]  /*e8a0*/  F2FP.BF16.F32.PACK_AB R8, R66, R70 ;  /* 0x000000464208723e */ /* 0x000fe400000010ff */
[----:B------:R-:W-:-:S05]  /*e8b0*/  F2FP.BF16.F32.PACK_AB R9, R9, R69 ;  /* 0x000000450909723e */ /* 0x000fca00000010ff */
[----:B------:R2:W-:Y:S02]  /*e8c0*/  STS.128 [R229+0x8000], R8 ;  /* 0x00800008e5007388 */ /* 0x0005e40000000c00 */
.L_x_2776:
[----:B------:R-:W-:Y:S05]  /*e8d0*/  BSYNC B2 ;  /* 0x0000000000027941 */ /* 0x000fea0003800000 */
.L_x_2775:
[----:B------:R-:W-:Y:S05]  /*e8e0*/  @P3 BRA `(.L_x_2770) ;  /* 0x0000000000b83947 */ /* 0x000fea0003800000 */
[----:B012---:R-:W0:Y:S01]  /*e8f0*/  LDS.128 R8, [R229+0xc000] ;  /* 0x00c00000e5087984 */ /* 0x007e220000000c00 */
        /* <DEDUP_REMOVED lines=11> */
[----:B0-----:R-:W-:Y:S01]  /*e9b0*/  LOP3.LUT R66, R10, 0xffff0000, RZ, 0xc0, !PT ;  /* 0xffff00000a427812 */ /* 0x001fe200078ec0ff */
        /* <DEDUP_REMOVED lines=33> */
.L_x_2770:
[----:B------:R-:W-:Y:S05]  /*ebd0*/  BSYNC B1 ;  /* 0x0000000000017941 */ /* 0x000fea0003800000 */
.L_x_2769:
[----:B------:R-:W-:Y:S01]  /*ebe0*/  VIADD R3, R212, 0x20 ;  /* 0x00000020d4037836 */ /* 0x000fe20000000000 */
[----:B------:R-:W-:Y:S04]  /*ebf0*/  BSSY B1, `(.L_x_2777) ;  /* 0x00000ca000017945 */ /* 0x000fe80003800000 */
[----:B------:R-:W-:-:S13]  /*ec00*/  ISETP.GE.AND P0, PT, R3, R0, PT ;  /* 0x000000000300720c */ /* 0x000fda0003f06270 */
[----:B------:R-:W-:Y:S05]  /*ec10*/  @P0 BRA `(.L_x_2778) ;  /* 0x0000000c001c0947 */ /* 0x000fea0003800000 */
[----:B------:R-:W4:Y:S01]  /*ec20*/  LDC R3, c[0x0][0x3f4] ;  /* 0x0000fd00ff037b82 */ /* 0x000f220000000800 */
[----:B------:R-:W-:Y:S01]  /*ec30*/  BSSY B2, `(.L_x_2779) ;  /* 0x0000034000027945 */ /* 0x000fe20003800000 */
[-C--:B----4-:R-:W-:Y:S02]  /*ec40*/  ISETP.GE.AND P0, PT, R22, R3.reuse, PT ;  /* 0x000000031600720c */ /* 0x090fe40003f06270 */
[-C--:B------:R-:W-:Y:S02]  /*ec50*/  ISETP.GE.AND P1, PT, R215, R3.reuse, PT ;  /* 0x00000003d700720c */ /* 0x080fe40003f26270 */
[-C--:B------:R-:W-:Y:S02]  /*ec60*/  ISETP.GE.AND P2, PT, R214, R3.reuse, PT ;  /* 0x00000003d600720c */ /* 0x080fe40003f46270 */
[----:B------:R-:W-:-:S07]  /*ec70*/  ISETP.GE.AND P3, PT, R217, R3, PT ;  /* 0x00000003d900720c */ /* 0x000fce0003f66270 */
[----:B------:R-:W-:Y:S06]  /*ec80*/  @P0 BRA `(.L_x_2780) ;  /* 0x0000000000b80947 */ /* 0x000fec0003800000 */
[----:B0123--:R-:W0:Y:S01]  /*ec90*/  LDS.128 R8, [R229+0x1000] ;  /* 0x00100000e5087984 */ /* 0x00fe220000000c00 */
        /* <DEDUP_REMOVED lines=9> */
[----:B------:R-:W-:Y:S02]  /*ed30*/  LOP3.LUT R107, R107, 0xffff0000, RZ, 0xc0, !PT ;  /* 0xffff00006b6b7812 */ /* 0x000fe400078ec0ff */
[----:B0-----:R-:W-:Y:S01]  /*ed40*/  LOP3.LUT R60, R10, 0xffff0000, RZ, 0xc0, !PT ;  /* 0xffff00000a3c7812 */ /* 0x001fe200078ec0ff */
[C---:B------:R-:W-:Y:S01]  /*ed50*/  IMAD.U32 R63, R8.reuse, 0x10000, RZ ;  /* 0x00010000083f7824 */ /* 0x040fe200078e00ff */
[----:B------:R-:W-:Y:S01]  /*ed60*/  LOP3.LUT R61, R8, 0xffff0000, RZ, 0xc0, !PT ;  /* 0xffff0000083d7812 */ /* 0x000fe200078ec0ff */
[----:B------:R-:W-:Y:S02]  /*ed70*/  IMAD.U32 R59, R10, 0x10000, RZ ;  /* 0x000100000a3b7824 */ /* 0x000fe400078e00ff */
[C---:B------:R-:W-:Y:S01]  /*ed80*/  IMAD.U32 R8, R106.reuse, 0x10000, RZ ;  /* 0x000100006a087824 */ /* 0x040fe200078e00ff */
[----:B------:R-:W-:Y:S01]  /*ed90*/  LOP3.LUT R106, R106, 0xffff0000, RZ, 0xc0, !PT ;  /* 0xffff00006a6a7812 */ /* 0x000fe200078ec0ff */
[C---:B------:R-:W-:Y:S01]  /*eda0*/  IMAD.U32 R10, R11.reuse, 0x10000, RZ ;  /* 0x000100000b0a7824 */ /* 0x040fe200078e00ff */
[----:B------:R-:W-:Y:S01]  /*edb0*/  LOP3.LUT R11, R11, 0xffff0000, RZ, 0xc0, !PT ;  /* 0xffff00000b0b7812 */ /* 0x000fe200078ec0ff */
[C---:B------:R-:W-:Y:S01]  /*edc0*/  FMUL.FTZ R65, R60.reuse, R64 ;  /* 0x000000403c417220 */ /* 0x040fe20000410000 */
[-C--:B------:R-:W-:Y:S01]  /*edd0*/  FMUL.FTZ R60, R60, R8.reuse ;  /* 0x000000083c3c7220 */ /* 0x080fe20000410000 */
[C---:B------:R-:W-:Y:S01]  /*ede0*/  IMAD.U32 R62, R9.reuse, 0x10000, RZ ;  /* 0x00010000093e7824 */ /* 0x040fe200078e00ff */
[----:B------:R-:W-:Y:S01]  /*edf0*/  LOP3.LUT R9, R9, 0xffff0000, RZ, 0xc0, !PT ;  /* 0xffff000009097812 */ /* 0x000fe200078ec0ff */
[-C--:B------:R-:W-:Y:S01]  /*ee00*/  FMUL.FTZ R66, R11, R107.reuse ;  /* 0x0000006b0b427220 */ /* 0x080fe20000410000 */
[C---:B------:R-:W-:Y:S01]  /*ee10*/  FFMA.FTZ R65, R59.reuse, R8, -R65 ;  /* 0x000000083b417223 */ /* 0x040fe20000010841 */
[----:B------:R-:W-:Y:S01]  /*ee20*/  FFMA.FTZ R60, R59, R64, R60 ;  /* 0x000000403b3c7223 */ /* 0x000fe2000001003c */
[-C--:B------:R-:W-:Y:S01]  /*ee30*/  FMUL.FTZ R11, R11, R106.reuse ;  /* 0x0000006a0b0b7220 */ /* 0x080fe20000410000 */
[C---:B------:R-:W-:Y:S01]  /*ee40*/  IMAD.U32 R8, R58.reuse, 0x10000, RZ ;  /* 0x000100003a087824 */ /* 0x040fe200078e00ff */
[----:B------:R-:W-:Y:S01]  /*ee50*/  LOP3.LUT R58, R58, 0xffff0000, RZ, 0xc0, !PT ;  /* 0xffff00003a3a7812 */ /* 0x000fe200078ec0ff */
[C---:B------:R-:W-:Y:S01]  /*ee60*/  IMAD.U32 R59, R3.reuse, 0x10000, RZ ;  /* 0x00010000033b7824 */ /* 0x040fe200078e00ff */
[----:B------:R-:W-:Y:S01]  /*ee70*/  LOP3.LUT R3, R3, 0xffff0000, RZ, 0xc0, !PT ;  /* 0xffff000003037812 */ /* 0x000fe200078ec0ff */
[C---:B------:R-:W-:Y:S01]  /*ee80*/  FFMA.FTZ R66, R10.reuse, R106, -R66 ;  /* 0x0000006a0a427223 */ /* 0x040fe20000010842 */
        /* <DEDUP_REMOVED lines=14> */
.L_x_2780:
[----:B------:R-:W-:Y:S05]  /*ef70*/  BSYNC B2 ;  /* 0x0000000000027941 */ /* 0x000fea0003800000 */
.L_x_2779:
[----:B------:R-:W-:Y:S04]  /*ef80*/  BSSY B2, `(.L_x_2781) ;  /* 0x0000030000027945 */ /* 0x000fe80003800000 */
[----:B------:R-:W-:Y:S05]  /*ef90*/  @P1 BRA `(.L_x_2782) ;  /* 0x0000000000b81947 */ /* 0x000fea0003800000 */
[----:B01234-:R-:W0:Y:S01]  /*efa0*/  LDS.128 R8, [R229+0x5000] ;  /* 0x00500000e5087984 */ /* 0x01fe220000000c00 */
        /* <DEDUP_REMOVED lines=45> */
.L_x_2782:
[----:B------:R-:W-:Y:S05]  /*f280*/  BSYNC B2 ;  /* 0x0000000000027941 */ /* 0x000fea0003800000 */
.L_x_2781:
        /* <DEDUP_REMOVED lines=22> */
[----:B------:R-:W-:Y:S01]  /*f3f0*/  FMUL.FTZ R52, R52, R8 ;  /* 0x0000000834347220 */ /* 0x000fe20000410000 */
[C---:B------:R-:W-:Y:S01]  /*f400*/  IMAD.U32 R54, R9.reuse, 0x10000, RZ ;  /* 0x0001000009367824 */ /* 0x040fe200078e00ff */
[----:B------:R-:W-:Y:S01]  /*f410*/  LOP3.LUT R9, R9, 0xffff0000, RZ, 0xc0, !PT ;  /* 0xffff000009097812 */ /* 0x000fe200078ec0ff */
        /* <DEDUP_REMOVED lines=23> */
.L_x_2784:
[----:B------:R-:W-:Y:S05]  /*f590*/  BSYNC B2 ;  /* 0x0000000000027941 */ /* 0x000fea0003800000 */
.L_x_2783:
[----:B------:R-:W-:Y:S05]  /*f5a0*/  @P3 BRA `(.L_x_2778) ;  /* 0x0000000000b83947 */ /* 0x000fea0003800000 */
[----:B01234-:R-:W0:Y:S01]  /*f5b0*/  LDS.128 R8, [R229+0xd000] ;  /* 0x00d00000e5087984 */ /* 0x01fe220000000c00 */
        /* <DEDUP_REMOVED lines=17> */
[-C--:B------:R-:W-:Y:S01]  /*f6d0*/  FMUL.FTZ R55, R55, R48.reuse ;  /* 0x0000003037377220 */ /* 0x080fe20000410000 */
[----:B------:R-:W-:Y:S01]  /*f6e0*/  FMUL.FTZ R57, R50, R49 ;  /* 0x0000003132397220 */ /* 0x000fe20000410000 */
[----:B------:R-:W-:Y:S02]  /*f6f0*/  IMAD.U32 R47, R8, 0x10000, RZ ;  /* 0x00010000082f7824 */ /* 0x000fe400078e00ff */
[C---:B------:R-:W-:Y:S01]  /*f700*/  FFMA.FTZ R48, R51.reuse, R48, -R54 ;  /* 0x0000003033307223 */ /* 0x040fe20000010836 */
[----:B------:R-:W-:Y:S01]  /*f710*/  FFMA.FTZ R51, R51, R52, R55 ;  /* 0x0000003433337223 */ /* 0x000fe20000010037 */
[C---:B------:R-:W-:Y:S02]  /*f720*/  IMAD.U32 R11, R9.reuse, 0x10000, RZ ;  /* 0x00010000090b7824 */ /* 0x040fe400078e00ff */
[-C--:B------:R-:W-:Y:S01]  /*f730*/  FMUL.FTZ R55, R50, R53.reuse ;  /* 0x0000003532377220 */ /* 0x080fe20000410000 */
        /* <DEDUP_REMOVED lines=21> */
.L_x_2778:
[----:B------:R-:W-:Y:S05]  /*f890*/  BSYNC B1 ;  /* 0x0000000000017941 */ /* 0x000fea0003800000 */
.L_x_2777:
[----:B------:R-:W-:Y:S01]  /*f8a0*/  VIADD R3, R212, 0x40 ;  /* 0x00000040d4037836 */ /* 0x000fe20000000000 */
[----:B------:R-:W-:Y:S04]  /*f8b0*/  BSSY B1, `(.L_x_2785) ;  /* 0x00000ca000017945 */ /* 0x000fe80003800000 */
[----:B------:R-:W-:-:S13]  /*f8c0*/  ISETP.GE.AND P0, PT, R3, R0, PT ;  /* 0x000000000300720c */ /* 0x000fda0003f06270 */
[----:B------:R-:W-:Y:S05]  /*f8d0*/  @P0 BRA `(.L_x_2786) ;  /* 0x0000000c001c0947 */ /* 0x000fea0003800000 */
[----:B------:R-:W5:Y:S01]  /*f8e0*/  LDC R3, c[0x0][0x3f4] ;  /* 0x0000fd00ff037b82 */ /* 0x000f620000000800 */
[----:B------:R-:W-:Y:S01]  /*f8f0*/  BSSY B2, `(.L_x_2787) ;  /* 0x0000034000027945 */ /* 0x000fe20003800000 */
[-C--:B-----5:R-:W-:Y:S02]  /*f900*/  ISETP.GE.AND P0, PT, R22, R3.reuse, PT ;  /* 0x000000031600720c */ /* 0x0a0fe40003f06270 */
[-C--:B------:R-:W-:Y:S02]  /*f910*/  ISETP.GE.AND P1, PT, R215, R3.reuse, PT ;  /* 0x00000003d700720c */ /* 0x080fe40003f26270 */
[-C--:B------:R-:W-:Y:S02]  /*f920*/  ISETP.GE.AND P2, PT, R214, R3.reuse, PT ;  /* 0x00000003d600720c */ /* 0x080fe40003f46270 */
[----:B------:R-:W-:-:S07]  /*f930*/  ISETP.GE.AND P3, PT, R217, R3, PT ;  /* 0x00000003d900720c */ /* 0x000fce0003f66270 */
[----:B------:R-:W-:Y:S06]  /*f940*/  @P0 BRA `(.L_x_2788) ;  /* 0x0000000000b80947 */ /* 0x000fec0003800000 */
[----:B01234-:R-:W0:Y:S01]  /*f950*/  LDS.128 R8, [R229+0x2000] ;  /* 0x00200000e5087984 */ /* 0x01fe220000000c00 */
        /* <DEDUP_REMOVED lines=45> */
.L_x_2788:
[----:B------:R-:W-:Y:S05]  /*fc30*/  BSYNC B2 ;  /* 0x0000000000027941 */ /* 0x000fea0003800000 */
.L_x_2787:
        /* <DEDUP_REMOVED lines=48> */
.L_x_2790:
[----:B------:R-:W-:Y:S05]  /*ff40*/  BSYNC B2 ;  /* 0x0000000000027941 */ /* 0x000fea0003800000 */
.L_x_2789:
[----:B------:R-:W-:Y:S04]  /*ff50*/  BSSY B2, `(.L_x_2791) ;  /* 0x0000030000027945 */ /* 0x000fe80003800000 */
[----:B------:R-:W-:Y:S05]  /*ff60*/  @P2 BRA `(.L_x_2792) ;  /* 0x0000000000b82947 */ /* 0x000fea0003800000 */
        /* <DEDUP_REMOVED lines=46> */
.L_x_2792:
[----:B------:R-:W-:Y:S05]  /*10250*/  BSYNC B2 ;  /* 0x0000000000027941 */ /* 0x000fea0003800000 */
.L_x_2791:
        /* <DEDUP_REMOVED lines=47> */
.L_x_2786:
[----:B------:R-:W-:Y:S05]  /*10550*/  BSYNC B1 ;  /* 0x0000000000017941 */ /* 0x000fea0003800000 */
.L_x_2785:
[----:B------:R-:W-:-:S05]  /*10560*/  VIADD R3, R212, 0x60 ;  /* 0x00000060d4037836 */ /* 0x000fca0000000000 */
        /* <DEDUP_REMOVED lines=55> */
.L_x_2795:
[----:B------:R-:W-:Y:S05]  /*108e0*/  BSYNC B1 ;  /* 0x0000000000017941 */ /* 0x000fea0003800000 */
.L_x_2794:
        /* <DEDUP_REMOVED lines=48> */
.L_x_2797:
[----:B------:R-:W-:Y:S05]  /*10bf0*/  BSYNC B1 ;  /* 0x0000000000017941 */ /* 0x000fea0003800000 */
.L_x_2796:
        /* <DEDUP_REMOVED lines=48> */
.L_x_2799:
[----:B------:R-:W-:Y:S05]  /*10f00*/  BSYNC B1 ;  /* 0x0000000000017941 */ /* 0x000fea0003800000 */
.L_x_2798:
        /* <DEDUP_REMOVED lines=48> */
.L_x_2754:
        /* <DEDUP_REMOVED lines=32> */
.L_x_3101:
        /* <DEDUP_REMOVED lines=12> */
[----:B------:R-:W2:Y:S01]  /*114d0*/  LDL R4, [R1+0x60] ;  /* 0x0000600001047983 */ /* 0x000ea20000100800 */
        /* <DEDUP_REMOVED lines=9> */
[----:B----4-:R-:W-:Y:S02]  /*11570*/  @!P2 IADD3 R6, P1, R14, R11, RZ ;  /* 0x0000000b0e06a210 */ /* 0x010fe40007f3e0ff */
[----:B------:R-:W-:Y:S02]  /*11580*/  CS2R R64, SRZ ;  /* 0x0000000000407805 */ /* 0x000fe4000001ff00 */
[----:B------:R-:W-:Y:S02]  /*11590*/  CS2R R66, SRZ ;  /* 0x0000000000427805 */ /* 0x000fe4000001ff00 */
[----:B------:R-:W-:Y:S02]  /*115a0*/  CS2R R60, SRZ ;  /* 0x00000000003c7805 */ /* 0x000fe4000001ff00 */
[----:B------:R-:W-:Y:S02]  /*115b0*/  CS2R R62, SRZ ;  /* 0x00000000003e7805 */ /* 0x000fe4000001ff00 */
[----:B------:R-:W-:-:S02]  /*115c0*/  CS2R R68, SRZ ;  /* 0x0000000000447805 */ /* 0x000fc4000001ff00 */
[----:B------:R-:W-:Y:S01]  /*115d0*/  CS2R R70, SRZ ;  /* 0x0000000000467805 */ /* 0x000fe2000001ff00 */
[----:B--2---:R-:W-:Y:S01]  /*115e0*/  @!P3 IMAD.SHL.U32 R13, R4, 0x8, RZ ;  /* 0x00000008040db824 */ /* 0x004fe200078e00ff */
[----:B------:R-:W-:-:S03]  /*115f0*/  @!P2 IADD3 R4, P0, R8, R11, RZ ;  /* 0x0000000b0804a210 */ /* 0x000fc60007f1e0ff */
[----:B------:R-:W-:-:S04]  /*11600*/  @!P3 IMAD.WIDE R10, R13, 0x2, R8 ;  /* 0x000000020d0ab825 */ /* 0x000fc800078e0208 */
[----:B------:R-:W-:Y:S01]  /*11610*/  IMAD.MOV.U32 R8, RZ, RZ, R14 ;  /* 0x000000ffff087224 */ /* 0x000fe200078e000e */
[----:B------:R1:W5:Y:S01]  /*11620*/  @!P3 LD.E.128 R56, desc[UR6][R10.64] ;  /* 0x000000060a38b980 */ /* 0x000362000c101d00 */
[----:B---3--:R-:W-:Y:S02]  /*11630*/  IMAD.MOV.U32 R9, RZ, RZ, R7 ;  /* 0x000000ffff097224 */ /* 0x008fe400078e0007 */
[----:B------:R-:W-:Y:S02]  /*11640*/  @!P2 IMAD.X R5, R5, 0x1, R12, P0 ;  /* 0x000000010505a824 */ /* 0x000fe400000e060c */
[----:B------:R-:W-:-:S03]  /*11650*/  @!P3 IMAD.WIDE R8, R13, 0x2, R8 ;  /* 0x000000020d08b825 */ /* 0x000fc600078e0208 */
[----:B------:R1:W5:Y:S01]  /*11660*/  @!P2 LD.E.128 R60, desc[UR6][R4.64] ;  /* 0x00000006043ca980 */ /* 0x000362000c101d00 */
[----:B------:R-:W-:-:S03]  /*11670*/  @!P2 IMAD.X R7, R7, 0x1, R12, P1 ;  /* 0x000000010707a824 */ /* 0x000fc600008e060c */
[----:B------:R1:W5:Y:S04]  /*11680*/  @!P3 LD.E.128 R64, desc[UR6][R8.64] ;  /* 0x000000060840b980 */ /* 0x000368000c101d00 */
[----:B------:R1:W5:Y:S02]  /*11690*/  @!P2 LD.E.128 R68, desc[UR6][R6.64] ;  /* 0x000000060644a980 */ /* 0x000364000c101d00 */
.L_x_2802:
[----:B------:R-:W-:Y:S05]  /*116a0*/  BSYNC B1 ;  /* 0x0000000000017941 */ /* 0x000fea0003800000 */
.L_x_2801:
[----:B-1---5:R-:W-:Y:S01]  /*116b0*/  IMAD.MOV.U32 R4, RZ, RZ, R68 ;  /* 0x000000ffff047224 */ /* 0x022fe200078e0044 */
[----:B------:R-:W-:Y:S01]  /*116c0*/  UMOV UR4, 0xffffffff ;  /* 0xffffffff00047882 */ /* 0x000fe20000000000 */
[----:B------:R-:W-:Y:S01]  /*116d0*/  IMAD.MOV.U32 R5, RZ, RZ, R69 ;  /* 0x000000ffff057224 */ /* 0x000fe200078e0045 */
[----:B------:R-:W-:Y:S01]  /*116e0*/  CS2R R52, SRZ ;  /* 0x0000000000347805 */ /* 0x000fe2000001ff00 */
[----:B------:R-:W-:Y:S02]  /*116f0*/  IMAD.MOV.U32 R6, RZ, RZ, R70 ;  /* 0x000000ffff067224 */ /* 0x000fe400078e0046 */
[----:B---3--:R-:W-:Y:S01]  /*11700*/  IMAD.MOV.U32 R7, RZ, RZ, R71 ;  /* 0x000000ffff077224 */ /* 0x008fe200078e0047 */
        /* <DEDUP_REMOVED lines=32> */
.L_x_3107:
        /* <DEDUP_REMOVED lines=11> */
[----:B------:R-:W2:Y:S01]  /*119c0*/  LDL R4, [R1+0x60] ;  /* 0x0000600001047983 */ /* 0x000ea20000100800 */
        /* <DEDUP_REMOVED lines=21> */
[----:B0-----:R-:W-:Y:S02]  /*11b20*/  IMAD.MOV.U32 R9, RZ, RZ, R7 ;  /* 0x000000ffff097224 */ /* 0x001fe400078e0007 */
[----:B------:R-:W-:Y:S02]  /*11b30*/  @!P2 IMAD.X R5, R5, 0x1, R12, P0 ;  /* 0x000000010505a824 */ /* 0x000fe400000e060c */
[----:B------:R-:W-:-:S03]  /*11b40*/  @!P3 IMAD.WIDE R8, R13, 0x2, R8 ;  /* 0x000000020d08b825 */ /* 0x000fc600078e0208 */
[----:B------:R2:W5:Y:S01]  /*11b50*/  @!P2 LD.E.128 R44, desc[UR6][R4.64] ;  /* 0x00000006042ca980 */ /* 0x000562000c101d00 */
[----:B------:R-:W-:-:S03]  /*11b60*/  @!P2 IMAD.X R7, R7, 0x1, R12, P1 ;  /* 0x000000010707a824 */ /* 0x000fc600008e060c */
[----:B------:R2:W5:Y:S04]  /*11b70*/  @!P3 LD.E.128 R48, desc[UR6][R8.64] ;  /* 0x000000060830b980 */ /* 0x000568000c101d00 */
[----:B------:R2:W5:Y:S02]  /*11b80*/  @!P2 LD.E.128 R52, desc[UR6][R6.64] ;  /* 0x000000060634a980 */ /* 0x000564000c101d00 */
.L_x_2805:
[----:B------:R-:W-:Y:S05]  /*11b90*/  BSYNC B1 ;  /* 0x0000000000017941 */ /* 0x000fea0003800000 */
.L_x_2804:
        /* <DEDUP_REMOVED lines=29> */
[----:B------:R0:W0:Y:S02]  /*11d70*/  SHFL.IDX PT, R12, R20, 0x2, 0x181f ;  /* 0x00581f00140c7f89 */ /* 0x00002400000e0000 */
.L_x_3113:
        /* <DEDUP_REMOVED lines=14> */
[----:B---3--:R-:W-:Y:S01]  /*11e60*/  IMAD.MOV.U32 R8, RZ, RZ, R4 ;  /* 0x000000ffff087224 */ /* 0x008fe200078e0004 */
[----:B------:R-:W-:Y:S01]  /*11e70*/  ISETP.GE.AND P2, PT, R18, UR4, PT ;  /* 0x0000000412007c0c */ /* 0x000fe2000bf46270 */
[----:B--2---:R-:W-:Y:S01]  /*11e80*/  IMAD.MOV.U32 R9, RZ, RZ, R5 ;  /* 0x000000ffff097224 */ /* 0x004fe200078e0005 */
[----:B------:R-:W-:Y:S02]  /*11e90*/  ISETP.GE.AND P3, PT, R213, UR4, PT ;  /* 0x00000004d5007c0c */ /* 0x000fe4000bf66270 */
[----:B------:R-:W-:Y:S02]  /*11ea0*/  CS2R R24, SRZ ;  /* 0x0000000000187805 */ /* 0x000fe4000001ff00 */
[----:B------:R-:W-:Y:S01]  /*11eb0*/  CS2R R26, SRZ ;  /* 0x00000000001a7805 */ /* 0x000fe2000001ff00 */
[----:B------:R-:W-:-:S06]  /*11ec0*/  ULDC.64 UR6, c[0x0][0x208] ;  /* 0x0000820000067ab9 */ /* 0x000fcc0000000a00 */
[C---:B------:R-:W-:Y:S01]  /*11ed0*/  @!P2 IMAD.SHL.U32 R11, R18.reuse, 0x2, RZ ;  /* 0x00000002120ba824 */ /* 0x040fe200078e00ff */
[----:B----4-:R-:W-:-:S04]  /*11ee0*/  @!P2 SHF.L.U64.HI R14, R18, 0x1, R19 ;  /* 0x00000001120ea819 */ /* 0x010fc80000010213 */
[----:B------:R-:W-:Y:S02]  /*11ef0*/  @!P2 IADD3 R4, P0, R4, R11, RZ ;  /* 0x0000000b0404a210 */ /* 0x000fe40007f1e0ff */
        /* <DEDUP_REMOVED lines=8> */
[----:B------:R-:W-:Y:S01]  /*11f80*/  @!P3 IMAD.SHL.U32 R13, R6, 0x8, RZ ;  /* 0x00000008060db824 */ /* 0x000fe200078e00ff */
        /* <DEDUP_REMOVED lines=9> */
.L_x_2808:
[----:B------:R-:W-:Y:S05]  /*12020*/  BSYNC B1 ;  /* 0x0000000000017941 */ /* 0x000fea0003800000 */
.L_x_2807:
[----:B--2--5:R-:W-:Y:S01]  /*12030*/  IMAD.MOV.U32 R5, RZ, RZ, R38 ;  /* 0x000000ffff057224 */ /* 0x024fe200078e0026 */
[----:B------:R-:W-:Y:S01]  /*12040*/  UMOV UR4, 0xffffffff ;  /* 0xffffffff00047882 */ /* 0x000fe20000000000 */
[----:B---3--:R-:W-:Y:S02]  /*12050*/  IMAD.MOV.U32 R4, RZ, RZ, R39 ;  /* 0x000000ffff047224 */ /* 0x008fe400078e0027 */
[----:B0-----:R-:W-:Y:S02]  /*12060*/  IMAD.MOV.U32 R7, RZ, RZ, R36 ;  /* 0x000000ffff077224 */ /* 0x001fe400078e0024 */
        /* <DEDUP_REMOVED lines=25> */
[----:B------:R-:W3:Y:S04]  /*12200*/  SHFL.IDX PT, R3, R3, 0x3, 0x181f ;  /* 0x00781f0003037f89 */ /* 0x000ee800000e0000 */
[----:B------:R0:W0:Y:S02]  /*12210*/  SHFL.IDX PT, R79, R20, 0x3, 0x181f ;  /* 0x00781f00144f7f89 */ /* 0x00002400000e0000 */
.L_x_3119:
[----:B------:R-:W5:Y:S01]  /*12220*/  LDL R12, [R1+0x74] ;  /* 0x00007400010c7983 */ /* 0x000f620000100800 */
[----:B------:R-:W-:Y:S01]  /*12230*/  VIADD R9, R0, 0x60 ;  /* 0x0000006000097836 */ /* 0x000fe20000000000 */
[----:B------:R-:W-:Y:S01]  /*12240*/  BSSY B1, `(.L_x_2810) ;  /* 0x000002c000017945 */ /* 0x000fe20003800000 */
[----:B------:R-:W-:Y:S02]  /*12250*/  CS2R R6, SRZ ;  /* 0x0000000000067805 */ /* 0x000fe4000001ff00 */
[----:B------:R-:W-:Y:S02]  /*12260*/  CS2R R10, SRZ ;  /* 0x00000000000a7805 */ /* 0x000fe4000001ff00 */
[----:B----4-:R-:W-:Y:S02]  /*12270*/  CS2R R14, SRZ ;  /* 0x00000000000e7805 */ /* 0x010fe4000001ff00 */
[----:B------:R-:W-:Y:S02]  /*12280*/  ISETP.GE.AND P0, PT, R9, R78, PT ;  /* 0x0000004e0900720c */ /* 0x000fe40003f06270 */
[----:B0-----:R-:W-:-:S02]  /*12290*/  CS2R R72, SRZ ;  /* 0x0000000000487805 */ /* 0x001fc4000001ff00 */
[----:B------:R-:W-:Y:S02]  /*122a0*/  CS2R R74, SRZ ;  /* 0x00000000004a7805 */ /* 0x000fe4000001ff00 */
[----:B-----5:R-:W-:-:S04]  /*122b0*/  LEA.HI R8, R12, R12, RZ, 0x1 ;  /* 0x0000000c0c087211 */ /* 0x020fc800078f08ff */
[----:B------:R-:W-:Y:S02]  /*122c0*/  LOP3.LUT R0, R8, 0xfffffffe, RZ, 0xc0, !PT ;  /* 0xfffffffe08007812 */ /* 0x000fe400078ec0ff */
[----:B------:R-:W-:-:S03]  /*122d0*/  CS2R R8, SRZ ;  /* 0x0000000000087805 */ /* 0x000fc6000001ff00 */
[----:B------:R-:W-:Y:S01]  /*122e0*/  IMAD.IADD R0, R12, 0x1, -R0 ;  /* 0x000000010c007824 */ /* 0x000fe200078e0a00 */
[----:B------:R-:W-:-:S04]  /*122f0*/  CS2R R12, SRZ ;  /* 0x00000000000c7805 */ /* 0x000fc8000001ff00 */
[----:B------:R-:W-:Y:S01]  /*12300*/  SHF.L.U32 R0, R0, 0x1f, RZ ;  /* 0x0000001f00007819 */ /* 0x000fe200000006ff */
[----:B------:R-:W-:Y:S06]  /*12310*/  @P0 BRA `(.L_x_2811) ;  /* 0x0000000000780947 */ /* 0x000fec0003800000 */
[----:B------:R-:W4:Y:S01]  /*12320*/  LDL R20, [R1+0x60] ;  /* 0x0000600001147983 */ /* 0x000f220000100800 */
[----:B------:R-:W-:Y:S01]  /*12330*/  ULDC UR4, c[0x0][0x3f4] ;  /* 0x0000fd0000047ab9 */ /* 0x000fe20000000800 */
[----:B-1----:R-:W-:Y:S01]  /*12340*/  IMAD.MOV.U32 R4, RZ, RZ, R21 ;  /* 0x000000ffff047224 */ /* 0x002fe200078e0015 */
[----:B------:R-:W-:Y:S01]  /*12350*/  ISETP.GE.AND P2, PT, R18, UR4, PT ;  /* 0x0000000412007c0c */ /* 0x000fe2000bf46270 */
[----:B--2---:R-:W-:Y:S01]  /*12360*/  IMAD.MOV.U32 R5, RZ, RZ, R77 ;  /* 0x000000ffff057224 */ /* 0x004fe200078e004d */
[----:B------:R-:W-:Y:S01]  /*12370*/  ISETP.GE.AND P3, PT, R213, UR4, PT ;  /* 0x00000004d5007c0c */ /* 0x000fe2000bf66270 */
[----:B------:R-:W-:Y:S01]  /*12380*/  IMAD.MOV.U32 R6, RZ, RZ, R79 ;  /* 0x000000ffff067224 */ /* 0x000fe200078e004f */
[----:B------:R-:W-:Y:S01]  /*12390*/  CS2R R72, SRZ ;  /* 0x0000000000487805 */ /* 0x000fe2000001ff00 */
[----:B---3--:R-:W-:Y:S01]  /*123a0*/  IMAD.MOV.U32 R7, RZ, RZ, R3 ;  /* 0x000000ffff077224 */ /* 0x008fe200078e0003 */
[----:B------:R-:W-:Y:S02]  /*123b0*/  CS2R R74, SRZ ;  /* 0x00000000004a7805 */ /* 0x000fe4000001ff00 */
[----:B------:R-:W-:Y:S01]  /*123c0*/  CS2R R10, SRZ ;  /* 0x00000000000a7805 */ /* 0x000fe2000001ff00 */
[----:B------:R-:W-:-:S04]  /*123d0*/  ULDC.64 UR6, c[0x0][0x208] ;  /* 0x0000820000067ab9 */ /* 0x000fc80000000a00 */
[C---:B------:R-:W-:Y:S01]  /*123e0*/  @!P2 IMAD.SHL.U32 R76, R18.reuse, 0x2, RZ ;  /* 0x00000002124ca824 */ /* 0x040fe200078e00ff */
[----:B------:R-:W-:Y:S02]  /*123f0*/  @!P2 SHF.L.U64.HI R12, R18, 0x1, R19 ;  /* 0x00000001120ca819 */ /* 0x000fe40000010213 */
[----:B------:R-:W-:Y:S01]  /*12400*/  CS2R R14, SRZ ;  /* 0x00000000000e7805 */ /* 0x000fe2000001ff00 */
[----:B----4-:R-:W-:Y:S01]  /*12410*/  @!P3 IMAD.SHL.U32 R8, R20, 0x8, RZ ;  /* 0x000000081408b824 */ /* 0x010fe200078e00ff */
[-C--:B------:R-:W-:Y:S02]  /*12420*/  @!P2 IADD3 R20, P0, R21, R76.reuse, RZ ;  /* 0x0000004c1514a210 */ /* 0x080fe40007f1e0ff */
[----:B------:R-:W-:Y:S01]  /*12430*/  @!P2 IADD3 R76, P1, R79, R76, RZ ;  /* 0x0000004c4f4ca210 */ /* 0x000fe20007f3e0ff */
[----:B------:R-:W-:-:S04]  /*12440*/  @!P3 IMAD.WIDE R4, R8, 0x2, R4 ;  /* 0x000000020804b825 */ /* 0x000fc800078e0204 */
[----:B------:R-:W-:Y:S01]  /*12450*/  @!P3 IMAD.WIDE R6, R8, 0x2, R6 ;  /* 0x000000020806b825 */ /* 0x000fe200078e0206 */
[----:B------:R-:W-:Y:S01]  /*12460*/  CS2R R8, SRZ ;  /* 0x0000000000087805 */ /* 0x000fe2000001ff00 */
[----:B------:R0:W5:Y:S02]  /*12470*/  @!P3 LD.E.128 R72, desc[UR6][R4.64] ;  /* 0x000000060448b980 */ /* 0x000164000c101d00 */
[--C-:B------:R-:W-:Y:S02]  /*12480*/  @!P2 IMAD.X R21, R77, 0x1, R12.reuse, P0 ;  /* 0x000000014d15a824 */ /* 0x100fe400000e060c */
[----:B------:R-:W-:Y:S01]  /*12490*/  @!P2 IMAD.X R77, R3, 0x1, R12, P1 ;  /* 0x00000001034da824 */ /* 0x000fe200008e060c */
[----:B------:R1:W5:Y:S01]  /*124a0*/  @!P3 LD.E.128 R8, desc[UR6][R6.64] ;  /* 0x000000060608b980 */ /* 0x000362000c101d00 */
[----:B------:R-:W-:Y:S02]  /*124b0*/  CS2R R12, SRZ ;  /* 0x00000000000c7805 */ /* 0x000fe4000001ff00 */
[----:B0-----:R-:W-:-:S04]  /*124c0*/  CS2R R4, SRZ ;  /* 0x0000000000047805 */ /* 0x001fc8000001ff00 */
[----:B------:R0:W5:Y:S01]  /*124d0*/  @!P2 LD.E.128 R12, desc[UR6][R20.64] ;  /* 0x00000006140ca980 */ /* 0x000162000c101d00 */
[----:B-1----:R-:W-:-:S06]  /*124e0*/  CS2R R6, SRZ ;  /* 0x0000000000067805 */ /* 0x002fcc000001ff00 */
[----:B------:R0:W5:Y:S02]  /*124f0*/  @!P2 LD.E.128 R4, desc[UR6][R76.64] ;  /* 0x000000064c04a980 */ /* 0x000164000c101d00 */
.L_x_2811:
[----:B------:R-:W-:Y:S05]  /*12500*/  BSYNC B1 ;  /* 0x0000000000017941 */ /* 0x000fea0003800000 */
.L_x_2810:
[----:B------:R-:W4:Y:S01]  /*12510*/  SYNCS.PHASECHK.TRANS64.TRYWAIT P0, [R16+URZ+0x38800], R0 ;  /* 0x03880000100075a7 */ /* 0x000f22000800017f */
[----:B0----5:R-:W-:Y:S01]  /*12520*/  IMAD.MOV.U32 R20, RZ, RZ, R4 ;  /* 0x000000ffff147224 */ /* 0x021fe200078e0004 */
[----:B------:R-:W-:Y:S01]  /*12530*/  BSSY B1, `(.L_x_2812) ;  /* 0x000000d000017945 */ /* 0x000fe20003800000 */
[----:B---3--:R-:W-:Y:S02]  /*12540*/  IMAD.MOV.U32 R3, RZ, RZ, R5 ;  /* 0x000000ffff037224 */ /* 0x008fe400078e0005 */
[----:B------:R-:W-:Y:S02]  /*12550*/  IMAD.MOV.U32 R76, RZ, RZ, R6 ;  /* 0x000000ffff4c7224 */ /* 0x000fe400078e0006 */
[----:B-1----:R-:W-:Y:S01]  /*12560*/  IMAD.MOV.U32 R21, RZ, RZ, R7 ;  /* 0x000000ffff157224 */ /* 0x002fe200078e0007 */
        /* <DEDUP_REMOVED lines=8> */
[----:B----4-:R-:W-:Y:S06]  /*125f0*/  @!P0 BRA `(.L_x_2813) ;  /* 0x0000023400708947 */ /* 0x010fec0003800000 */
.L_x_3120:
[----:B------:R-:W-:Y:S05]  /*12600*/  BSYNC B1 ;  /* 0x0000000000017941 */ /* 0x000fea0003800000 */
.L_x_2812:
[----:B------:R-:W-:Y:S01]  /*12610*/  IMAD.MOV.U32 R3, RZ, RZ, R12 ;  /* 0x000000ffff037224 */ /* 0x000fe200078e000c */
[----:B------:R-:W-:Y:S01]  /*12620*/  BSSY B1, `(.L_x_2814) ;  /* 0x00000e7000017945 */ /* 0x000fe20003800000 */
[----:B0-----:R-:W-:Y:S02]  /*12630*/  IMAD.MOV.U32 R0, RZ, RZ, R13 ;  /* 0x000000ffff007224 */ /* 0x001fe400078e000d */
[----:B------:R-:W-:-:S03]  /*12640*/  IMAD.MOV.U32 R20, RZ, RZ, R72 ;  /* 0x000000ffff147224 */ /* 0x000fc600078e0048 */
[----:B------:R-:W-:Y:S01]  /*12650*/  PRMT R99, R3, 0x5410, R0 ;  /* 0x0000541003637816 */ /* 0x000fe20000000000 */
[----:B------:R-:W-:Y:S02]  /*12660*/  IMAD.MOV.U32 R3, RZ, RZ, R14 ;  /* 0x000000ffff037224 */ /* 0x000fe400078e000e */
[----:B------:R-:W-:-:S05]  /*12670*/  IMAD.MOV.U32 R0, RZ, RZ, R15 ;  /* 0x000000ffff007224 */ /* 0x000fca00078e000f */
[----:B------:R-:W-:Y:S01]  /*12680*/  PRMT R100, R3, 0x5410, R0 ;  /* 0x0000541003647816 */ /* 0x000fe20000000000 */
[----:B------:R-:W-:Y:S01]  /*12690*/  IMAD.MOV.U32 R3, RZ, RZ, R73 ;  /* 0x000000ffff037224 */ /* 0x000fe200078e0049 */
[----:B------:R-:W-:-:S04]  /*126a0*/  VIADDMNMX R0, R78, -R230, 0x80, PT ;  /* 0x000000804e007446 */ /* 0x000fc800038009e6 */
        /* <DEDUP_REMOVED lines=8> */
[----:B------:R-:W-:Y:S01]  /*12730*/  IMAD.SHL.U32 R123, R212, 0x40, RZ ;  /* 0x00000040d47b7824 */ /* 0x000fe200078e00ff */
[----:B0-----:R-:W-:-:S13]  /*12740*/  ISETP.GE.AND P0, PT, R18, R3, PT ;  /* 0x000000031200720c */ /* 0x001fda0003f06270 */
[----:B------:R-:W-:Y:S05]  /*12750*/  @P0 BRA `(.L_x_2817) ;  /* 0x00000004009c0947 */ /* 0x000fea0003800000 */
[----:B------:R-:W-:Y:S01]  /*12760*/  LEA.HI R20, R3, R237, RZ, 0x1d ;  /* 0x000000ed03147211 */ /* 0x000fe200078fe8ff */
[----:B------:R-:W0:Y:S01]  /*12770*/  LDS.128 R80, [R229] ;  /* 0x00000000e5507984 */ /* 0x000e220000000c00 */
[----:B------:R-:W-:Y:S02]  /*12780*/  SHF.R.U64 R101, R68, 0x10, R69 ;  /* 0x0000001044657819 */ /* 0x000fe40000001245 */
[----:B------:R-:W-:Y:S01]  /*12790*/  SHF.R.S32.HI R76, RZ, 0x1f, R20 ;  /* 0x0000001fff4c7819 */ /* 0x000fe20000011414 */
[----:B--2---:R-:W-:Y:S01]  /*127a0*/  IMAD.SHL.U32 R77, R20, 0x8, RZ ;  /* 0x00000008144d7824 */ /* 0x004fe200078e00ff */
[----:B------:R-:W-:Y:S02]  /*127b0*/  SHF.R.U64 R96, R60, 0x10, R61 ;  /* 0x000000103c607819 */ /* 0x000fe4000000123d */
[----:B------:R-:W-:Y:S02]  /*127c0*/  LEA.HI R76, R76, R20, RZ, 0x3 ;  /* 0x000000144c4c7211 */ /* 0x000fe400078f18ff */
[----:B------:R-:W-:-:S02]  /*127d0*/  LOP3.LUT R20, R77, 0x38, RZ, 0xc0, !PT ;  /* 0x000000384d147812 */ /* 0x000fc400078ec0ff */
[----:B------:R-:W-:Y:S01]  /*127e0*/  PRMT R101, R89, 0x5410, R101 ;  /* 0x0000541059657816 */ /* 0x000fe20000000065 */
[----:B------:R-:W-:Y:S01]  /*127f0*/  IMAD.SHL.U32 R76, R76, 0x400, RZ ;  /* 0x000004004c4c7824 */ /* 0x000fe200078e00ff */
[----:B------:R-:W-:Y:S02]  /*12800*/  LOP3.LUT R20, R20, 0x1c0, R123, 0xf8, !PT ;  /* 0x000001c014147812 */ /* 0x000fe400078ef87b */
[----:B------:R-:W-:Y:S02]  /*12810*/  SHF.R.U32.HI R94, RZ, 0x10, R69 ;  /* 0x00000010ff5e7819 */ /* 0x000fe40000011645 */
[----:B------:R-:W-:Y:S02]  /*12820*/  LOP3.LUT R20, R20, R227, RZ, 0x3c, !PT ;  /* 0x000000e314147212 */ /* 0x000fe400078e3cff */
[----:B------:R-:W-:Y:S02]  /*12830*/  LOP3.LUT R76, R76, 0x7fffe000, RZ, 0xc0, !PT ;  /* 0x7fffe0004c4c7812 */ /* 0x000fe400078ec0ff */
[----:B------:R-:W-:-:S02]  /*12840*/  PRMT R96, R104, 0x5432, R96 ;  /* 0x0000543268607816 */ /* 0x000fc40000000060 */
[----:B------:R-:W-:Y:S02]  /*12850*/  IADD3 R20, R20, R76, R226 ;  /* 0x0000004c14147210 */ /* 0x000fe40007ffe0e2 */
[----:B------:R-:W-:Y:S01]  /*12860*/  SHF.R.U32.HI R95, RZ, 0x10, R61 ;  /* 0x00000010ff5f7819 */ /* 0x000fe2000001163d */
[----:B------:R-:W-:Y:S01]  /*12870*/  IMAD.U32 R61, R101, 0x10000, RZ ;  /* 0x00010000653d7824 */ /* 0x000fe200078e00ff */
[--C-:B------:R-:W-:Y:S01]  /*12880*/  SHF.R.U64 R60, R62, 0x10, R63.reuse ;  /* 0x000000103e3c7819 */ /* 0x100fe2000000123f */
[----:B------:R-:W-:Y:S01]  /*12890*/  IMAD R20, R20, 0x2, R16 ;  /* 0x0000000214147824 */ /* 0x000fe200078e0210 */
[----:B------:R-:W-:Y:S02]  /*128a0*/  SHF.R.U32.HI R88, RZ, 0x10, R63 ;  /* 0x00000010ff587819 */ /* 0x000fe4000001163f */
[----:B------:R-:W-:Y:S01]  /*128b0*/  PRMT R94, R89, 0x5432, R94 ;  /* 0x00005432595e7816 */ /* 0x000fe2000000005e */
[----:B------:R-:W-:Y:S01]  /*128c0*/  IMAD.U32 R89, R96, 0x10000, RZ ;  /* 0x0001000060597824 */ /* 0x000fe200078e00ff */
[----:B------:R-:W1:Y:S01]  /*128d0*/  LDS.128 R76, [R20+0x14400] ;  /* 0x01440000144c7984 */ /* 0x000e620000000c00 */
[----:B------:R-:W-:-:S02]  /*128e0*/  SHF.R.U64 R70, R70, 0x10, R71 ;  /* 0x0000001046467819 */ /* 0x000fc40000001247 */
[----:B------:R-:W-:Y:S01]  /*128f0*/  SHF.R.U32.HI R62, RZ, 0x10, R71 ;  /* 0x00000010ff3e7819 */ /* 0x000fe20000011647 */
[----:B------:R-:W-:Y:S01]  /*12900*/  IMAD.U32 R71, R94, 0x10000, RZ ;  /* 0x000100005e477824 */ /* 0x000fe200078e00ff */
[----:B------:R-:W-:Y:S01]  /*12910*/  PRMT R95, R102, 0x5410, R95 ;  /* 0x00005410665f7816 */ /* 0x000fe2000000005f */
[----:B0-----:R-:W-:Y:S01]  /*12920*/  IMAD.U32 R68, R80, 0x10000, RZ ;  /* 0x0001000050447824 */ /* 0x001fe200078e00ff */
[----:B------:R-:W-:Y:S02]  /*12930*/  PRMT R70, R102, 0x5432, R70 ;  /* 0x0000543266467816 */ /* 0x000fe40000000046 */
[----:B------:R-:W-:Y:S02]  /*12940*/  PRMT R62, R103, 0x5432, R62 ;  /* 0x00005432673e7816 */ /* 0x000fe4000000003e */
[----:B------:R-:W-:Y:S02]  /*12950*/  PRMT R88, R122, 0x5432, R88 ;  /* 0x000054327a587816 */ /* 0x000fe40000000058 */
[----:B------:R-:W-:-:S02]  /*12960*/  LOP3.LUT R101, R101, 0xffff0000, RZ, 0xc0, !PT ;  /* 0xffff000065657812 */ /* 0x000fc400078ec0ff */
[----:B------:R-:W-:Y:S01]  /*12970*/  LOP3.LUT R80, R80, 0xffff0000, RZ, 0xc0, !PT ;  /* 0xffff000050507812 */ /* 0x000fe200078ec0ff */
[----:B------:R-:W-:Y:S01]  /*12980*/  IMAD.U32 R104, R88, 0x10000, RZ ;  /* 0x0001000058687824 */ /* 0x000fe200078e00ff */
[----:B------:R-:W-:Y:S02]  /*12990*/  LOP3.LUT R96, R96, 0xffff0000, RZ, 0xc0, !PT ;  /* 0xffff000060607812 */ /* 0x000fe400078ec0ff */
[----:B------:R-:W-:Y:S01]  /*129a0*/  PRMT R60, R121, 0x5432, R60 ;  /* 0x00005432793c7816 */ /* 0x000fe2000000003c */
[----:B-1----:R-:W-:Y:S02]  /*129b0*/  IMAD.U32 R63, R76, 0x10000, RZ ;  /* 0x000100004c3f7824 */ /* 0x002fe400078e00ff */
        /* <DEDUP_REMOVED lines=10> */
[----:B------:R-:W-:Y:S01]  /*12a60*/  IMAD.U32 R63, R95, 0x10000, RZ ;  /* 0x000100005f3f7824 */ /* 0x000fe200078e00ff */
[----:B------:R-:W-:-:S03]  /*12a70*/  LOP3.LUT R81, R81, 0xffff0000, RZ, 0xc0, !PT ;  /* 0xffff000051517812 */ /* 0x000fc600078ec0ff */
[-C--:B------:R-:W-:Y:S01]  /*12a80*/  FFMA.FTZ R61, R69, R63.reuse, -R61 ;  /* 0x0000003f453d7223 */ /* 0x080fe2000001083d */
[----:B------:R-:W-:Y:S01]  /*12a90*/  FMUL.FTZ R63, R102, R63 ;  /* 0x0000003f663f7220 */ /* 0x000fe20000410000 */
[C---:B------:R-:W-:Y:S01]  /*12aa0*/  IMAD.U32 R102, R83.reuse, 0x10000, RZ ;  /* 0x0001000053667824 */ /* 0x040fe200078e00ff */
[----:B------:R-:W-:Y:S02]  /*12ab0*/  LOP3.LUT R83, R83, 0xffff0000, RZ, 0xc0, !PT ;  /* 0xffff000053537812 */ /* 0x000fe400078ec0ff */
[----:B------:R-:W-:Y:S01]  /*12ac0*/  FFMA.FTZ R69, R69, R71, R63 ;  /* 0x0000004745457223 */ /* 0x000fe2000001003f */
[C---:B------:R-:W-:Y:S01]  /*12ad0*/  IMAD.U32 R71, R62.reuse, 0x10000, RZ ;  /* 0x000100003e477824 */ /* 0x040fe200078e00ff */
[----:B------:R-:W-:-:S03]  /*12ae0*/  LOP3.LUT R62, R62, 0xffff0000, RZ, 0xc0, !PT ;  /* 0xffff00003e3e7812 */ /* 0x000fc600078ec0ff */
[C---:B------:R-:W-:Y:S01]  /*12af0*/  FMUL.FTZ R63, R103.reuse, R71 ;  /* 0x00000047673f7220 */ /* 0x040fe20000410000 */
[----:B------:R-:W-:-:S03]  /*12b00*/  FMUL.FTZ R103, R103, R104 ;  /* 0x0000006867677220 */ /* 0x000fc60000410000 */
[C---:B------:R-:W-:Y:S01]  /*12b10*/  FFMA.FTZ R63, R102.reuse, R104, -R63 ;  /* 0x00000068663f7223 */ /* 0x040fe2000001083f */
[----:B------:R-:W-:Y:S01]  /*12b20*/  FFMA.FTZ R71, R102, R71, R103 ;  /* 0x0000004766477223 */ /* 0x000fe20000010067 */
[----:B------:R-:W-:-:S05]  /*12b30*/  LOP3.LUT R102, R76, 0xffff0000, RZ, 0xc0, !PT ;  /* 0xffff00004c667812 */ /* 0x000fca00078ec0ff */
[----:B------:R-:W-:-:S04]  /*12b40*/  FMUL.FTZ R76, R102, R101 ;  /* 0x00000065664c7220 */ /* 0x000fc80000410000 */
[-C--:B------:R-:W-:Y:S01]  /*12b50*/  FFMA.FTZ R76, R80, R96.reuse, -R76 ;  /* 0x00000060504c7223 */ /* 0x080fe2000001084c */
[----:B------:R-:W-:Y:S01]  /*12b60*/  FMUL.FTZ R96, R102, R96 ;  /* 0x0000006066607220 */ /* 0x000fe20000410000 */
[----:B------:R-:W-:-:S03]  /*12b70*/  IMAD.U32 R102, R78, 0x10000, RZ ;  /* 0x000100004e667824 */ /* 0x000fc600078e00ff */
[----:B------:R-:W-:Y:S01]  /*12b80*/  FFMA.FTZ R80, R80, R101, R96 ;  /* 0x0000006550507223 */ /* 0x000fe20000010060 */
[----:B------:R-:W-:Y:S01]  /*12b90*/  LOP3.LUT R96, R94, 0xffff0000, RZ, 0xc0, !PT ;  /* 0xffff00005e607812 */ /* 0x000fe200078ec0ff */
[C---:B------:R-:W-:Y:S01]  /*12ba0*/  IMAD.U32 R101, R70.reuse, 0x10000, RZ ;  /* 0x0001000046657824 */ /* 0x040fe200078e00ff */
[----:B------:R-:W-:Y:S02]  /*12bb0*/  LOP3.LUT R94, R95, 0xffff0000, RZ, 0xc0, !PT ;  /* 0xffff00005f5e7812 */ /* 0x000fe400078ec0ff */
[----:B------:R-:W-:Y:S01]  /*12bc0*/  LOP3.LUT R70, R70, 0xffff0000, RZ, 0xc0, !PT ;  /* 0xffff000046467812 */ /* 0x000fe200078ec0ff */
[C---:B------:R-:W-:Y:S01]  /*12bd0*/  FMUL.FTZ R95, R77.reuse, R96 ;  /* 0x000000604d5f7220 */ /* 0x040fe20000410000 */
[----:B------:R-:W-:Y:S01]  /*12be0*/  F2FP.BF16.F32.PACK_AB R68, R80, R68 ;  /* 0x000000445044723e */ /* 0x000fe200000010ff */
[-C--:B------:R-:W-:Y:S02]  /*12bf0*/  FMUL.FTZ R77, R77, R94.reuse ;  /* 0x0000005e4d4d7220 */ /* 0x080fe40000410000 */
[----:B------:R-:W-:-:S02]  /*12c00*/  FFMA.FTZ R94, R81, R94, -R95 ;  /* 0x0000005e515e7223 */ /* 0x000fc4000001085f */
[----:B------:R-:W-:Y:S01]  /*12c10*/  FFMA.FTZ R95, R81, R96, R77 ;  /* 0x00000060515f7223 */ /* 0x000fe2000001004d */
[----:B------:R-:W-:Y:S02]  /*12c20*/  IMAD.U32 R96, R82, 0x10000, RZ ;  /* 0x0001000052607824 */ /* 0x000fe400078e00ff */
[----:B------:R-:W-:Y:S01]  /*12c30*/  FMUL.FTZ R81, R102, R101 ;  /* 0x0000006566517220 */ /* 0x000fe20000410000 */
[C---:B------:R-:W-:Y:S01]  /*12c40*/  IMAD.U32 R77, R60.reuse, 0x10000, RZ ;  /* 0x000100003c4d7824 */ /* 0x040fe200078e00ff */
[----:B------:R-:W-:Y:S02]  /*12c50*/  LOP3.LUT R60, R60, 0xffff0000, RZ, 0xc0, !PT ;  /* 0xffff00003c3c7812 */ /* 0x000fe400078ec0ff */
[----:B------:R-:W-:Y:S01]  /*12c60*/  LOP3.LUT R82, R82, 0xffff0000, RZ, 0xc0, !PT ;  /* 0xffff000052527812 */ /* 0x000fe200078ec0ff */
[-C--:B------:R-:W-:Y:S01]  /*12c70*/  FFMA.FTZ R81, R96, R77.reuse, -R81 ;  /* 0x0000004d60517223 */ /* 0x080fe20000010851 */
[----:B------:R-:W-:Y:S01]  /*12c80*/  FMUL.FTZ R77, R102, R77 ;  /* 0x0000004d664d7220 */ /* 0x000fe20000410000 */
[----:B------:R-:W-:-:S02]  /*12c90*/  F2FP.BF16.F32.PACK_AB R61, R94, R61 ;  /* 0x0000003d5e3d723e */ /* 0x000fc400000010ff */
[----:B------:R-:W-:Y:S01]  /*12ca0*/  F2FP.BF16.F32.PACK_AB R69, R95, R69 ;  /* 0x000000455f45723e */ /* 0x000fe200000010ff */
[----:B------:R-:W-:Y:S01]  /*12cb0*/  FFMA.FTZ R77, R96, R101, R77 ;  /* 0x00000065604d7223 */ /* 0x000fe2000001004d */
[----:B------:R-:W-:-:S05]  /*12cc0*/  LOP3.LUT R96, R78, 0xffff0000, RZ, 0xc0, !PT ;  /* 0xffff00004e607812 */ /* 0x000fca00078ec0ff */
[----:B------:R-:W-:-:S04]  /*12cd0*/  FMUL.FTZ R78, R96, R70 ;  /* 0x00000046604e7220 */ /* 0x000fc80000410000 */
[-C--:B------:R-:W-:Y:S01]  /*12ce0*/  FFMA.FTZ R78, R82, R60.reuse, -R78 ;  /* 0x0000003c524e7223 */ /* 0x080fe2000001084e */
[----:B------:R-:W-:-:S04]  /*12cf0*/  FMUL.FTZ R60, R96, R60 ;  /* 0x0000003c603c7220 */ /* 0x000fc80000410000 */
[----:B------:R-:W-:Y:S01]  /*12d00*/  FFMA.FTZ R70, R82, R70, R60 ;  /* 0x0000004652467223 */ /* 0x000fe2000001003c */
[----:B------:R-:W-:Y:S01]  /*12d10*/  LOP3.LUT R82, R88, 0xffff0000, RZ, 0xc0, !PT ;  /* 0xffff000058527812 */ /* 0x000fe200078ec0ff */
[----:B------:R-:W-:-:S03]  /*12d20*/  FMUL.FTZ R60, R79, R62 ;  /* 0x0000003e4f3c7220 */ /* 0x000fc60000410000 */
[----:B------:R-:W-:Y:S01]  /*12d30*/  F2FP.BF16.F32.PACK_AB R70, R70, R77 ;  /* 0x0000004d4646723e */ /* 0x000fe200000010ff */
[-C--:B------:R-:W-:Y:S01]  /*12d40*/  FMUL.FTZ R79, R79, R82.reuse ;  /* 0x000000524f4f7220 */ /* 0x080fe20000410000 */
[C---:B------:R-:W-:Y:S01]  /*12d50*/  FFMA.FTZ R82, R83.reuse, R82, -R60 ;  /* 0x0000005253527223 */ /* 0x040fe2000001083c */
[----:B------:R-:W-:Y:S02]  /*12d60*/  F2FP.BF16.F32.PACK_AB R60, R76, R89 ;  /* 0x000000594c3c723e */ /* 0x000fe400000010ff */
[----:B------:R-:W-:Y:S01]  /*12d70*/  FFMA.FTZ R79, R83, R62, R79 ;  /* 0x0000003e534f7223 */ /* 0x000fe2000001004f */
[----:B------:R-:W-:Y:S02]  /*12d80*/  F2FP.BF16.F32.PACK_AB R62, R78, R81 ;  /* 0x000000514e3e723e */ /* 0x000fe400000010ff */
[----:B------:R-:W-:Y:S02]  /*12d90*/  F2FP.BF16.F32.PACK_AB R63, R82, R63 ;  /* 0x0000003f523f723e */ /* 0x000fe400000010ff */
[----:B------:R-:W-:-:S03]  /*12da0*/  F2FP.BF16.F32.PACK_AB R71, R79, R71 ;  /* 0x000000474f47723e */ /* 0x000fc600000010ff */
[----:B------:R0:W-:Y:S04]  /*12db0*/  STS.128 [R229], R60 ;  /* 0x0000003ce5007388 */ /* 0x0001e80000000c00 */
[----:B------:R0:W-:Y:S02]  /*12dc0*/  STS.128 [R20+0x14400], R68 ;  /* 0x0144004414007388 */ /* 0x0001e40000000c00 */
.L_x_2817:
[----:B------:R-:W-:Y:S05]  /*12dd0*/  BSYNC B2 ;  /* 0x0000000000027941 */ /* 0x000fea0003800000 */
.L_x_2816:
[----:B------:R-:W-:-:S13]  /*12de0*/  ISETP.GE.AND P0, PT, R213, R3, PT ;  /* 0x00000003d500720c */ /* 0x000fda0003f06270 */
[----:B------:R-:W-:Y:S05]  /*12df0*/  @P0 BRA `(.L_x_2815) ;  /* 0x0000000400a40947 */ /* 0x000fea0003800000 */
[----:B0-----:R-:W3:Y:S04]  /*12e00*/  LDL R20, [R1+0x60] ;  /* 0x0000600001147983 */ /* 0x001ee80000100800 */
[----:B------:R-:W4:Y:S01]  /*12e10*/  LDL R94, [R1+0xb0] ;  /* 0x0000b000015e7983 */ /* 0x000f220000100800 */
[----:B------:R-:W-:Y:S02]  /*12e20*/  SHF.R.U64 R78, R64, 0x10, R65 ;  /* 0x00000010404e7819 */ /* 0x000fe40000001241 */
[----:B------:R-:W-:Y:S02]  /*12e30*/  SHF.R.U64 R79, R56, 0x10, R57 ;  /* 0x00000010384f7819 */ /* 0x000fe40000001239 */
[C---:B------:R-:W-:Y:S02]  /*12e40*/  PRMT R78, R120.reuse, 0x5410, R78 ;  /* 0x00005410784e7816 */ /* 0x040fe4000000004e */
[----:B------:R-:W-:-:S02]  /*12e50*/  PRMT R79, R120, 0x5432, R79 ;  /* 0x00005432784f7816 */ /* 0x000fc4000000004f */
[----:B------:R-:W-:Y:S02]  /*12e60*/  SHF.R.U32.HI R82, RZ, 0x10, R57 ;  /* 0x00000010ff527819 */ /* 0x000fe40000011639 */
[----:B------:R-:W-:Y:S01]  /*12e70*/  SHF.R.U32.HI R56, RZ, 0x10, R65 ;  /* 0x00000010ff387819 */ /* 0x000fe20000011641 */
[----:B------:R-:W-:Y:S01]  /*12e80*/  IMAD.U32 R81, R79, 0x10000, RZ ;  /* 0x000100004f517824 */ /* 0x000fe200078e00ff */
[C---:B------:R-:W-:Y:S02]  /*12e90*/  PRMT R82, R119.reuse, 0x5432, R82 ;  /* 0x0000543277527816 */ /* 0x040fe40000000052 */
[----:B------:R-:W-:Y:S02]  /*12ea0*/  PRMT R56, R119, 0x5410, R56 ;  /* 0x0000541077387816 */ /* 0x000fe40000000038 */
[--C-:B------:R-:W-:Y:S02]  /*12eb0*/  SHF.R.U32.HI R80, RZ, 0x10, R67.reuse ;  /* 0x00000010ff507819 */ /* 0x100fe40000011643 */
[----:B------:R-:W-:-:S02]  /*12ec0*/  SHF.R.U64 R66, R66, 0x10, R67 ;  /* 0x0000001042427819 */ /* 0x000fc40000001243 */
[----:B------:R-:W-:Y:S02]  /*12ed0*/  LOP3.LUT R79, R79, 0xffff0000, RZ, 0xc0, !PT ;  /* 0xffff00004f4f7812 */ /* 0x000fe400078ec0ff */
[----:B------:R-:W-:Y:S02]  /*12ee0*/  SHF.R.U64 R58, R58, 0x10, R59 ;  /* 0x000000103a3a7819 */ /* 0x000fe4000000123b */
[C---:B------:R-:W-:Y:S02]  /*12ef0*/  PRMT R66, R117.reuse, 0x5410, R66 ;  /* 0x0000541075427816 */ /* 0x040fe40000000042 */
[----:B------:R-:W-:Y:S02]  /*12f00*/  PRMT R58, R117, 0x5432, R58 ;  /* 0x00005432753a7816 */ /* 0x000fe4000000003a */
[----:B------:R-:W-:-:S05]  /*12f10*/  PRMT R80, R118, 0x5410, R80 ;  /* 0x0000541076507816 */ /* 0x000fca0000000050 */
[C---:B------:R-:W-:Y:S01]  /*12f20*/  IMAD.U32 R83, R80.reuse, 0x10000, RZ ;  /* 0x0001000050537824 */ /* 0x040fe200078e00ff */
[----:B------:R-:W-:Y:S02]  /*12f30*/  LOP3.LUT R80, R80, 0xffff0000, RZ, 0xc0, !PT ;  /* 0xffff000050507812 */ /* 0x000fe400078ec0ff */
[----:B---3--:R-:W-:-:S04]  /*12f40*/  LEA.HI R20, R3, R20, RZ, 0x1d ;  /* 0x0000001403147211 */ /* 0x008fc800078fe8ff */
[----:B------:R-:W-:Y:S01]  /*12f50*/  SHF.R.S32.HI R3, RZ, 0x1f, R20 ;  /* 0x0000001fff037819 */ /* 0x000fe20000011414 */
[----:B------:R-:W-:Y:S01]  /*12f60*/  IMAD.SHL.U32 R60, R20, 0x8, RZ ;  /* 0x00000008143c7824 */ /* 0x000fe200078e00ff */
[----:B----4-:R-:W0:Y:S02]  /*12f70*/  LDS.128 R68, [R94] ;  /* 0x000000005e447984 */ /* 0x010e240000000c00 */
[----:B------:R-:W-:Y:S01]  /*12f80*/  LEA.HI R3, R3, R20, RZ, 0x3 ;  /* 0x0000001403037211 */ /* 0x000fe200078f18ff */
[----:B------:R-:W-:Y:S01]  /*12f90*/  IMAD.U32 R20, R78, 0x10000, RZ ;  /* 0x000100004e147824 */ /* 0x000fe200078e00ff */
[----:B------:R-:W-:Y:S02]  /*12fa0*/  LOP3.LUT R60, R60, 0x38, RZ, 0xc0, !PT ;  /* 0x000000383c3c7812 */ /* 0x000fe400078ec0ff */
[----:B------:R-:W-:Y:S01]  /*12fb0*/  LOP3.LUT R78, R78, 0xffff0000, RZ, 0xc0, !PT ;  /* 0xffff00004e4e7812 */ /* 0x000fe200078ec0ff */
[----:B------:R-:W-:Y:S01]  /*12fc0*/  IMAD.SHL.U32 R3, R3, 0x400, RZ ;  /* 0x0000040003037824 */ /* 0x000fe200078e00ff */
[----:B------:R-:W-:-:S04]  /*12fd0*/  LOP3.LUT R60, R60, 0x1c0, R123, 0xf8, !PT ;  /* 0x000001c03c3c7812 */ /* 0x000fc800078ef87b */
[----:B------:R-:W-:Y:S02]  /*12fe0*/  LOP3.LUT R60, R60, R227, RZ, 0x3c, !PT ;  /* 0x000000e33c3c7212 */ /* 0x000fe400078e3cff */
[----:B------:R-:W-:-:S04]  /*12ff0*/  LOP3.LUT R3, R3, 0x7fffe000, RZ, 0xc0, !PT ;  /* 0x7fffe00003037812 */ /* 0x000fc800078ec0ff */
[----:B------:R-:W-:-:S05]  /*13000*/  IADD3 R3, R60, R3, R226 ;  /* 0x000000033c037210 */ /* 0x000fca0007ffe0e2 */
[----:B------:R-:W-:-:S05]  /*13010*/  IMAD R3, R3, 0x2, R16 ;  /* 0x0000000203037824 */ /* 0x000fca00078e0210 */
[----:B------:R-:W1:Y:S01]  /*13020*/  LDS.128 R60, [R3+0x14400] ;  /* 0x01440000033c7984 */ /* 0x000e620000000c00 */
[----:B0-----:R-:W-:Y:S02]  /*13030*/  IMAD.U32 R76, R68, 0x10000, RZ ;  /* 0x00010000444c7824 */ /* 0x001fe400078e00ff */
[----:B------:R-:W-:Y:S02]  /*13040*/  IMAD.U32 R65, R69, 0x10000, RZ ;  /* 0x0001000045417824 */ /* 0x000fe400078e00ff */
[C---:B-1----:R-:W-:Y:S01]  /*13050*/  IMAD.U32 R57, R60.reuse, 0x10000, RZ ;  /* 0x000100003c397824 */ /* 0x042fe200078e00ff */
[----:B------:R-:W-:Y:S01]  /*13060*/  LOP3.LUT R67, R60, 0xffff0000, RZ, 0xc0, !PT ;  /* 0xffff00003c437812 */ /* 0x000fe200078ec0ff */
[C---:B------:R-:W-:Y:S01]  /*13070*/  IMAD.U32 R88, R63.reuse, 0x10000, RZ ;  /* 0x000100003f587824 */ /* 0x040fe200078e00ff */
[----:B------:R-:W-:Y:S01]  /*13080*/  LOP3.LUT R63, R63, 0xffff0000, RZ, 0xc0, !PT ;  /* 0xffff00003f3f7812 */ /* 0x000fe200078ec0ff */
[C---:B------:R-:W-:Y:S01]  /*13090*/  FMUL.FTZ R64, R57.reuse, R20 ;  /* 0x0000001439407220 */ /* 0x040fe20000410000 */
[----:B------:R-:W-:Y:S01]  /*130a0*/  FMUL.FTZ R57, R57, R81 ;  /* 0x0000005139397220 */ /* 0x000fe20000410000 */
[C---:B------:R-:W-:Y:S01]  /*130b0*/  FMUL.FTZ R60, R67.reuse, R78 ;  /* 0x0000004e433c7220 */ /* 0x040fe20000410000 */
[----:B------:R-:W-:Y:S01]  /*130c0*/  FMUL.FTZ R67, R67, R79 ;  /* 0x0000004f43437220 */ /* 0x000fe20000410000 */
        /* <DEDUP_REMOVED lines=8> */
[----:B--2---:R-:W-:Y:S01]  /*13150*/  FMUL.FTZ R77, R64, R20 ;  /* 0x00000014404d7220 */ /* 0x004fe20000410000 */
[----:B------:R-:W-:Y:S01]  /*13160*/  FMUL.FTZ R89, R88, R83 ;  /* 0x0000005358597220 */ /* 0x000fe20000410000 */
[----:B------:R-:W-:-:S02]  /*13170*/  FMUL.FTZ R64, R64, R57 ;  /* 0x0000003940407220 */ /* 0x000fc40000410000 */
[C---:B------:R-:W-:Y:S01]  /*13180*/  FFMA.FTZ R57, R65.reuse, R57, -R77 ;  /* 0x0000003941397223 */ /* 0x040fe2000001084d */
[----:B------:R-:W-:Y:S01]  /*13190*/  SHF.R.U32.HI R77, RZ, 0x10, R59 ;  /* 0x00000010ff4d7819 */ /* 0x000fe2000001163b */
[----:B------:R-:W-:Y:S01]  /*131a0*/  FFMA.FTZ R65, R65, R20, R64 ;  /* 0x0000001441417223 */ /* 0x000fe20000010040 */
[----:B------:R-:W-:Y:S01]  /*131b0*/  LOP3.LUT R59, R68, 0xffff0000, RZ, 0xc0, !PT ;  /* 0xffff0000443b7812 */ /* 0x000fe200078ec0ff */
[----:B------:R-:W-:Y:S01]  /*131c0*/  IMAD.U32 R20, R71, 0x10000, RZ ;  /* 0x0001000047147824 */ /* 0x000fe200078e00ff */
[----:B------:R-:W-:Y:S01]  /*131d0*/  LOP3.LUT R68, R69, 0xffff0000, RZ, 0xc0, !PT ;  /* 0xffff000045447812 */ /* 0x000fe200078ec0ff */
[C---:B------:R-:W-:Y:S01]  /*131e0*/  FMUL.FTZ R69, R61.reuse, R56 ;  /* 0x000000383d457220 */ /* 0x040fe20000410000 */
[----:B------:R-:W-:Y:S01]  /*131f0*/  FMUL.FTZ R61, R61, R82 ;  /* 0x000000523d3d7220 */ /* 0x000fe20000410000 */
[----:B------:R-:W-:Y:S01]  /*13200*/  FFMA.FTZ R67, R59, R78, R67 ;  /* 0x0000004e3b437223 */ /* 0x000fe20000010043 */
[----:B------:R-:W-:Y:S02]  /*13210*/  IMAD.U32 R78, R62, 0x10000, RZ ;  /* 0x000100003e4e7824 */ /* 0x000fe400078e00ff */
[C---:B------:R-:W-:Y:S01]  /*13220*/  FFMA.FTZ R69, R68.reuse, R82, -R69 ;  /* 0x0000005244457223 */ /* 0x040fe20000010845 */
[----:B------:R-:W-:Y:S01]  /*13230*/  FFMA.FTZ R61, R68, R56, R61 ;  /* 0x00000038443d7223 */ /* 0x000fe2000001003d */
[----:B------:R-:W-:-:S02]  /*13240*/  IMAD.U32 R56, R66, 0x10000, RZ ;  /* 0x0001000042387824 */ /* 0x000fc400078e00ff */
[----:B------:R-:W-:Y:S01]  /*13250*/  FFMA.FTZ R60, R59, R79, -R60 ;  /* 0x0000004f3b3c7223 */ /* 0x000fe2000001083c */
[----:B------:R-:W-:Y:S01]  /*13260*/  IMAD.U32 R68, R58, 0x10000, RZ ;  /* 0x000100003a447824 */ /* 0x000fe200078e00ff */
[----:B------:R-:W-:Y:S01]  /*13270*/  PRMT R77, R118, 0x5432, R77 ;  /* 0x00005432764d7816 */ /* 0x000fe2000000004d */
[----:B------:R-:W-:Y:S02]  /*13280*/  IMAD.U32 R59, R70, 0x10000, RZ ;  /* 0x00010000463b7824 */ /* 0x000fe400078e00ff */
[C---:B------:R-:W-:Y:S01]  /*13290*/  FMUL.FTZ R79, R78.reuse, R56 ;  /* 0x000000384e4f7220 */ /* 0x040fe20000410000 */
[-C--:B------:R-:W-:Y:S01]  /*132a0*/  FMUL.FTZ R78, R78, R68.reuse ;  /* 0x000000444e4e7220 */ /* 0x080fe20000410000 */
[----:B------:R-:W-:Y:S01]  /*132b0*/  LOP3.LUT R66, R66, 0xffff0000, RZ, 0xc0, !PT ;  /* 0xffff000042427812 */ /* 0x000fe200078ec0ff */
[----:B------:R-:W-:Y:S01]  /*132c0*/  IMAD.U32 R64, R77, 0x10000, RZ ;  /* 0x000100004d407824 */ /* 0x000fe200078e00ff */
[----:B------:R-:W-:Y:S01]  /*132d0*/  LOP3.LUT R62, R62, 0xffff0000, RZ, 0xc0, !PT ;  /* 0xffff00003e3e7812 */ /* 0x000fe200078ec0ff */
[C---:B------:R-:W-:Y:S01]  /*132e0*/  FFMA.FTZ R68, R59.reuse, R68, -R79 ;  /* 0x000000443b447223 */ /* 0x040fe2000001084f */
[----:B------:R-:W-:Y:S01]  /*132f0*/  FFMA.FTZ R59, R59, R56, R78 ;  /* 0x000000383b3b7223 */ /* 0x000fe2000001004e */
[----:B------:R-:W-:Y:S01]  /*13300*/  LOP3.LUT R56, R70, 0xffff0000, RZ, 0xc0, !PT ;  /* 0xffff000046387812 */ /* 0x000fe200078ec0ff */
[-C--:B------:R-:W-:Y:S01]  /*13310*/  FMUL.FTZ R88, R88, R64.reuse ;  /* 0x0000004058587220 */ /* 0x080fe20000410000 */
[----:B------:R-:W-:Y:S01]  /*13320*/  LOP3.LUT R58, R58, 0xffff0000, RZ, 0xc0, !PT ;  /* 0xffff00003a3a7812 */ /* 0x000fe200078ec0ff */
[----:B------:R-:W-:Y:S01]  /*13330*/  FFMA.FTZ R64, R20, R64, -R89 ;  /* 0x0000004014407223 */ /* 0x000fe20000010859 */
[----:B------:R-:W-:Y:S01]  /*13340*/  LOP3.LUT R70, R71, 0xffff0000, RZ, 0xc0, !PT ;  /* 0xffff000047467812 */ /* 0x000fe200078ec0ff */
[C---:B------:R-:W-:Y:S01]  /*13350*/  FMUL.FTZ R71, R62.reuse, R66 ;  /* 0x000000423e477220 */ /* 0x040fe20000410000 */
[----:B------:R-:W-:Y:S01]  /*13360*/  LOP3.LUT R77, R77, 0xffff0000, RZ, 0xc0, !PT ;  /* 0xffff00004d4d7812 */ /* 0x000fe200078ec0ff */
[-C--:B------:R-:W-:Y:S01]  /*13370*/  FMUL.FTZ R62, R62, R58.reuse ;  /* 0x0000003a3e3e7220 */ /* 0x080fe20000410000 */
[----:B------:R-:W-:Y:S01]  /*13380*/  FFMA.FTZ R20, R20, R83, R88 ;  /* 0x0000005314147223 */ /* 0x000fe20000010058 */
[C---:B------:R-:W-:Y:S01]  /*13390*/  FFMA.FTZ R58, R56.reuse, R58, -R71 ;  /* 0x0000003a383a7223 */ /* 0x040fe20000010847 */
[C---:B------:R-:W-:Y:S01]  /*133a0*/  FMUL.FTZ R71, R63.reuse, R80 ;  /* 0x000000503f477220 */ /* 0x040fe20000410000 */
[----:B------:R-:W-:Y:S01]  /*133b0*/  FMUL.FTZ R63, R63, R77 ;  /* 0x0000004d3f3f7220 */ /* 0x000fe20000410000 */
[----:B------:R-:W-:Y:S01]  /*133c0*/  FFMA.FTZ R62, R56, R66, R62 ;  /* 0x00000042383e7223 */ /* 0x000fe2000001003e */
[----:B------:R-:W-:Y:S01]  /*133d0*/  F2FP.BF16.F32.PACK_AB R56, R60, R81 ;  /* 0x000000513c38723e */ /* 0x000fe200000010ff */
[C---:B------:R-:W-:Y:S01]  /*133e0*/  FFMA.FTZ R77, R70.reuse, R77, -R71 ;  /* 0x0000004d464d7223 */ /* 0x040fe20000010847 */
        /* <DEDUP_REMOVED lines=10> */
.L_x_2815:
[----:B------:R-:W-:Y:S05]  /*13490*/  BSYNC B1 ;  /* 0x0000000000017941 */ /* 0x000fea0003800000 */
.L_x_2814:
[----:B-1----:R-:W-:Y:S01]  /*134a0*/  VIADD R3, R212, 0x20 ;  /* 0x00000020d4037836 */ /* 0x002fe20000000000 */
[----:B------:R-:W-:Y:S04]  /*134b0*/  BSSY B1, `(.L_x_2818) ;  /* 0x00000da000017945 */ /* 0x000fe80003800000 */
[----:B------:R-:W-:-:S13]  /*134c0*/  ISETP.GE.AND P0, PT, R3, R0, PT ;  /* 0x000000000300720c */ /* 0x000fda0003f06270 */
[----:B------:R-:W-:Y:S05]  /*134d0*/  @P0 BRA `(.L_x_2819) ;  /* 0x0000000c005c0947 */ /* 0x000fea0003800000 */
[----:B------:R-:W1:Y:S01]  /*134e0*/  LDC R3, c[0x0][0x3f4] ;  /* 0x0000fd00ff037b82 */ /* 0x000e620000000800 */
[----:B------:R-:W-:Y:S01]  /*134f0*/  BSSY B2, `(.L_x_2820) ;  /* 0x000006c000027945 */ /* 0x000fe20003800000 */
[----:B------:R-:W-:Y:S02]  /*13500*/  SHF.R.U32.HI R82, RZ, 0x3, R223 ;  /* 0x00000003ff527819 */ /* 0x000fe400000116df */
[-C--:B-1----:R-:W-:Y:S02]  /*13510*/  ISETP.GE.AND P0, PT, R18, R3.reuse, PT ;  /* 0x000000031200720c */ /* 0x082fe40003f06270 */
[----:B------:R-:W-:-:S11]  /*13520*/  ISETP.GE.AND P1, PT, R213, R3, PT ;  /* 0x00000003d500720c */ /* 0x000fd60003f26270 */
[----:B------:R-:W-:Y:S05]  /*13530*/  @P0 BRA `(.L_x_2821) ;  /* 0x00000004009c0947 */ /* 0x000fea0003800000 */
[----:B------:R-:W3:Y:S01]  /*13540*/  LDL R83, [R1+0xac] ;  /* 0x0000ac0001537983 */ /* 0x000ee20000100800 */
[----:B0-----:R-:W-:Y:S02]  /*13550*/  LEA.HI R20, R3, R237, RZ, 0x1d ;  /* 0x000000ed03147211 */ /* 0x001fe400078fe8ff */
[--C-:B------:R-:W-:Y:S02]  /*13560*/  SHF.R.U64 R44, R44, 0x10, R45.reuse ;  /* 0x000000102c2c7819 */ /* 0x100fe4000000122d */
[----:B------:R-:W-:Y:S01]  /*13570*/  SHF.R.S32.HI R56, RZ, 0x1f, R20 ;  /* 0x0000001fff387819 */ /* 0x000fe20000011414 */
[----:B------:R-:W-:Y:S01]  /*13580*/  IMAD.SHL.U32 R57, R20, 0x8, RZ ;  /* 0x0000000814397824 */ /* 0x000fe200078e00ff */
[----:B------:R-:W-:Y:S02]  /*13590*/  SHF.R.U32.HI R64, RZ, 0x10, R45 ;  /* 0x00000010ff407819 */ /* 0x000fe4000001162d */
[----:B------:R-:W-:Y:S02]  /*135a0*/  LEA.HI R56, R56, R20, RZ, 0x3 ;  /* 0x0000001438387211 */ /* 0x000fe400078f18ff */
[----:B------:R-:W-:-:S02]  /*135b0*/  LOP3.LUT R57, R223, 0x38, R57, 0xf8, !PT ;  /* 0x00000038df397812 */ /* 0x000fc400078ef839 */
[----:B------:R-:W-:Y:S01]  /*135c0*/  SHF.R.U64 R45, R46, 0x10, R47 ;  /* 0x000000102e2d7819 */ /* 0x000fe2000000122f */
[----:B------:R-:W-:Y:S01]  /*135d0*/  IMAD.SHL.U32 R56, R56, 0x400, RZ ;  /* 0x0000040038387824 */ /* 0x000fe200078e00ff */
[----:B------:R-:W-:Y:S02]  /*135e0*/  LOP3.LUT R20, R57, R82, RZ, 0x3c, !PT ;  /* 0x0000005239147212 */ /* 0x000fe400078e3cff */
[----:B------:R-:W-:Y:S02]  /*135f0*/  SHF.R.U64 R46, R52, 0x10, R53 ;  /* 0x00000010342e7819 */ /* 0x000fe40000001235 */
[----:B------:R-:W-:Y:S02]  /*13600*/  LOP3.LUT R56, R56, 0x7fffe000, RZ, 0xc0, !PT ;  /* 0x7fffe00038387812 */ /* 0x000fe400078ec0ff */
[----:B------:R-:W-:Y:S02]  /*13610*/  PRMT R46, R113, 0x5410, R46 ;  /* 0x00005410712e7816 */ /* 0x000fe4000000002e */
[----:B------:R-:W-:-:S02]  /*13620*/  IADD3 R20, R20, R56, R225 ;  /* 0x0000003814147210 */ /* 0x000fc40007ffe0e1 */
[----:B------:R-:W-:Y:S01]  /*13630*/  PRMT R44, R115, 0x5410, R44 ;  /* 0x00005410732c7816 */ /* 0x000fe2000000002c */
[----:B--2---:R-:W-:Y:S01]  /*13640*/  IMAD.U32 R77, R46, 0x10000, RZ ;  /* 0x000100002e4d7824 */ /* 0x004fe200078e00ff */
[----:B------:R-:W-:Y:S01]  /*13650*/  SHF.R.U32.HI R53, RZ, 0x10, R53 ;  /* 0x00000010ff357819 */ /* 0x000fe20000011635 */
[----:B------:R-:W-:Y:S01]  /*13660*/  IMAD R20, R20, 0x2, R16 ;  /* 0x0000000214147824 */ /* 0x000fe200078e0210 */
[--C-:B------:R-:W-:Y:S01]  /*13670*/  SHF.R.U64 R52, R54, 0x10, R55.reuse ;  /* 0x0000001036347819 */ /* 0x100fe20000001237 */
[----:B------:R-:W-:Y:S01]  /*13680*/  IMAD.U32 R78, R44, 0x10000, RZ ;  /* 0x000100002c4e7824 */ /* 0x000fe200078e00ff */
[----:B------:R-:W-:Y:S02]  /*13690*/  SHF.R.U32.HI R54, RZ, 0x10, R55 ;  /* 0x00000010ff367819 */ /* 0x000fe40000011637 */
[----:B------:R-:W0:Y:S01]  /*136a0*/  LDS.128 R60, [R20+0x14400] ;  /* 0x01440000143c7984 */ /* 0x000e220000000c00 */
[----:B------:R-:W-:Y:S02]  /*136b0*/  SHF.R.U32.HI R47, RZ, 0x10, R47 ;  /* 0x00000010ff2f7819 */ /* 0x000fe4000001162f */
[----:B------:R-:W-:-:S02]  /*136c0*/  PRMT R53, R113, 0x5432, R53 ;  /* 0x0000543271357816 */ /* 0x000fc40000000035 */
[----:B------:R-:W-:Y:S02]  /*136d0*/  PRMT R64, R115, 0x5432, R64 ;  /* 0x0000543273407816 */ /* 0x000fe40000000040 */
[----:B------:R-:W-:Y:S01]  /*136e0*/  PRMT R54, R114, 0x5432, R54 ;  /* 0x0000543272367816 */ /* 0x000fe20000000036 */
[----:B------:R-:W-:Y:S01]  /*136f0*/  IMAD.U32 R79, R53, 0x10000, RZ ;  /* 0x00010000354f7824 */ /* 0x000fe200078e00ff */
[----:B------:R-:W-:Y:S01]  /*13700*/  PRMT R47, R116, 0x5432, R47 ;  /* 0x00005432742f7816 */ /* 0x000fe2000000002f */
[----:B------:R-:W-:Y:S01]  /*13710*/  IMAD.U32 R81, R64, 0x10000, RZ ;  /* 0x0001000040517824 */ /* 0x000fe200078e00ff */
[----:B------:R-:W-:Y:S01]  /*13720*/  LOP3.LUT R46, R46, 0xffff0000, RZ, 0xc0, !PT ;  /* 0xffff00002e2e7812 */ /* 0x000fe200078ec0ff */
[----:B------:R-:W-:Y:S01]  /*13730*/  IMAD.U32 R80, R54, 0x10000, RZ ;  /* 0x0001000036507824 */ /* 0x000fe200078e00ff */
[----:B------:R-:W-:Y:S02]  /*13740*/  LOP3.LUT R44, R44, 0xffff0000, RZ, 0xc0, !PT ;  /* 0xffff00002c2c7812 */ /* 0x000fe400078ec0ff */
[----:B------:R-:W-:-:S02]  /*13750*/  PRMT R52, R114, 0x5410, R52 ;  /* 0x0000541072347816 */ /* 0x000fc40000000034 */
[----:B------:R-:W-:Y:S02]  /*13760*/  PRMT R45, R116, 0x5410, R45 ;  /* 0x00005410742d7816 */ /* 0x000fe4000000002d */
[----:B------:R-:W-:Y:S02]  /*13770*/  LOP3.LUT R53, R53, 0xffff0000, RZ, 0xc0, !PT ;  /* 0xffff000035357812 */ /* 0x000fe400078ec0ff */
[----:B------:R-:W-:Y:S01]  /*13780*/  LOP3.LUT R64, R64, 0xffff0000, RZ, 0xc0, !PT ;  /* 0xffff000040407812 */ /* 0x000fe200078ec0ff */
[----:B0-----:R-:W-:Y:S01]  /*13790*/  IMAD.U32 R70, R60, 0x10000, RZ ;  /* 0x000100003c467824 */ /* 0x001fe200078e00ff */
[C---:B------:R-:W-:Y:S01]  /*137a0*/  LOP3.LUT R71, R61.reuse, 0xffff0000, RZ, 0xc0, !PT ;  /* 0xffff00003d477812 */ /* 0x040fe200078ec0ff */
[----:B------:R-:W-:Y:S02]  /*137b0*/  IMAD.U32 R69, R61, 0x10000, RZ ;  /* 0x000100003d457824 */ /* 0x000fe400078e00ff */
[----:B------:R-:W-:Y:S02]  /*137c0*/  IMAD.U32 R61, R62, 0x10000, RZ ;  /* 0x000100003e3d7824 */ /* 0x000fe400078e00ff */
[C---:B------:R-:W-:Y:S01]  /*137d0*/  IMAD.U32 R76, R63.reuse, 0x10000, RZ ;  /* 0x000100003f4c7824 */ /* 0x040fe200078e00ff */
[----:B------:R-:W-:Y:S01]  /*137e0*/  LOP3.LUT R63, R63, 0xffff0000, RZ, 0xc0, !PT ;  /* 0xffff00003f3f7812 */ /* 0x000fe200078ec0ff */
[----:B---3--:R-:W0:Y:S02]  /*137f0*/  LDS.128 R56, [R83] ;  /* 0x0000000053387984 */ /* 0x008e240000000c00 */
[C---:B0-----:R-:W-:Y:S01]  /*13800*/  IMAD.U32 R65, R57.reuse, 0x10000, RZ ;  /* 0x0001000039417824 */ /* 0x041fe200078e00ff */
[----:B------:R-:W-:Y:S01]  /*13810*/  LOP3.LUT R67, R57, 0xffff0000, RZ, 0xc0, !PT ;  /* 0xffff000039437812 */ /* 0x000fe200078ec0ff */
[C---:B------:R-:W-:Y:S01]  /*13820*/  IMAD.U32 R66, R58.reuse, 0x10000, RZ ;  /* 0x000100003a427824 */ /* 0x040fe200078e00ff */
[----:B------:R-:W-:Y:S01]  /*13830*/  LOP3.LUT R57, R58, 0xffff0000, RZ, 0xc0, !PT ;  /* 0xffff00003a397812 */ /* 0x000fe200078ec0ff */
[----:B------:R-:W-:Y:S01]  /*13840*/  IMAD.U32 R55, R56, 0x10000, RZ ;  /* 0x0001000038377824 */ /* 0x000fe200078e00ff */
[----:B------:R-:W-:Y:S01]  /*13850*/  LOP3.LUT R58, R60, 0xffff0000, RZ, 0xc0, !PT ;  /* 0xffff00003c3a7812 */ /* 0x000fe200078ec0ff */
[----:B------:R-:W-:Y:S01]  /*13860*/  IMAD.U32 R68, R59, 0x10000, RZ ;  /* 0x000100003b447824 */ /* 0x000fe200078e00ff */
[----:B------:R-:W-:Y:S01]  /*13870*/  LOP3.LUT R60, R62, 0xffff0000, RZ, 0xc0, !PT ;  /* 0xffff00003e3c7812 */ /* 0x000fe200078ec0ff */
[C---:B------:R-:W-:Y:S01]  /*13880*/  FMUL.FTZ R62, R70.reuse, R77 ;  /* 0x0000004d463e7220 */ /* 0x040fe20000410000 */
[----:B------:R-:W-:Y:S01]  /*13890*/  FMUL.FTZ R70, R70, R78 ;  /* 0x0000004e46467220 */ /* 0x000fe20000410000 */
[----:B------:R-:W-:-:S02]  /*138a0*/  LOP3.LUT R56, R56, 0xffff0000, RZ, 0xc0, !PT ;  /* 0xffff000038387812 */ /* 0x000fc400078ec0ff */
[C---:B------:R-:W-:Y:S01]  /*138b0*/  FFMA.FTZ R78, R55.reuse, R78, -R62 ;  /* 0x0000004e374e7223 */ /* 0x040fe2000001083e */
[----:B------:R-:W-:Y:S01]  /*138c0*/  FFMA.FTZ R70, R55, R77, R70 ;  /* 0x0000004d37467223 */ /* 0x000fe20000010046 */
        /* <DEDUP_REMOVED lines=14> */
[----:B------:R-:W-:Y:S01]  /*139b0*/  FFMA.FTZ R58, R56, R46, R58 ;  /* 0x0000002e383a7223 */ /* 0x000fe2000001003a */
[----:B------:R-:W-:Y:S01]  /*139c0*/  FMUL.FTZ R46, R61, R68 ;  /* 0x000000443d2e7220 */ /* 0x000fe20000410000 */
[----:B------:R-:W-:Y:S01]  /*139d0*/  FMUL.FTZ R65, R71, R53 ;  /* 0x0000003547417220 */ /* 0x000fe20000410000 */
[----:B------:R-:W-:Y:S01]  /*139e0*/  FMUL.FTZ R61, R61, R76 ;  /* 0x0000004c3d3d7220 */ /* 0x000fe20000410000 */
[----:B------:R-:W-:Y:S01]  /*139f0*/  LOP3.LUT R52, R52, 0xffff0000, RZ, 0xc0, !PT ;  /* 0xffff000034347812 */ /* 0x000fe200078ec0ff */
[-C--:B------:R-:W-:Y:S01]  /*13a00*/  FMUL.FTZ R71, R71, R64.reuse ;  /* 0x0000004047477220 */ /* 0x080fe20000410000 */
[----:B------:R-:W-:Y:S01]  /*13a10*/  LOP3.LUT R56, R54, 0xffff0000, RZ, 0xc0, !PT ;  /* 0xffff000036387812 */ /* 0x000fe200078ec0ff */
[----:B------:R-:W-:Y:S01]  /*13a20*/  FFMA.FTZ R65, R67, R64, -R65 ;  /* 0x0000004043417223 */ /* 0x000fe20000010841 */
[----:B------:R-:W-:Y:S01]  /*13a30*/  LOP3.LUT R45, R45, 0xffff0000, RZ, 0xc0, !PT ;  /* 0xffff00002d2d7812 */ /* 0x000fe200078ec0ff */
[C---:B------:R-:W-:Y:S01]  /*13a40*/  FFMA.FTZ R54, R66.reuse, R68, R61 ;  /* 0x0000004442367223 */ /* 0x040fe2000001003d */
[----:B------:R-:W-:Y:S01]  /*13a50*/  LOP3.LUT R47, R47, 0xffff0000, RZ, 0xc0, !PT ;  /* 0xffff00002f2f7812 */ /* 0x000fe200078ec0ff */
[----:B------:R-:W-:Y:S01]  /*13a60*/  FFMA.FTZ R46, R66, R76, -R46 ;  /* 0x0000004c422e7223 */ /* 0x000fe2000001082e */
[----:B------:R-:W-:Y:S01]  /*13a70*/  LOP3.LUT R59, R59, 0xffff0000, RZ, 0xc0, !PT ;  /* 0xffff00003b3b7812 */ /* 0x000fe200078ec0ff */
[C---:B------:R-:W-:Y:S01]  /*13a80*/  FMUL.FTZ R64, R60.reuse, R52 ;  /* 0x000000343c407220 */ /* 0x040fe20000410000 */
[C---:B------:R-:W-:Y:S01]  /*13a90*/  FMUL.FTZ R61, R63.reuse, R56 ;  /* 0x000000383f3d7220 */ /* 0x040fe20000410000 */
[----:B------:R-:W-:Y:S01]  /*13aa0*/  FMUL.FTZ R66, R60, R45 ;  /* 0x0000002d3c427220 */ /* 0x000fe20000410000 */
[----:B------:R-:W-:Y:S01]  /*13ab0*/  FMUL.FTZ R63, R63, R47 ;  /* 0x0000002f3f3f7220 */ /* 0x000fe20000410000 */
[----:B------:R-:W-:Y:S01]  /*13ac0*/  FFMA.FTZ R60, R57, R45, -R64 ;  /* 0x0000002d393c7223 */ /* 0x000fe20000010840 */
        /* <DEDUP_REMOVED lines=14> */
.L_x_2821:
[----:B------:R-:W-:Y:S05]  /*13bb0*/  BSYNC B2 ;  /* 0x0000000000027941 */ /* 0x000fea0003800000 */
.L_x_2820:
[----:B------:R-:W-:Y:S05]  /*13bc0*/  @P1 BRA `(.L_x_2819) ;  /* 0x0000000400a01947 */ /* 0x000fea0003800000 */
[----:B01----:R-:W3:Y:S04]  /*13bd0*/  LDL R20, [R1+0x60] ;  /* 0x0000600001147983 */ /* 0x003ee80000100800 */
[----:B------:R-:W4:Y:S01]  /*13be0*/  LDL R69, [R1+0xa8] ;  /* 0x0000a80001457983 */ /* 0x000f220000100800 */
[----:B---3--:R-:W-:-:S04]  /*13bf0*/  LEA.HI R3, R3, R20, RZ, 0x1d ;  /* 0x0000001403037211 */ /* 0x008fc800078fe8ff */
[----:B------:R-:W-:Y:S01]  /*13c00*/  SHF.R.S32.HI R44, RZ, 0x1f, R3 ;  /* 0x0000001fff2c7819 */ /* 0x000fe20000011403 */
[----:B------:R-:W-:-:S03]  /*13c10*/  IMAD.SHL.U32 R20, R3, 0x8, RZ ;  /* 0x0000000803147824 */ /* 0x000fc600078e00ff */
[----:B------:R-:W-:Y:S02]  /*13c20*/  LEA.HI R44, R44, R3, RZ, 0x3 ;  /* 0x000000032c2c7211 */ /* 0x000fe400078f18ff */
[----:B------:R-:W-:-:S03]  /*13c30*/  LOP3.LUT R3, R223, 0x38, R20, 0xf8, !PT ;  /* 0x00000038df037812 */ /* 0x000fc600078ef814 */
[----:B------:R-:W-:Y:S01]  /*13c40*/  IMAD.SHL.U32 R44, R44, 0x400, RZ ;  /* 0x000004002c2c7824 */ /* 0x000fe200078e00ff */
[----:B------:R-:W-:-:S04]  /*13c50*/  LOP3.LUT R20, R3, R82, RZ, 0x3c, !PT ;  /* 0x0000005203147212 */ /* 0x000fc800078e3cff */
[----:B------:R-:W-:Y:S02]  /*13c60*/  LOP3.LUT R3, R44, 0x7fffe000, RZ, 0xc0, !PT ;  /* 0x7fffe0002c037812 */ /* 0x000fe400078ec0ff */
[----:B----4-:R-:W0:Y:S02]  /*13c70*/  LDS.128 R44, [R69] ;  /* 0x00000000452c7984 */ /* 0x010e240000000c00 */
[----:B------:R-:W-:Y:S02]  /*13c80*/  IADD3 R3, R20, R3, R225 ;  /* 0x0000000314037210 */ /* 0x000fe40007ffe0e1 */
[----:B------:R-:W-:Y:S02]  /*13c90*/  SHF.R.U64 R20, R40, 0x10, R41 ;  /* 0x0000001028147819 */ /* 0x000fe40000001229 */
[----:B------:R-:W-:Y:S01]  /*13ca0*/  SHF.R.U64 R40, R42, 0x10, R43 ;  /* 0x000000102a287819 */ /* 0x000fe2000000122b */
[----:B------:R-:W-:Y:S01]  /*13cb0*/  IMAD R3, R3, 0x2, R16 ;  /* 0x0000000203037824 */ /* 0x000fe200078e0210 */
[----:B------:R-:W-:-:S02]  /*13cc0*/  SHF.R.U64 R42, R48, 0x10, R49 ;  /* 0x00000010302a7819 */ /* 0x000fc40000001231 */
[--C-:B------:R-:W-:Y:S02]  /*13cd0*/  SHF.R.U64 R48, R50, 0x10, R51.reuse ;  /* 0x0000001032307819 */ /* 0x100fe40000001233 */
[----:B------:R-:W1:Y:S01]  /*13ce0*/  LDS.128 R52, [R3+0x14400] ;  /* 0x0144000003347984 */ /* 0x000e620000000c00 */
[----:B------:R-:W-:Y:S02]  /*13cf0*/  PRMT R42, R109, 0x5410, R42 ;  /* 0x000054106d2a7816 */ /* 0x000fe4000000002a */
[----:B------:R-:W-:Y:S02]  /*13d00*/  PRMT R20, R111, 0x5410, R20 ;  /* 0x000054106f147816 */ /* 0x000fe40000000014 */
[----:B------:R-:W-:Y:S01]  /*13d10*/  SHF.R.U32.HI R50, RZ, 0x10, R51 ;  /* 0x00000010ff327819 */ /* 0x000fe20000011633 */
[----:B------:R-:W-:Y:S01]  /*13d20*/  IMAD.U32 R64, R42, 0x10000, RZ ;  /* 0x000100002a407824 */ /* 0x000fe200078e00ff */
[----:B------:R-:W-:Y:S01]  /*13d30*/  SHF.R.U32.HI R43, RZ, 0x10, R43 ;  /* 0x00000010ff2b7819 */ /* 0x000fe2000001162b */
[----:B------:R-:W-:Y:S01]  /*13d40*/  IMAD.U32 R65, R20, 0x10000, RZ ;  /* 0x0001000014417824 */ /* 0x000fe200078e00ff */
[----:B------:R-:W-:-:S02]  /*13d50*/  SHF.R.U32.HI R49, RZ, 0x10, R49 ;  /* 0x00000010ff317819 */ /* 0x000fc40000011631 */
[----:B------:R-:W-:Y:S02]  /*13d60*/  PRMT R50, R110, 0x5432, R50 ;  /* 0x000054326e327816 */ /* 0x000fe40000000032 */
[----:B------:R-:W-:Y:S02]  /*13d70*/  SHF.R.U32.HI R41, RZ, 0x10, R41 ;  /* 0x00000010ff297819 */ /* 0x000fe40000011629 */
[----:B------:R-:W-:Y:S01]  /*13d80*/  PRMT R43, R112, 0x5432, R43 ;  /* 0x00005432702b7816 */ /* 0x000fe2000000002b */
[----:B------:R-:W-:Y:S01]  /*13d90*/  IMAD.U32 R67, R50, 0x10000, RZ ;  /* 0x0001000032437824 */ /* 0x000fe200078e00ff */
[----:B------:R-:W-:Y:S02]  /*13da0*/  PRMT R49, R109, 0x5432, R49 ;  /* 0x000054326d317816 */ /* 0x000fe40000000031 */
[----:B------:R-:W-:Y:S02]  /*13db0*/  PRMT R41, R111, 0x5432, R41 ;  /* 0x000054326f297816 */ /* 0x000fe40000000029 */
[----:B------:R-:W-:Y:S01]  /*13dc0*/  LOP3.LUT R42, R42, 0xffff0000, RZ, 0xc0, !PT ;  /* 0xffff00002a2a7812 */ /* 0x000fe200078ec0ff */
[----:B------:R-:W-:Y:S01]  /*13dd0*/  IMAD.U32 R66, R49, 0x10000, RZ ;  /* 0x0001000031427824 */ /* 0x000fe200078e00ff */
[----:B------:R-:W-:Y:S01]  /*13de0*/  LOP3.LUT R20, R20, 0xffff0000, RZ, 0xc0, !PT ;  /* 0xffff000014147812 */ /* 0x000fe200078ec0ff */
[----:B------:R-:W-:Y:S01]  /*13df0*/  IMAD.U32 R68, R41, 0x10000, RZ ;  /* 0x0001000029447824 */ /* 0x000fe200078e00ff */
[----:B------:R-:W-:-:S02]  /*13e00*/  PRMT R48, R110, 0x5410, R48 ;  /* 0x000054106e307816 */ /* 0x000fc40000000030 */
[----:B------:R-:W-:Y:S01]  /*13e10*/  LOP3.LUT R49, R49, 0xffff0000, RZ, 0xc0, !PT ;  /* 0xffff000031317812 */ /* 0x000fe200078ec0ff */
[C---:B0-----:R-:W-:Y:S01]  /*13e20*/  IMAD.U32 R56, R45.reuse, 0x10000, RZ ;  /* 0x000100002d387824 */ /* 0x041fe200078e00ff */
[----:B------:R-:W-:Y:S01]  /*13e30*/  LOP3.LUT R58, R45, 0xffff0000, RZ, 0xc0, !PT ;  /* 0xffff00002d3a7812 */ /* 0x000fe200078ec0ff */
[C---:B------:R-:W-:Y:S01]  /*13e40*/  IMAD.U32 R57, R46.reuse, 0x10000, RZ ;  /* 0x000100002e397824 */ /* 0x040fe200078e00ff */
[----:B------:R-:W-:Y:S01]  /*13e50*/  LOP3.LUT R45, R46, 0xffff0000, RZ, 0xc0, !PT ;  /* 0xffff00002e2d7812 */ /* 0x000fe200078ec0ff */
[C---:B------:R-:W-:Y:S01]  /*13e60*/  IMAD.U32 R51, R44.reuse, 0x10000, RZ ;  /* 0x000100002c337824 */ /* 0x040fe200078e00ff */
[----:B------:R-:W-:Y:S01]  /*13e70*/  LOP3.LUT R44, R44, 0xffff0000, RZ, 0xc0, !PT ;  /* 0xffff00002c2c7812 */ /* 0x000fe200078ec0ff */
[----:B------:R-:W-:Y:S01]  /*13e80*/  IMAD.U32 R59, R47, 0x10000, RZ ;  /* 0x000100002f3b7824 */ /* 0x000fe200078e00ff */
[----:B------:R-:W-:Y:S02]  /*13e90*/  PRMT R40, R112, 0x5410, R40 ;  /* 0x0000541070287816 */ /* 0x000fe40000000028 */
[----:B------:R-:W-:-:S02]  /*13ea0*/  LOP3.LUT R41, R41, 0xffff0000, RZ, 0xc0, !PT ;  /* 0xffff000029297812 */ /* 0x000fc400078ec0ff */
        /* <DEDUP_REMOVED lines=15> */
[C---:B------:R-:W-:Y:S01]  /*13fa0*/  FMUL.FTZ R54, R60.reuse, R66 ;  /* 0x000000423c367220 */ /* 0x040fe20000410000 */
[----:B------:R-:W-:Y:S01]  /*13fb0*/  FMUL.FTZ R60, R60, R68 ;  /* 0x000000443c3c7220 */ /* 0x000fe20000410000 */
[-C--:B------:R-:W-:Y:S01]  /*13fc0*/  FMUL.FTZ R63, R63, R51.reuse ;  /* 0x000000333f3f7220 */ /* 0x080fe20000410000 */
[C---:B------:R-:W-:Y:S01]  /*13fd0*/  FFMA.FTZ R64, R59.reuse, R51, -R64 ;  /* 0x000000333b407223 */ /* 0x040fe20000010840 */
[----:B------:R-:W-:Y:S01]  /*13fe0*/  FMUL.FTZ R51, R46, R42 ;  /* 0x0000002a2e337220 */ /* 0x000fe20000410000 */
[C---:B------:R-:W-:Y:S01]  /*13ff0*/  FFMA.FTZ R54, R56.reuse, R68, -R54 ;  /* 0x0000004438367223 */ /* 0x040fe20000010836 */
[----:B------:R-:W-:Y:S01]  /*14000*/  FFMA.FTZ R60, R56, R66, R60 ;  /* 0x00000042383c7223 */ /* 0x000fe2000001003c */
[-C--:B------:R-:W-:Y:S01]  /*14010*/  FMUL.FTZ R46, R46, R20.reuse ;  /* 0x000000142e2e7220 */ /* 0x080fe20000410000 */
[----:B------:R-:W-:Y:S01]  /*14020*/  FFMA.FTZ R51, R44, R20, -R51 ;  /* 0x000000142c337223 */ /* 0x000fe20000010833 */
[----:B------:R-:W-:Y:S01]  /*14030*/  FFMA.FTZ R63, R59, R67, R63 ;  /* 0x000000433b3f7223 */ /* 0x000fe2000001003f */
[----:B------:R-:W-:-:S02]  /*14040*/  IMAD.U32 R56, R48, 0x10000, RZ ;  /* 0x0001000030387824 */ /* 0x000fc400078e00ff */
[----:B------:R-:W-:Y:S01]  /*14050*/  FMUL.FTZ R20, R62, R49 ;  /* 0x000000313e147220 */ /* 0x000fe20000410000 */
[----:B------:R-:W-:Y:S02]  /*14060*/  IMAD.U32 R59, R40, 0x10000, RZ ;  /* 0x00010000283b7824 */ /* 0x000fe400078e00ff */
[-C--:B------:R-:W-:Y:S01]  /*14070*/  FMUL.FTZ R62, R62, R41.reuse ;  /* 0x000000293e3e7220 */ /* 0x080fe20000410000 */
        /* <DEDUP_REMOVED lines=8> */
[C---:B------:R-:W-:Y:S01]  /*14100*/  FMUL.FTZ R20, R52.reuse, R48 ;  /* 0x0000003034147220 */ /* 0x040fe20000410000 */
[----:B------:R-:W-:Y:S01]  /*14110*/  FMUL.FTZ R49, R55, R50 ;  /* 0x0000003237317220 */ /* 0x000fe20000410000 */
[----:B------:R-:W-:Y:S01]  /*14120*/  FMUL.FTZ R53, R53, R59 ;  /* 0x0000003b35357220 */ /* 0x000fe20000410000 */
[-C--:B------:R-:W-:Y:S01]  /*14130*/  FMUL.FTZ R52, R52, R40.reuse ;  /* 0x0000002834347220 */ /* 0x080fe20000410000 */
[----:B------:R-:W-:Y:S01]  /*14140*/  FMUL.FTZ R55, R55, R43 ;  /* 0x0000002b37377220 */ /* 0x000fe20000410000 */
[----:B------:R-:W-:Y:S01]  /*14150*/  FFMA.FTZ R42, R57, R59, -R42 ;  /* 0x0000003b392a7223 */ /* 0x000fe2000001082a */
        /* <DEDUP_REMOVED lines=15> */
.L_x_2819:
[----:B------:R-:W-:Y:S05]  /*14250*/  BSYNC B1 ;  /* 0x0000000000017941 */ /* 0x000fea0003800000 */
.L_x_2818:
[----:B---3--:R-:W-:Y:S01]  /*14260*/  VIADD R3, R212, 0x40 ;  /* 0x00000040d4037836 */ /* 0x008fe20000000000 */
[----:B------:R-:W-:Y:S04]  /*14270*/  BSSY B1, `(.L_x_2822) ;  /* 0x00000e4000017945 */ /* 0x000fe80003800000 */
[----:B------:R-:W-:-:S13]  /*14280*/  ISETP.GE.AND P0, PT, R3, R0, PT ;  /* 0x000000000300720c */ /* 0x000fda0003f06270 */
[----:B------:R-:W-:Y:S05]  /*14290*/  @P0 BRA `(.L_x_2823) ;  /* 0x0000000c00840947 */ /* 0x000fea0003800000 */
[----:B01----:R-:W0:Y:S01]  /*142a0*/  LDC R20, c[0x0][0x3f4] ;  /* 0x0000fd00ff147b82 */ /* 0x003e220000000800 */
[----:B------:R-:W-:Y:S01]  /*142b0*/  BSSY B2, `(.L_x_2824) ;  /* 0x000006c000027945 */ /* 0x000fe20003800000 */
[----:B------:R-:W-:Y:S02]  /*142c0*/  SHF.R.U32.HI R59, RZ, 0x3, R222 ;  /* 0x00000003ff3b7819 */ /* 0x000fe400000116de */
[-C--:B0-----:R-:W-:Y:S02]  /*142d0*/  ISETP.GE.AND P0, PT, R18, R20.reuse, PT ;  /* 0x000000141200720c */ /* 0x081fe40003f06270 */
[----:B------:R-:W-:-:S11]  /*142e0*/  ISETP.GE.AND P1, PT, R213, R20, PT ;  /* 0x00000014d500720c */ /* 0x000fd60003f26270 */
[----:B------:R-:W-:Y:S05]  /*142f0*/  @P0 BRA `(.L_x_2825) ;  /* 0x00000004009c0947 */ /* 0x000fea0003800000 */
[----:B------:R-:W3:Y:S01]  /*14300*/  LDL R61, [R1+0xa4] ;  /* 0x0000a400013d7983 */ /* 0x000ee20000100800 */
[----:B------:R-:W-:Y:S02]  /*14310*/  LEA.HI R3, R20, R237, RZ, 0x1d ;  /* 0x000000ed14037211 */ /* 0x000fe400078fe8ff */
[----:B------:R-:W-:Y:S02]  /*14320*/  SHF.R.U64 R28, R28, 0x10, R29 ;  /* 0x000000101c1c7819 */ /* 0x000fe4000000121d */
[----:B------:R-:W-:Y:S01]  /*14330*/  SHF.R.S32.HI R40, RZ, 0x1f, R3 ;  /* 0x0000001fff287819 */ /* 0x000fe20000011403 */
[----:B------:R-:W-:Y:S01]  /*14340*/  IMAD.SHL.U32 R41, R3, 0x8, RZ ;  /* 0x0000000803297824 */ /* 0x000fe200078e00ff */
[----:B------:R-:W-:Y:S02]  /*14350*/  SHF.R.U32.HI R48, RZ, 0x10, R29 ;  /* 0x00000010ff307819 */ /* 0x000fe4000001161d */
[----:B------:R-:W-:Y:S02]  /*14360*/  LEA.HI R40, R40, R3, RZ, 0x3 ;  /* 0x0000000328287211 */ /* 0x000fe400078f18ff */
[----:B------:R-:W-:-:S02]  /*14370*/  LOP3.LUT R3, R222, 0x38, R41, 0xf8, !PT ;  /* 0x00000038de037812 */ /* 0x000fc400078ef829 */
[--C-:B------:R-:W-:Y:S01]  /*14380*/  SHF.R.U64 R29, R30, 0x10, R31.reuse ;  /* 0x000000101e1d7819 */ /* 0x100fe2000000121f */
[----:B------:R-:W-:Y:S01]  /*14390*/  IMAD.SHL.U32 R40, R40, 0x400, RZ ;  /* 0x0000040028287824 */ /* 0x000fe200078e00ff */
[----:B------:R-:W-:Y:S02]  /*143a0*/  LOP3.LUT R3, R3, R59, RZ, 0x3c, !PT ;  /* 0x0000003b03037212 */ /* 0x000fe400078e3cff */
[----:B------:R-:W-:Y:S02]  /*143b0*/  SHF.R.U32.HI R31, RZ, 0x10, R31 ;  /* 0x00000010ff1f7819 */ /* 0x000fe4000001161f */
[----:B------:R-:W-:Y:S02]  /*143c0*/  LOP3.LUT R40, R40, 0x7fffe000, RZ, 0xc0, !PT ;  /* 0x7fffe00028287812 */ /* 0x000fe400078ec0ff */
[----:B------:R-:W-:Y:S02]  /*143d0*/  SHF.R.U64 R30, R36, 0x10, R37 ;  /* 0x00000010241e7819 */ /* 0x000fe40000001225 */
[----:B------:R-:W-:-:S02]  /*143e0*/  IADD3 R3, R3, R40, R224 ;  /* 0x0000002803037210 */ /* 0x000fc40007ffe0e0 */
[C---:B------:R-:W-:Y:S02]  /*143f0*/  PRMT R29, R108.reuse, 0x5410, R29 ;  /* 0x000054106c1d7816 */ /* 0x040fe4000000001d */
[----:B------:R-:W-:Y:S01]  /*14400*/  PRMT R108, R108, 0x5432, R31 ;  /* 0x000054326c6c7816 */ /* 0x000fe2000000001f */
[----:B------:R-:W-:Y:S01]  /*14410*/  IMAD R3, R3, 0x2, R16 ;  /* 0x0000000203037824 */ /* 0x000fe200078e0210 */
[----:B------:R-:W-:Y:S02]  /*14420*/  PRMT R31, R105, 0x5410, R30 ;  /* 0x00005410691f7816 */ /* 0x000fe4000000001e */
[----:B------:R-:W-:Y:S02]  /*14430*/  SHF.R.U32.HI R36, RZ, 0x10, R37 ;  /* 0x00000010ff247819 */ /* 0x000fe40000011625 */
[----:B------:R-:W0:Y:S01]  /*14440*/  LDS.128 R44, [R3+0x14400] ;  /* 0x01440000032c7984 */ /* 0x000e220000000c00 */
[----:B------:R-:W-:Y:S01]  /*14450*/  PRMT R28, R107, 0x5410, R28 ;  /* 0x000054106b1c7816 */ /* 0x000fe2000000001c */
[----:B------:R-:W-:Y:S01]  /*14460*/  IMAD.U32 R57, R31, 0x10000, RZ ;  /* 0x000100001f397824 */ /* 0x000fe200078e00ff */
[----:B------:R-:W-:-:S02]  /*14470*/  SHF.R.U64 R37, R38, 0x10, R39 ;  /* 0x0000001026257819 */ /* 0x000fc40000001227 */
[----:B------:R-:W-:Y:S01]  /*14480*/  PRMT R105, R105, 0x5432, R36 ;  /* 0x0000543269697816 */ /* 0x000fe20000000024 */
[----:B------:R-:W-:Y:S01]  /*14490*/  IMAD.U32 R53, R28, 0x10000, RZ ;  /* 0x000100001c357824 */ /* 0x000fe200078e00ff */
[----:B------:R-:W-:Y:S02]  /*144a0*/  SHF.R.U32.HI R39, RZ, 0x10, R39 ;  /* 0x00000010ff277819 */ /* 0x000fe40000011627 */
[----:B------:R-:W-:Y:S01]  /*144b0*/  PRMT R107, R107, 0x5432, R48 ;  /* 0x000054326b6b7816 */ /* 0x000fe20000000030 */
[C---:B------:R-:W-:Y:S01]  /*144c0*/  IMAD.U32 R54, R105.reuse, 0x10000, RZ ;  /* 0x0001000069367824 */ /* 0x040fe200078e00ff */
[C---:B------:R-:W-:Y:S02]  /*144d0*/  PRMT R30, R106.reuse, 0x5410, R37 ;  /* 0x000054106a1e7816 */ /* 0x040fe40000000025 */
[----:B------:R-:W-:Y:S02]  /*144e0*/  PRMT R106, R106, 0x5432, R39 ;  /* 0x000054326a6a7816 */ /* 0x000fe40000000027 */
[----:B------:R-:W-:-:S03]  /*144f0*/  LOP3.LUT R105, R105, 0xffff0000, RZ, 0xc0, !PT ;  /* 0xffff000069697812 */ /* 0x000fc600078ec0ff */
[C---:B------:R-:W-:Y:S01]  /*14500*/  IMAD.U32 R55, R106.reuse, 0x10000, RZ ;  /* 0x000100006a377824 */ /* 0x040fe200078e00ff */
[----:B------:R-:W-:Y:S01]  /*14510*/  LOP3.LUT R106, R106, 0xffff0000, RZ, 0xc0, !PT ;  /* 0xffff00006a6a7812 */ /* 0x000fe200078ec0ff */
[----:B0-----:R-:W-:Y:S01]  /*14520*/  IMAD.U32 R50, R44, 0x10000, RZ ;  /* 0x000100002c327824 */ /* 0x001fe200078e00ff */
[C---:B------:R-:W-:Y:S01]  /*14530*/  LOP3.LUT R48, R45.reuse, 0xffff0000, RZ, 0xc0, !PT ;  /* 0xffff00002d307812 */ /* 0x040fe200078ec0ff */
[----:B------:R-:W-:Y:S02]  /*14540*/  IMAD.U32 R51, R45, 0x10000, RZ ;  /* 0x000100002d337824 */ /* 0x000fe400078e00ff */
[C---:B------:R-:W-:Y:S01]  /*14550*/  FMUL.FTZ R56, R50.reuse, R57 ;  /* 0x0000003932387220 */ /* 0x040fe20000410000 */
[-C--:B------:R-:W-:Y:S01]  /*14560*/  FMUL.FTZ R58, R50, R53.reuse ;  /* 0x00000035323a7220 */ /* 0x080fe20000410000 */
[----:B------:R-:W-:Y:S01]  /*14570*/  FMUL.FTZ R60, R51, R54 ;  /* 0x00000036333c7220 */ /* 0x000fe20000410000 */
[----:B------:R-:W-:Y:S02]  /*14580*/  IMAD.U32 R52, R47, 0x10000, RZ ;  /* 0x000100002f347824 */ /* 0x000fe400078e00ff */
[----:B------:R-:W-:Y:S01]  /*14590*/  IMAD.U32 R45, R46, 0x10000, RZ ;  /* 0x000100002e2d7824 */ /* 0x000fe200078e00ff */
[----:B---3--:R-:W0:Y:S02]  /*145a0*/  LDS.128 R40, [R61] ;  /* 0x000000003d287984 */ /* 0x008e240000000c00 */
[----:B0-----:R-:W-:Y:S01]  /*145b0*/  IMAD.U32 R49, R40, 0x10000, RZ ;  /* 0x0001000028317824 */ /* 0x001fe200078e00ff */
[----:B------:R-:W-:Y:S01]  /*145c0*/  LOP3.LUT R37, R42, 0xffff0000, RZ, 0xc0, !PT ;  /* 0xffff00002a257812 */ /* 0x000fe200078ec0ff */
[----:B------:R-:W-:Y:S01]  /*145d0*/  IMAD.U32 R39, R41, 0x10000, RZ ;  /* 0x0001000029277824 */ /* 0x000fe200078e00ff */
[----:B------:R-:W-:Y:S01]  /*145e0*/  LOP3.LUT R36, R40, 0xffff0000, RZ, 0xc0, !PT ;  /* 0xffff000028247812 */ /* 0x000fe200078ec0ff */
[----:B------:R-:W-:Y:S01]  /*145f0*/  FFMA.FTZ R50, R49, R53, -R56 ;  /* 0x0000003531327223 */ /* 0x000fe20000010838 */
[----:B------:R-:W-:Y:S01]  /*14600*/  IMAD.U32 R38, R42, 0x10000, RZ ;  /* 0x000100002a267824 */ /* 0x000fe200078e00ff */
[----:B------:R-:W-:Y:S01]  /*14610*/  LOP3.LUT R42, R44, 0xffff0000, RZ, 0xc0, !PT ;  /* 0xffff00002c2a7812 */ /* 0x000fe200078ec0ff */
[----:B------:R-:W-:Y:S01]  /*14620*/  IMAD.U32 R56, R107, 0x10000, RZ ;  /* 0x000100006b387824 */ /* 0x000fe200078e00ff */
[----:B------:R-:W-:Y:S01]  /*14630*/  LOP3.LUT R44, R46, 0xffff0000, RZ, 0xc0, !PT ;  /* 0xffff00002e2c7812 */ /* 0x000fe200078ec0ff */
[----:B------:R-:W-:Y:S01]  /*14640*/  FFMA.FTZ R49, R49, R57, R58 ;  /* 0x0000003931317223 */ /* 0x000fe2000001003a */
[----:B------:R-:W-:Y:S01]  /*14650*/  LOP3.LUT R46, R47, 0xffff0000, RZ, 0xc0, !PT ;  /* 0xffff00002f2e7812 */ /* 0x000fe200078ec0ff */
[-C--:B------:R-:W-:Y:S01]  /*14660*/  FMUL.FTZ R58, R51, R56.reuse ;  /* 0x00000038333a7220 */ /* 0x080fe20000410000 */
[----:B------:R-:W-:Y:S01]  /*14670*/  LOP3.LUT R40, R41, 0xffff0000, RZ, 0xc0, !PT ;  /* 0xffff000029287812 */ /* 0x000fe200078ec0ff */
[----:B------:R-:W-:Y:S01]  /*14680*/  FFMA.FTZ R47, R39, R56, -R60 ;  /* 0x00000038272f7223 */ /* 0x000fe2000001083c */
[----:B------:R-:W-:-:S02]  /*14690*/  IMAD.U32 R41, R43, 0x10000, RZ ;  /* 0x000100002b297824 */ /* 0x000fc400078e00ff */
[----:B------:R-:W-:Y:S01]  /*146a0*/  FMUL.FTZ R56, R52, R55 ;  /* 0x0000003734387220 */ /* 0x000fe20000410000 */
[----:B------:R-:W-:Y:S01]  /*146b0*/  IMAD.U32 R57, R108, 0x10000, RZ ;  /* 0x000100006c397824 */ /* 0x000fe200078e00ff */
[----:B------:R-:W-:Y:S01]  /*146c0*/  LOP3.LUT R53, R31, 0xffff0000, RZ, 0xc0, !PT ;  /* 0xffff00001f357812 */ /* 0x000fe200078ec0ff */
[----:B------:R-:W-:Y:S01]  /*146d0*/  FFMA.FTZ R51, R39, R54, R58 ;  /* 0x0000003627337223 */ /* 0x000fe2000001003a */
[----:B------:R-:W-:Y:S01]  /*146e0*/  LOP3.LUT R107, R107, 0xffff0000, RZ, 0xc0, !PT ;  /* 0xffff00006b6b7812 */ /* 0x000fe200078ec0ff */
[-C--:B------:R-:W-:Y:S01]  /*146f0*/  FMUL.FTZ R52, R52, R57.reuse ;  /* 0x0000003934347220 */ /* 0x080fe20000410000 */
[C---:B------:R-:W-:Y:S01]  /*14700*/  FFMA.FTZ R31, R41.reuse, R57, -R56 ;  /* 0x00000039291f7223 */ /* 0x040fe20000010838 */
[----:B------:R-:W-:Y:S01]  /*14710*/  LOP3.LUT R57, R28, 0xffff0000, RZ, 0xc0, !PT ;  /* 0xffff00001c397812 */ /* 0x000fe200078ec0ff */
[----:B------:R-:W-:Y:S02]  /*14720*/  IMAD.U32 R28, R30, 0x10000, RZ ;  /* 0x000100001e1c7824 */ /* 0x000fe400078e00ff */
[----:B------:R-:W-:Y:S01]  /*14730*/  FFMA.FTZ R39, R41, R55, R52 ;  /* 0x0000003729277223 */ /* 0x000fe20000010034 */
[----:B------:R-:W-:Y:S01]  /*14740*/  FMUL.FTZ R41, R42, R53 ;  /* 0x000000352a297220 */ /* 0x000fe20000410000 */
[----:B------:R-:W-:-:S02]  /*14750*/  IMAD.U32 R52, R29, 0x10000, RZ ;  /* 0x000100001d347824 */ /* 0x000fc400078e00ff */
[-C--:B------:R-:W-:Y:S01]  /*14760*/  FMUL.FTZ R55, R42, R57.reuse ;  /* 0x000000392a377220 */ /* 0x080fe20000410000 */
[----:B------:R-:W-:Y:S01]  /*14770*/  LOP3.LUT R30, R30, 0xffff0000, RZ, 0xc0, !PT ;  /* 0xffff00001e1e7812 */ /* 0x000fe200078ec0ff */
[----:B------:R-:W-:Y:S01]  /*14780*/  FFMA.FTZ R41, R36, R57, -R41 ;  /* 0x0000003924297223 */ /* 0x000fe20000010829 */
[----:B------:R-:W-:Y:S01]  /*14790*/  FMUL.FTZ R57, R48, R105 ;  /* 0x0000006930397220 */ /* 0x000fe20000410000 */
[----:B------:R-:W-:Y:S01]  /*147a0*/  FFMA.FTZ R36, R36, R53, R55 ;  /* 0x0000003524247223 */ /* 0x000fe20000010037 */
[C---:B------:R-:W-:Y:S01]  /*147b0*/  FMUL.FTZ R53, R45.reuse, R28 ;  /* 0x0000001c2d357220 */ /* 0x040fe20000410000 */
[-C--:B------:R-:W-:Y:S01]  /*147c0*/  FMUL.FTZ R48, R48, R107.reuse ;  /* 0x0000006b30307220 */ /* 0x080fe20000410000 */
[-C--:B------:R-:W-:Y:S01]  /*147d0*/  FMUL.FTZ R55, R45, R52.reuse ;  /* 0x000000342d377220 */ /* 0x080fe20000410000 */
[----:B------:R-:W-:Y:S01]  /*147e0*/  LOP3.LUT R29, R29, 0xffff0000, RZ, 0xc0, !PT ;  /* 0xffff00001d1d7812 */ /* 0x000fe200078ec0ff */
[----:B------:R-:W-:Y:S01]  /*147f0*/  FFMA.FTZ R42, R40, R107, -R57 ;  /* 0x0000006b282a7223 */ /* 0x000fe20000010839 */
[----:B------:R-:W-:Y:S01]  /*14800*/  LOP3.LUT R108, R108, 0xffff0000, RZ, 0xc0, !PT ;  /* 0xffff00006c6c7812 */ /* 0x000fe200078ec0ff */
[----:B------:R-:W-:Y:S01]  /*14810*/  FFMA.FTZ R45, R38, R52, -R53 ;  /* 0x00000034262d7223 */ /* 0x000fe20000010835 */
[----:B------:R-:W-:Y:S01]  /*14820*/  LOP3.LUT R43, R43, 0xffff0000, RZ, 0xc0, !PT ;  /* 0xffff00002b2b7812 */ /* 0x000fe200078ec0ff */
[----:B------:R-:W-:Y:S01]  /*14830*/  FFMA.FTZ R40, R40, R105, R48 ;  /* 0x0000006928287223 */ /* 0x000fe20000010030 */
[----:B------:R-:W-:Y:S01]  /*14840*/  FFMA.FTZ R38, R38, R28, R55 ;  /* 0x0000001c26267223 */ /* 0x000fe20000010037 */
[----:B------:R-:W-:Y:S01]  /*14850*/  FMUL.FTZ R28, R44, R30 ;  /* 0x0000001e2c1c7220 */ /* 0x000fe20000410000 */
[----:B------:R-:W-:Y:S01]  /*14860*/  FMUL.FTZ R48, R46, R106 ;  /* 0x0000006a2e307220 */ /* 0x000fe20000410000 */
[-C--:B------:R-:W-:Y:S01]  /*14870*/  FMUL.FTZ R53, R44, R29.reuse ;  /* 0x0000001d2c357220 */ /* 0x080fe20000410000 */
        /* <DEDUP_REMOVED lines=15> */
.L_x_2825:
[----:B------:R-:W-:Y:S05]  /*14970*/  BSYNC B2 ;  /* 0x0000000000027941 */ /* 0x000fea0003800000 */
.L_x_2824:
[----:B------:R-:W-:Y:S05]  /*14980*/  @P1 BRA `(.L_x_2823) ;  /* 0x0000000400c81947 */ /* 0x000fea0003800000 */
[----:B0-----:R-:W3:Y:S04]  /*14990*/  LDL R28, [R1+0x8c] ;  /* 0x00008c00011c7983 */ /* 0x001ee80000100800 */
[----:B------:R-:W4:Y:S01]  /*149a0*/  LDL R3, [R1+0x60] ;  /* 0x0000600001037983 */ /* 0x000f220000100800 */
[--C-:B------:R-:W-:Y:S02]  /*149b0*/  SHF.R.U64 R43, R24, 0x10, R25.reuse ;  /* 0x00000010182b7819 */ /* 0x100fe40000001219 */
[----:B------:R-:W-:Y:S02]  /*149c0*/  SHF.R.U32.HI R41, RZ, 0x10, R25 ;  /* 0x00000010ff297819 */ /* 0x000fe40000011619 */
[----:B------:R-:W-:Y:S02]  /*149d0*/  SHF.R.U64 R25, R32, 0x10, R33 ;  /* 0x0000001020197819 */ /* 0x000fe40000001221 */
[----:B------:R-:W-:-:S02]  /*149e0*/  SHF.R.U64 R32, R34, 0x10, R35 ;  /* 0x0000001022207819 */ /* 0x000fc40000001223 */
[----:B------:R-:W-:Y:S02]  /*149f0*/  SHF.R.U32.HI R34, RZ, 0x10, R35 ;  /* 0x00000010ff227819 */ /* 0x000fe40000011623 */
[----:B------:R-:W-:Y:S02]  /*14a00*/  PRMT R40, R90, 0x5410, R25 ;  /* 0x000054105a287816 */ /* 0x000fe40000000019 */
[--C-:B------:R-:W-:Y:S02]  /*14a10*/  SHF.R.U64 R24, R26, 0x10, R27.reuse ;  /* 0x000000101a187819 */ /* 0x100fe4000000121b */
[----:B------:R-:W-:Y:S02]  /*14a20*/  SHF.R.U32.HI R26, RZ, 0x10, R27 ;  /* 0x00000010ff1a7819 */ /* 0x000fe4000001161b */
[----:B------:R-:W-:Y:S02]  /*14a30*/  PRMT R27, R92, 0x5410, R43 ;  /* 0x000054105c1b7816 */ /* 0x000fe4000000002b */
[C---:B------:R-:W-:Y:S01]  /*14a40*/  PRMT R32, R91.reuse, 0x5410, R32 ;  /* 0x000054105b207816 */ /* 0x040fe20000000020 */
[----:B------:R-:W-:Y:S01]  /*14a50*/  IMAD.U32 R46, R40, 0x10000, RZ ;  /* 0x00010000282e7824 */ /* 0x000fe200078e00ff */
[----:B------:R-:W-:-:S02]  /*14a60*/  PRMT R91, R91, 0x5432, R34 ;  /* 0x000054325b5b7816 */ /* 0x000fc40000000022 */
[----:B------:R-:W-:Y:S02]  /*14a70*/  SHF.R.U32.HI R33, RZ, 0x10, R33 ;  /* 0x00000010ff217819 */ /* 0x000fe40000011621 */
[----:B------:R-:W-:Y:S02]  /*14a80*/  PRMT R92, R92, 0x5432, R41 ;  /* 0x000054325c5c7816 */ /* 0x000fe40000000029 */
[C---:B------:R-:W-:Y:S02]  /*14a90*/  PRMT R24, R93.reuse, 0x5410, R24 ;  /* 0x000054105d187816 */ /* 0x040fe40000000018 */
[----:B------:R-:W-:Y:S02]  /*14aa0*/  PRMT R90, R90, 0x5432, R33 ;  /* 0x000054325a5a7816 */ /* 0x000fe40000000021 */
[----:B------:R-:W-:-:S03]  /*14ab0*/  PRMT R93, R93, 0x5432, R26 ;  /* 0x000054325d5d7816 */ /* 0x000fc6000000001a */
[C---:B------:R-:W-:Y:S01]  /*14ac0*/  IMAD.U32 R47, R90.reuse, 0x10000, RZ ;  /* 0x000100005a2f7824 */ /* 0x040fe200078e00ff */
[----:B------:R-:W-:Y:S02]  /*14ad0*/  LOP3.LUT R90, R90, 0xffff0000, RZ, 0xc0, !PT ;  /* 0xffff00005a5a7812 */ /* 0x000fe400078ec0ff */
[----:B---3--:R-:W-:Y:S02]  /*14ae0*/  R2UR UR4, R28 ;  /* 0x000000001c0472ca */ /* 0x008fe400000e0000 */
[----:B------:R-:W-:Y:S02]  /*14af0*/  SHF.R.S32.HI R28, RZ, 0x1f, R213 ;  /* 0x0000001fff1c7819 */ /* 0x000fe400000114d5 */
[----:B----4-:R-:W-:Y:S02]  /*14b00*/  LEA.HI R20, R20, R3, RZ, 0x1d ;  /* 0x0000000314147211 */ /* 0x010fe400078fe8ff */
[----:B------:R-:W-:Y:S02]  /*14b10*/  LEA.HI R30, R28, R213, RZ, 0x6 ;  /* 0x000000d51c1e7211 */ /* 0x000fe400078f30ff */
[----:B------:R-:W-:-:S02]  /*14b20*/  SHF.R.S32.HI R3, RZ, 0x1f, R20 ;  /* 0x0000001fff037819 */ /* 0x000fc40000011414 */
[----:B------:R-:W-:Y:S01]  /*14b30*/  LEA.HI R29, R28, R213, RZ, 0x3 ;  /* 0x000000d51c1d7211 */ /* 0x000fe200078f18ff */
[----:B------:R-:W-:Y:S01]  /*14b40*/  IMAD.SHL.U32 R30, R30, 0x80, RZ ;  /* 0x000000801e1e7824 */ /* 0x000fe200078e00ff */
[----:B------:R-:W-:Y:S01]  /*14b50*/  LEA.HI R28, R3, R20, RZ, 0x3 ;  /* 0x00000014031c7211 */ /* 0x000fe200078f18ff */
[----:B------:R-:W-:Y:S01]  /*14b60*/  IMAD.SHL.U32 R3, R20, 0x8, RZ ;  /* 0x0000000814037824 */ /* 0x000fe200078e00ff */
[----:B------:R-:W-:Y:S02]  /*14b70*/  LOP3.LUT R31, R222, 0x38, R29, 0xf8, !PT ;  /* 0x00000038de1f7812 */ /* 0x000fe400078ef81d */
[----:B------:R-:W-:Y:S01]  /*14b80*/  LOP3.LUT R29, R30, 0xffffe000, RZ, 0xc0, !PT ;  /* 0xffffe0001e1d7812 */ /* 0x000fe200078ec0ff */
[----:B------:R-:W-:Y:S01]  /*14b90*/  IMAD.SHL.U32 R28, R28, 0x400, RZ ;  /* 0x000004001c1c7824 */ /* 0x000fe200078e00ff */
[----:B------:R-:W-:Y:S02]  /*14ba0*/  LOP3.LUT R31, R31, R59, RZ, 0x3c, !PT ;  /* 0x0000003b1f1f7212 */ /* 0x000fe400078e3cff */
[----:B------:R-:W-:-:S02]  /*14bb0*/  LOP3.LUT R3, R222, 0x38, R3, 0xf8, !PT ;  /* 0x00000038de037812 */ /* 0x000fc400078ef803 */
[----:B------:R-:W-:Y:S02]  /*14bc0*/  IADD3 R31, R31, R29, R224 ;  /* 0x0000001d1f1f7210 */ /* 0x000fe40007ffe0e0 */
[----:B------:R-:W-:Y:S02]  /*14bd0*/  LOP3.LUT R29, R3, R59, RZ, 0x3c, !PT ;  /* 0x0000003b031d7212 */ /* 0x000fe400078e3cff */
[----:B------:R-:W-:-:S04]  /*14be0*/  LOP3.LUT R28, R28, 0x7fffe000, RZ, 0xc0, !PT ;  /* 0x7fffe0001c1c7812 */ /* 0x000fc800078ec0ff */
[----:B------:R-:W-:-:S05]  /*14bf0*/  IADD3 R37, R29, R28, R224 ;  /* 0x0000001c1d257210 */ /* 0x000fca0007ffe0e0 */
[----:B------:R-:W-:Y:S01]  /*14c00*/  IMAD R20, R37, 0x2, R16 ;  /* 0x0000000225147824 */ /* 0x000fe200078e0210 */
[----:B------:R-:W-:-:S04]  /*14c10*/  LEA R3, R31, UR4, 0x1 ;  /* 0x000000041f037c11 */ /* 0x000fc8000f8e08ff */
[----:B------:R-:W0:Y:S04]  /*14c20*/  LDS.128 R36, [R20+0x14400] ;  /* 0x0144000014247984 */ /* 0x000e280000000c00 */
[----:B------:R-:W1:Y:S01]  /*14c30*/  LDS.128 R28, [R3] ;  /* 0x00000000031c7984 */ /* 0x000e620000000c00 */
[C---:B0-----:R-:W-:Y:S01]  /*14c40*/  IMAD.U32 R34, R36.reuse, 0x10000, RZ ;  /* 0x0001000024227824 */ /* 0x041fe200078e00ff */
[----:B------:R-:W-:Y:S01]  /*14c50*/  LOP3.LUT R43, R36, 0xffff0000, RZ, 0xc0, !PT ;  /* 0xffff0000242b7812 */ /* 0x000fe200078ec0ff */
[C---:B------:R-:W-:Y:S01]  /*14c60*/  IMAD.U32 R44, R37.reuse, 0x10000, RZ ;  /* 0x00010000252c7824 */ /* 0x040fe200078e00ff */
[----:B------:R-:W-:Y:S01]  /*14c70*/  LOP3.LUT R36, R37, 0xffff0000, RZ, 0xc0, !PT ;  /* 0xffff000025247812 */ /* 0x000fe200078ec0ff */
[----:B------:R-:W-:Y:S02]  /*14c80*/  IMAD.U32 R37, R27, 0x10000, RZ ;  /* 0x000100001b257824 */ /* 0x000fe400078e00ff */
[----:B------:R-:W-:Y:S01]  /*14c90*/  FMUL.FTZ R48, R34, R46 ;  /* 0x0000002e22307220 */ /* 0x000fe20000410000 */
[----:B-1----:R-:W-:Y:S01]  /*14ca0*/  IMAD.U32 R35, R28, 0x10000, RZ ;  /* 0x000100001c237824 */ /* 0x002fe200078e00ff */
[C---:B------:R-:W-:Y:S01]  /*14cb0*/  LOP3.LUT R25, R30.reuse, 0xffff0000, RZ, 0xc0, !PT ;  /* 0xffff00001e197812 */ /* 0x040fe200078ec0ff */
[----:B------:R-:W-:Y:S01]  /*14cc0*/  IMAD.U32 R26, R30, 0x10000, RZ ;  /* 0x000100001e1a7824 */ /* 0x000fe200078e00ff */
[C---:B------:R-:W-:Y:S01]  /*14cd0*/  LOP3.LUT R33, R29.reuse, 0xffff0000, RZ, 0xc0, !PT ;  /* 0xffff00001d217812 */ /* 0x040fe200078ec0ff */
[----:B------:R-:W-:Y:S01]  /*14ce0*/  IMAD.U32 R41, R29, 0x10000, RZ ;  /* 0x000100001d297824 */ /* 0x000fe200078e00ff */
[C---:B------:R-:W-:Y:S01]  /*14cf0*/  LOP3.LUT R30, R31.reuse, 0xffff0000, RZ, 0xc0, !PT ;  /* 0xffff00001f1e7812 */ /* 0x040fe200078ec0ff */
[----:B------:R-:W-:-:S02]  /*14d00*/  IMAD.U32 R42, R31, 0x10000, RZ ;  /* 0x000100001f2a7824 */ /* 0x000fc400078e00ff */
[-C--:B------:R-:W-:Y:S01]  /*14d10*/  FMUL.FTZ R50, R34, R37.reuse ;  /* 0x0000002522327220 */ /* 0x080fe20000410000 */
[C---:B------:R-:W-:Y:S01]  /*14d20*/  IMAD.U32 R31, R38.reuse, 0x10000, RZ ;  /* 0x00010000261f7824 */ /* 0x040fe200078e00ff */
[----:B------:R-:W-:Y:S01]  /*14d30*/  LOP3.LUT R29, R38, 0xffff0000, RZ, 0xc0, !PT ;  /* 0xffff0000261d7812 */ /* 0x000fe200078ec0ff */
[----:B------:R-:W-:Y:S01]  /*14d40*/  FFMA.FTZ R34, R35, R37, -R48 ;  /* 0x0000002523227223 */ /* 0x000fe20000010830 */
[C---:B------:R-:W-:Y:S01]  /*14d50*/  IMAD.U32 R45, R39.reuse, 0x10000, RZ ;  /* 0x00010000272d7824 */ /* 0x040fe200078e00ff */
[----:B------:R-:W-:Y:S01]  /*14d60*/  LOP3.LUT R38, R39, 0xffff0000, RZ, 0xc0, !PT ;  /* 0xffff000027267812 */ /* 0x000fe200078ec0ff */
[----:B------:R-:W-:Y:S02]  /*14d70*/  IMAD.U32 R37, R92, 0x10000, RZ ;  /* 0x000100005c257824 */ /* 0x000fe400078e00ff */
[----:B------:R-:W-:Y:S02]  /*14d80*/  IMAD.U32 R48, R91, 0x10000, RZ ;  /* 0x000100005b307824 */ /* 0x000fe400078e00ff */
[----:B------:R-:W-:-:S02]  /*14d90*/  IMAD.U32 R39, R93, 0x10000, RZ ;  /* 0x000100005d277824 */ /* 0x000fc400078e00ff */
[----:B------:R-:W-:Y:S01]  /*14da0*/  FFMA.FTZ R35, R35, R46, R50 ;  /* 0x0000002e23237223 */ /* 0x000fe20000010032 */
[C---:B------:R-:W-:Y:S01]  /*14db0*/  FMUL.FTZ R52, R44.reuse, R47 ;  /* 0x0000002f2c347220 */ /* 0x040fe20000410000 */
[----:B------:R-:W-:Y:S01]  /*14dc0*/  FMUL.FTZ R46, R44, R37 ;  /* 0x000000252c2e7220 */ /* 0x000fe20000410000 */
[CC--:B------:R-:W-:Y:S01]  /*14dd0*/  FMUL.FTZ R49, R45.reuse, R48.reuse ;  /* 0x000000302d317220 */ /* 0x0c0fe20000410000 */
[----:B------:R-:W-:Y:S01]  /*14de0*/  LOP3.LUT R44, R40, 0xffff0000, RZ, 0xc0, !PT ;  /* 0xffff0000282c7812 */ /* 0x000fe200078ec0ff */
[-C--:B------:R-:W-:Y:S01]  /*14df0*/  FMUL.FTZ R45, R45, R39.reuse ;  /* 0x000000272d2d7220 */ /* 0x080fe20000410000 */
[----:B------:R-:W-:Y:S02]  /*14e00*/  LOP3.LUT R27, R27, 0xffff0000, RZ, 0xc0, !PT ;  /* 0xffff00001b1b7812 */ /* 0x000fe400078ec0ff */
[----:B------:R-:W-:Y:S01]  /*14e10*/  LOP3.LUT R28, R28, 0xffff0000, RZ, 0xc0, !PT ;  /* 0xffff00001c1c7812 */ /* 0x000fe200078ec0ff */
[C---:B------:R-:W-:Y:S01]  /*14e20*/  FFMA.FTZ R40, R42.reuse, R48, R45 ;  /* 0x000000302a287223 */ /* 0x040fe2000001002d */
[C---:B------:R-:W-:Y:S01]  /*14e30*/  FMUL.FTZ R45, R43.reuse, R44 ;  /* 0x0000002c2b2d7220 */ /* 0x040fe20000410000 */
[----:B------:R-:W-:Y:S01]  /*14e40*/  FFMA.FTZ R39, R42, R39, -R49 ;  /* 0x000000272a277223 */ /* 0x000fe20000010831 */
[----:B------:R-:W-:Y:S01]  /*14e50*/  FMUL.FTZ R43, R43, R27 ;  /* 0x0000001b2b2b7220 */ /* 0x000fe20000410000 */
[----:B------:R-:W-:-:S02]  /*14e60*/  IMAD.U32 R42, R32, 0x10000, RZ ;  /* 0x00010000202a7824 */ /* 0x000fc400078e00ff */
[----:B------:R-:W-:Y:S01]  /*14e70*/  FFMA.FTZ R45, R28, R27, -R45 ;  /* 0x0000001b1c2d7223 */ /* 0x000fe2000001082d */
[----:B------:R-:W-:Y:S02]  /*14e80*/  IMAD.U32 R27, R24, 0x10000, RZ ;  /* 0x00010000181b7824 */ /* 0x000fe400078e00ff */
[----:B------:R-:W-:Y:S01]  /*14e90*/  FFMA.FTZ R28, R28, R44, R43 ;  /* 0x0000002c1c1c7223 */ /* 0x000fe2000001002b */
[C---:B------:R-:W-:Y:S01]  /*14ea0*/  FMUL.FTZ R43, R31.reuse, R42 ;  /* 0x0000002a1f2b7220 */ /* 0x040fe20000410000 */
[----:B------:R-:W-:Y:S01]  /*14eb0*/  LOP3.LUT R32, R32, 0xffff0000, RZ, 0xc0, !PT ;  /* 0xffff000020207812 */ /* 0x000fe200078ec0ff */
[----:B------:R-:W-:Y:S01]  /*14ec0*/  FMUL.FTZ R31, R31, R27 ;  /* 0x0000001b1f1f7220 */ /* 0x000fe20000410000 */
[----:B------:R-:W-:Y:S02]  /*14ed0*/  LOP3.LUT R24, R24, 0xffff0000, RZ, 0xc0, !PT ;  /* 0xffff000018187812 */ /* 0x000fe400078ec0ff */
[----:B------:R-:W-:Y:S02]  /*14ee0*/  LOP3.LUT R91, R91, 0xffff0000, RZ, 0xc0, !PT ;  /* 0xffff00005b5b7812 */ /* 0x000fe400078ec0ff */
[----:B------:R-:W-:-:S02]  /*14ef0*/  LOP3.LUT R92, R92, 0xffff0000, RZ, 0xc0, !PT ;  /* 0xffff00005c5c7812 */ /* 0x000fc400078ec0ff */
[----:B------:R-:W-:Y:S01]  /*14f00*/  LOP3.LUT R93, R93, 0xffff0000, RZ, 0xc0, !PT ;  /* 0xffff00005d5d7812 */ /* 0x000fe200078ec0ff */
[C---:B------:R-:W-:Y:S01]  /*14f10*/  FFMA.FTZ R37, R41.reuse, R37, -R52 ;  /* 0x0000002529257223 */ /* 0x040fe20000010834 */
[C---:B------:R-:W-:Y:S01]  /*14f20*/  FFMA.FTZ R43, R26.reuse, R27, -R43 ;  /* 0x0000001b1a2b7223 */ /* 0x040fe2000001082b */
[----:B------:R-:W-:Y:S01]  /*14f30*/  FFMA.FTZ R31, R26, R42, R31 ;  /* 0x0000002a1a1f7223 */ /* 0x000fe2000001001f */
[----:B------:R-:W-:Y:S01]  /*14f40*/  FFMA.FTZ R41, R41, R47, R46 ;  /* 0x0000002f29297223 */ /* 0x000fe2000001002e */
[C---:B------:R-:W-:Y:S01]  /*14f50*/  FMUL.FTZ R26, R29.reuse, R32 ;  /* 0x000000201d1a7220 */ /* 0x040fe20000410000 */
[----:B------:R-:W-:Y:S01]  /*14f60*/  FMUL.FTZ R46, R36, R90 ;  /* 0x0000005a242e7220 */ /* 0x000fe20000410000 */
[----:B------:R-:W-:Y:S01]  /*14f70*/  FMUL.FTZ R29, R29, R24 ;  /* 0x000000181d1d7220 */ /* 0x000fe20000410000 */
[----:B------:R-:W-:Y:S01]  /*14f80*/  FMUL.FTZ R27, R38, R91 ;  /* 0x0000005b261b7220 */ /* 0x000fe20000410000 */
[-C--:B------:R-:W-:Y:S01]  /*14f90*/  FMUL.FTZ R47, R36, R92.reuse ;  /* 0x0000005c242f7220 */ /* 0x080fe20000410000 */
[-C--:B------:R-:W-:Y:S01]  /*14fa0*/  FMUL.FTZ R38, R38, R93.reuse ;  /* 0x0000005d26267220 */ /* 0x080fe20000410000 */
[----:B------:R-:W-:Y:S01]  /*14fb0*/  FFMA.FTZ R46, R33, R92, -R46 ;  /* 0x0000005c212e7223 */ /* 0x000fe2000001082e */
[C---:B------:R-:W-:Y:S01]  /*14fc0*/  FFMA.FTZ R26, R25.reuse, R24, -R26 ;  /* 0x00000018191a7223 */ /* 0x040fe2000001081a */
[----:B------:R-:W-:Y:S01]  /*14fd0*/  FFMA.FTZ R32, R25, R32, R29 ;  /* 0x0000002019207223 */ /* 0x000fe2000001001d */
        /* <DEDUP_REMOVED lines=9> */
[----:B------:R-:W-:-:S02]  /*15070*/  F2FP.BF16.F32.PACK_AB R29, R90, R41 ;  /* 0x000000295a1d723e */ /* 0x000fc400000010ff */
[----:B------:R-:W-:Y:S01]  /*15080*/  F2FP.BF16.F32.PACK_AB R31, R91, R40 ;  /* 0x000000285b1f723e */ /* 0x000fe200000010ff */
[----:B------:R3:W-:Y:S04]  /*15090*/  STS.128 [R3], R24 ;  /* 0x0000001803007388 */ /* 0x0007e80000000c00 */
[----:B------:R3:W-:Y:S02]  /*150a0*/  STS.128 [R20+0x14400], R28 ;  /* 0x0144001c14007388 */ /* 0x0007e40000000c00 */
.L_x_2823:
[----:B------:R-:W-:Y:S05]  /*150b0*/  BSYNC B1 ;  /* 0x0000000000017941 */ /* 0x000fea0003800000 */
.L_x_2822:
[----:B0--3--:R-:W-:-:S05]  /*150c0*/  VIADD R3, R212, 0x60 ;  /* 0x00000060d4037836 */ /* 0x009fca0000000000 */
[----:B------:R-:W-:-:S13]  /*150d0*/  ISETP.GE.AND P0, PT, R3, R0, PT ;  /* 0x000000000300720c */ /* 0x000fda0003f06270 */
[----:B------:R-:W-:Y:S05]  /*150e0*/  @P0 BRA `(.L_x_2793) ;  /* 0x0000000c00c40947 */ /* 0x000fea0003800000 */
[----:B------:R0:W5:Y:S01]  /*150f0*/  LDL R43, [R1+0x8c] ;  /* 0x00008c00012b7983 */ /* 0x0001620000100800 */
[----:B------:R-:W3:Y:S01]  /*15100*/  LDC R0, c[0x0][0x3f4] ;  /* 0x0000fd00ff007b82 */ /* 0x000ee20000000800 */
[----:B------:R-:W-:Y:S01]  /*15110*/  BSSY B1, `(.L_x_2826) ;  /* 0x0000075000017945 */ /* 0x000fe20003800000 */
[-C--:B---3--:R-:W-:Y:S02]  /*15120*/  ISETP.GE.AND P0, PT, R18, R0.reuse, PT ;  /* 0x000000001200720c */ /* 0x088fe40003f06270 */
[----:B------:R-:W-:-:S11]  /*15130*/  ISETP.GE.AND P1, PT, R213, R0, PT ;  /* 0x00000000d500720c */ /* 0x000fd60003f26270 */
[----:B0-----:R-:W-:Y:S05]  /*15140*/  @P0 BRA `(.L_x_2827) ;  /* 0x0000000400c40947 */ /* 0x001fea0003800000 */
[----:B------:R-:W-:Y:S01]  /*15150*/  SHF.R.S32.HI R26, RZ, 0x1f, R3 ;  /* 0x0000001fff1a7819 */ /* 0x000fe20000011403 */
[----:B------:R-:W-:Y:S01]  /*15160*/  IMAD.SHL.U32 R24, R3, 0x40, RZ ;  /* 0x0000004003187824 */ /* 0x000fe200078e00ff */
[----:B-1----:R-:W-:Y:S02]  /*15170*/  LEA.HI R20, R0, R237, RZ, 0x1d ;  /* 0x000000ed00147211 */ /* 0x002fe400078fe8ff */
[----:B------:R-:W-:Y:S02]  /*15180*/  LEA.HI R26, R26, R3, RZ, 0x3 ;  /* 0x000000031a1a7211 */ /* 0x000fe400078f18ff */
[----:B------:R-:W-:Y:S02]  /*15190*/  SHF.R.S32.HI R25, RZ, 0x1f, R20 ;  /* 0x0000001fff197819 */ /* 0x000fe40000011414 */
[----:B------:R-:W-:Y:S01]  /*151a0*/  LOP3.LUT R27, R24, 0x1c0, RZ, 0xc0, !PT ;  /* 0x000001c0181b7812 */ /* 0x000fe200078ec0ff */
[----:B------:R-:W-:Y:S01]  /*151b0*/  IMAD.SHL.U32 R26, R26, 0x40, RZ ;  /* 0x000000401a1a7824 */ /* 0x000fe200078e00ff */
[----:B------:R-:W-:Y:S01]  /*151c0*/  LEA.HI R25, R25, R20, RZ, 0x3 ;  /* 0x0000001419197211 */ /* 0x000fe200078f18ff */
[----:B------:R-:W-:Y:S01]  /*151d0*/  IMAD.SHL.U32 R20, R20, 0x8, RZ ;  /* 0x0000000814147824 */ /* 0x000fe200078e00ff */
[----:B------:R-:W-:-:S02]  /*151e0*/  SHF.R.U32.HI R29, RZ, 0x3, R27 ;  /* 0x00000003ff1d7819 */ /* 0x000fc4000001161b */
[----:B------:R-:W-:Y:S01]  /*151f0*/  LOP3.LUT R24, R27, 0x38, R18, 0xf8, !PT ;  /* 0x000000381b187812 */ /* 0x000fe200078ef812 */
[----:B------:R-:W-:Y:S01]  /*15200*/  IMAD.SHL.U32 R25, R25, 0x400, RZ ;  /* 0x0000040019197824 */ /* 0x000fe200078e00ff */
[----:B------:R-:W-:Y:S02]  /*15210*/  LOP3.LUT R26, R26, 0xfffffe00, RZ, 0xc0, !PT ;  /* 0xfffffe001a1a7812 */ /* 0x000fe400078ec0ff */
[----:B------:R-:W-:Y:S02]  /*15220*/  LOP3.LUT R20, R27, 0x38, R20, 0xf8, !PT ;  /* 0x000000381b147812 */ /* 0x000fe400078ef814 */
[----:B-----5:R-:W-:Y:S02]  /*15230*/  R2UR UR4, R43 ;  /* 0x000000002b0472ca */ /* 0x020fe400000e0000 */
[----:B------:R-:W-:Y:S02]  /*15240*/  LOP3.LUT R27, R26, R24, R29, 0xf6, !PT ;  /* 0x000000181a1b7212 */ /* 0x000fe400078ef61d */
[----:B------:R-:W-:-:S02]  /*15250*/  LOP3.LUT R24, R20, R29, RZ, 0x3c, !PT ;  /* 0x0000001d14187212 */ /* 0x000fc400078e3cff */
[----:B------:R-:W-:Y:S02]  /*15260*/  LOP3.LUT R25, R25, 0x7fffe000, RZ, 0xc0, !PT ;  /* 0x7fffe00019197812 */ /* 0x000fe400078ec0ff */
[----:B------:R-:W-:Y:S02]  /*15270*/  SHF.R.U64 R36, R12, 0x10, R13 ;  /* 0x000000100c247819 */ /* 0x000fe4000000120d */
[----:B------:R-:W-:Y:S02]  /*15280*/  IADD3 R29, R24, R25, R26 ;  /* 0x00000019181d7210 */ /* 0x000fe40007ffe01a */
[----:B------:R-:W-:Y:S02]  /*15290*/  SHF.R.U64 R38, R4, 0x10, R5 ;  /* 0x0000001004267819 */ /* 0x000fe40000001205 */
[----:B------:R-:W-:Y:S01]  /*152a0*/  LEA R20, R27, UR4, 0x1 ;  /* 0x000000041b147c11 */ /* 0x000fe2000f8e08ff */
[----:B------:R-:W-:Y:S01]  /*152b0*/  IMAD R32, R29, 0x2, R16 ;  /* 0x000000021d207824 */ /* 0x000fe200078e0210 */
[----:B------:R-:W-:-:S02]  /*152c0*/  SHF.R.U32.HI R34, RZ, 0x10, R13 ;  /* 0x00000010ff227819 */ /* 0x000fc4000001160d */
[----:B------:R-:W-:Y:S01]  /*152d0*/  SHF.R.U64 R13, R6, 0x10, R7 ;  /* 0x00000010060d7819 */ /* 0x000fe20000001207 */
[----:B------:R-:W0:Y:S01]  /*152e0*/  LDS.128 R24, [R20] ;  /* 0x0000000014187984 */ /* 0x000e220000000c00 */
[----:B------:R-:W-:Y:S02]  /*152f0*/  PRMT R36, R99, 0x5410, R36 ;  /* 0x0000541063247816 */ /* 0x000fe40000000024 */
[----:B------:R-:W-:Y:S01]  /*15300*/  PRMT R38, R97, 0x5410, R38 ;  /* 0x0000541061267816 */ /* 0x000fe20000000026 */
[----:B------:R-:W1:Y:S01]  /*15310*/  LDS.128 R28, [R32+0x14400] ;  /* 0x01440000201c7984 */ /* 0x000e620000000c00 */
[----:B------:R-:W-:Y:S01]  /*15320*/  SHF.R.U32.HI R12, RZ, 0x10, R5 ;  /* 0x00000010ff0c7819 */ /* 0x000fe20000011605 */
[----:B------:R-:W-:Y:S01]  /*15330*/  IMAD.U32 R37, R36, 0x10000, RZ ;  /* 0x0001000024257824 */ /* 0x000fe200078e00ff */
[----:B------:R-:W-:Y:S01]  /*15340*/  SHF.R.U32.HI R5, RZ, 0x10, R7 ;  /* 0x00000010ff057819 */ /* 0x000fe20000011607 */
[----:B------:R-:W-:Y:S01]  /*15350*/  IMAD.U32 R39, R38, 0x10000, RZ ;  /* 0x0001000026277824 */ /* 0x000fe200078e00ff */
[----:B------:R-:W-:-:S02]  /*15360*/  SHF.R.U64 R33, R14, 0x10, R15 ;  /* 0x000000100e217819 */ /* 0x000fc4000000120f */
[C---:B------:R-:W-:Y:S02]  /*15370*/  PRMT R7, R98.reuse, 0x5410, R13 ;  /* 0x0000541062077816 */ /* 0x040fe4000000000d */
[----:B------:R-:W-:Y:S02]  /*15380*/  PRMT R99, R99, 0x5432, R34 ;  /* 0x0000543263637816 */ /* 0x000fe40000000022 */
[----:B------:R-:W-:Y:S02]  /*15390*/  PRMT R97, R97, 0x5432, R12 ;  /* 0x0000543261617816 */ /* 0x000fe4000000000c */
[----:B------:R-:W-:Y:S02]  /*153a0*/  PRMT R98, R98, 0x5432, R5 ;  /* 0x0000543262627816 */ /* 0x000fe40000000005 */
[----:B------:R-:W-:Y:S02]  /*153b0*/  PRMT R4, R100, 0x5410, R33 ;  /* 0x0000541064047816 */ /* 0x000fe40000000021 */
[----:B------:R-:W-:-:S02]  /*153c0*/  SHF.R.U32.HI R15, RZ, 0x10, R15 ;  /* 0x00000010ff0f7819 */ /* 0x000fc4000001160f */
[----:B------:R-:W-:Y:S02]  /*153d0*/  LOP3.LUT R38, R38, 0xffff0000, RZ, 0xc0, !PT ;  /* 0xffff000026267812 */ /* 0x000fe400078ec0ff */
[----:B------:R-:W-:Y:S02]  /*153e0*/  PRMT R100, R100, 0x5432, R15 ;  /* 0x0000543264647816 */ /* 0x000fe4000000000f */
[----:B------:R-:W-:Y:S01]  /*153f0*/  LOP3.LUT R36, R36, 0xffff0000, RZ, 0xc0, !PT ;  /* 0xffff000024247812 */ /* 0x000fe200078ec0ff */
[C---:B0-----:R-:W-:Y:S01]  /*15400*/  IMAD.U32 R6, R26.reuse, 0x10000, RZ ;  /* 0x000100001a067824 */ /* 0x041fe200078e00ff */
[----:B------:R-:W-:Y:S01]  /*15410*/  LOP3.LUT R5, R26, 0xffff0000, RZ, 0xc0, !PT ;  /* 0xffff00001a057812 */ /* 0x000fe200078ec0ff */
[C---:B------:R-:W-:Y:S01]  /*15420*/  IMAD.U32 R33, R27.reuse, 0x10000, RZ ;  /* 0x000100001b217824 */ /* 0x040fe200078e00ff */
[----:B------:R-:W-:Y:S01]  /*15430*/  LOP3.LUT R26, R27, 0xffff0000, RZ, 0xc0, !PT ;  /* 0xffff00001b1a7812 */ /* 0x000fe200078ec0ff */
[----:B-1----:R-:W-:Y:S01]  /*15440*/  IMAD.U32 R13, R28, 0x10000, RZ ;  /* 0x000100001c0d7824 */ /* 0x002fe200078e00ff */
[C---:B------:R-:W-:Y:S01]  /*15450*/  LOP3.LUT R12, R30.reuse, 0xffff0000, RZ, 0xc0, !PT ;  /* 0xffff00001e0c7812 */ /* 0x040fe200078ec0ff */
[----:B------:R-:W-:Y:S01]  /*15460*/  IMAD.U32 R34, R30, 0x10000, RZ ;  /* 0x000100001e227824 */ /* 0x000fe200078e00ff */
[C---:B------:R-:W-:Y:S01]  /*15470*/  LOP3.LUT R30, R31.reuse, 0xffff0000, RZ, 0xc0, !PT ;  /* 0xffff00001f1e7812 */ /* 0x040fe200078ec0ff */
[----:B------:R-:W-:Y:S01]  /*15480*/  IMAD.U32 R35, R31, 0x10000, RZ ;  /* 0x000100001f237824 */ /* 0x000fe200078e00ff */
[----:B------:R-:W-:Y:S01]  /*15490*/  LOP3.LUT R27, R28, 0xffff0000, RZ, 0xc0, !PT ;  /* 0xffff00001c1b7812 */ /* 0x000fe200078ec0ff */
[----:B------:R-:W-:-:S02]  /*154a0*/  IMAD.U32 R14, R24, 0x10000, RZ ;  /* 0x00010000180e7824 */ /* 0x000fc400078e00ff */
[C---:B------:R-:W-:Y:S01]  /*154b0*/  FMUL.FTZ R41, R13.reuse, R39 ;  /* 0x000000270d297220 */ /* 0x040fe20000410000 */
[-C--:B------:R-:W-:Y:S01]  /*154c0*/  FMUL.FTZ R31, R13, R37.reuse ;  /* 0x000000250d1f7220 */ /* 0x080fe20000410000 */
[----:B------:R-:W-:Y:S01]  /*154d0*/  LOP3.LUT R15, R24, 0xffff0000, RZ, 0xc0, !PT ;  /* 0xffff0000180f7812 */ /* 0x000fe200078ec0ff */
[----:B------:R-:W-:Y:S02]  /*154e0*/  IMAD.U32 R28, R29, 0x10000, RZ ;  /* 0x000100001d1c7824 */ /* 0x000fe400078e00ff */
[C---:B------:R-:W-:Y:S01]  /*154f0*/  FFMA.FTZ R13, R14.reuse, R37, -R41 ;  /* 0x000000250e0d7223 */ /* 0x040fe20000010829 */
[----:B------:R-:W-:Y:S01]  /*15500*/  FFMA.FTZ R39, R14, R39, R31 ;  /* 0x000000270e277223 */ /* 0x000fe2000001001f */
[----:B------:R-:W-:Y:S02]  /*15510*/  IMAD.U32 R37, R97, 0x10000, RZ ;  /* 0x0001000061257824 */ /* 0x000fe400078e00ff */
[----:B------:R-:W-:Y:S01]  /*15520*/  FMUL.FTZ R40, R27, R38 ;  /* 0x000000261b287220 */ /* 0x000fe20000410000 */
[----:B------:R-:W-:-:S02]  /*15530*/  IMAD.U32 R31, R99, 0x10000, RZ ;  /* 0x00010000631f7824 */ /* 0x000fc400078e00ff */
[-C--:B------:R-:W-:Y:S01]  /*15540*/  FMUL.FTZ R14, R27, R36.reuse ;  /* 0x000000241b0e7220 */ /* 0x080fe20000410000 */
[----:B------:R-:W-:Y:S02]  /*15550*/  IMAD.U32 R24, R25, 0x10000, RZ ;  /* 0x0001000019187824 */ /* 0x000fe400078e00ff */
[----:B------:R-:W-:Y:S01]  /*15560*/  FFMA.FTZ R40, R15, R36, -R40 ;  /* 0x000000240f287223 */ /* 0x000fe20000010828 */
[C---:B------:R-:W-:Y:S01]  /*15570*/  FMUL.FTZ R27, R28.reuse, R37 ;  /* 0x000000251c1b7220 */ /* 0x040fe20000410000 */
[-C--:B------:R-:W-:Y:S01]  /*15580*/  FMUL.FTZ R42, R28, R31.reuse ;  /* 0x0000001f1c2a7220 */ /* 0x080fe20000410000 */
[----:B------:R-:W-:Y:S01]  /*15590*/  IMAD.U32 R36, R98, 0x10000, RZ ;  /* 0x0001000062247824 */ /* 0x000fe200078e00ff */
[----:B------:R-:W-:Y:S01]  /*155a0*/  LOP3.LUT R29, R29, 0xffff0000, RZ, 0xc0, !PT ;  /* 0xffff00001d1d7812 */ /* 0x000fe200078ec0ff */
[----:B------:R-:W-:Y:S02]  /*155b0*/  IMAD.U32 R28, R100, 0x10000, RZ ;  /* 0x00010000641c7824 */ /* 0x000fe400078e00ff */
[C---:B------:R-:W-:Y:S01]  /*155c0*/  FFMA.FTZ R31, R24.reuse, R31, -R27 ;  /* 0x0000001f181f7223 */ /* 0x040fe2000001081b */
[----:B------:R-:W-:Y:S01]  /*155d0*/  FFMA.FTZ R42, R24, R37, R42 ;  /* 0x00000025182a7223 */ /* 0x000fe2000001002a */
[----:B------:R-:W-:Y:S01]  /*155e0*/  FFMA.FTZ R38, R15, R38, R14 ;  /* 0x000000260f267223 */ /* 0x000fe2000001000e */
[----:B------:R-:W-:Y:S01]  /*155f0*/  FMUL.FTZ R44, R35, R36 ;  /* 0x00000024232c7220 */ /* 0x000fe20000410000 */
[----:B------:R-:W-:Y:S01]  /*15600*/  LOP3.LUT R24, R97, 0xffff0000, RZ, 0xc0, !PT ;  /* 0xffff000061187812 */ /* 0x000fe200078ec0ff */
[----:B------:R-:W-:Y:S01]  /*15610*/  FMUL.FTZ R46, R35, R28 ;  /* 0x0000001c232e7220 */ /* 0x000fe20000410000 */
[----:B------:R-:W-:Y:S01]  /*15620*/  LOP3.LUT R14, R99, 0xffff0000, RZ, 0xc0, !PT ;  /* 0xffff0000630e7812 */ /* 0x000fe200078ec0ff */
[----:B------:R-:W-:-:S02]  /*15630*/  IMAD.U32 R27, R7, 0x10000, RZ ;  /* 0x00010000071b7824 */ /* 0x000fc400078e00ff */
[----:B------:R-:W-:Y:S01]  /*15640*/  FFMA.FTZ R44, R33, R28, -R44 ;  /* 0x0000001c212c7223 */ /* 0x000fe2000001082c */
[----:B------:R-:W-:Y:S01]  /*15650*/  LOP3.LUT R25, R25, 0xffff0000, RZ, 0xc0, !PT ;  /* 0xffff000019197812 */ /* 0x000fe200078ec0ff */
[C---:B------:R-:W-:Y:S01]  /*15660*/  FMUL.FTZ R28, R29.reuse, R24 ;  /* 0x000000181d1c7220 */ /* 0x040fe20000410000 */
[----:B------:R-:W-:Y:S01]  /*15670*/  FMUL.FTZ R29, R29, R14 ;  /* 0x0000000e1d1d7220 */ /* 0x000fe20000410000 */
[----:B------:R-:W-:Y:S01]  /*15680*/  FFMA.FTZ R46, R33, R36, R46 ;  /* 0x00000024212e7223 */ /* 0x000fe2000001002e */
[----:B------:R-:W-:Y:S02]  /*15690*/  IMAD.U32 R15, R4, 0x10000, RZ ;  /* 0x00010000040f7824 */ /* 0x000fe400078e00ff */
[C---:B------:R-:W-:Y:S01]  /*156a0*/  FMUL.FTZ R33, R34.reuse, R27 ;  /* 0x0000001b22217220 */ /* 0x040fe20000410000 */
[C---:B------:R-:W-:Y:S01]  /*156b0*/  FFMA.FTZ R28, R25.reuse, R14, -R28 ;  /* 0x0000000e191c7223 */ /* 0x040fe2000001081c */
[----:B------:R-:W-:Y:S01]  /*156c0*/  FFMA.FTZ R29, R25, R24, R29 ;  /* 0x00000018191d7223 */ /* 0x000fe2000001001d */
[-C--:B------:R-:W-:Y:S01]  /*156d0*/  FMUL.FTZ R25, R34, R15.reuse ;  /* 0x0000000f22197220 */ /* 0x080fe20000410000 */
[----:B------:R-:W-:Y:S01]  /*156e0*/  FFMA.FTZ R33, R6, R15, -R33 ;  /* 0x0000000f06217223 */ /* 0x000fe20000010821 */
        /* <DEDUP_REMOVED lines=8> */
[C---:B------:R-:W-:Y:S01]  /*15770*/  FFMA.FTZ R6, R5.reuse, R4, -R6 ;  /* 0x0000000405067223 */ /* 0x040fe20000010806 */
        /* <DEDUP_REMOVED lines=14> */
.L_x_2827:
[----:B------:R-:W-:Y:S05]  /*15860*/  BSYNC B1 ;  /* 0x0000000000017941 */ /* 0x000fea0003800000 */
.L_x_2826:
[----:B------:R-:W-:Y:S05]  /*15870*/  @P1 BRA `(.L_x_2793) ;  /* 0x0000000400e01947 */ /* 0x000fea0003800000 */
[----:B0-----:R-:W3:Y:S01]  /*15880*/  LDL R7, [R1+0x60] ;  /* 0x0000600001077983 */ /* 0x001ee20000100800 */
[----:B------:R-:W-:Y:S01]  /*15890*/  SHF.R.S32.HI R4, RZ, 0x1f, R3 ;  /* 0x0000001fff047819 */ /* 0x000fe20000011403 */
[----:B------:R-:W-:Y:S01]  /*158a0*/  IMAD.SHL.U32 R5, R3, 0x40, RZ ;  /* 0x0000004003057824 */ /* 0x000fe200078e00ff */
[----:B------:R-:W-:Y:S02]  /*158b0*/  SHF.R.S32.HI R6, RZ, 0x1f, R213 ;  /* 0x0000001fff067819 */ /* 0x000fe400000114d5 */
[----:B------:R-:W-:Y:S02]  /*158c0*/  LEA.HI R4, R4, R3, RZ, 0x3 ;  /* 0x0000000304047211 */ /* 0x000fe400078f18ff */
[----:B-----5:R-:W-:Y:S02]  /*158d0*/  R2UR UR4, R43 ;  /* 0x000000002b0472ca */ /* 0x020fe400000e0000 */
[----:B------:R-:W-:Y:S01]  /*158e0*/  SHF.R.U64 R8, R8, 0x10, R9 ;  /* 0x0000001008087819 */ /* 0x000fe20000001209 */
[----:B------:R-:W-:Y:S01]  /*158f0*/  IMAD.SHL.U32 R4, R4, 0x40, RZ ;  /* 0x0000004004047824 */ /* 0x000fe200078e00ff */
[----:B------:R-:W-:-:S02]  /*15900*/  SHF.R.U64 R25, R72, 0x10, R73 ;  /* 0x0000001048197819 */ /* 0x000fc40000001249 */
[----:B------:R-:W-:Y:S02]  /*15910*/  PRMT R29, R21, 0x5410, R8 ;  /* 0x00005410151d7816 */ /* 0x000fe40000000008 */
[----:B------:R-:W-:Y:S02]  /*15920*/  PRMT R26, R86, 0x5410, R25 ;  /* 0x00005410561a7816 */ /* 0x000fe40000000019 */
[----:B------:R-:W-:Y:S01]  /*15930*/  SHF.R.U32.HI R30, RZ, 0x10, R9 ;  /* 0x00000010ff1e7819 */ /* 0x000fe20000011609 */
[----:B------:R-:W-:Y:S01]  /*15940*/  IMAD.U32 R31, R29, 0x10000, RZ ;  /* 0x000100001d1f7824 */ /* 0x000fe200078e00ff */
[----:B------:R-:W-:Y:S01]  /*15950*/  SHF.R.U32.HI R73, RZ, 0x10, R73 ;  /* 0x00000010ff497819 */ /* 0x000fe20000011649 */
[----:B------:R-:W-:Y:S01]  /*15960*/  IMAD.U32 R27, R26, 0x10000, RZ ;  /* 0x000100001a1b7824 */ /* 0x000fe200078e00ff */
[----:B------:R-:W-:Y:S02]  /*15970*/  SHF.R.U64 R32, R10, 0x10, R11 ;  /* 0x000000100a207819 */ /* 0x000fe4000000120b */
[----:B------:R-:W-:-:S02]  /*15980*/  PRMT R30, R21, 0x5432, R30 ;  /* 0x00005432151e7816 */ /* 0x000fc4000000001e */
[----:B------:R-:W-:Y:S02]  /*15990*/  SHF.R.U32.HI R10, RZ, 0x10, R11 ;  /* 0x00000010ff0a7819 */ /* 0x000fe4000001160b */
[----:B------:R-:W-:Y:S02]  /*159a0*/  PRMT R86, R86, 0x5432, R73 ;  /* 0x0000543256567816 */ /* 0x000fe40000000049 */
[--C-:B------:R-:W-:Y:S02]  /*159b0*/  SHF.R.U64 R28, R74, 0x10, R75.reuse ;  /* 0x000000104a1c7819 */ /* 0x100fe4000000124b */
[----:B------:R-:W-:Y:S02]  /*159c0*/  PRMT R32, R85, 0x5410, R32 ;  /* 0x0000541055207816 */ /* 0x000fe40000000020 */
[----:B------:R-:W-:Y:S02]  /*159d0*/  LOP3.LUT R29, R29, 0xffff0000, RZ, 0xc0, !PT ;  /* 0xffff00001d1d7812 */ /* 0x000fe400078ec0ff */
[----:B------:R-:W-:-:S02]  /*159e0*/  SHF.R.U32.HI R74, RZ, 0x10, R75 ;  /* 0x00000010ff4a7819 */ /* 0x000fc4000001164b */
[----:B------:R-:W-:Y:S02]  /*159f0*/  PRMT R85, R85, 0x5432, R10 ;  /* 0x0000543255557816 */ /* 0x000fe4000000000a */
[C---:B------:R-:W-:Y:S02]  /*15a00*/  PRMT R28, R87.reuse, 0x5410, R28 ;  /* 0x00005410571c7816 */ /* 0x040fe4000000001c */
[----:B------:R-:W-:Y:S02]  /*15a10*/  PRMT R87, R87, 0x5432, R74 ;  /* 0x0000543257577816 */ /* 0x000fe4000000004a */
[----:B---3--:R-:W-:Y:S02]  /*15a20*/  LEA.HI R0, R0, R7, RZ, 0x1d ;  /* 0x0000000700007211 */ /* 0x008fe400078fe8ff */
[----:B------:R-:W-:Y:S02]  /*15a30*/  LOP3.LUT R7, R5, 0x1c0, RZ, 0xc0, !PT ;  /* 0x000001c005077812 */ /* 0x000fe400078ec0ff */
[----:B------:R-:W-:-:S02]  /*15a40*/  SHF.R.S32.HI R3, RZ, 0x1f, R0 ;  /* 0x0000001fff037819 */ /* 0x000fc40000011400 */
[-C--:B------:R-:W-:Y:S02]  /*15a50*/  LEA.HI R5, R6, R213.reuse, RZ, 0x6 ;  /* 0x000000d506057211 */ /* 0x080fe400078f30ff */
[----:B------:R-:W-:Y:S01]  /*15a60*/  LEA.HI R3, R3, R0, RZ, 0x3 ;  /* 0x0000000003037211 */ /* 0x000fe200078f18ff */
[----:B------:R-:W-:Y:S01]  /*15a70*/  IMAD.SHL.U32 R0, R0, 0x8, RZ ;  /* 0x0000000800007824 */ /* 0x000fe200078e00ff */
[----:B------:R-:W-:Y:S01]  /*15a80*/  SHF.R.U32.HI R13, RZ, 0x3, R7 ;  /* 0x00000003ff0d7819 */ /* 0x000fe20000011607 */
[----:B------:R-:W-:Y:S01]  /*15a90*/  IMAD.SHL.U32 R12, R5, 0x80, RZ ;  /* 0x00000080050c7824 */ /* 0x000fe200078e00ff */
[----:B------:R-:W-:Y:S01]  /*15aa0*/  LOP3.LUT R5, R4, 0xfffffe00, RZ, 0xc0, !PT ;  /* 0xfffffe0004057812 */ /* 0x000fe200078ec0ff */
[----:B------:R-:W-:Y:S01]  /*15ab0*/  IMAD.SHL.U32 R4, R3, 0x400, RZ ;  /* 0x0000040003047824 */ /* 0x000fe200078e00ff */
[----:B------:R-:W-:Y:S02]  /*15ac0*/  LOP3.LUT R0, R7, 0x38, R0, 0xf8, !PT ;  /* 0x0000003807007812 */ /* 0x000fe400078ef800 */
[----:B------:R-:W-:-:S02]  /*15ad0*/  LEA.HI R6, R6, R213, RZ, 0x3 ;  /* 0x000000d506067211 */ /* 0x000fc400078f18ff */
[-C--:B------:R-:W-:Y:S02]  /*15ae0*/  LOP3.LUT R3, R0, R13.reuse, RZ, 0x3c, !PT ;  /* 0x0000000d00037212 */ /* 0x080fe400078e3cff */
[----:B------:R-:W-:Y:S02]  /*15af0*/  LOP3.LUT R4, R4, 0x7fffe000, RZ, 0xc0, !PT ;  /* 0x7fffe00004047812 */ /* 0x000fe400078ec0ff */
[----:B------:R-:W-:Y:S02]  /*15b00*/  LOP3.LUT R6, R7, 0x38, R6, 0xf8, !PT ;  /* 0x0000003807067812 */ /* 0x000fe400078ef806 */
[----:B------:R-:W-:Y:S02]  /*15b10*/  IADD3 R3, R3, R4, R5 ;  /* 0x0000000403037210 */ /* 0x000fe40007ffe005 */
[----:B------:R-:W-:Y:S02]  /*15b20*/  LOP3.LUT R12, R12, 0xffffe000, RZ, 0xc0, !PT ;  /* 0xffffe0000c0c7812 */ /* 0x000fe400078ec0ff */
[----:B------:R-:W-:Y:S01]  /*15b30*/  LOP3.LUT R6, R6, R13, RZ, 0x3c, !PT ;  /* 0x0000000d06067212 */ /* 0x000fe200078e3cff */
[----:B------:R-:W-:-:S03]  /*15b40*/  IMAD R3, R3, 0x2, R16 ;  /* 0x0000000203037824 */ /* 0x000fc600078e0210 */
[----:B------:R-:W-:Y:S02]  /*15b50*/  IADD3 R6, R6, R12, R5 ;  /* 0x0000000c06067210 */ /* 0x000fe40007ffe005 */
[----:B------:R-:W1:Y:S02]  /*15b60*/  LDS.128 R12, [R3+0x14400] ;  /* 0x01440000030c7984 */ /* 0x000e640000000c00 */
[----:B------:R-:W-:-:S05]  /*15b70*/  LEA R0, R6, UR4, 0x1 ;  /* 0x0000000406007c11 */ /* 0x000fca000f8e08ff */
[----:B------:R-:W0:Y:S01]  /*15b80*/  LDS.128 R4, [R0] ;  /* 0x0000000000047984 */ /* 0x000e220000000c00 */
[C---:B-1----:R-:W-:Y:S01]  /*15b90*/  IMAD.U32 R20, R12.reuse, 0x10000, RZ ;  /* 0x000100000c147824 */ /* 0x042fe200078e00ff */
[----:B------:R-:W-:Y:S01]  /*15ba0*/  LOP3.LUT R12, R12, 0xffff0000, RZ, 0xc0, !PT ;  /* 0xffff00000c0c7812 */ /* 0x000fe200078ec0ff */
[C---:B------:R-:W-:Y:S01]  /*15bb0*/  IMAD.U32 R21, R13.reuse, 0x10000, RZ ;  /* 0x000100000d157824 */ /* 0x040fe200078e00ff */
[----:B------:R-:W-:Y:S01]  /*15bc0*/  LOP3.LUT R13, R13, 0xffff0000, RZ, 0xc0, !PT ;  /* 0xffff00000d0d7812 */ /* 0x000fe200078ec0ff */
[C---:B------:R-:W-:Y:S01]  /*15bd0*/  FMUL.FTZ R33, R20.reuse, R31 ;  /* 0x0000001f14217220 */ /* 0x040fe20000410000 */
[----:B------:R-:W-:Y:S01]  /*15be0*/  FMUL.FTZ R35, R20, R27 ;  /* 0x0000001b14237220 */ /* 0x000fe20000410000 */
[----:B------:R-:W-:Y:S02]  /*15bf0*/  IMAD.U32 R20, R30, 0x10000, RZ ;  /* 0x000100001e147824 */ /* 0x000fe400078e00ff */
[----:B------:R-:W-:Y:S01]  /*15c00*/  FMUL.FTZ R37, R12, R29 ;  /* 0x0000001d0c257220 */ /* 0x000fe20000410000 */
[C---:B0-----:R-:W-:Y:S01]  /*15c10*/  IMAD.U32 R8, R4.reuse, 0x10000, RZ ;  /* 0x0001000004087824 */ /* 0x041fe200078e00ff */
[----:B------:R-:W-:Y:S01]  /*15c20*/  LOP3.LUT R4, R4, 0xffff0000, RZ, 0xc0, !PT ;  /* 0xffff000004047812 */ /* 0x000fe200078ec0ff */
[----:B------:R-:W-:-:S02]  /*15c30*/  IMAD.U32 R9, R5, 0x10000, RZ ;  /* 0x0001000005097824 */ /* 0x000fc400078e00ff */
[----:B------:R-:W-:Y:S01]  /*15c40*/  FMUL.FTZ R36, R21, R20 ;  /* 0x0000001415247220 */ /* 0x000fe20000410000 */
[----:B------:R-:W-:Y:S01]  /*15c50*/  FFMA.FTZ R33, R8, R27, -R33 ;  /* 0x0000001b08217223 */ /* 0x000fe20000010821 */
[----:B------:R-:W-:Y:S01]  /*15c60*/  LOP3.LUT R27, R26, 0xffff0000, RZ, 0xc0, !PT ;  /* 0xffff00001a1b7812 */ /* 0x000fe200078ec0ff */
[----:B------:R-:W-:Y:S01]  /*15c70*/  FFMA.FTZ R35, R8, R31, R35 ;  /* 0x0000001f08237223 */ /* 0x000fe20000010023 */
[----:B------:R-:W-:Y:S01]  /*15c80*/  IMAD.U32 R8, R86, 0x10000, RZ ;  /* 0x0001000056087824 */ /* 0x000fe200078e00ff */
[----:B------:R-:W-:Y:S01]  /*15c90*/  LOP3.LUT R30, R30, 0xffff0000, RZ, 0xc0, !PT ;  /* 0xffff00001e1e7812 */ /* 0x000fe200078ec0ff */
[----:B------:R-:W-:Y:S02]  /*15ca0*/  IMAD.U32 R25, R15, 0x10000, RZ ;  /* 0x000100000f197824 */ /* 0x000fe400078e00ff */
[-C--:B------:R-:W-:Y:S01]  /*15cb0*/  FMUL.FTZ R31, R12, R27.reuse ;  /* 0x0000001b0c1f7220 */ /* 0x080fe20000410000 */
[----:B------:R-:W-:Y:S02]  /*15cc0*/  IMAD.U32 R12, R85, 0x10000, RZ ;  /* 0x00010000550c7824 */ /* 0x000fe400078e00ff */
[-C--:B------:R-:W-:Y:S01]  /*15cd0*/  FMUL.FTZ R21, R21, R8.reuse ;  /* 0x0000000815157220 */ /* 0x080fe20000410000 */
[C---:B------:R-:W-:Y:S01]  /*15ce0*/  FFMA.FTZ R26, R4.reuse, R27, -R37 ;  /* 0x0000001b041a7223 */ /* 0x040fe20000010825 */
[----:B------:R-:W-:Y:S01]  /*15cf0*/  FFMA.FTZ R34, R4, R29, R31 ;  /* 0x0000001d04227223 */ /* 0x000fe2000001001f */
[----:B------:R-:W-:Y:S01]  /*15d00*/  FFMA.FTZ R36, R9, R8, -R36 ;  /* 0x0000000809247223 */ /* 0x000fe20000010824 */
[----:B------:R-:W-:-:S02]  /*15d10*/  IMAD.U32 R11, R7, 0x10000, RZ ;  /* 0x00010000070b7824 */ /* 0x000fc400078e00ff */
[----:B------:R-:W-:Y:S01]  /*15d20*/  FFMA.FTZ R20, R9, R20, R21 ;  /* 0x0000001409147223 */ /* 0x000fe20000010015 */
[----:B------:R-:W-:Y:S02]  /*15d30*/  IMAD.U32 R4, R87, 0x10000, RZ ;  /* 0x0001000057047824 */ /* 0x000fe400078e00ff */
[C---:B------:R-:W-:Y:S01]  /*15d40*/  FMUL.FTZ R8, R25.reuse, R12 ;  /* 0x0000000c19087220 */ /* 0x040fe20000410000 */
[----:B------:R-:W-:Y:S01]  /*15d50*/  IMAD.U32 R24, R14, 0x10000, RZ ;  /* 0x000100000e187824 */ /* 0x000fe200078e00ff */
[----:B------:R-:W-:Y:S01]  /*15d60*/  LOP3.LUT R86, R86, 0xffff0000, RZ, 0xc0, !PT ;  /* 0xffff000056567812 */ /* 0x000fe200078ec0ff */
[----:B------:R-:W-:Y:S02]  /*15d70*/  IMAD.U32 R21, R32, 0x10000, RZ ;  /* 0x0001000020157824 */ /* 0x000fe400078e00ff */
[-C--:B------:R-:W-:Y:S01]  /*15d80*/  FMUL.FTZ R38, R25, R4.reuse ;  /* 0x0000000419267220 */ /* 0x080fe20000410000 */
[----:B------:R-:W-:Y:S01]  /*15d90*/  FFMA.FTZ R29, R11, R4, -R8 ;  /* 0x000000040b1d7223 */ /* 0x000fe20000010808 */
[----:B------:R-:W-:Y:S01]  /*15da0*/  LOP3.LUT R5, R5, 0xffff0000, RZ, 0xc0, !PT ;  /* 0xffff000005057812 */ /* 0x000fe200078ec0ff */
[----:B------:R-:W-:-:S02]  /*15db0*/  IMAD.U32 R10, R6, 0x10000, RZ ;  /* 0x00010000060a7824 */ /* 0x000fc400078e00ff */
[C---:B------:R-:W-:Y:S01]  /*15dc0*/  FMUL.FTZ R4, R13.reuse, R30 ;  /* 0x0000001e0d047220 */ /* 0x040fe20000410000 */
[----:B------:R-:W-:Y:S02]  /*15dd0*/  IMAD.U32 R9, R28, 0x10000, RZ ;  /* 0x000100001c097824 */ /* 0x000fe400078e00ff */
[C---:B------:R-:W-:Y:S01]  /*15de0*/  FMUL.FTZ R25, R24.reuse, R21 ;  /* 0x0000001518197220 */ /* 0x040fe20000410000 */
[----:B------:R-:W-:Y:S01]  /*15df0*/  FMUL.FTZ R13, R13, R86 ;  /* 0x000000560d0d7220 */ /* 0x000fe20000410000 */
[----:B------:R-:W-:Y:S01]  /*15e00*/  FFMA.FTZ R38, R11, R12, R38 ;  /* 0x0000000c0b267223 */ /* 0x000fe20000010026 */
[-C--:B------:R-:W-:Y:S01]  /*15e10*/  FMUL.FTZ R27, R24, R9.reuse ;  /* 0x00000009181b7220 */ /* 0x080fe20000410000 */
[----:B------:R-:W-:Y:S01]  /*15e20*/  FFMA.FTZ R25, R10, R9, -R25 ;  /* 0x000000090a197223 */ /* 0x000fe20000010819 */
[----:B------:R-:W-:Y:S01]  /*15e30*/  LOP3.LUT R14, R14, 0xffff0000, RZ, 0xc0, !PT ;  /* 0xffff00000e0e7812 */ /* 0x000fe200078ec0ff */
[----:B------:R-:W-:Y:S01]  /*15e40*/  FFMA.FTZ R11, R5, R86, -R4 ;  /* 0x00000056050b7223 */ /* 0x000fe20000010804 */
[----:B------:R-:W-:Y:S01]  /*15e50*/  LOP3.LUT R15, R15, 0xffff0000, RZ, 0xc0, !PT ;  /* 0xffff00000f0f7812 */ /* 0x000fe200078ec0ff */
[----:B------:R-:W-:Y:S01]  /*15e60*/  FFMA.FTZ R13, R5, R30, R13 ;  /* 0x0000001e050d7223 */ /* 0x000fe2000001000d */
[----:B------:R-:W-:Y:S01]  /*15e70*/  LOP3.LUT R9, R32, 0xffff0000, RZ, 0xc0, !PT ;  /* 0xffff000020097812 */ /* 0x000fe200078ec0ff */
[----:B------:R-:W-:Y:S01]  /*15e80*/  FFMA.FTZ R10, R10, R21, R27 ;  /* 0x000000150a0a7223 */ /* 0x000fe2000001001b */
[----:B------:R-:W-:-:S02]  /*15e90*/  LOP3.LUT R8, R85, 0xffff0000, RZ, 0xc0, !PT ;  /* 0xffff000055087812 */ /* 0x000fc400078ec0ff */
[----:B------:R-:W-:Y:S01]  /*15ea0*/  LOP3.LUT R5, R28, 0xffff0000, RZ, 0xc0, !PT ;  /* 0xffff00001c057812 */ /* 0x000fe200078ec0ff */
[----:B------:R-:W-:Y:S01]  /*15eb0*/  FMUL.FTZ R21, R14, R9 ;  /* 0x000000090e157220 */ /* 0x000fe20000410000 */
[----:B------:R-:W-:Y:S01]  /*15ec0*/  LOP3.LUT R4, R87, 0xffff0000, RZ, 0xc0, !PT ;  /* 0xffff000057047812 */ /* 0x000fe200078ec0ff */
[----:B------:R-:W-:Y:S01]  /*15ed0*/  FMUL.FTZ R24, R15, R8 ;  /* 0x000000080f187220 */ /* 0x000fe20000410000 */
[----:B------:R-:W-:Y:S01]  /*15ee0*/  LOP3.LUT R6, R6, 0xffff0000, RZ, 0xc0, !PT ;  /* 0xffff000006067812 */ /* 0x000fe200078ec0ff */
[-C--:B------:R-:W-:Y:S01]  /*15ef0*/  FMUL.FTZ R14, R14, R5.reuse ;  /* 0x000000050e0e7220 */ /* 0x080fe20000410000 */
[----:B------:R-:W-:Y:S01]  /*15f00*/  LOP3.LUT R7, R7, 0xffff0000, RZ, 0xc0, !PT ;  /* 0xffff000007077812 */ /* 0x000fe200078ec0ff */
[-C--:B------:R-:W-:Y:S02]  /*15f10*/  FMUL.FTZ R27, R15, R4.reuse ;  /* 0x000000040f1b7220 */ /* 0x080fe40000410000 */
[C---:B------:R-:W-:Y:S01]  /*15f20*/  FFMA.FTZ R12, R6.reuse, R5, -R21 ;  /* 0x00000005060c7223 */ /* 0x040fe20000010815 */
[----:B------:R-:W-:Y:S01]  /*15f30*/  FFMA.FTZ R15, R6, R9, R14 ;  /* 0x00000009060f7223 */ /* 0x000fe2000001000e */
        /* <DEDUP_REMOVED lines=12> */
.L_x_2793:
[----:B------:R-:W-:Y:S05]  /*16000*/  BSYNC B0 ;  /* 0x0000000000007941 */ /* 0x000fea0003800000 */
.L_x_2753:
        /* <DEDUP_REMOVED lines=8> */
.L_x_2751:
[----:B---3--:R-:W3:Y:S02]  /*16090*/  LDL R0, [R1+0x5c] ;  /* 0x00005c0001007983 */ /* 0x008ee40000100800 */
[----:B---3--:R-:W-:-:S13]  /*160a0*/  R2UR UR4, R0 ;  /* 0x00000000000472ca */ /* 0x008fda00000e0000 */
[----:B------:R-:W-:-:S05]  /*160b0*/  IMAD.U32 R0, RZ, RZ, UR4 ;  /* 0x00000004ff007e24 */ /* 0x000fca000f8e00ff */
[----:B------:R-:W-:-:S13]  /*160c0*/  ISETP.NE.AND P0, PT, R0, 0x3, PT ;  /* 0x000000030000780c */ /* 0x000fda0003f05270 */
[----:B------:R-:W-:Y:S05]  /*160d0*/  @!P0 BRA `(.L_x_2828) ;  /* 0x0000000000048947 */ /* 0x000fea0003800000 */
[----:B------:R-:W-:Y:S01]  /*160e0*/  BPT.TRAP 0x1 ;  /* 0x000000040000795c */ /* 0x000fe20000300000 */
.L_x_2828:
[----:B------:R-:W-:Y:S01]  /*160f0*/  IMAD R0, R216, 0x8, R16 ;  /* 0x00000008d8007824 */ /* 0x000fe200078e0210 */
[----:B01----:R-:W-:-:S04]  /*16100*/  SHF.L.U32 R3, R218, 0x1f, RZ ;  /* 0x0000001fda037819 */ /* 0x003fc800000006ff */
[----:B------:R0:W1:Y:S01]  /*16110*/  SYNCS.PHASECHK.TRANS64.TRYWAIT P2, [R0+URZ+0x38830], R3 ;  /* 0x03883003000075a7 */ /* 0x000062000804017f */
[----:B------:R-:W-:Y:S05]  /*16120*/  @!P0 BRA `(.L_x_2829) ;  /* 0x0000000000048947 */ /* 0x000fea0003800000 */
[----:B------:R-:W-:Y:S01]  /*16130*/  BPT.TRAP 0x1 ;  /* 0x000000040000795c */ /* 0x000fe20000300000 */
.L_x_2829:
[----:B------:R-:W3:Y:S02]  /*16140*/  S2R R4, SR_TID.X ;  /* 0x0000000000047919 */ /* 0x000ee40000002100 */
[----:B---3--:R-:W-:-:S04]  /*16150*/  LOP3.LUT R4, R4, 0x7f, RZ, 0xc0, !PT ;  /* 0x0000007f04047812 */ /* 0x008fc800078ec0ff */
[----:B------:R-:W-:Y:S01]  /*16160*/  ISETP.NE.AND P1, PT, R4, RZ, PT ;  /* 0x000000ff0400720c */ /* 0x000fe20003f25270 */
[----:B-1----:R-:W-:-:S12]  /*16170*/  @P2 BRA `(.L_x_2830) ;  /* 0x0000000000082947 */ /* 0x002fd80003800000 */
[----:B------:R-:W1:Y:S02]  /*16180*/  SYNCS.PHASECHK.TRANS64.TRYWAIT P2, [R0+URZ+0x38830], R3 ;  /* 0x03883003000075a7 */ /* 0x000e64000804017f */
[----:B-1----:R-:W-:Y:S05]  /*16190*/  @!P2 BRA `(.L_x_2831) ;  /* 0x000001f8009ca947 */ /* 0x002fea0003800000 */
.L_x_2830:
[----:B------:R-:W-:Y:S05]  /*161a0*/  WARPSYNC.ALL ;  /* 0x0000000000007948 */ /* 0x000fea0003800000 */
[----:B01----:R-:W-:Y:S01]  /*161b0*/  VIADD R3, R16, 0x24400 ;  /* 0x0002440010037836 */ /* 0x003fe20000000000 */
[----:B------:R-:W-:Y:S01]  /*161c0*/  R2UR UR20, R84 ;  /* 0x00000000541472ca */ /* 0x000fe200000e0000 */
[----:B------:R-:W-:Y:S01]  /*161d0*/  IMAD.MOV.U32 R5, RZ, RZ, 0x40000040 ;  /* 0x40000040ff057424 */ /* 0x000fe200078e00ff */
[----:B------:R-:W-:Y:S01]  /*161e0*/  WARPGROUP.ARRIVE ;  /* 0x00000000000079c5 */ /* 0x000fe20000000000 */
[----:B------:R-:W-:Y:S01]  /*161f0*/  UMOV UR5, 0x40000040 ;  /* 0x4000004000057882 */ /* 0x000fe20000000000 */
[----:B------:R-:W-:Y:S01]  /*16200*/  SHF.R.U32.HI R3, RZ, 0x4, R3 ;  /* 0x00000004ff037819 */ /* 0x000fe20000011603 */
[----:B------:R-:W-:Y:S01]  /*16210*/  IMAD.MOV.U32 R7, RZ, RZ, 0x40000040 ;  /* 0x40000040ff077424 */ /* 0x000fe200078e00ff */
[----:B------:R-:W-:Y:S01]  /*16220*/  R2UR UR7, R5 ;  /* 0x00000000050772ca */ /* 0x000fe200000e0000 */
[----:B------:R-:W-:Y:S01]  /*16230*/  UMOV UR17, UR5 ;  /* 0x0000000500117c82 */ /* 0x000fe20008000000 */
[----:B------:R-:W-:Y:S01]  /*16240*/  LOP3.LUT R3, R3, 0x3fff, RZ, 0xc0, !PT ;  /* 0x00003fff03037812 */ /* 0x000fe200078ec0ff */
[----:B------:R-:W-:Y:S01]  /*16250*/  IMAD.U32 R13, RZ, RZ, UR5 ;  /* 0x00000005ff0d7e24 */ /* 0x000fe2000f8e00ff */
[----:B------:R-:W-:Y:S01]  /*16260*/  UMOV UR9, UR17 ;  /* 0x0000001100097c82 */ /* 0x000fe20008000000 */
[----:B--2-4-:R-:W-:Y:S01]  /*16270*/  IMAD.MOV.U32 R9, RZ, RZ, 0x40000040 ;  /* 0x40000040ff097424 */ /* 0x014fe200078e00ff */
[----:B------:R-:W-:Y:S01]  /*16280*/  LOP3.LUT R20, R3, 0x10000, RZ, 0xfc, !PT ;  /* 0x0001000003147812 */ /* 0x000fe200078efcff */
[----:B------:R-:W-:Y:S01]  /*16290*/  ULOP3.LUT UR20, UR20, 0x10000, URZ, 0xfc, !UPT ;  /* 0x0001000014147892 */ /* 0x000fe2000f8efc3f */
[----:B------:R-:W-:Y:S01]  /*162a0*/  IMAD.MOV.U32 R11, RZ, RZ, 0x40000040 ;  /* 0x40000040ff0b7424 */ /* 0x000fe200078e00ff */
[----:B------:R-:W-:Y:S01]  /*162b0*/  UMOV UR13, UR17 ;  /* 0x00000011000d7c82 */ /* 0x000fe20008000000 */
[----:B------:R-:W-:Y:S01]  /*162c0*/  R2UR UR11, R9 ;  /* 0x00000000090b72ca */ /* 0x000fe200000e0000 */
[----:B------:R-:W-:Y:S01]  /*162d0*/  IMAD R4, R216, 0xa00, R20 ;  /* 0x00000a00d8047824 */ /* 0x000fe200078e0214 */
[----:B------:R-:W-:Y:S01]  /*162e0*/  UMOV UR25, 0x40000040 ;  /* 0x4000004000197882 */ /* 0x000fe20000000000 */
[----:B------:R-:W-:Y:S01]  /*162f0*/  IMAD.MOV.U32 R9, RZ, RZ, 0x40000040 ;  /* 0x40000040ff097424 */ /* 0x000fe200078e00ff */
        /* <DEDUP_REMOVED lines=10> */
[----:B------:R-:W-:Y:S01]  /*163a0*/  R2UR UR27, R11 ;  /* 0x000000000b1b72ca */ /* 0x000fe200000e0000 */
[----:B------:R-:W-:Y:S01]  /*163b0*/  IMAD.MOV.U32 R9, RZ, RZ, 0x40000040 ;  /* 0x40000040ff097424 */ /* 0x000fe200078e00ff */
[----:B------:R-:W-:Y:S01]  /*163c0*/  R2UR UR10, R8 ;  /* 0x00000000080a72ca */ /* 0x000fe200000e0000 */
[----:B------:R-:W-:Y:S01]  /*163d0*/  VIADD R8, R4, 0x200 ;  /* 0x0000020004087836 */ /* 0x000fe20000000000 */
[----:B------:R-:W-:Y:S01]  /*163e0*/  R2UR UR26, R10 ;  /* 0x000000000a1a72ca */ /* 0x000fe200000e0000 */
        /* <DEDUP_REMOVED lines=8> */
[----:B------:R0:W-:Y:S01]  /*16470*/  STL.64 [R1+0x50], R12 ;  /* 0x0000500c01007387 */ /* 0x0001e20000100a00 */
[----:B------:R-:W-:Y:S01]  /*16480*/  VIADD R8, R4, 0x102 ;  /* 0x0000010204087836 */ /* 0x000fe20000000000 */
[----:B------:R-:W-:Y:S01]  /*16490*/  R2UR UR14, R6 ;  /* 0x00000000060e72ca */ /* 0x000fe200000e0000 */
[C---:B------:R-:W-:Y:S01]  /*164a0*/  VIADD R6, R4.reuse, 0x82 ;  /* 0x0000008204067836 */ /* 0x040fe20000000000 */
[----:B------:R-:W-:Y:S01]  /*164b0*/  R2UR UR15, R7 ;  /* 0x00000000070f72ca */ /* 0x000fe200000e0000 */
[----:B------:R-:W-:Y:S01]  /*164c0*/  IMAD.MOV.U32 R7, RZ, RZ, 0x40000040 ;  /* 0x40000040ff077424 */ /* 0x000fe200078e00ff */
[----:B------:R-:W-:Y:S01]  /*164d0*/  UIADD3 UR56, UR20, 0x804, URZ ;  /* 0x0000080414387890 */ /* 0x000fe2000fffe03f */
[----:B------:R-:W-:Y:S01]  /*164e0*/  VIADD R10, R4, 0x4 ;  /* 0x00000004040a7836 */ /* 0x000fe20000000000 */
[----:B------:R-:W-:Y:S01]  /*164f0*/  UMOV UR57, 0x40000040 ;  /* 0x4000004000397882 */ /* 0x000fe20000000000 */
[----:B------:R-:W-:Y:S01]  /*16500*/  IMAD.MOV.U32 R11, RZ, RZ, 0x40000040 ;  /* 0x40000040ff0b7424 */ /* 0x000fe200078e00ff */
[----:B------:R-:W-:Y:S01]  /*16510*/  UIADD3 UR52, UR20, 0x806, URZ ;  /* 0x0000080614347890 */ /* 0x000fe2000fffe03f */
[----:B------:R-:W1:Y:S01]  /*16520*/  LDC R3, c[0x0][0x448] ;  /* 0x00011200ff037b82 */ /* 0x000e620000000800 */
[----:B0-----:R-:W-:Y:S01]  /*16530*/  IMAD.U32 R13, RZ, RZ, UR25 ;  /* 0x00000019ff0d7e24 */ /* 0x001fe2000f8e00ff */
[----:B------:R-:W-:Y:S01]  /*16540*/  UMOV UR53, 0x40000040 ;  /* 0x4000004000357882 */ /* 0x000fe20000000000 */
[----:B------:R-:W-:Y:S01]  /*16550*/  UIADD3 UR48, UR20, 0xc00, URZ ;  /* 0x00000c0014307890 */ /* 0x000fe2000fffe03f */
[----:B------:R-:W-:Y:S01]  /*16560*/  IMAD.MOV.U32 R5, RZ, RZ, 0x40000040 ;  /* 0x40000040ff057424 */ /* 0x000fe200078e00ff */
[----:B------:R-:W-:Y:S01]  /*16570*/  UMOV UR49, 0x40000040 ;  /* 0x4000004000317882 */ /* 0x000fe20000000000 */
[----:B------:R-:W-:Y:S01]  /*16580*/  UIADD3 UR44, UR20, 0xc02, URZ ;  /* 0x00000c02142c7890 */ /* 0x000fe2000fffe03f */
[----:B------:R-:W-:Y:S01]  /*16590*/  @!P1 VIADD R0, R0, 0x38840 ;  /* 0x0003884000009836 */ /* 0x000fe20000000000 */
[----:B------:R-:W-:Y:S01]  /*165a0*/  UMOV UR45, 0x40000040 ;  /* 0x40000040002d7882 */ /* 0x000fe20000000000 */
[----:B------:R-:W-:Y:S01]  /*165b0*/  UIADD3 UR40, UR20, 0xc04, URZ ;  /* 0x00000c0414287890 */ /* 0x000fe2000fffe03f */
[----:B------:R-:W-:Y:S01]  /*165c0*/  BSSY B0, `(.L_x_2832) ;  /* 0x00009c5000007945 */ /* 0x000fe20003800000 */
[----:B------:R-:W-:Y:S01]  /*165d0*/  UMOV UR41, 0x40000040 ;  /* 0x4000004000297882 */ /* 0x000fe20000000000 */
[----:B------:R-:W-:Y:S01]  /*165e0*/  UIADD3 UR36, UR20, 0xc06, URZ ;  /* 0x00000c0614247890 */ /* 0x000fe2000fffe03f */
[----:B------:R-:W-:Y:S01]  /*165f0*/  @!P1 PRMT R0, RZ, 0x654, R0 ;  /* 0x00000654ff009816 */ /* 0x000fe20000000000 */
        /* <DEDUP_REMOVED lines=10> */
[----:B-1----:R-:W-:Y:S02]  /*166a0*/  ISETP.NE.AND P2, PT, R3, 0x1, PT ;  /* 0x000000010300780c */ /* 0x002fe40003f45270 */
        /* <DEDUP_REMOVED lines=8> */
[----:B------:R-:W-:Y:S02]  /*16730*/  WARPGROUP.DEPBAR.LE gsb0, 0x0 ;  /* 0x00008000000079c5 */ /* 0x000fe40000010000 */
[----:B------:R-:W-:Y:S01]  /*16740*/  WARPGROUP.ARRIVE ;  /* 0x00000000000079c5 */ /* 0x000fe20000000000 */
[----:B------:R-:W-:-:S02]  /*16750*/  CS2R R116, SRZ ;  /* 0x0000000000747805 */ /* 0x000fc4000001ff00 */
[----:B------:R-:W-:Y:S02]  /*16760*/  CS2R R114, SRZ ;  /* 0x0000000000727805 */ /* 0x000fe4000001ff00 */
[----:B------:R-:W-:Y:S02]  /*16770*/  CS2R R112, SRZ ;  /* 0x0000000000707805 */ /* 0x000fe4000001ff00 */
[----:B------:R-:W-:Y:S02]  /*16780*/  CS2R R110, SRZ ;  /* 0x00000000006e7805 */ /* 0x000fe4000001ff00 */
[----:B------:R-:W-:Y:S01]  /*16790*/  CS2R R108, SRZ ;  /* 0x00000000006c7805 */ /* 0x000fe2000001ff00 */
[----:B------:R-:W-:Y:S01]  /*167a0*/  HGMMA.64x16x16.F32.BF16 R48, gdesc[UR4], RZ, !UPT, gsb0 ;  /* 0x00200000043079f0 */ /* 0x000fe2000c0018ff */
[----:B------:R-:W-:Y:S01]  /*167b0*/  UIADD3 UR4, UR20, 0x2, URZ ;  /* 0x0000000214047890 */ /* 0x000fe2000fffe03f */
[----:B------:R-:W-:Y:S02]  /*167c0*/  CS2R R106, SRZ ;  /* 0x00000000006a7805 */ /* 0x000fe4000001ff00 */
[----:B------:R-:W-:-:S02]  /*167d0*/  CS2R R104, SRZ ;  /* 0x0000000000687805 */ /* 0x000fc4000001ff00 */
[----:B------:R-:W-:Y:S02]  /*167e0*/  CS2R R102, SRZ ;  /* 0x0000000000667805 */ /* 0x000fe4000001ff00 */
[----:B------:R-:W-:Y:S02]  /*167f0*/  CS2R R100, SRZ ;  /* 0x0000000000647805 */ /* 0x000fe4000001ff00 */
[----:B------:R-:W-:Y:S02]  /*16800*/  CS2R R98, SRZ ;  /* 0x0000000000627805 */ /* 0x000fe4000001ff00 */
[----:B------:R-:W-:Y:S01]  /*16810*/  CS2R R96, SRZ ;  /* 0x0000000000607805 */ /* 0x000fe2000001ff00 */
[----:B------:R-:W-:Y:S01]  /*16820*/  UMOV UR24, UR4 ;  /* 0x0000000400187c82 */ /* 0x000fe20008000000 */
[----:B------:R-:W-:Y:S01]  /*16830*/  CS2R R94, SRZ ;  /* 0x00000000005e7805 */ /* 0x000fe2000001ff00 */
[----:B------:R-:W-:Y:S01]  /*16840*/  IMAD.U32 R12, RZ, RZ, UR24 ;  /* 0x00000018ff0c7e24 */ /* 0x000fe2000f8e00ff */
[----:B------:R-:W-:-:S02]  /*16850*/  CS2R R92, SRZ ;  /* 0x00000000005c7805 */ /* 0x000fc4000001ff00 */
[----:B------:R-:W-:Y:S02]  /*16860*/  CS2R R90, SRZ ;  /* 0x00000000005a7805 */ /* 0x000fe4000001ff00 */
[----:B------:R-:W-:Y:S02]  /*16870*/  CS2R R88, SRZ ;  /* 0x0000000000587805 */ /* 0x000fe4000001ff00 */
[----:B------:R-:W-:Y:S01]  /*16880*/  CS2R R86, SRZ ;  /* 0x0000000000567805 */ /* 0x000fe2000001ff00 */
[----:B------:R0:W-:Y:S01]  /*16890*/  STL.64 [R1+0x48], R12 ;  /* 0x0000480c01007387 */ /* 0x0001e20000100a00 */
[----:B------:R-:W-:Y:S02]  /*168a0*/  WARPGROUP.DEPBAR.LE gsb0, 0x0 ;  /* 0x00008000000079c5 */ /* 0x000fe40000010000 */
[----:B-----5:R-:W-:-:S06]  /*168b0*/  WARPGROUP.ARRIVE ;  /* 0x00000000000079c5 */ /* 0x020fcc0000000000 */
        /* <DEDUP_REMOVED lines=383> */
[----:B------:R-:W-:Y:S01]  /*180b0*/  R2UR UR58, R10 ;  /* 0x000000000a3a72ca */ /* 0x000fe200000e0000 */
[----:B------:R-:W-:Y:S01]  /*180c0*/  VIADD R10, R4, 0x506 ;  /* 0x00000506040a7836 */ /* 0x000fe20000000000 */
[----:B------:R-:W-:Y:S01]  /*180d0*/  R2UR UR59, R11 ;  /* 0x000000000b3b72ca */ /* 0x000fe200000e0000 */
[----:B------:R-:W-:-:S03]  /*180e0*/  IMAD.MOV.U32 R11, RZ, RZ, 0x40000040 ;  /* 0x40000040ff0b7424 */ /* 0x000fc600078e00ff */
        /* <DEDUP_REMOVED lines=16> */
[----:B------:R-:W-:Y:S02]  /*181f0*/  R2UR UR38, R10 ;  /* 0x000000000a2672ca */ /* 0x000fe400000e0000 */
[----:B------:R-:W-:Y:S01]  /*18200*/  R2UR UR39, R11 ;  /* 0x000000000b2772ca */ /* 0x000fe200000e0000 */
[----:B------:R-:W0:Y:S01]  /*18210*/  @P2 LDC R10, c[0x0][0x450] ;  /* 0x00011400ff0a2b82 */ /* 0x000e220000000800 */
        /* <DEDUP_REMOVED lines=17> */
[----:B------:R1:W-:Y:S01]  /*18330*/  STL.64 [R1], R12 ;  /* 0x0000000c01007387 */ /* 0x0003e20000100a00 */
        /* <DEDUP_REMOVED lines=21> */
[----:B------:R-:W-:Y:S01]  /*18490*/  IMAD.MOV.U32 R7, RZ, RZ, 0x40000040 ;  /* 0x40000040ff077424 */ /* 0x000fe200078e00ff */
[----:B------:R-:W-:Y:S02]  /*184a0*/  WARPGROUP.DEPBAR.LE gsb0, 0x0 ;  /* 0x00008000000079c5 */ /* 0x000fe40000010000 */
[----:B------:R-:W-:-:S06]  /*184b0*/  WARPGROUP.ARRIVE ;  /* 0x00000000000079c5 */ /* 0x000fcc0000000000 */
[----:B------:R-:W-:Y:S03]  /*184c0*/  HGMMA.64x16x16.F32.BF16 R56, gdesc[UR24], R56, gsb0 ;  /* 0x00200000183879f0 */ /* 0x000fe60008001838 */
        /* <DEDUP_REMOVED lines=190> */
[----:B------:R-:W-:Y:S02]  /*190b0*/  WARPGROUP.DEPBAR.LE gsb0, 0x0 ;  /* 0x00008000000079c5 */ /* 0x000fe40000010000 */
[----:B------:R-:W-:-:S06]  /*190c0*/  WARPGROUP.ARRIVE ;  /* 0x00000000000079c5 */ /* 0x000fcc0000000000 */
[----:B------:R-:W-:Y:S01]  /*190d0*/  HGMMA.64x16x16.F32.BF16 R56, gdesc[UR40], R56, gsb0 ;  /* 0x00200000283879f0 */ /* 0x000fe20008001838 */
[----:B------:R-:W-:Y:S01]  /*190e0*/  ULDC UR42, c[0x0][0x988] ;  /* 0x00026200002a7ab9 */ /* 0x000fe20000000800 */
[----:B------:R-:W-:Y:S01]  /*190f0*/  ULDC UR43, c[0x0][0x988] ;  /* 0x00026200002b7ab9 */ /* 0x000fe20000000800 */
[----:B------:R-:W-:Y:S02]  /*19100*/  WARPGROUP.DEPBAR.LE gsb0, 0x0 ;  /* 0x00008000000079c5 */ /* 0x000fe40000010000 */
[----:B------:R-:W-:-:S06]  /*19110*/  WARPGROUP.ARRIVE ;  /* 0x00000000000079c5 */ /* 0x000fcc0000000000 */
[----:B------:R-:W-:Y:S03]  /*19120*/  HGMMA.64x16x16.F32.BF16 R48, gdesc[UR16], R48, gsb0 ;  /* 0x00200000103079f0 */ /* 0x000fe60008001830 */
[----:B------:R-:W-:Y:S02]  /*19130*/  WARPGROUP.DEPBAR.LE gsb0, 0x0 ;  /* 0x00008000000079c5 */ /* 0x000fe40000010000 */
[----:B------:R-:W-:-:S06]  /*19140*/  WARPGROUP.ARRIVE ;  /* 0x00000000000079c5 */ /* 0x000fcc0000000000 */
[----:B------:R-:W-:Y:S03]  /*19150*/  HGMMA.64x16x16.F32.BF16 R40, gdesc[UR12], R40, gsb0 ;  /* 0x002000000c2879f0 */ /* 0x000fe60008001828 */
[----:B------:R-:W-:Y:S02]  /*19160*/  WARPGROUP.DEPBAR.LE gsb0, 0x0 ;  /* 0x00008000000079c5 */ /* 0x000fe40000010000 */
[----:B------:R-:W-:-:S06]  /*19170*/  WARPGROUP.ARRIVE ;  /* 0x00000000000079c5 */ /* 0x000fcc0000000000 */
[----:B------:R-:W-:Y:S01]  /*19180*/  HGMMA.64x16x16.F32.BF16 R32, gdesc[UR8], R32, gsb0 ;  /* 0x00200000082079f0 */ /* 0x000fe20008001820 */
[----:B------:R-:W-:Y:S02]  /*19190*/  ULDC UR8, c[0x0][0x9d8] ;  /* 0x0002760000087ab9 */ /* 0x000fe40000000800 */
        /* <DEDUP_REMOVED lines=12> */
[----:B------:R-:W-:Y:S01]  /*19260*/  ULDC UR38, c[0x0][0x9d8] ;  /* 0x0002760000267ab9 */ /* 0x000fe20000000800 */
        /* <DEDUP_REMOVED lines=9> */
[----:B------:R-:W-:Y:S01]  /*19300*/  R2UR UR6, R6 ;  /* 0x00000000060672ca */ /* 0x000fe200000e0000 */
[----:B------:R-:W-:Y:S01]  /*19310*/  UMOV UR4, UR36 ;  /* 0x0000002400047c82 */ /* 0x000fe20008000000 */
[----:B------:R-:W-:Y:S01]  /*19320*/  R2UR UR7, R7 ;  /* 0x00000000070772ca */ /* 0x000fe200000e0000 */
[----:B------:R-:W-:Y:S01]  /*19330*/  UMOV UR5, UR37 ;  /* 0x0000002500057c82 */ /* 0x000fe20008000000 */
[----:B------:R-:W-:Y:S01]  /*19340*/  VIADD R6, R4, 0x906 ;  /* 0x0000090604067836 */ /* 0x000fe20000000000 */
[----:B------:R-:W2:Y:S01]  /*19350*/  MUFU.TANH R8, R8 ;  /* 0x0000000800087308 */ /* 0x000ea20000002400 */
[----:B------:R-:W-:-:S02]  /*19360*/  IMAD.MOV.U32 R7, RZ, RZ, 0x40000040 ;  /* 0x40000040ff077424 */ /* 0x000fc400078e00ff */
[----:B------:R-:W-:Y:S01]  /*19370*/  FMUL.FTZ R9, R56, UR8 ;  /* 0x0000000838097c20 */ /* 0x000fe20008410000 */
[----:B------:R-:W-:Y:S02]  /*19380*/  VIADD R4, R4, 0x986 ;  /* 0x0000098604047836 */ /* 0x000fe40000000000 */
[----:B------:R-:W-:Y:S01]  /*19390*/  FMUL.FTZ R11, R57, UR8 ;  /* 0x00000008390b7c20 */ /* 0x000fe20008410000 */
[----:B-1----:R-:W-:Y:S01]  /*193a0*/  FMUL.FTZ R13, R61, UR8 ;  /* 0x000000083d0d7c20 */ /* 0x002fe20008410000 */
[----:B------:R-:W1:Y:S08]  /*193b0*/  MUFU.TANH R66, R66 ;  /* 0x0000004200427308 */ /* 0x000e700000002400 */
[----:B------:R-:W3:Y:S08]  /*193c0*/  MUFU.TANH R62, R62 ;  /* 0x0000003e003e7308 */ /* 0x000ef00000002400 */
[----:B------:R-:W4:Y:S08]  /*193d0*/  MUFU.TANH R63, R63 ;  /* 0x0000003f003f7308 */ /* 0x000f300000002400 */
        /* <DEDUP_REMOVED lines=10> */
[----:B------:R-:W-:Y:S01]  /*19480*/  R2UR UR6, R6 ;  /* 0x00000000060672ca */ /* 0x000fe200000e0000 */
[----:B------:R-:W-:Y:S01]  /*19490*/  UMOV UR4, UR36 ;  /* 0x0000002400047c82 */ /* 0x000fe20008000000 */
[----:B------:R-:W-:Y:S01]  /*194a0*/  R2UR UR7, R7 ;  /* 0x00000000070772ca */ /* 0x000fe200000e0000 */
[----:B------:R-:W-:Y:S01]  /*194b0*/  UMOV UR5, UR37 ;  /* 0x0000002500057c82 */ /* 0x000fe20008000000 */
[----:B------:R-:W0:Y:S01]  /*194c0*/  @P2 LDC R6, c[0x0][0x44c] ;  /* 0x00011300ff062b82 */ /* 0x000e220000000800 */
[----:B------:R-:W-:Y:S01]  /*194d0*/  IMAD.IADD R7, R234, 0x1, R230 ;  /* 0x00000001ea077824 */ /* 0x000fe200078e02e6 */
[----:B------:R-:W4:Y:S08]  /*194e0*/  MUFU.TANH R50, R50 ;  /* 0x0000003200327308 */ /* 0x000f300000002400 */
[----:B------:R-:W4:Y:S08]  /*194f0*/  MUFU.TANH R51, R51 ;  /* 0x0000003300337308 */ /* 0x000f300000002400 */
[----:B------:R-:W4:Y:S01]  /*19500*/  MUFU.TANH R54, R54 ;  /* 0x0000003600367308 */ /* 0x000f220000002400 */
[----:B0-----:R-:W-:-:S07]  /*19510*/  @P2 IMAD.HI.U32 R3, R7, R6, RZ ;  /* 0x0000000607032227 */ /* 0x001fce00078e00ff */
[----:B------:R-:W0:Y:S01]  /*19520*/  MUFU.TANH R55, R55 ;  /* 0x0000003700377308 */ /* 0x000e220000002400 */
[----:B------:R-:W-:Y:S01]  /*19530*/  IMAD R6, R2, -0x50, R232 ;  /* 0xffffffb002067824 */ /* 0x000fe200078e02e8 */
[----:B------:R-:W-:-:S04]  /*19540*/  @P2 SHF.R.U32.HI R7, RZ, R10, R3 ;  /* 0x0000000aff072219 */ /* 0x000fc80000011603 */
[----:B------:R-:W-:Y:S01]  /*19550*/  IADD3 R3, -R233, 0x50, R6 ;  /* 0x00000050e9037810 */ /* 0x000fe20007ffe106 */
[----:B------:R-:W2:Y:S01]  /*19560*/  SHFL.IDX PT, R10, R7, 0x1, 0x1c1f ;  /* 0x003c1f00070a7f89 */ /* 0x000ea200000e0000 */
[----:B------:R-:W-:Y:S01]  /*19570*/  MUFU.TANH R13, R13 ;  /* 0x0000000d000d7308 */ /* 0x000fe20000002400 */
        /* <DEDUP_REMOVED lines=9> */
[----:B------:R-:W-:Y:S01]  /*19610*/  IMAD R4, R2, -0x50, RZ ;  /* 0xffffffb002047824 */ /* 0x000fe200078e02ff */
[----:B------:R-:W-:Y:S01]  /*19620*/  R2UR UR7, R5 ;  /* 0x00000000050772ca */ /* 0x000fe200000e0000 */
[----:B------:R-:W-:Y:S01]  /*19630*/  UMOV UR4, UR36 ;  /* 0x0000002400047c82 */ /* 0x000fe20008000000 */
[----:B------:R-:W-:Y:S01]  /*19640*/  UMOV UR5, UR37 ;  /* 0x0000002500057c82 */ /* 0x000fe20008000000 */
[----:B------:R-:W0:Y:S01]  /*19650*/  MUFU.TANH R42, R42 ;  /* 0x0000002a002a7308 */ /* 0x000e220000002400 */
[----:B------:R-:W-:Y:S01]  /*19660*/  IADD3 R5, -R233, 0x51, R4 ;  /* 0x00000051e9057810 */ /* 0x000fe20007ffe104 */
[----:B------:R-:W-:Y:S01]  /*19670*/  FMUL.FTZ R70, R41, UR8 ;  /* 0x0000000829467c20 */ /* 0x000fe20008410000 */
[----:B------:R-:W-:-:S02]  /*19680*/  FMUL.FTZ R72, R44, UR8 ;  /* 0x000000082c487c20 */ /* 0x000fc40008410000 */
[----:B------:R-:W-:-:S03]  /*19690*/  IADD3 R4, -R228, R5, R232 ;  /* 0x00000005e4047210 */ /* 0x000fc60007ffe1e8 */
[----:B------:R-:W0:Y:S01]  /*196a0*/  MUFU.TANH R43, R43 ;  /* 0x0000002b002b7308 */ /* 0x000e220000002400 */
[----:B--2---:R-:W-:-:S04]  /*196b0*/  VIADDMNMX R6, R10, R4, R3, PT ;  /* 0x000000040a067246 */ /* 0x004fc80003800103 */
[C---:B------:R-:W-:Y:S02]  /*196c0*/  ISETP.GT.AND P3, PT, R6.reuse, RZ, PT ;  /* 0x000000ff0600720c */ /* 0x040fe40003f64270 */
[C---:B------:R-:W-:Y:S01]  /*196d0*/  ISETP.GT.AND P4, PT, R6.reuse, 0x1, PT ;  /* 0x000000010600780c */ /* 0x040fe20003f84270 */
[----:B------:R-:W2:Y:S01]  /*196e0*/  MUFU.TANH R46, R46 ;  /* 0x0000002e002e7308 */ /* 0x000ea20000002400 */
[----:B------:R-:W-:Y:S02]  /*196f0*/  ISETP.GT.AND P5, PT, R6, 0x8, PT ;  /* 0x000000080600780c */ /* 0x000fe40003fa4270 */
[----:B------:R-:W-:Y:S02]  /*19700*/  FSEL R5, R8, -INF , P3 ;  /* 0xff80000008057808 */ /* 0x000fe40001800000 */
[----:B-1----:R-:W-:Y:S02]  /*19710*/  FSEL R66, R66, -INF , P4 ;  /* 0xff80000042427808 */ /* 0x002fe40002000000 */
[----:B------:R-:W-:Y:S01]  /*19720*/  ISETP.GT.AND P3, PT, R6, 0x9, PT ;  /* 0x000000090600780c */ /* 0x000fe20003f64270 */
[----:B------:R-:W1:Y:S01]  /*19730*/  MUFU.TANH R47, R47 ;  /* 0x0000002f002f7308 */ /* 0x000e620000002400 */
[----:B---3--:R-:W-:-:S02]  /*19740*/  FSEL R64, R62, -INF , P5 ;  /* 0xff8000003e407808 */ /* 0x008fc40002800000 */
[----:B------:R-:W-:Y:S02]  /*19750*/  FMNMX.FTZ R21, R5, R66, !PT ;  /* 0x0000004205157209 */ /* 0x000fe40007810000 */
[----:B------:R-:W-:Y:S02]  /*19760*/  ISETP.GT.AND P4, PT, R6, 0x10, PT ;  /* 0x000000100600780c */ /* 0x000fe40003f84270 */
[----:B----4-:R-:W-:Y:S01]  /*19770*/  FSEL R62, R63, -INF , P3 ;  /* 0xff8000003f3e7808 */ /* 0x010fe20001800000 */
[----:B------:R-:W-:Y:S01]  /*19780*/  MUFU.TANH R68, R68 ;  /* 0x0000004400447308 */ /* 0x000fe20000002400 */
[----:B------:R-:W-:Y:S02]  /*19790*/  FMNMX.FTZ R21, R64, R21, !PT ;  /* 0x0000001540157209 */ /* 0x000fe40007810000 */
[----:B------:R-:W-:Y:S02]  /*197a0*/  ISETP.GT.AND P3, PT, R6, 0x11, PT ;  /* 0x000000110600780c */ /* 0x000fe40003f64270 */
[----:B------:R-:W-:-:S02]  /*197b0*/  FSEL R60, R50, -INF , P4 ;  /* 0xff800000323c7808 */ /* 0x000fc40002000000 */
[----:B------:R-:W-:Y:S01]  /*197c0*/  FMNMX.FTZ R21, R62, R21, !PT ;  /* 0x000000153e157209 */ /* 0x000fe20007810000 */
[----:B------:R-:W-:Y:S01]  /*197d0*/  MUFU.TANH R70, R70 ;  /* 0x0000004600467308 */ /* 0x000fe20000002400 */
[----:B------:R-:W-:Y:S02]  /*197e0*/  ISETP.GT.AND P4, PT, R6, 0x18, PT ;  /* 0x000000180600780c */ /* 0x000fe40003f84270 */
[----:B------:R-:W-:Y:S02]  /*197f0*/  FSEL R58, R51, -INF , P3 ;  /* 0xff800000333a7808 */ /* 0x000fe40001800000 */
[----:B------:R-:W-:Y:S01]  /*19800*/  FMNMX.FTZ R21, R60, R21, !PT ;  /* 0x000000153c157209 */ /* 0x000fe20007810000 */
[----:B------:R-:W-:Y:S02]  /*19810*/  WARPGROUP.DEPBAR.LE gsb0, 0x0 ;  /* 0x00008000000079c5 */ /* 0x000fe40000010000 */
[----:B------:R-:W-:Y:S01]  /*19820*/  WARPGROUP.ARRIVE ;  /* 0x00000000000079c5 */ /* 0x000fe20000000000 */
[----:B------:R-:W-:Y:S01]  /*19830*/  ISETP.GT.AND P3, PT, R6, 0x19, PT ;  /* 0x000000190600780c */ /* 0x000fe20003f64270 */
[----:B------:R-:W-:Y:S01]  /*19840*/  FMUL.FTZ R34, R34, UR8 ;  /* 0x0000000822227c20 */ /* 0x000fe20008410000 */
[----:B------:R-:W-:Y:S01]  /*19850*/  FSEL R56, R54, -INF , P4 ;  /* 0xff80000036387808 */ /* 0x000fe20002000000 */
[----:B------:R-:W-:Y:S01]  /*19860*/  FMUL.FTZ R35, R35, UR8 ;  /* 0x0000000823237c20 */ /* 0x000fe20008410000 */
[----:B------:R-:W-:Y:S01]  /*19870*/  FMNMX.FTZ R21, R58, R21, !PT ;  /* 0x000000153a157209 */ /* 0x000fe20007810000 */
[----:B------:R-:W-:Y:S01]  /*19880*/  HGMMA.64x16x16.F32.BF16 R24, gdesc[UR4], R24, gsb0 ;  /* 0x00200000041879f0 */ /* 0x000fe20008001818 */
[----:B------:R-:W-:Y:S01]  /*19890*/  ISETP.GT.AND P4, PT, R6, 0x20, PT ;  /* 0x000000200600780c */ /* 0x000fe20003f84270 */
[----:B------:R-:W3:Y:S01]  /*198a0*/  MUFU.TANH R34, R34 ;  /* 0x0000002200227308 */ /* 0x000ee20000002400 */
[----:B0-----:R-:W-:Y:S01]  /*198b0*/  FSEL R54, R55, -INF , P3 ;  /* 0xff80000037367808 */ /* 0x001fe20001800000 */
[----:B------:R-:W-:Y:S01]  /*198c0*/  FMUL.FTZ R38, R38, UR8 ;  /* 0x0000000826267c20 */ /* 0x000fe20008410000 */
[----:B------:R-:W-:Y:S01]  /*198d0*/  FMNMX.FTZ R21, R56, R21, !PT ;  /* 0x0000001538157209 */ /* 0x000fe20007810000 */
[----:B------:R-:W-:Y:S01]  /*198e0*/  FMUL.FTZ R39, R39, UR8 ;  /* 0x0000000827277c20 */ /* 0x000fe20008410000 */
[----:B------:R-:W-:Y:S01]  /*198f0*/  ISETP.GT.AND P3, PT, R6, 0x21, PT ;  /* 0x000000210600780c */ /* 0x000fe20003f64270 */
[----:B------:R-:W-:Y:S01]  /*19900*/  FMUL.FTZ R76, R36, UR8 ;  /* 0x00000008244c7c20 */ /* 0x000fe20008410000 */
[----:B------:R-:W-:Y:S01]  /*19910*/  FSEL R50, R42, -INF , P4 ;  /* 0xff8000002a327808 */ /* 0x000fe20002000000 */
[----:B------:R-:W-:Y:S01]  /*19920*/  MUFU.TANH R35, R35 ;  /* 0x0000002300237308 */ /* 0x000fe20000002400 */
[----:B------:R-:W-:Y:S01]  /*19930*/  FMNMX.FTZ R21, R54, R21, !PT ;  /* 0x0000001536157209 */ /* 0x000fe20007810000 */
[----:B------:R-:W-:Y:S01]  /*19940*/  ULDC UR4, c[0x0][0x988] ;  /* 0x0002620000047ab9 */ /* 0x000fe20000000800 */
[----:B------:R-:W-:Y:S01]  /*19950*/  ISETP.GT.AND P4, PT, R6, 0x28, PT ;  /* 0x000000280600780c */ /* 0x000fe20003f84270 */
[----:B------:R-:W-:Y:S01]  /*19960*/  FMUL.FTZ R78, R37, UR8 ;  /* 0x00000008254e7c20 */ /* 0x000fe20008410000 */
[----:B------:R-:W-:-:S02]  /*19970*/  FSEL R42, R43, -INF , P3 ;  /* 0xff8000002b2a7808 */ /* 0x000fc40001800000 */
[----:B------:R-:W-:Y:S01]  /*19980*/  FMNMX.FTZ R21, R50, R21, !PT ;  /* 0x0000001532157209 */ /* 0x000fe20007810000 */
[----:B------:R1:W0:Y:S01]  /*19990*/  MUFU.TANH R10, R38 ;  /* 0x00000026000a7308 */ /* 0x0002220000002400 */
[----:B------:R-:W-:Y:S02]  /*199a0*/  ISETP.GT.AND P3, PT, R6, 0x29, PT ;  /* 0x000000290600780c */ /* 0x000fe40003f64270 */
[----:B--2---:R-:W-:Y:S02]  /*199b0*/  FSEL R46, R46, -INF , P4 ;  /* 0xff8000002e2e7808 */ /* 0x004fe40002000000 */
[----:B------:R-:W-:Y:S02]  /*199c0*/  FMNMX.FTZ R21, R42, R21, !PT ;  /* 0x000000152a157209 */ /* 0x000fe40007810000 */
[----:B------:R-:W-:Y:S01]  /*199d0*/  ISETP.GT.AND P4, PT, R6, 0x30, PT ;  /* 0x000000300600780c */ /* 0x000fe20003f84270 */
[----:B------:R-:W2:Y:S01]  /*199e0*/  MUFU.TANH R14, R39 ;  /* 0x00000027000e7308 */ /* 0x000ea20000002400 */
[----:B-1----:R-:W-:-:S02]  /*199f0*/  FSEL R38, R47, -INF , P3 ;  /* 0xff8000002f267808 */ /* 0x002fc40001800000 */
[----:B------:R-:W-:Y:S02]  /*19a00*/  FMNMX.FTZ R21, R46, R21, !PT ;  /* 0x000000152e157209 */ /* 0x000fe40007810000 */
[----:B------:R-:W-:Y:S02]  /*19a10*/  ISETP.GT.AND P3, PT, R6, 0x31, PT ;  /* 0x000000310600780c */ /* 0x000fe40003f64270 */
[----:B---3--:R-:W-:Y:S01]  /*19a20*/  FSEL R34, R34, -INF , P4 ;  /* 0xff80000022227808 */ /* 0x008fe20002000000 */
[----:B------:R-:W-:Y:S01]  /*19a30*/  MUFU.TANH R72, R72 ;  /* 0x0000004800487308 */ /* 0x000fe20000002400 */
[----:B------:R-:W-:Y:S02]  /*19a40*/  FMNMX.FTZ R21, R38, R21, !PT ;  /* 0x0000001526157209 */ /* 0x000fe40007810000 */
[----:B------:R-:W-:Y:S02]  /*19a50*/  ISETP.GT.AND P4, PT, R6, 0x38, PT ;  /* 0x000000380600780c */ /* 0x000fe40003f84270 */
[----:B------:R-:W-:-:S03]  /*19a60*/  FMNMX.FTZ R21, R34, R21, !PT ;  /* 0x0000001522157209 */ /* 0x000fc60007810000 */
[----:B------:R-:W-:Y:S08]  /*19a70*/  MUFU.TANH R76, R76 ;  /* 0x0000004c004c7308 */ /* 0x000ff00000002400 */
[----:B------:R-:W-:Y:S01]  /*19a80*/  MUFU.TANH R78, R78 ;  /* 0x0000004e004e7308 */ /* 0x000fe20000002400 */
[----:B------:R-:W-:Y:S02]  /*19a90*/  WARPGROUP.DEPBAR.LE gsb0, 0x0 ;  /* 0x00008000000079c5 */ /* 0x000fe40000010000 */
[----:B------:R-:W-:Y:S01]  /*19aa0*/  FMUL.FTZ R26, R26, UR8 ;  /* 0x000000081a1a7c20 */ /* 0x000fe20008410000 */
[----:B------:R-:W-:Y:S01]  /*19ab0*/  FMUL.FTZ R27, R27, UR8 ;  /* 0x000000081b1b7c20 */ /* 0x000fe20008410000 */
[----:B------:R-:W-:Y:S01]  /*19ac0*/  FMUL.FTZ R8, R30, UR8 ;  /* 0x000000081e087c20 */ /* 0x000fe20008410000 */
[----:B------:R-:W-:-:S02]  /*19ad0*/  FMUL.FTZ R31, R31, UR8 ;  /* 0x000000081f1f7c20 */ /* 0x000fc40008410000 */
[----:B------:R1:W3:Y:S01]  /*19ae0*/  MUFU.TANH R12, R26 ;  /* 0x0000001a000c7308 */ /* 0x0002e20000002400 */
[----:B0-----:R-:W-:Y:S01]  /*19af0*/  FSEL R30, R10, -INF , P4 ;  /* 0xff8000000a1e7808 */ /* 0x001fe20002000000 */
[----:B------:R-:W-:Y:S01]  /*19b00*/  FMUL.FTZ R24, R24, UR8 ;  /* 0x0000000818187c20 */ /* 0x000fe20008410000 */
[C---:B------:R-:W-:Y:S01]  /*19b10*/  ISETP.GT.AND P4, PT, R6.reuse, 0x40, PT ;  /* 0x000000400600780c */ /* 0x040fe20003f84270 */
[----:B------:R-:W-:Y:S01]  /*19b20*/  FMUL.FTZ R29, R29, UR8 ;  /* 0x000000081d1d7c20 */ /* 0x000fe20008410000 */
[----:B------:R0:W-:Y:S03]  /*19b30*/  @!P1 SYNCS.ARRIVE.TRANS64.RED.A1T0 RZ, [R0+URZ], RZ ;  /* 0x000000ff00ff99a7 */ /* 0x0001e6000810043f */
[----:B------:R4:W0:Y:S01]  /*19b40*/  MUFU.TANH R39, R27 ;  /* 0x0000001b00277308 */ /* 0x0008220000002400 */
[----:B-1----:R-:W-:Y:S01]  /*19b50*/  FSEL R26, R35, -INF , P3 ;  /* 0xff800000231a7808 */ /* 0x002fe20001800000 */
[----:B------:R-:W-:Y:S01]  /*19b60*/  FMUL.FTZ R35, R49, UR8 ;  /* 0x0000000831237c20 */ /* 0x000fe20008410000 */
[----:B------:R-:W-:-:S02]  /*19b70*/  ISETP.GT.AND P3, PT, R6, 0x39, PT ;  /* 0x000000390600780c */ /* 0x000fc40003f64270 */
[----:B------:R-:W-:Y:S02]  /*19b80*/  FMNMX.FTZ R21, R26, R21, !PT ;  /* 0x000000151a157209 */ /* 0x000fe40007810000 */
[----:B--2---:R-:W-:Y:S01]  /*19b90*/  FSEL R14, R14, -INF , P3 ;  /* 0xff8000000e0e7808 */ /* 0x004fe20001800000 */
[----:B------:R-:W1:Y:S01]  /*19ba0*/  MUFU.TANH R8, R8 ;  /* 0x0000000800087308 */ /* 0x000e620000002400 */
[----:B----4-:R-:W-:Y:S01]  /*19bb0*/  FMNMX.FTZ R27, R30, R21, !PT ;  /* 0x000000151e1b7209 */ /* 0x010fe20007810000 */
[----:B------:R-:W-:Y:S01]  /*19bc0*/  FMUL.FTZ R21, R48, UR8 ;  /* 0x0000000830157c20 */ /* 0x000fe20008410000 */
[----:B------:R-:W-:Y:S01]  /*19bd0*/  ISETP.GT.AND P3, PT, R6, 0x41, PT ;  /* 0x000000410600780c */ /* 0x000fe20003f64270 */
[----:B------:R-:W-:Y:S01]  /*19be0*/  FMUL.FTZ R48, R52, UR8 ;  /* 0x0000000834307c20 */ /* 0x000fe20008410000 */
[----:B---3--:R-:W-:Y:S01]  /*19bf0*/  FSEL R12, R12, -INF , P4 ;  /* 0xff8000000c0c7808 */ /* 0x008fe20002000000 */
[----:B------:R-:W-:Y:S01]  /*19c00*/  FMUL.FTZ R52, R53, UR8 ;  /* 0x0000000835347c20 */ /* 0x000fe20008410000 */
[----:B------:R-:W-:Y:S01]  /*19c10*/  FMNMX.FTZ R27, R14, R27, !PT ;  /* 0x0000001b0e1b7209 */ /* 0x000fe20007810000 */
[----:B------:R-:W2:Y:S01]  /*19c20*/  MUFU.TANH R31, R31 ;  /* 0x0000001f001f7308 */ /* 0x000ea20000002400 */
[----:B------:R-:W-:-:S02]  /*19c30*/  ISETP.GT.AND P4, PT, R6, 0x48, PT ;  /* 0x000000480600780c */ /* 0x000fc40003f84270 */
[----:B0-----:R-:W-:Y:S02]  /*19c40*/  FSEL R10, R39, -INF , P3 ;  /* 0xff800000270a7808 */ /* 0x001fe40001800000 */
[----:B------:R-:W-:Y:S01]  /*19c50*/  FMNMX.FTZ R27, R12, R27, !PT ;  /* 0x0000001b0c1b7209 */ /* 0x000fe20007810000 */
[----:B------:R0:W3:Y:S01]  /*19c60*/  SHFL.IDX PT, R39, R7, RZ, 0x1c1f ;  /* 0x001c1fff07277589 */ /* 0x0000e200000e0000 */
[----:B------:R-:W-:Y:S01]  /*19c70*/  ISETP.GT.AND P3, PT, R6, 0x49, PT ;  /* 0x000000490600780c */ /* 0x000fe20003f64270 */
[----:B------:R-:W-:Y:S01]  /*19c80*/  MUFU.TANH R21, R21 ;  /* 0x0000001500157308 */ /* 0x000fe20000002400 */
[----:B-1----:R-:W-:Y:S02]  /*19c90*/  FSEL R8, R8, -INF , P4 ;  /* 0xff80000008087808 */ /* 0x002fe40002000000 */
[----:B------:R-:W-:Y:S01]  /*19ca0*/  FMNMX.FTZ R27, R10, R27, !PT ;  /* 0x0000001b0a1b7209 */ /* 0x000fe20007810000 */
[----:B0-----:R-:W-:-:S03]  /*19cb0*/  FMUL.FTZ R7, R25, UR8 ;  /* 0x0000000819077c20 */ /* 0x001fc60008410000 */
[----:B------:R-:W-:Y:S01]  /*19cc0*/  FMNMX.FTZ R27, R8, R27, !PT ;  /* 0x0000001b081b7209 */ /* 0x000fe20007810000 */
[----:B------:R-:W0:Y:S01]  /*19cd0*/  MUFU.TANH R35, R35 ;  /* 0x0000002300237308 */ /* 0x000e220000002400 */
[----:B--2---:R-:W-:Y:S01]  /*19ce0*/  FSEL R6, R31, -INF , P3 ;  /* 0xff8000001f067808 */ /* 0x004fe20001800000 */
[----:B------:R-:W-:-:S03]  /*19cf0*/  FMUL.FTZ R31, R45, UR8 ;  /* 0x000000082d1f7c20 */ /* 0x000fc60008410000 */
[----:B------:R-:W-:-:S03]  /*19d00*/  FMNMX.FTZ R27, R6, R27, !PT ;  /* 0x0000001b061b7209 */ /* 0x000fc60007810000 */
[----:B------:R-:W1:Y:S02]  /*19d10*/  MUFU.TANH R48, R48 ;  /* 0x0000003000307308 */ /* 0x000e640000002400 */
[----:B------:R-:W2:Y:S01]  /*19d20*/  SHFL.BFLY PT, R74, R27, 0x2, 0x1f ;  /* 0x0c401f001b4a7f89 */ /* 0x000ea200000e0000 */
[----:B---3--:R-:W-:Y:S01]  /*19d30*/  VIADDMNMX R25, R39, R4, R3, PT ;  /* 0x0000000427197246 */ /* 0x008fe20003800103 */
[----:B------:R-:W-:-:S04]  /*19d40*/  IMAD.U32 R3, RZ, RZ, UR4 ;  /* 0x00000004ff037e24 */ /* 0x000fc8000f8e00ff */
[----:B------:R-:W3:Y:S01]  /*19d50*/  MUFU.TANH R52, R52 ;  /* 0x0000003400347308 */ /* 0x000ee20000002400 */
[C---:B------:R-:W-:Y:S02]  /*19d60*/  ISETP.GT.AND P3, PT, R25.reuse, RZ, PT ;  /* 0x000000ff1900720c */ /* 0x040fe40003f64270 */
[C---:B------:R-:W-:Y:S02]  /*19d70*/  ISETP.GT.AND P5, PT, R25.reuse, 0x1, PT ;  /* 0x000000011900780c */ /* 0x040fe40003fa4270 */
[----:B------:R-:W-:Y:S02]  /*19d80*/  ISETP.GT.AND P4, PT, R25, 0x8, PT ;  /* 0x000000081900780c */ /* 0x000fe40003f84270 */
[----:B------:R-:W-:Y:S01]  /*19d90*/  FSEL R11, R11, -INF , P5 ;  /* 0xff8000000b0b7808 */ /* 0x000fe20002800000 */
[----:B------:R-:W4:Y:S01]  /*19da0*/  MUFU.TANH R31, R31 ;  /* 0x0000001f001f7308 */ /* 0x000f220000002400 */
[C---:B------:R-:W-:Y:S02]  /*19db0*/  ISETP.GT.AND P5, PT, R25.reuse, 0x9, PT ;  /* 0x000000091900780c */ /* 0x040fe40003fa4270 */
[----:B------:R-:W-:-:S02]  /*19dc0*/  ISETP.GT.AND P6, PT, R25, 0x11, PT ;  /* 0x000000111900780c */ /* 0x000fc40003fc4270 */
[----:B------:R-:W-:Y:S02]  /*19dd0*/  FSEL R36, R13, -INF , P5 ;  /* 0xff8000000d247808 */ /* 0x000fe40002800000 */
[----:B0-----:R-:W-:Y:S01]  /*19de0*/  FSEL R44, R35, -INF , P6 ;  /* 0xff800000232c7808 */ /* 0x001fe20003000000 */
[----:B------:R-:W-:Y:S01]  /*19df0*/  MUFU.TANH R80, R24 ;  /* 0x0000001800507308 */ /* 0x000fe20000002400 */
[----:B--2---:R-:W-:Y:S01]  /*19e00*/  FMNMX.FTZ R40, R27, R74, !PT ;  /* 0x0000004a1b287209 */ /* 0x004fe20007810000 */
[----:B------:R-:W-:Y:S01]  /*19e10*/  FMUL.FTZ R27, R33, UR8 ;  /* 0x00000008211b7c20 */ /* 0x000fe20008410000 */
[----:B------:R-:W-:Y:S01]  /*19e20*/  FMUL.FTZ R33, R28, UR8 ;  /* 0x000000081c217c20 */ /* 0x000fe20008410000 */
[----:B------:R-:W-:Y:S01]  /*19e30*/  FSEL R28, R9, -INF , P3 ;  /* 0xff800000091c7808 */ /* 0x000fe20001800000 */
[----:B------:R-:W-:Y:S01]  /*19e40*/  FMUL.FTZ R74, R32, UR8 ;  /* 0x00000008204a7c20 */ /* 0x000fe20008410000 */
[----:B------:R-:W0:Y:S01]  /*19e50*/  SHFL.BFLY PT, R41, R40, 0x1, 0x1f ;  /* 0x0c201f0028297f89 */ /* 0x000e2200000e0000 */
[----:B------:R-:W-:Y:S01]  /*19e60*/  FSEL R32, R15, -INF , P4 ;  /* 0xff8000000f207808 */ /* 0x000fe20002000000 */
[----:B------:R-:W-:Y:S01]  /*19e70*/  MUFU.TANH R27, R27 ;  /* 0x0000001b001b7308 */ /* 0x000fe20000002400 */
[----:B------:R-:W-:-:S02]  /*19e80*/  FMNMX.FTZ R9, R28, R11, !PT ;  /* 0x0000000b1c097209 */ /* 0x000fc40007810000 */
[C---:B------:R-:W-:Y:S02]  /*19e90*/  ISETP.GT.AND P3, PT, R25.reuse, 0x10, PT ;  /* 0x000000101900780c */ /* 0x040fe40003f64270 */
[----:B------:R-:W-:Y:S02]  /*19ea0*/  FMNMX.FTZ R9, R32, R9, !PT ;  /* 0x0000000920097209 */ /* 0x000fe40007810000 */
[C---:B------:R-:W-:Y:S01]  /*19eb0*/  ISETP.GT.AND P4, PT, R25.reuse, 0x18, PT ;  /* 0x000000181900780c */ /* 0x040fe20003f84270 */
[----:B------:R-:W2:Y:S01]  /*19ec0*/  MUFU.TANH R74, R74 ;  /* 0x0000004a004a7308 */ /* 0x000ea20000002400 */
[----:B------:R-:W-:Y:S02]  /*19ed0*/  FMNMX.FTZ R9, R36, R9, !PT ;  /* 0x0000000924097209 */ /* 0x000fe40007810000 */
[----:B------:R-:W-:Y:S02]  /*19ee0*/  ISETP.GT.AND P5, PT, R25, 0x19, PT ;  /* 0x000000191900780c */ /* 0x000fe40003fa4270 */
[----:B-1----:R-:W-:-:S02]  /*19ef0*/  FSEL R48, R48, -INF , P4 ;  /* 0xff80000030307808 */ /* 0x002fc40002000000 */
[----:B---3--:R-:W-:Y:S01]  /*19f00*/  FSEL R52, R52, -INF , P5 ;  /* 0xff80000034347808 */ /* 0x008fe20002800000 */
[----:B------:R1:W3:Y:S01]  /*19f10*/  MUFU.TANH R15, R7 ;  /* 0x00000007000f7308 */ /* 0x0002e20000002400 */
[----:B------:R-:W-:-:S04]  /*19f20*/  ISETP.GT.AND P4, PT, R25, 0x21, PT ;  /* 0x000000211900780c */ /* 0x000fc80003f84270 */
[----:B------:R-:W-:Y:S02]  /*19f30*/  FSEL R70, R70, -INF , P4 ;  /* 0xff80000046467808 */ /* 0x000fe40002000000 */
[----:B0-----:R-:W-:Y:S01]  /*19f40*/  FMNMX.FTZ R4, R40, R41, !PT ;  /* 0x0000002928047209 */ /* 0x001fe20007810000 */
[----:B------:R-:W0:Y:S01]  /*19f50*/  MUFU.TANH R33, R33 ;  /* 0x0000002100217308 */ /* 0x000e220000002400 */
[----:B------:R-:W-:Y:S02]  /*19f60*/  FSEL R40, R21, -INF , P3 ;  /* 0xff80000015287808 */ /* 0x000fe40001800000 */
[----:B------:R-:W-:Y:S01]  /*19f70*/  ISETP.GT.AND P3, PT, R25, 0x20, PT ;  /* 0x000000201900780c */ /* 0x000fe20003f64270 */
[----:B------:R-:W-:Y:S01]  /*19f80*/  FMUL.FTZ R13, R4, R3 ;  /* 0x00000003040d7220 */ /* 0x000fe20000410000 */
[----:B------:R-:W-:Y:S01]  /*19f90*/  FMNMX.FTZ R9, R40, R9, !PT ;  /* 0x0000000928097209 */ /* 0x000fe20007810000 */
[----:B------:R-:W0:Y:S01]  /*19fa0*/  @P2 LDC R21, c[0x0][0x44c] ;  /* 0x00011300ff152b82 */ /* 0x000e220000000800 */
[----:B------:R-:W-:Y:S01]  /*19fb0*/  FSEL R68, R68, -INF , P3 ;  /* 0xff80000044447808 */ /* 0x000fe20001800000 */
[----:B------:R-:W-:Y:S01]  /*19fc0*/  MUFU.TANH R29, R29 ;  /* 0x0000001d001d7308 */ /* 0x000fe20000002400 */
[----:B------:R-:W-:-:S02]  /*19fd0*/  FMNMX.FTZ R9, R44, R9, !PT ;  /* 0x000000092c097209 */ /* 0x000fc40007810000 */
[----:B------:R-:W-:Y:S02]  /*19fe0*/  FSETP.NEU.FTZ.AND P6, PT, R4, -INF , PT ;  /* 0xff8000000400780b */ /* 0x000fe40003fdd000 */
[----:B------:R-:W-:Y:S02]  /*19ff0*/  FMNMX.FTZ R9, R48, R9, !PT ;  /* 0x0000000930097209 */ /* 0x000fe40007810000 */
[----:B------:R-:W-:Y:S02]  /*1a000*/  ISETP.GT.AND P3, PT, R25, 0x28, PT ;  /* 0x000000281900780c */ /* 0x000fe40003f64270 */
[----:B------:R-:W-:Y:S02]  /*1a010*/  FMNMX.FTZ R9, R52, R9, !PT ;  /* 0x0000000934097209 */ /* 0x000fe40007810000 */
[----:B-1----:R-:W-:Y:S02]  /*1a020*/  FSEL R7, R13, RZ, P6 ;  /* 0x000000ff0d077208 */ /* 0x002fe40003000000 */
[----:B------:R-:W-:-:S02]  /*1a030*/  FMNMX.FTZ R9, R68, R9, !PT ;  /* 0x0000000944097209 */ /* 0x000fc40007810000 */
[C---:B------:R-:W-:Y:S01]  /*1a040*/  ISETP.GT.AND P4, PT, R25.reuse, 0x29, PT ;  /* 0x000000291900780c */ /* 0x040fe20003f84270 */
[-CC-:B------:R-:W-:Y:S01]  /*1a050*/  FFMA.FTZ R24, R66, R3.reuse, -R7.reuse ;  /* 0x0000000342187223 */ /* 0x180fe20000010807 */
[----:B------:R-:W-:Y:S01]  /*1a060*/  FSEL R72, R72, -INF , P3 ;  /* 0xff80000048487808 */ /* 0x000fe20001800000 */
[--C-:B------:R-:W-:Y:S01]  /*1a070*/  FFMA.FTZ R211, R64, R3, -R7.reuse ;  /* 0x0000000340d37223 */ /* 0x100fe20000010807 */
[----:B------:R-:W-:Y:S01]  /*1a080*/  FMNMX.FTZ R9, R70, R9, !PT ;  /* 0x0000000946097209 */ /* 0x000fe20007810000 */
[-CC-:B------:R-:W-:Y:S01]  /*1a090*/  FFMA.FTZ R205, R60, R3.reuse, -R7.reuse ;  /* 0x000000033ccd7223 */ /* 0x180fe20000010807 */
[----:B------:R-:W-:Y:S01]  /*1a0a0*/  ISETP.GT.AND P3, PT, R25, 0x30, PT ;  /* 0x000000301900780c */ /* 0x000fe20003f64270 */
[-CC-:B------:R-:W-:Y:S01]  /*1a0b0*/  FFMA.FTZ R207, R56, R3.reuse, -R7.reuse ;  /* 0x0000000338cf7223 */ /* 0x180fe20000010807 */
[----:B----4-:R-:W-:Y:S01]  /*1a0c0*/  FSEL R66, R31, -INF , P4 ;  /* 0xff8000001f427808 */ /* 0x010fe20002000000 */
[--C-:B------:R-:W-:Y:S01]  /*1a0d0*/  FFMA.FTZ R209, R5, R3, -R7.reuse ;  /* 0x0000000305d17223 */ /* 0x100fe20000010807 */
[----:B------:R-:W-:Y:S01]  /*1a0e0*/  FMNMX.FTZ R9, R72, R9, !PT ;  /* 0x0000000948097209 */ /* 0x000fe20007810000 */
[----:B------:R-:W-:Y:S01]  /*1a0f0*/  MUFU.EX2 R24, R24 ;  /* 0x0000001800187308 */ /* 0x000fe20000000800 */
[C---:B------:R-:W-:Y:S01]  /*1a100*/  ISETP.GT.AND P4, PT, R25.reuse, 0x31, PT ;  /* 0x000000311900780c */ /* 0x040fe20003f84270 */
[-CC-:B------:R-:W-:Y:S01]  /*1a110*/  FFMA.FTZ R62, R62, R3.reuse, -R7.reuse ;  /* 0x000000033e3e7223 */ /* 0x180fe20000010807 */
[----:B--2---:R-:W-:Y:S01]  /*1a120*/  FSEL R74, R74, -INF , P3 ;  /* 0xff8000004a4a7808 */ /* 0x004fe20001800000 */
[--C-:B------:R-:W-:Y:S01]  /*1a130*/  FFMA.FTZ R58, R58, R3, -R7.reuse ;  /* 0x000000033a3a7223 */ /* 0x100fe20000010807 */
[----:B------:R-:W-:Y:S01]  /*1a140*/  FMNMX.FTZ R9, R66, R9, !PT ;  /* 0x0000000942097209 */ /* 0x000fe20007810000 */
[-CC-:B------:R-:W-:Y:S01]  /*1a150*/  FFMA.FTZ R54, R54, R3.reuse, -R7.reuse ;  /* 0x0000000336367223 */ /* 0x180fe20000010807 */
[----:B------:R-:W-:Y:S01]  /*1a160*/  ISETP.GT.AND P3, PT, R25, 0x38, PT ;  /* 0x000000381900780c */ /* 0x000fe20003f64270 */
[----:B------:R-:W1:Y:S01]  /*1a170*/  MUFU.EX2 R209, R209 ;  /* 0x000000d100d17308 */ /* 0x000e620000000800 */
[----:B------:R-:W-:Y:S01]  /*1a180*/  FSEL R64, R27, -INF , P4 ;  /* 0xff8000001b407808 */ /* 0x000fe20002000000 */
[--C-:B------:R-:W-:Y:S01]  /*1a190*/  FFMA.FTZ R201, R50, R3, -R7.reuse ;  /* 0x0000000332c97223 */ /* 0x100fe20000010807 */
[----:B------:R-:W-:Y:S01]  /*1a1a0*/  FMNMX.FTZ R9, R74, R9, !PT ;  /* 0x000000094a097209 */ /* 0x000fe20007810000 */
[-CC-:B------:R-:W-:Y:S01]  /*1a1b0*/  FFMA.FTZ R42, R42, R3.reuse, -R7.reuse ;  /* 0x000000032a2a7223 */ /* 0x180fe20000010807 */
[C---:B------:R-:W-:Y:S01]  /*1a1c0*/  ISETP.GT.AND P4, PT, R25.reuse, 0x39, PT ;  /* 0x000000391900780c */ /* 0x040fe20003f84270 */
[--C-:B------:R-:W-:Y:S01]  /*1a1d0*/  FFMA.FTZ R203, R46, R3, -R7.reuse ;  /* 0x000000032ecb7223 */ /* 0x100fe20000010807 */
[----:B------:R-:W-:Y:S01]  /*1a1e0*/  FSEL R76, R76, -INF , P3 ;  /* 0xff8000004c4c7808 */ /* 0x000fe20001800000 */
[----:B------:R-:W2:Y:S01]  /*1a1f0*/  MUFU.EX2 R211, R211 ;  /* 0x000000d300d37308 */ /* 0x000ea20000000800 */
[----:B------:R-:W-:Y:S01]  /*1a200*/  FMNMX.FTZ R9, R64, R9, !PT ;  /* 0x0000000940097209 */ /* 0x000fe20007810000 */
[-CC-:B------:R-:W-:Y:S01]  /*1a210*/  FFMA.FTZ R38, R38, R3.reuse, -R7.reuse ;  /* 0x0000000326267223 */ /* 0x180fe20000010807 */
[C---:B------:R-:W-:Y:S01]  /*1a220*/  ISETP.GT.AND P3, PT, R25.reuse, 0x40, PT ;  /* 0x000000401900780c */ /* 0x040fe20003f64270 */
[-CC-:B------:R-:W-:Y:S01]  /*1a230*/  FFMA.FTZ R197, R34, R3.reuse, -R7.reuse ;  /* 0x0000000322c57223 */ /* 0x180fe20000010807 */
[----:B------:R-:W-:Y:S01]  /*1a240*/  FSEL R78, R78, -INF , P4 ;  /* 0xff8000004e4e7808 */ /* 0x000fe20002000000 */
[--C-:B------:R-:W-:Y:S01]  /*1a250*/  FFMA.FTZ R26, R26, R3, -R7.reuse ;  /* 0x000000031a1a7223 */ /* 0x100fe20000010807 */
[----:B------:R-:W-:Y:S01]  /*1a260*/  FMNMX.FTZ R9, R76, R9, !PT ;  /* 0x000000094c097209 */ /* 0x000fe20007810000 */
[----:B------:R-:W4:Y:S01]  /*1a270*/  MUFU.EX2 R62, R62 ;  /* 0x0000003e003e7308 */ /* 0x000f220000000800 */
        /* <DEDUP_REMOVED lines=8> */
[----:B---3--:R-:W-:Y:S01]  /*1a300*/  FSEL R60, R15, -INF , P4 ;  /* 0xff8000000f3c7808 */ /* 0x008fe20002000000 */
[--C-:B------:R-:W-:Y:S01]  /*1a310*/  FFMA.FTZ R195, R8, R3, -R7.reuse ;  /* 0x0000000308c37223 */ /* 0x100fe20000010807 */
[----:B------:R-:W-:Y:S01]  /*1a320*/  FMNMX.FTZ R9, R80, R9, !PT ;  /* 0x0000000950097209 */ /* 0x000fe20007810000 */
[----:B------:R-:W-:Y:S01]  /*1a330*/  FFMA.FTZ R6, R6, R3, -R7 ;  /* 0x0000000306067223 */ /* 0x000fe20000010807 */
[----:B------:R-:W-:Y:S01]  /*1a340*/  ISETP.GT.AND P4, PT, R25, 0x49, PT ;  /* 0x000000491900780c */ /* 0x000fe20003f84270 */
[----:B------:R-:W3:Y:S01]  /*1a350*/  MUFU.EX2 R205, R205 ;  /* 0x000000cd00cd7308 */ /* 0x000ee20000000800 */
[----:B0-----:R-:W-:Y:S01]  /*1a360*/  FSEL R82, R33, -INF , P3 ;  /* 0xff80000021527808 */ /* 0x001fe20001800000 */
[----:B-1----:R-:W-:Y:S01]  /*1a370*/  FADD.FTZ R8, R209, R24 ;  /* 0x00000018d1087221 */ /* 0x002fe20000010000 */
[----:B------:R-:W-:Y:S01]  /*1a380*/  FMNMX.FTZ R9, R60, R9, !PT ;  /* 0x000000093c097209 */ /* 0x000fe20007810000 */
[----:B------:R-:W-:Y:S01]  /*1a390*/  @P2 IMAD.HI.U32 R12, R230, R21, RZ ;  /* 0x00000015e60c2227 */ /* 0x000fe200078e00ff */
[----:B------:R-:W-:-:S03]  /*1a3a0*/  FSEL R84, R29, -INF , P4 ;  /* 0xff8000001d547808 */ /* 0x000fc60002000000 */
[----:B--2---:R-:W-:Y:S01]  /*1a3b0*/  FADD.FTZ R21, R211, R8 ;  /* 0x00000008d3157221 */ /* 0x004fe20000010000 */
[----:B------:R-:W-:Y:S01]  /*1a3c0*/  FMNMX.FTZ R9, R82, R9, !PT ;  /* 0x0000000952097209 */ /* 0x000fe20007810000 */
[----:B------:R-:W0:Y:S01]  /*1a3d0*/  @P2 LDC R29, c[0x0][0x450] ;  /* 0x00011400ff1d2b82 */ /* 0x000e220000000800 */
[----:B------:R-:W1:Y:S01]  /*1a3e0*/  MUFU.EX2 R58, R58 ;  /* 0x0000003a003a7308 */ /* 0x000e620000000800 */
[----:B----4-:R-:W-:Y:S01]  /*1a3f0*/  FADD.FTZ R8, R62, R21 ;  /* 0x000000153e087221 */ /* 0x010fe20000010000 */
[----:B------:R-:W-:Y:S01]  /*1a400*/  FMNMX.FTZ R9, R84, R9, !PT ;  /* 0x0000000954097209 */ /* 0x000fe20007810000 */
[----:B------:R-:W-:Y:S01]  /*1a410*/  IMAD.MOV.U32 R31, RZ, RZ, R230 ;  /* 0x000000ffff1f7224 */ /* 0x000fe200078e00e6 */
[----:B------:R-:W-:Y:S02]  /*1a420*/  F2FP.BF16.F32.PACK_AB R209, R24, R209 ;  /* 0x000000d118d1723e */ /* 0x000fe400000010ff */
[----:B------:R-:W-:Y:S02]  /*1a430*/  CS2R R50, SRZ ;  /* 0x0000000000327805 */ /* 0x000fe4000001ff00 */
[----:B------:R-:W-:Y:S01]  /*1a440*/  F2FP.BF16.F32.PACK_AB R211, R62, R211 ;  /* 0x000000d33ed3723e */ /* 0x000fe200000010ff */
[----:B------:R-:W2:Y:S01]  /*1a450*/  SHFL.BFLY PT, R56, R9, 0x2, 0x1f ;  /* 0x0c401f0009387f89 */ /* 0x000ea200000e0000 */
[----:B------:R-:W4:Y:S01]  /*1a460*/  MUFU.EX2 R207, R207 ;  /* 0x000000cf00cf7308 */ /* 0x000f220000000800 */
[----:B------:R-:W-:-:S02]  /*1a470*/  CS2R R62, SRZ ;  /* 0x00000000003e7805 */ /* 0x000fc4000001ff00 */
[----:B------:R-:W-:-:S05]  /*1a480*/  CS2R R46, SRZ ;  /* 0x00000000002e7805 */ /* 0x000fca000001ff00 */
[----:B------:R-:W4:Y:S01]  /*1a490*/  MUFU.EX2 R54, R54 ;  /* 0x0000003600367308 */ /* 0x000f220000000800 */
[----:B0-----:R-:W-:-:S07]  /*1a4a0*/  @P2 SHF.R.U32.HI R31, RZ, R29, R12 ;  /* 0x0000001dff1f2219 */ /* 0x001fce000001160c */
[----:B------:R-:W-:Y:S01]  /*1a4b0*/  MUFU.EX2 R201, R201 ;  /* 0x000000c900c97308 */ /* 0x000fe20000000800 */
[----:B---3--:R-:W-:Y:S01]  /*1a4c0*/  FADD.FTZ R29, R205, R8 ;  /* 0x00000008cd1d7221 */ /* 0x008fe20000010000 */
[----:B-1----:R-:W-:-:S03]  /*1a4d0*/  F2FP.BF16.F32.PACK_AB R205, R58, R205 ;  /* 0x000000cd3acd723e */ /* 0x002fc600000010ff */
[----:B------:R-:W-:Y:S01]  /*1a4e0*/  FADD.FTZ R12, R58, R29 ;  /* 0x0000001d3a0c7221 */ /* 0x000fe20000010000 */
[----:B------:R-:W-:Y:S02]  /*1a4f0*/  CS2R R58, SRZ ;  /* 0x00000000003a7805 */ /* 0x000fe4000001ff00 */
[----:B--2---:R-:W-:Y:S01]  /*1a500*/  FMNMX.FTZ R56, R9, R56, !PT ;  /* 0x0000003809387209 */ /* 0x004fe20007810000 */
[----:B------:R-:W-:Y:S04]  /*1a510*/  MUFU.EX2 R42, R42 ;  /* 0x0000002a002a7308 */ /* 0x000fe80000000800 */
[----:B------:R-:W0:Y:S04]  /*1a520*/  SHFL.BFLY PT, R5, R56, 0x1, 0x1f ;  /* 0x0c201f0038057f89 */ /* 0x000e2800000e0000 */
[----:B------:R-:W-:Y:S08]  /*1a530*/  MUFU.EX2 R203, R203 ;  /* 0x000000cb00cb7308 */ /* 0x000ff00000000800 */
[----:B------:R-:W-:Y:S08]  /*1a540*/  MUFU.EX2 R38, R38 ;  /* 0x0000002600267308 */ /* 0x000ff00000000800 */
[----:B------:R-:W-:Y:S01]  /*1a550*/  MUFU.EX2 R197, R197 ;  /* 0x000000c500c57308 */ /* 0x000fe20000000800 */
[----:B0-----:R-:W-:-:S02]  /*1a560*/  FMNMX.FTZ R5, R56, R5, !PT ;  /* 0x0000000538057209 */ /* 0x001fc40007810000 */
[----:B------:R-:W-:Y:S02]  /*1a570*/  CS2R R56, SRZ ;  /* 0x0000000000387805 */ /* 0x000fe4000001ff00 */
        /* <DEDUP_REMOVED lines=14> */
[----:B------:R-:W-:Y:S01]  /*1a660*/  IADD3 R28, R31, R232, -R228 ;  /* 0x000000e81f1c7210 */ /* 0x000fe20007ffe8e4 */
[----:B----4-:R-:W-:Y:S01]  /*1a670*/  FADD.FTZ R31, R207, R12 ;  /* 0x0000000ccf1f7221 */ /* 0x010fe20000010000 */
        /* <DEDUP_REMOVED lines=12> */
[----:B------:R-:W1:Y:S01]  /*1a740*/  MUFU.EX2 R210, R210 ;  /* 0x000000d200d27308 */ /* 0x000e620000000800 */
[----:B------:R-:W-:Y:S01]  /*1a750*/  IMAD.HI R28, R28, 0x66666667, RZ ;  /* 0x666666671c1c7827 */ /* 0x000fe200078e02ff */
[----:B------:R-:W-:-:S02]  /*1a760*/  F2FP.BF16.F32.PACK_AB R207, R54, R207 ;  /* 0x000000cf36cf723e */ /* 0x000fc400000010ff */
[----:B------:R-:W-:Y:S02]  /*1a770*/  CS2R R76, SRZ ;  /* 0x00000000004c7805 */ /* 0x000fe4000001ff00 */
[----:B------:R-:W-:Y:S02]  /*1a780*/  CS2R R74, SRZ ;  /* 0x00000000004a7805 */ /* 0x000fe4000001ff00 */
[----:B------:R-:W-:Y:S02]  /*1a790*/  CS2R R72, SRZ ;  /* 0x0000000000487805 */ /* 0x000fe4000001ff00 */
[----:B------:R-:W-:Y:S02]  /*1a7a0*/  CS2R R70, SRZ ;  /* 0x0000000000467805 */ /* 0x000fe4000001ff00 */
[----:B------:R-:W-:Y:S01]  /*1a7b0*/  CS2R R68, SRZ ;  /* 0x0000000000447805 */ /* 0x000fe2000001ff00 */
[----:B------:R-:W2:Y:S01]  /*1a7c0*/  MUFU.EX2 R9, R9 ;  /* 0x0000000900097308 */ /* 0x000ea20000000800 */
[----:B0-----:R-:W-:Y:S01]  /*1a7d0*/  FADD.FTZ R21, R208, R7 ;  /* 0x00000007d0157221 */ /* 0x001fe20000010000 */
[----:B------:R-:W-:-:S02]  /*1a7e0*/  F2FP.BF16.F32.PACK_AB R208, R7, R208 ;  /* 0x000000d007d0723e */ /* 0x000fc400000010ff */
[----:B------:R-:W-:Y:S02]  /*1a7f0*/  CS2R R66, SRZ ;  /* 0x0000000000427805 */ /* 0x000fe4000001ff00 */
[----:B------:R-:W-:Y:S02]  /*1a800*/  CS2R R64, SRZ ;  /* 0x0000000000407805 */ /* 0x000fe4000001ff00 */
        /* <DEDUP_REMOVED lines=8> */
[----:B------:R-:W-:Y:S01]  /*1a890*/  FADD.FTZ R8, R54, R31 ;  /* 0x0000001f36087221 */ /* 0x000fe20000010000 */
[----:B------:R-:W-:Y:S01]  /*1a8a0*/  FFMA.FTZ R31, R78, R3, -R15 ;  /* 0x000000034e1f7223 */ /* 0x000fe2000001080f */
[----:B------:R-:W-:Y:S02]  /*1a8b0*/  F2FP.BF16.F32.PACK_AB R210, R9, R210 ;  /* 0x000000d209d2723e */ /* 0x000fe400000010ff */
[----:B------:R-:W-:Y:S01]  /*1a8c0*/  CS2R R78, SRZ ;  /* 0x00000000004e7805 */ /* 0x000fe2000001ff00 */
[----:B------:R-:W-:Y:S01]  /*1a8d0*/  FADD.FTZ R33, R201, R8 ;  /* 0x00000008c9217221 */ /* 0x000fe20000010000 */
[----:B------:R-:W-:Y:S01]  /*1a8e0*/  F2FP.BF16.F32.PACK_AB R201, R42, R201 ;  /* 0x000000c92ac9723e */ /* 0x000fe200000010ff */
[----:B------:R-:W2:Y:S01]  /*1a8f0*/  MUFU.EX2 R206, R206 ;  /* 0x000000ce00ce7308 */ /* 0x000ea20000000800 */
[----:B0-----:R-:W-:Y:S01]  /*1a900*/  FADD.FTZ R0, R204, R21 ;  /* 0x00000015cc007221 */ /* 0x001fe20000010000 */
[----:B------:R-:W-:Y:S01]  /*1a910*/  FADD.FTZ R8, R42, R33 ;  /* 0x000000212a087221 */ /* 0x000fe20000010000 */
[----:B------:R-:W-:-:S02]  /*1a920*/  CS2R R54, SRZ ;  /* 0x0000000000367805 */ /* 0x000fc4000001ff00 */
[----:B------:R-:W-:Y:S01]  /*1a930*/  CS2R R42, SRZ ;  /* 0x00000000002a7805 */ /* 0x000fe2000001ff00 */
[----:B------:R-:W-:Y:S01]  /*1a940*/  FADD.FTZ R33, R203, R8 ;  /* 0x00000008cb217221 */ /* 0x000fe20000010000 */
[C---:B------:R-:W-:Y:S01]  /*1a950*/  F2FP.BF16.F32.PACK_AB R203, R38.reuse, R203 ;  /* 0x000000cb26cb723e */ /* 0x040fe200000010ff */
[----:B------:R-:W0:Y:S01]  /*1a960*/  MUFU.EX2 R13, R13 ;  /* 0x0000000d000d7308 */ /* 0x000e220000000800 */
[C---:B-1----:R-:W-:Y:S01]  /*1a970*/  FADD.FTZ R21, R11.reuse, R0 ;  /* 0x000000000b157221 */ /* 0x042fe20000010000 */
[----:B------:R-:W-:Y:S01]  /*1a980*/  FADD.FTZ R8, R38, R33 ;  /* 0x0000002126087221 */ /* 0x000fe20000010000 */
[----:B------:R-:W-:Y:S02]  /*1a990*/  F2FP.BF16.F32.PACK_AB R204, R11, R204 ;  /* 0x000000cc0bcc723e */ /* 0x000fe400000010ff */
[----:B------:R-:W-:Y:S01]  /*1a9a0*/  CS2R R38, SRZ ;  /* 0x0000000000267805 */ /* 0x000fe2000001ff00 */
[----:B------:R-:W-:Y:S01]  /*1a9b0*/  FADD.FTZ R33, R197, R8 ;  /* 0x00000008c5217221 */ /* 0x000fe20000010000 */
[----:B------:R-:W-:Y:S01]  /*1a9c0*/  F2FP.BF16.F32.PACK_AB R197, R26, R197 ;  /* 0x000000c51ac5723e */ /* 0x000fe200000010ff */
[----:B------:R-:W1:Y:S01]  /*1a9d0*/  MUFU.EX2 R200, R200 ;  /* 0x000000c800c87308 */ /* 0x000e620000000800 */
[----:B--2---:R-:W-:Y:S01]  /*1a9e0*/  FADD.FTZ R0, R206, R21 ;  /* 0x00000015ce007221 */ /* 0x004fe20000010000 */
[----:B------:R-:W-:-:S04]  /*1a9f0*/  FADD.FTZ R8, R26, R33 ;  /* 0x000000211a087221 */ /* 0x000fc80000010000 */
[----:B------:R-:W-:Y:S02]  /*1aa00*/  FADD.FTZ R35, R199, R8 ;  /* 0x00000008c7237221 */ /* 0x000fe40000010000 */
[----:B------:R-:W2:Y:S01]  /*1aa10*/  MUFU.EX2 R25, R25 ;  /* 0x0000001900197308 */ /* 0x000ea20000000800 */
[C---:B0-----:R-:W-:Y:S01]  /*1aa20*/  FADD.FTZ R21, R13.reuse, R0 ;  /* 0x000000000d157221 */ /* 0x041fe20000010000 */
[----:B------:R-:W-:-:S06]  /*1aa30*/  F2FP.BF16.F32.PACK_AB R206, R13, R206 ;  /* 0x000000ce0dce723e */ /* 0x000fcc00000010ff */
[----:B------:R-:W0:Y:S01]  /*1aa40*/  MUFU.EX2 R202, R202 ;  /* 0x000000ca00ca7308 */ /* 0x000e220000000800 */
[----:B-1----:R-:W-:Y:S01]  /*1aa50*/  FADD.FTZ R0, R200, R21 ;  /* 0x00000015c8007221 */ /* 0x002fe20000010000 */
[----:B------:R-:W-:-:S04]  /*1aa60*/  SHF.R.U32.HI R21, RZ, 0x1f, R28 ;  /* 0x0000001fff157819 */ /* 0x000fc8000001161c */
[----:B------:R-:W-:Y:S02]  /*1aa70*/  LEA.HI.SX32 R21, R28, R21, 0x1b ;  /* 0x000000151c157211 */ /* 0x000fe400078fdaff */
[----:B------:R-:W1:Y:S01]  /*1aa80*/  MUFU.EX2 R14, R14 ;  /* 0x0000000e000e7308 */ /* 0x000e620000000800 */
[----:B--2---:R-:W-:Y:S01]  /*1aa90*/  FADD.FTZ R15, R25, R0 ;  /* 0x00000000190f7221 */ /* 0x004fe20000010000 */
[----:B------:R-:W-:Y:S02]  /*1aaa0*/  VIMNMX R21, R231, R21, !PT ;  /* 0x00000015e7157248 */ /* 0x000fe40007fe0100 */
[----:B------:R-:W-:Y:S02]  /*1aab0*/  F2FP.BF16.F32.PACK_AB R200, R25, R200 ;  /* 0x000000c819c8723e */ /* 0x000fe400000010ff */
[----:B------:R-:W-:Y:S02]  /*1aac0*/  CS2R R24, SRZ ;  /* 0x0000000000187805 */ /* 0x000fe4000001ff00 */
[----:B------:R-:W2:Y:S01]  /*1aad0*/  MUFU.EX2 R27, R27 ;  /* 0x0000001b001b7308 */ /* 0x000ea20000000800 */
[----:B0-----:R-:W-:-:S07]  /*1aae0*/  FADD.FTZ R0, R202, R15 ;  /* 0x0000000fca007221 */ /* 0x001fce0000010000 */
[----:B------:R-:W0:Y:S01]  /*1aaf0*/  MUFU.EX2 R193, R193 ;  /* 0x000000c100c17308 */ /* 0x000e220000000800 */
[C---:B-1----:R-:W-:Y:S01]  /*1ab00*/  FADD.FTZ R8, R14.reuse, R35 ;  /* 0x000000230e087221 */ /* 0x042fe20000010000 */
[----:B------:R-:W-:-:S06]  /*1ab10*/  F2FP.BF16.F32.PACK_AB R199, R14, R199 ;  /* 0x000000c70ec7723e */ /* 0x000fcc00000010ff */
[----:B------:R-:W1:Y:S01]  /*1ab20*/  MUFU.EX2 R196, R196 ;  /* 0x000000c400c47308 */ /* 0x000e620000000800 */
[C---:B--2---:R-:W-:Y:S01]  /*1ab30*/  FADD.FTZ R33, R27.reuse, R0 ;  /* 0x000000001b217221 */ /* 0x044fe20000010000 */
[----:B------:R-:W-:Y:S02]  /*1ab40*/  F2FP.BF16.F32.PACK_AB R202, R27, R202 ;  /* 0x000000ca1bca723e */ /* 0x000fe400000010ff */
[----:B------:R-:W-:-:S04]  /*1ab50*/  CS2R R26, SRZ ;  /* 0x00000000001a7805 */ /* 0x000fc8000001ff00 */
        /* <DEDUP_REMOVED lines=9> */
[----:B------:R-:W-:Y:S02]  /*1abf0*/  F2FP.BF16.F32.PACK_AB R196, R29, R196 ;  /* 0x000000c41dc4723e */ /* 0x000fe400000010ff */
[----:B------:R-:W-:-:S04]  /*1ac00*/  CS2R R28, SRZ ;  /* 0x00000000001c7805 */ /* 0x000fc8000001ff00 */
[----:B------:R-:W0:Y:S01]  /*1ac10*/  MUFU.EX2 R31, R31 ;  /* 0x0000001f001f7308 */ /* 0x000e220000000800 */
[----:B-1----:R-:W-:Y:S01]  /*1ac20*/  FADD.FTZ R37, R195, R8 ;  /* 0x00000008c3257221 */ /* 0x002fe20000010000 */
[----:B------:R-:W-:Y:S02]  /*1ac30*/  VIADD R8, R2, 0xfffffffe ;  /* 0xfffffffe02087836 */ /* 0x000fe40000000000 */
[----:B------:R-:W-:-:S03]  /*1ac40*/  IMAD.MOV.U32 R2, RZ, RZ, 0x3f800000 ;  /* 0x3f800000ff027424 */ /* 0x000fc600078e00ff */
[----:B------:R-:W-:Y:S01]  /*1ac50*/  ISETP.GE.AND P3, PT, R8, R21, PT ;  /* 0x000000150800720c */ /* 0x000fe20003f66270 */
[----:B------:R-:W1:Y:S01]  /*1ac60*/  MUFU.EX2 R80, R80 ;  /* 0x0000005000507308 */ /* 0x000e620000000800 */
[----:B--2---:R-:W-:-:S07]  /*1ac70*/  FADD.FTZ R0, R198, R33 ;  /* 0x00000021c6007221 */ /* 0x004fce0000010000 */
[----:B------:R2:W3:Y:S01]  /*1ac80*/  MUFU.EX2 R15, R60 ;  /* 0x0000003c000f7308 */ /* 0x0004e20000000800 */
[C---:B0-----:R-:W-:Y:S01]  /*1ac90*/  FADD.FTZ R35, R31.reuse, R0 ;  /* 0x000000001f237221 */ /* 0x041fe20000010000 */
[----:B------:R-:W-:Y:S02]  /*1aca0*/  F2FP.BF16.F32.PACK_AB R198, R31, R198 ;  /* 0x000000c61fc6723e */ /* 0x000fe400000010ff */
[----:B------:R-:W-:-:S04]  /*1acb0*/  CS2R R30, SRZ ;  /* 0x00000000001e7805 */ /* 0x000fc8000001ff00 */
[----:B------:R-:W0:Y:S01]  /*1acc0*/  MUFU.EX2 R82, R82 ;  /* 0x0000005200527308 */ /* 0x000e220000000800 */
[----:B-1----:R-:W-:Y:S01]  /*1acd0*/  FADD.FTZ R0, R80, R35 ;  /* 0x0000002350007221 */ /* 0x002fe20000010000 */
[----:B--2---:R-:W-:Y:S02]  /*1ace0*/  CS2R R60, SRZ ;  /* 0x00000000003c7805 */ /* 0x004fe4000001ff00 */
[----:B------:R-:W-:-:S04]  /*1acf0*/  CS2R R34, SRZ ;  /* 0x0000000000227805 */ /* 0x000fc8000001ff00 */
[----:B------:R-:W1:Y:S01]  /*1ad00*/  MUFU.EX2 R6, R6 ;  /* 0x0000000600067308 */ /* 0x000e620000000800 */
[C---:B---3--:R-:W-:Y:S01]  /*1ad10*/  FADD.FTZ R7, R15.reuse, R0 ;  /* 0x000000000f077221 */ /* 0x048fe20000010000 */
[----:B------:R-:W-:Y:S02]  /*1ad20*/  F2FP.BF16.F32.PACK_AB R192, R15, R80 ;  /* 0x000000500fc0723e */ /* 0x000fe400000010ff */
[----:B------:R-:W-:-:S04]  /*1ad30*/  CS2R R80, SRZ ;  /* 0x0000000000507805 */ /* 0x000fc8000001ff00 */
[----:B------:R2:W3:Y:S01]  /*1ad40*/  MUFU.EX2 R33, R84 ;  /* 0x0000005400217308 */ /* 0x0004e20000000800 */
[----:B0-----:R-:W-:Y:S01]  /*1ad50*/  FADD.FTZ R0, R82, R7 ;  /* 0x0000000752007221 */ /* 0x001fe20000010000 */
[C---:B-1----:R-:W-:Y:S01]  /*1ad60*/  FADD.FTZ R12, R6.reuse, R37 ;  /* 0x00000025060c7221 */ /* 0x042fe20000010000 */
[----:B------:R-:W-:Y:S02]  /*1ad70*/  F2FP.BF16.F32.PACK_AB R195, R6, R195 ;  /* 0x000000c306c3723e */ /* 0x000fe400000010ff */
[----:B--2---:R-:W-:Y:S02]  /*1ad80*/  CS2R R84, SRZ ;  /* 0x0000000000547805 */ /* 0x004fe4000001ff00 */
[----:B------:R-:W-:Y:S01]  /*1ad90*/  CS2R R36, SRZ ;  /* 0x0000000000247805 */ /* 0x000fe2000001ff00 */
[C---:B---3--:R-:W-:Y:S01]  /*1ada0*/  FADD.FTZ R13, R33.reuse, R0 ;  /* 0x00000000210d7221 */ /* 0x048fe20000010000 */
[----:B------:R-:W-:Y:S01]  /*1adb0*/  F2FP.BF16.F32.PACK_AB R194, R33, R82 ;  /* 0x0000005221c2723e */ /* 0x000fe200000010ff */
[----:B------:R-:W-:Y:S01]  /*1adc0*/  IMAD.MOV.U32 R0, RZ, RZ, 0x3f800000 ;  /* 0x3f800000ff007424 */ /* 0x000fe200078e00ff */
[----:B------:R-:W-:-:S02]  /*1add0*/  CS2R R82, SRZ ;  /* 0x0000000000527805 */ /* 0x000fc4000001ff00 */
[----:B------:R-:W-:Y:S01]  /*1ade0*/  CS2R R32, SRZ ;  /* 0x0000000000207805 */ /* 0x000fe2000001ff00 */
[----:B------:R-:W-:Y:S06]  /*1adf0*/  @!P3 BRA `(.L_x_2833) ;  /* 0x000000540004b947 */ /* 0x000fec0003800000 */
[----:B------:R-:W-:Y:S01]  /*1ae00*/  BSSY B1, `(.L_x_2833) ;  /* 0x0000540000017945 */ /* 0x000fe20003800000 */
[----:B------:R-:W-:Y:S02]  /*1ae10*/  IMAD.MOV.U32 R6, RZ, RZ, R4 ;  /* 0x000000ffff067224 */ /* 0x000fe400078e0004 */
[----:B------:R-:W-:Y:S02]  /*1ae20*/  IMAD.MOV.U32 R7, RZ, RZ, R5 ;  /* 0x000000ffff077224 */ /* 0x000fe400078e0005 */
[----:B------:R-:W-:Y:S02]  /*1ae30*/  IMAD.MOV.U32 R9, RZ, RZ, R218 ;  /* 0x000000ffff097224 */ /* 0x000fe400078e00da */
[----:B------:R-:W-:Y:S02]  /*1ae40*/  IMAD.MOV.U32 R10, RZ, RZ, R216 ;  /* 0x000000ffff0a7224 */ /* 0x000fe400078e00d8 */
[----:B------:R-:W-:Y:S02]  /*1ae50*/  IMAD.MOV.U32 R2, RZ, RZ, 0x3f800000 ;  /* 0x3f800000ff027424 */ /* 0x000fe400078e00ff */
[----:B------:R-:W-:-:S07]  /*1ae60*/  IMAD.MOV.U32 R151, RZ, RZ, RZ ;  /* 0x000000ffff977224 */ /* 0x000fce00078e00ff */
.L_x_2844:
        /* <DEDUP_REMOVED lines=8> */
.L_x_2834:
[----:B------:R-:W-:Y:S01]  /*1aef0*/  IMAD R11, R3, 0x8, R16 ;  /* 0x00000008030b7824 */ /* 0x000fe200078e0210 */
[----:B------:R-:W-:-:S04]  /*1af00*/  SHF.L.U32 R4, R218, 0x1f, RZ ;  /* 0x0000001fda047819 */ /* 0x000fc800000006ff */
[----:B------:R0:W1:Y:S01]  /*1af10*/  SYNCS.PHASECHK.TRANS64.TRYWAIT P3, [R11+URZ+0x38830], R4 ;  /* 0x038830040b0075a7 */ /* 0x000062000806017f */
[----:B------:R-:W-:Y:S05]  /*1af20*/  @!P0 BRA `(.L_x_2835) ;  /* 0x0000000000048947 */ /* 0x000fea0003800000 */
[----:B------:R-:W-:Y:S01]  /*1af30*/  BPT.TRAP 0x1 ;  /* 0x000000040000795c */ /* 0x000fe20000300000 */
.L_x_2835:
[----:B------:R-:W-:Y:S01]  /*1af40*/  IMAD R3, R216, 0xa00, R20 ;  /* 0x00000a00d8037824 */ /* 0x000fe200078e0214 */
[----:B------:R-:W-:Y:S03]  /*1af50*/  BSSY B2, `(.L_x_2836) ;  /* 0x0000006000027945 */ /* 0x000fe60003800000 */
[C---:B------:R-:W-:Y:S02]  /*1af60*/  VIADD R152, R3.reuse, 0x80 ;  /* 0x0000008003987836 */ /* 0x040fe40000000000 */
[----:B------:R-:W-:Y:S01]  /*1af70*/  VIADD R15, R3, 0x100 ;  /* 0x00000100030f7836 */ /* 0x000fe20000000000 */
[----:B-1----:R-:W-:Y:S06]  /*1af80*/  @P3 BRA `(.L_x_2837) ;  /* 0x0000000000083947 */ /* 0x002fec0003800000 */
[----:B------:R-:W1:Y:S02]  /*1af90*/  SYNCS.PHASECHK.TRANS64.TRYWAIT P3, [R11+URZ+0x38830], R4 ;  /* 0x038830040b0075a7 */ /* 0x000e64000806017f */
[----:B-1----:R-:W-:Y:S05]  /*1afa0*/  @!P3 BRA `(.L_x_2838) ;  /* 0x000001ac002cb947 */ /* 0x002fea0003800000 */
.L_x_2837:
[----:B------:R-:W-:Y:S05]  /*1afb0*/  BSYNC B2 ;  /* 0x0000000000027941 */ /* 0x000fea0003800000 */
.L_x_2836:
[----:B------:R-:W2:Y:S04]  /*1afc0*/  LDL.64 R154, [R1+0x48] ;  /* 0x00004800019a7983 */ /* 0x000ea80000100a00 */
[----:B------:R-:W3:Y:S01]  /*1afd0*/  LDL.64 R156, [R1+0x50] ;  /* 0x00005000019c7983 */ /* 0x000ee20000100a00 */
[----:B01----:R-:W-:Y:S02]  /*1afe0*/  IMAD.MOV.U32 R4, RZ, RZ, R3 ;  /* 0x000000ffff047224 */ /* 0x003fe400078e0003 */
[----:B------:R-:W-:-:S03]  /*1aff0*/  IMAD.MOV.U32 R5, RZ, RZ, 0x40000040 ;  /* 0x40000040ff057424 */ /* 0x000fc600078e00ff */
[----:B------:R-:W-:Y:S02]  /*1b000*/  R2UR UR18, R4 ;  /* 0x00000000041272ca */ /* 0x000fe400000e0000 */
[C---:B------:R-:W-:Y:S01]  /*1b010*/  R2UR UR19, R5.reuse ;  /* 0x00000000051372ca */ /* 0x040fe200000e0000 */
[----:B------:R-:W-:Y:S01]  /*1b020*/  WARPGROUP.ARRIVE ;  /* 0x00000000000079c5 */ /* 0x000fe20000000000 */
[----:B------:R-:W-:Y:S01]  /*1b030*/  IMAD.MOV.U32 R4, RZ, RZ, R152 ;  /* 0x000000ffff047224 */ /* 0x000fe200078e0098 */
[----:B------:R-:W-:-:S04]  /*1b040*/  R2UR UR7, R5 ;  /* 0x00000000050772ca */ /* 0x000fc800000e0000 */
[----:B------:R-:W-:Y:S01]  /*1b050*/  R2UR UR6, R4 ;  /* 0x00000000040672ca */ /* 0x000fe200000e0000 */
[----:B------:R-:W-:Y:S01]  /*1b060*/  IMAD.MOV.U32 R4, RZ, RZ, R15 ;  /* 0x000000ffff047224 */ /* 0x000fe200078e000f */
[----:B------:R-:W-:-:S04]  /*1b070*/  R2UR UR11, R5 ;  /* 0x00000000050b72ca */ /* 0x000fc800000e0000 */
[----:B------:R-:W-:Y:S01]  /*1b080*/  R2UR UR10, R4 ;  /* 0x00000000040a72ca */ /* 0x000fe200000e0000 */
[----:B------:R-:W-:Y:S02]  /*1b090*/  VIADD R14, R3, 0x180 ;  /* 0x00000180030e7836 */ /* 0x000fe40000000000 */
[----:B------:R-:W-:-:S03]  /*1b0a0*/  IMAD.MOV.U32 R15, RZ, RZ, 0x40000040 ;  /* 0x40000040ff0f7424 */ /* 0x000fc600078e00ff */
[----:B------:R-:W-:Y:S02]  /*1b0b0*/  R2UR UR14, R14 ;  /* 0x000000000e0e72ca */ /* 0x000fe400000e0000 */
        /* <DEDUP_REMOVED lines=27> */
[----:B------:R-:W-:Y:S01]  /*1b270*/  UMOV UR16, UR20 ;  /* 0x0000001400107c82 */ /* 0x000fe20008000000 */
[----:B------:R-:W-:Y:S01]  /*1b280*/  UMOV UR17, UR21 ;  /* 0x0000001500117c82 */ /* 0x000fe20008000000 */
[----:B------:R-:W-:Y:S02]  /*1b290*/  WARPGROUP.DEPBAR.LE gsb0, 0x0 ;  /* 0x00008000000079c5 */ /* 0x000fe40000010000 */
[----:B------:R-:W-:Y:S01]  /*1b2a0*/  VIADD R14, R3, 0x2 ;  /* 0x00000002030e7836 */ /* 0x000fe20000000000 */
[----:B--2---:R-:W-:Y:S02]  /*1b2b0*/  R2UR UR26, R154 ;  /* 0x000000009a1a72ca */ /* 0x004fe400000e0000 */
[----:B------:R-:W-:-:S02]  /*1b2c0*/  R2UR UR27, R155 ;  /* 0x000000009b1b72ca */ /* 0x000fc400000e0000 */
[----:B------:R-:W-:-:S06]  /*1b2d0*/  WARPGROUP.ARRIVE ;  /* 0x00000000000079c5 */ /* 0x000fcc0000000000 */
[----:B------:R-:W-:Y:S01]  /*1b2e0*/  HGMMA.64x16x16.F32.BF16 R152, gdesc[UR16], RZ, !UPT, gsb0 ;  /* 0x00200000109879f0 */ /* 0x000fe2000c0018ff */
        /* <DEDUP_REMOVED lines=20> */
[----:B------:R-:W-:Y:S01]  /*1b430*/  UMOV UR12, UR24 ;  /* 0x00000018000c7c82 */ /* 0x000fe20008000000 */
[----:B------:R-:W-:Y:S01]  /*1b440*/  UMOV UR13, UR25 ;  /* 0x00000019000d7c82 */ /* 0x000fe20008000000 */
[----:B------:R-:W-:Y:S01]  /*1b450*/  UMOV UR16, UR24 ;  /* 0x0000001800107c82 */ /* 0x000fe20008000000 */
[----:B------:R-:W-:Y:S01]  /*1b460*/  UMOV UR17, UR25 ;  /* 0x0000001900117c82 */ /* 0x000fe20008000000 */
[----:B------:R-:W2:Y:S01]  /*1b470*/  LDL.64 R14, [R1+0x38] ;  /* 0x00003800010e7983 */ /* 0x000ea20000100a00 */
[----:B------:R-:W-:Y:S01]  /*1b480*/  HGMMA.64x16x16.F32.BF16 R176, gdesc[UR4], R176, gsb0 ;  /* 0x0020000004b079f0 */ /* 0x000fe200080018b0 */
[----:B------:R-:W-:Y:S02]  /*1b490*/  R2UR UR10, R4 ;  /* 0x00000000040a72ca */ /* 0x000fe400000e0000 */
[----:B------:R-:W-:Y:S01]  /*1b4a0*/  R2UR UR11, R5 ;  /* 0x00000000050b72ca */ /* 0x000fe200000e0000 */
[----:B------:R-:W-:Y:S01]  /*1b4b0*/  VIADD R4, R3, 0x182 ;  /* 0x0000018203047836 */ /* 0x000fe20000000000 */
[----:B------:R-:W-:-:S02]  /*1b4c0*/  WARPGROUP.DEPBAR.LE gsb0, 0x0 ;  /* 0x00008000000079c5 */ /* 0x000fc40000010000 */
        /* <DEDUP_REMOVED lines=57> */
[----:B--2---:R-:W-:Y:S02]  /*1b860*/  R2UR UR24, R14 ;  /* 0x000000000e1872ca */ /* 0x004fe400000e0000 */
[----:B------:R-:W-:Y:S02]  /*1b870*/  R2UR UR25, R15 ;  /* 0x000000000f1972ca */ /* 0x000fe400000e0000 */
[----:B------:R-:W2:Y:S01]  /*1b880*/  LDL.64 R14, [R1+0x30] ;  /* 0x00003000010e7983 */ /* 0x000ea20000100a00 */
        /* <DEDUP_REMOVED lines=144> */
[----:B--2---:R-:W-:Y:S02]  /*1c190*/  R2UR UR26, R14 ;  /* 0x000000000e1a72ca */ /* 0x004fe400000e0000 */
[----:B------:R-:W-:Y:S02]  /*1c1a0*/  R2UR UR27, R15 ;  /* 0x000000000f1b72ca */ /* 0x000fe400000e0000 */
[----:B------:R-:W2:Y:S01]  /*1c1b0*/  LDL.64 R14, [R1+0x18] ;  /* 0x00001800010e7983 */ /* 0x000ea20000100a00 */
[----:B------:R-:W-:Y:S02]  /*1c1c0*/  VIADD R4, R3, 0x284 ;  /* 0x0000028403047836 */ /* 0x000fe40000000000 */
[----:B------:R-:W-:-:S03]  /*1c1d0*/  IMAD.MOV.U32 R5, RZ, RZ, 0x40000040 ;  /* 0x40000040ff057424 */ /* 0x000fc600078e00ff */
[----:B------:R-:W-:Y:S02]  /*1c1e0*/  R2UR UR22, R4 ;  /* 0x00000000041672ca */ /* 0x000fe400000e0000 */
[----:B------:R-:W-:Y:S01]  /*1c1f0*/  R2UR UR23, R5 ;  /* 0x00000000051772ca */ /* 0x000fe200000e0000 */
[----:B------:R-:W-:Y:S02]  /*1c200*/  UMOV UR20, UR26 ;  /* 0x0000001a00147c82 */ /* 0x000fe40008000000 */
[----:B------:R-:W-:Y:S01]  /*1c210*/  UMOV UR21, UR27 ;  /* 0x0000001b00157c82 */ /* 0x000fe20008000000 */
[----:B------:R-:W-:Y:S02]  /*1c220*/  WARPGROUP.DEPBAR.LE gsb0, 0x0 ;  /* 0x00008000000079c5 */ /* 0x000fe40000010000 */
[----:B------:R-:W-:-:S07]  /*1c230*/  WARPGROUP.ARRIVE ;  /* 0x00000000000079c5 */ /* 0x000fce0000000000 */
        /* <DEDUP_REMOVED lines=89> */
[----:B------:R-:W2:Y:S01]  /*1c7d0*/  LDL.64 R14, [R1] ;  /* 0x00000000010e7983 */ /* 0x000ea20000100a00 */
[----:B------:R-:W-:Y:S02]  /*1c7e0*/  R2UR UR22, R4 ;  /* 0x00000000041672ca */ /* 0x000fe400000e0000 */
[----:B------:R-:W-:-:S06]  /*1c7f0*/  R2UR UR23, R5 ;  /* 0x00000000051772ca */ /* 0x000fcc00000e0000 */
        /* <DEDUP_REMOVED lines=44> */
[----:B------:R-:W-:Y:S02]  /*1cac0*/  R2UR UR23, R5 ;  /* 0x00000000051772ca */ /* 0x000fe400000e0000 */
[----:B--2---:R-:W-:Y:S02]  /*1cad0*/  R2UR UR24, R14 ;  /* 0x000000000e1872ca */ /* 0x004fe400000e0000 */
[----:B------:R-:W-:-:S11]  /*1cae0*/  R2UR UR25, R15 ;  /* 0x000000000f1972ca */ /* 0x000fd600000e0000 */
        /* <DEDUP_REMOVED lines=442> */
.L_x_2839:
[----:B------:R-:W-:Y:S01]  /*1e690*/  SHF.L.U32 R0, R9, 0x1f, RZ ;  /* 0x0000001f09007819 */ /* 0x000fe200000006ff */
[----:B------:R-:W-:-:S04]  /*1e6a0*/  IMAD R9, R10, 0x8, R16 ;  /* 0x000000080a097824 */ /* 0x000fc800078e0210 */
[----:B------:R0:W1:Y:S01]  /*1e6b0*/  SYNCS.PHASECHK.TRANS64.TRYWAIT P3, [R9+URZ+0x38850], R0 ;  /* 0x03885000090075a7 */ /* 0x000062000806017f */
[----:B------:R-:W-:Y:S05]  /*1e6c0*/  @!P0 BRA `(.L_x_2840) ;  /* 0x0000000000048947 */ /* 0x000fea0003800000 */
[----:B------:R-:W-:Y:S01]  /*1e6d0*/  BPT.TRAP 0x1 ;  /* 0x000000040000795c */ /* 0x000fe20000300000 */
.L_x_2840:
[----:B------:R-:W-:Y:S04]  /*1e6e0*/  BSSY B2, `(.L_x_2841) ;  /* 0x0000004000027945 */ /* 0x000fe80003800000 */
[----:B-1----:R-:W-:Y:S05]  /*1e6f0*/  @P3 BRA `(.L_x_2842) ;  /* 0x0000000000083947 */ /* 0x002fea0003800000 */
[----:B------:R-:W1:Y:S02]  /*1e700*/  SYNCS.PHASECHK.TRANS64.TRYWAIT P3, [R9+URZ+0x38850], R0 ;  /* 0x03885000090075a7 */ /* 0x000e64000806017f */
[----:B-1----:R-:W-:Y:S05]  /*1e710*/  @!P3 BRA `(.L_x_2843) ;  /* 0x000001740064b947 */ /* 0x002fea0003800000 */
.L_x_2842:
[----:B------:R-:W-:Y:S05]  /*1e720*/  BSYNC B2 ;  /* 0x0000000000027941 */ /* 0x000fea0003800000 */
.L_x_2841:
        /* <DEDUP_REMOVED lines=8> */
[----:B------:R-:W-:Y:S01]  /*1e7b0*/  IMAD.MOV.U32 R3, RZ, RZ, 0x40000040 ;  /* 0x40000040ff037424 */ /* 0x000fe200078e00ff */
[----:B------:R-:W-:Y:S01]  /*1e7c0*/  LOP3.LUT R0, R0, 0x3fff, RZ, 0xc0, !PT ;  /* 0x00003fff00007812 */ /* 0x000fe200078ec0ff */
[----:B------:R-:W0:Y:S01]  /*1e7d0*/  MUFU.TANH R15, R15 ;  /* 0x0000000f000f7308 */ /* 0x000e220000002400 */
[----:B------:R-:W-:Y:S01]  /*1e7e0*/  FMUL.FTZ R177, R177, UR39 ;  /* 0x00000027b1b17c20 */ /* 0x000fe20008410000 */
[----:B------:R-:W-:Y:S01]  /*1e7f0*/  FMUL.FTZ R184, R182, UR39 ;  /* 0x00000027b6b87c20 */ /* 0x000fe20008410000 */
[----:B------:R-:W-:Y:S01]  /*1e800*/  LOP3.LUT R0, R0, 0x2800000, RZ, 0xfc, !PT ;  /* 0x0280000000007812 */ /* 0x000fe200078efcff */
[----:B------:R-:W-:Y:S01]  /*1e810*/  FMUL.FTZ R183, R183, UR39 ;  /* 0x00000027b7b77c20 */ /* 0x000fe20008410000 */
[----:B------:R-:W-:Y:S01]  /*1e820*/  FMUL.FTZ R14, R179, UR39 ;  /* 0x00000027b30e7c20 */ /* 0x000fe20008410000 */
[----:B------:R-:W-:Y:S01]  /*1e830*/  FMUL.FTZ R179, R181, UR39 ;  /* 0x00000027b5b37c20 */ /* 0x000fe20008410000 */
[----:B------:R-:W-:Y:S01]  /*1e840*/  FMUL.FTZ R153, R153, UR39 ;  /* 0x0000002799997c20 */ /* 0x000fe20008410000 */
[----:B------:R-:W-:Y:S01]  /*1e850*/  IMAD R2, R10, 0xa00, R0 ;  /* 0x00000a000a027824 */ /* 0x000fe200078e0200 */
[----:B------:R-:W-:Y:S01]  /*1e860*/  MUFU.TANH R176, R176 ;  /* 0x000000b000b07308 */ /* 0x000fe20000002400 */
[----:B------:R-:W1:Y:S01]  /*1e870*/  @P2 LDC R0, c[0x0][0x44c] ;  /* 0x00011300ff002b82 */ /* 0x000e620000000800 */
[----:B------:R-:W-:Y:S01]  /*1e880*/  FMUL.FTZ R10, R178, UR39 ;  /* 0x00000027b20a7c20 */ /* 0x000fe20008410000 */
[C---:B------:R-:W-:Y:S01]  /*1e890*/  VIADD R4, R2.reuse, 0x80 ;  /* 0x0000008002047836 */ /* 0x040fe20000000000 */
[----:B------:R-:W-:Y:S01]  /*1e8a0*/  R2UR UR6, R2 ;  /* 0x00000000020672ca */ /* 0x000fe200000e0000 */
[----:B------:R-:W-:Y:S01]  /*1e8b0*/  FMUL.FTZ R178, R180, UR39 ;  /* 0x00000027b4b27c20 */ /* 0x000fe20008410000 */
[----:B------:R-:W-:Y:S01]  /*1e8c0*/  FMUL.FTZ R162, R162, UR39 ;  /* 0x00000027a2a27c20 */ /* 0x000fe20008410000 */
[----:B------:R-:W-:Y:S01]  /*1e8d0*/  FMUL.FTZ R163, R163, UR39 ;  /* 0x00000027a3a37c20 */ /* 0x000fe20008410000 */
[----:B------:R-:W-:Y:S01]  /*1e8e0*/  MUFU.TANH R177, R177 ;  /* 0x000000b100b17308 */ /* 0x000fe20000002400 */
[----:B------:R-:W-:-:S05]  /*1e8f0*/  @!P1 VIADD R9, R9, 0x38860 ;  /* 0x0003886009099836 */ /* 0x000fca0000000000 */
[----:B------:R-:W-:Y:S02]  /*1e900*/  @!P1 PRMT R9, RZ, 0x654, R9 ;  /* 0x00000654ff099816 */ /* 0x000fe40000000009 */
[----:B------:R-:W-:Y:S01]  /*1e910*/  MUFU.TANH R178, R178 ;  /* 0x000000b200b27308 */ /* 0x000fe20000002400 */
[----:B------:R-:W-:Y:S01]  /*1e920*/  HGMMA.64x256x16.F32.BF16 R24, R208, gdesc[UR4].tnspB, R24, gsb0 ;  /* 0x43e00004d0187df0 */ /* 0x000fe20008001818 */
[----:B------:R-:W-:Y:S01]  /*1e930*/  R2UR UR6, R4 ;  /* 0x00000000040672ca */ /* 0x000fe200000e0000 */
[----:B------:R-:W-:Y:S01]  /*1e940*/  VIADD R4, R2, 0x100 ;  /* 0x0000010002047836 */ /* 0x000fe20000000000 */
[----:B------:R-:W-:Y:S01]  /*1e950*/  R2UR UR7, R5 ;  /* 0x00000000050772ca */ /* 0x000fe200000e0000 */
[----:B------:R-:W-:-:S03]  /*1e960*/  IMAD.MOV.U32 R5, RZ, RZ, 0x40000040 ;  /* 0x40000040ff057424 */ /* 0x000fc600078e00ff */
        /* <DEDUP_REMOVED lines=21> */
[----:B------:R-:W-:Y:S01]  /*1eac0*/  FMUL.FTZ R5, R191, UR39 ;  /* 0x00000027bf057c20 */ /* 0x000fe20008410000 */
[----:B------:R-:W-:Y:S01]  /*1ead0*/  FMUL.FTZ R191, R160, UR39 ;  /* 0x00000027a0bf7c20 */ /* 0x000fe20008410000 */
[----:B------:R-:W-:-:S04]  /*1eae0*/  IMAD R160, R8, -0x50, RZ ;  /* 0xffffffb008a07824 */ /* 0x000fc800078e02ff */
[----:B------:R-:W-:Y:S01]  /*1eaf0*/  MUFU.TANH R5, R5 ;  /* 0x0000000500057308 */ /* 0x000fe20000002400 */
[----:B------:R-:W-:-:S07]  /*1eb00*/  IADD3 R160, -R233, 0x1, R160 ;  /* 0x00000001e9a07810 */ /* 0x000fce0007ffe1a0 */
[----:B------:R-:W-:Y:S01]  /*1eb10*/  MUFU.TANH R191, R191 ;  /* 0x000000bf00bf7308 */ /* 0x000fe20000002400 */
[----:B------:R-:W-:Y:S02]  /*1eb20*/  WARPGROUP.DEPBAR.LE gsb0, 0x0 ;  /* 0x00008000000079c5 */ /* 0x000fe40000010000 */
[----:B------:R-:W-:-:S07]  /*1eb30*/  WARPGROUP.ARRIVE ;  /* 0x00000000000079c5 */ /* 0x000fce0000000000 */
[----:B------:R-:W-:Y:S01]  /*1eb40*/  HGMMA.64x256x16.F32.BF16 R24, R196, gdesc[UR4].tnspB, R24, gsb0 ;  /* 0x43e00004c4187df0 */ /* 0x000fe20008001818 */
[----:B------:R-:W-:Y:S02]  /*1eb50*/  R2UR UR6, R2 ;  /* 0x00000000020672ca */ /* 0x000fe400000e0000 */
[----:B------:R-:W-:Y:S01]  /*1eb60*/  R2UR UR7, R3 ;  /* 0x00000000030772ca */ /* 0x000fe200000e0000 */
[----:B------:R-:W2:Y:S01]  /*1eb70*/  @P2 LDC R2, c[0x0][0x450] ;  /* 0x00011400ff022b82 */ /* 0x000ea20000000800 */
[----:B------:R-:W-:-:S04]  /*1eb80*/  IMAD.IADD R3, R234, 0x1, R230 ;  /* 0x00000001ea037824 */ /* 0x000fc800078e02e6 */
[----:B-1----:R-:W-:-:S04]  /*1eb90*/  @P2 IMAD.HI.U32 R4, R3, R0, RZ ;  /* 0x0000000003042227 */ /* 0x002fc800078e00ff */
[----:B------:R-:W-:Y:S02]  /*1eba0*/  IMAD.MOV.U32 R0, RZ, RZ, R3 ;  /* 0x000000ffff007224 */ /* 0x000fe400078e0003 */
[----:B------:R-:W-:Y:S01]  /*1ebb0*/  FMUL.FTZ R3, R187, UR39 ;  /* 0x00000027bb037c20 */ /* 0x000fe20008410000 */
[----:B------:R-:W-:Y:S01]  /*1ebc0*/  FMUL.FTZ R187, R189, UR39 ;  /* 0x00000027bdbb7c20 */ /* 0x000fe20008410000 */
[----:B------:R-:W-:-:S04]  /*1ebd0*/  FMUL.FTZ R189, R164, UR39 ;  /* 0x00000027a4bd7c20 */ /* 0x000fc80008410000 */
[----:B------:R-:W-:Y:S01]  /*1ebe0*/  MUFU.TANH R3, R3 ;  /* 0x0000000300037308 */ /* 0x000fe20000002400 */
[----:B--2---:R-:W-:Y:S01]  /*1ebf0*/  @P2 SHF.R.U32.HI R0, RZ, R2, R4 ;  /* 0x00000002ff002219 */ /* 0x004fe20000011604 */
[----:B------:R-:W-:Y:S01]  /*1ec00*/  FMUL.FTZ R2, R186, UR39 ;  /* 0x00000027ba027c20 */ /* 0x000fe20008410000 */
[----:B------:R-:W-:-:S05]  /*1ec10*/  FMUL.FTZ R186, R188, UR39 ;  /* 0x00000027bcba7c20 */ /* 0x000fca0008410000 */
[----:B------:R-:W-:Y:S01]  /*1ec20*/  MUFU.TANH R187, R187 ;  /* 0x000000bb00bb7308 */ /* 0x000fe20000002400 */
[----:B------:R-:W-:Y:S01]  /*1ec30*/  FMUL.FTZ R4, R190, UR39 ;  /* 0x00000027be047c20 */ /* 0x000fe20008410000 */
[----:B------:R-:W1:Y:S01]  /*1ec40*/  SHFL.IDX PT, R188, R0, RZ, 0x1c1f ;  /* 0x001c1fff00bc7589 */ /* 0x000e6200000e0000 */
[----:B------:R-:W-:Y:S01]  /*1ec50*/  FMUL.FTZ R190, R173, UR39 ;  /* 0x00000027adbe7c20 */ /* 0x000fe20008410000 */
[----:B------:R-:W-:-:S04]  /*1ec60*/  FMUL.FTZ R173, R161, UR39 ;  /* 0x00000027a1ad7c20 */ /* 0x000fc80008410000 */
[----:B------:R-:W2:Y:S08]  /*1ec70*/  MUFU.TANH R186, R186 ;  /* 0x000000ba00ba7308 */ /* 0x000eb00000002400 */
[----:B------:R-:W-:Y:S08]  /*1ec80*/  MUFU.TANH R189, R189 ;  /* 0x000000bd00bd7308 */ /* 0x000ff00000002400 */
[----:B------:R-:W-:Y:S08]  /*1ec90*/  MUFU.TANH R190, R190 ;  /* 0x000000be00be7308 */ /* 0x000ff00000002400 */
[----:B------:R-:W-:Y:S08]  /*1eca0*/  MUFU.TANH R173, R173 ;  /* 0x000000ad00ad7308 */ /* 0x000ff00000002400 */
[----:B------:R-:W-:Y:S08]  /*1ecb0*/  MUFU.TANH R4, R4 ;  /* 0x0000000400047308 */ /* 0x000ff00000002400 */
[----:B------:R-:W-:Y:S01]  /*1ecc0*/  MUFU.TANH R2, R2 ;  /* 0x0000000200027308 */ /* 0x000fe20000002400 */
[----:B------:R-:W-:-:S02]  /*1ecd0*/  WARPGROUP.DEPBAR.LE gsb0, 0x0 ;  /* 0x00008000000079c5 */ /* 0x000fc40000010000 */
[----:B------:R-:W-:-:S06]  /*1ece0*/  WARPGROUP.ARRIVE ;  /* 0x00000000000079c5 */ /* 0x000fcc0000000000 */
[----:B------:R-:W-:Y:S03]  /*1ecf0*/  HGMMA.64x256x16.F32.BF16 R24, R192, gdesc[UR4].tnspB, R24, gsb0 ;  /* 0x43e00004c0187df0 */ /* 0x000fe60008001818 */
[----:B------:R-:W-:Y:S02]  /*1ed00*/  WARPGROUP.DEPBAR.LE gsb0, 0x0 ;  /* 0x00008000000079c5 */ /* 0x000fe40000010000 */
[----:B------:R-:W-:Y:S01]  /*1ed10*/  FMUL.FTZ R192, R185, UR39 ;  /* 0x00000027b9c07c20 */ /* 0x000fe20008410000 */
[----:B------:R-:W-:Y:S01]  /*1ed20*/  IADD3 R185, -R228, R160, R232 ;  /* 0x000000a0e4b97210 */ /* 0x000fe20007ffe1e8 */
[----:B------:R-:W-:Y:S01]  /*1ed30*/  FMUL.FTZ R193, R169, UR39 ;  /* 0x00000027a9c17c20 */ /* 0x000fe20008410000 */
[----:B------:R-:W-:Y:S01]  /*1ed40*/  FMUL.FTZ R194, R168, UR39 ;  /* 0x00000027a8c27c20 */ /* 0x000fe20008410000 */
[----:B------:R-:W-:Y:S01]  /*1ed50*/  FMUL.FTZ R168, R172, UR39 ;  /* 0x00000027aca87c20 */ /* 0x000fe20008410000 */
[----:B------:R-:W-:Y:S01]  /*1ed60*/  FMUL.FTZ R195, R165, UR39 ;  /* 0x00000027a5c37c20 */ /* 0x000fe20008410000 */
[----:B------:R-:W3:Y:S01]  /*1ed70*/  MUFU.TANH R192, R192 ;  /* 0x000000c000c07308 */ /* 0x000ee20000002400 */
[----:B-1----:R-:W-:-:S05]  /*1ed80*/  IMAD.IADD R188, R185, 0x1, R188 ;  /* 0x00000001b9bc7824 */ /* 0x002fca00078e02bc */
[C---:B------:R-:W-:Y:S02]  /*1ed90*/  ISETP.GT.AND P3, PT, R188.reuse, RZ, PT ;  /* 0x000000ffbc00720c */ /* 0x040fe40003f64270 */
[C---:B------:R-:W-:Y:S01]  /*1eda0*/  ISETP.GT.AND P5, PT, R188.reuse, 0x8, PT ;  /* 0x00000008bc00780c */ /* 0x040fe20003fa4270 */
[----:B------:R-:W1:Y:S01]  /*1edb0*/  MUFU.TANH R194, R194 ;  /* 0x000000c200c27308 */ /* 0x000e620000002400 */
[----:B------:R-:W-:Y:S02]  /*1edc0*/  ISETP.GT.AND P4, PT, R188, 0x1, PT ;  /* 0x00000001bc00780c */ /* 0x000fe40003f84270 */
[----:B0-----:R-:W-:Y:S02]  /*1edd0*/  FSEL R182, R15, -INF , P3 ;  /* 0xff8000000fb67808 */ /* 0x001fe40001800000 */
[----:B--2---:R-:W-:Y:S02]  /*1ede0*/  FSEL R181, R186, -INF , P5 ;  /* 0xff800000bab57808 */ /* 0x004fe40002800000 */
[----:B------:R-:W-:Y:S01]  /*1edf0*/  ISETP.GT.AND P6, PT, R188, 0x9, PT ;  /* 0x00000009bc00780c */ /* 0x000fe20003fc4270 */
[----:B------:R0:W-:Y:S01]  /*1ee00*/  MUFU.TANH R186, R183 ;  /* 0x000000b700ba7308 */ /* 0x0001e20000002400 */
[----:B---3--:R-:W-:Y:S01]  /*1ee10*/  FSEL R169, R192, -INF , P4 ;  /* 0xff800000c0a97808 */ /* 0x008fe20002000000 */
[----:B------:R-:W-:Y:S01]  /*1ee20*/  FMUL.FTZ R192, R167, UR39 ;  /* 0x00000027a7c07c20 */ /* 0x000fe20008410000 */
[----:B------:R-:W-:-:S02]  /*1ee30*/  ISETP.GT.AND P3, PT, R188, 0x10, PT ;  /* 0x00000010bc00780c */ /* 0x000fc40003f64270 */
[----:B------:R-:W-:Y:S01]  /*1ee40*/  FSEL R172, R187, -INF , P6 ;  /* 0xff800000bbac7808 */ /* 0x000fe20003000000 */
[----:B------:R-:W-:Y:S01]  /*1ee50*/  FMUL.FTZ R187, R171, UR39 ;  /* 0x00000027abbb7c20 */ /* 0x000fe20008410000 */
[----:B------:R-:W-:Y:S01]  /*1ee60*/  ISETP.GT.AND P4, PT, R188, 0x11, PT ;  /* 0x00000011bc00780c */ /* 0x000fe20003f84270 */
[----:B------:R-:W2:Y:S01]  /*1ee70*/  MUFU.TANH R168, R168 ;  /* 0x000000a800a87308 */ /* 0x000ea20000002400 */
[----:B0-----:R-:W-:Y:S02]  /*1ee80*/  FMNMX.FTZ R183, R182, R7, !PT ;  /* 0x00000007b6b77209 */ /* 0x001fe40007810000 */
[----:B------:R-:W-:Y:S02]  /*1ee90*/  FSEL R180, R176, -INF , P3 ;  /* 0xff800000b0b47808 */ /* 0x000fe40001800000 */
[----:B------:R-:W-:Y:S02]  /*1eea0*/  FMNMX.FTZ R183, R169, R183, !PT ;  /* 0x000000b7a9b77209 */ /* 0x000fe40007810000 */
[----:B------:R-:W-:Y:S01]  /*1eeb0*/  ISETP.GT.AND P5, PT, R188, 0x18, PT ;  /* 0x00000018bc00780c */ /* 0x000fe20003fa4270 */
[----:B------:R-:W0:Y:S01]  /*1eec0*/  MUFU.TANH R193, R193 ;  /* 0x000000c100c17308 */ /* 0x000e220000002400 */
[----:B------:R-:W-:-:S02]  /*1eed0*/  FMNMX.FTZ R183, R181, R183, !PT ;  /* 0x000000b7b5b77209 */ /* 0x000fc40007810000 */
[----:B------:R-:W-:Y:S02]  /*1eee0*/  FSEL R160, R177, -INF , P4 ;  /* 0xff800000b1a07808 */ /* 0x000fe40002000000 */
[----:B------:R-:W-:Y:S02]  /*1eef0*/  FMNMX.FTZ R183, R172, R183, !PT ;  /* 0x000000b7acb77209 */ /* 0x000fe40007810000 */
[----:B------:R-:W-:Y:S01]  /*1ef00*/  ISETP.GT.AND P6, PT, R188, 0x19, PT ;  /* 0x00000019bc00780c */ /* 0x000fe20003fc4270 */
[----:B------:R-:W3:Y:S01]  /*1ef10*/  MUFU.TANH R195, R195 ;  /* 0x000000c300c37308 */ /* 0x000ee20000002400 */
[----:B------:R-:W-:Y:S02]  /*1ef20*/  FMNMX.FTZ R183, R180, R183, !PT ;  /* 0x000000b7b4b77209 */ /* 0x000fe40007810000 */
[----:B------:R-:W-:Y:S02]  /*1ef30*/  FSEL R15, R178, -INF , P5 ;  /* 0xff800000b20f7808 */ /* 0x000fe40002800000 */
[----:B------:R-:W-:-:S02]  /*1ef40*/  FMNMX.FTZ R183, R160, R183, !PT ;  /* 0x000000b7a0b77209 */ /* 0x000fc40007810000 */
[C---:B------:R-:W-:Y:S01]  /*1ef50*/  ISETP.GT.AND P3, PT, R188.reuse, 0x20, PT ;  /* 0x00000020bc00780c */ /* 0x040fe20003f64270 */
[----:B------:R-:W-:Y:S01]  /*1ef60*/  MUFU.TANH R187, R187 ;  /* 0x000000bb00bb7308 */ /* 0x000fe20000002400 */
[----:B------:R-:W-:Y:S02]  /*1ef70*/  FSEL R179, R179, -INF , P6 ;  /* 0xff800000b3b37808 */ /* 0x000fe40003000000 */
[----:B------:R-:W-:Y:S02]  /*1ef80*/  FMNMX.FTZ R183, R15, R183, !PT ;  /* 0x000000b70fb77209 */ /* 0x000fe40007810000 */
[C---:B------:R-:W-:Y:S02]  /*1ef90*/  ISETP.GT.AND P5, PT, R188.reuse, 0x28, PT ;  /* 0x00000028bc00780c */ /* 0x040fe40003fa4270 */
[----:B------:R-:W-:Y:S01]  /*1efa0*/  ISETP.GT.AND P4, PT, R188, 0x21, PT ;  /* 0x00000021bc00780c */ /* 0x000fe20003f84270 */
[----:B------:R-:W-:Y:S01]  /*1efb0*/  MUFU.TANH R192, R192 ;  /* 0x000000c000c07308 */ /* 0x000fe20000002400 */
[----:B-1----:R-:W-:-:S02]  /*1efc0*/  FSEL R178, R194, -INF , P3 ;  /* 0xff800000c2b27808 */ /* 0x002fc40001800000 */
[----:B------:R-:W-:Y:S01]  /*1efd0*/  FMNMX.FTZ R183, R179, R183, !PT ;  /* 0x000000b7b3b77209 */ /* 0x000fe20007810000 */
[----:B------:R-:W1:Y:S01]  /*1efe0*/  SHFL.IDX PT, R194, R0, 0x1, 0x1c1f ;  /* 0x003c1f0000c27f89 */ /* 0x000e6200000e0000 */
[----:B--2---:R-:W-:Y:S02]  /*1eff0*/  FSEL R168, R168, -INF , P5 ;  /* 0xff800000a8a87808 */ /* 0x004fe40002800000 */
[----:B------:R-:W-:Y:S02]  /*1f000*/  ISETP.GT.AND P5, PT, R188, 0x38, PT ;  /* 0x00000038bc00780c */ /* 0x000fe40003fa4270 */
[----:B0-----:R-:W-:Y:S01]  /*1f010*/  FSEL R176, R193, -INF , P4 ;  /* 0xff800000c1b07808 */ /* 0x001fe20002000000 */
[----:B------:R-:W-:Y:S01]  /*1f020*/  FMUL.FTZ R193, R166, UR39 ;  /* 0x00000027a6c17c20 */ /* 0x000fe20008410000 */
[----:B------:R-:W-:Y:S02]  /*1f030*/  FMNMX.FTZ R183, R178, R183, !PT ;  /* 0x000000b7b2b77209 */ /* 0x000fe40007810000 */
[----:B------:R-:W-:Y:S01]  /*1f040*/  FSEL R165, R189, -INF , P5 ;  /* 0xff800000bda57808 */ /* 0x000fe20002800000 */
[----:B------:R-:W-:Y:S01]  /*1f050*/  FMUL.FTZ R189, R170, UR39 ;  /* 0x00000027aabd7c20 */ /* 0x000fe20008410000 */
[----:B------:R-:W-:Y:S01]  /*1f060*/  ISETP.GT.AND P6, PT, R188, 0x29, PT ;  /* 0x00000029bc00780c */ /* 0x000fe20003fc4270 */
[----:B------:R-:W-:Y:S01]  /*1f070*/  FMUL.FTZ R170, R152, UR39 ;  /* 0x0000002798aa7c20 */ /* 0x000fe20008410000 */
[----:B------:R-:W-:Y:S01]  /*1f080*/  FMNMX.FTZ R183, R176, R183, !PT ;  /* 0x000000b7b0b77209 */ /* 0x000fe20007810000 */
[----:B------:R-:W-:Y:S01]  /*1f090*/  FMUL.FTZ R152, R156, UR39 ;  /* 0x000000279c987c20 */ /* 0x000fe20008410000 */
[----:B------:R-:W-:Y:S01]  /*1f0a0*/  ISETP.GT.AND P3, PT, R188, 0x30, PT ;  /* 0x00000030bc00780c */ /* 0x000fe20003f64270 */
[----:B------:R-:W-:Y:S01]  /*1f0b0*/  FMUL.FTZ R156, R157, UR39 ;  /* 0x000000279d9c7c20 */ /* 0x000fe20008410000 */
[----:B------:R-:W-:Y:S01]  /*1f0c0*/  FSEL R177, R190, -INF , P6 ;  /* 0xff800000beb17808 */ /* 0x000fe20003000000 */
[----:B------:R-:W0:Y:S01]  /*1f0d0*/  MUFU.TANH R170, R170 ;  /* 0x000000aa00aa7308 */ /* 0x000e220000002400 */
[----:B------:R-:W-:Y:S01]  /*1f0e0*/  FMNMX.FTZ R183, R168, R183, !PT ;  /* 0x000000b7a8b77209 */ /* 0x000fe20007810000 */
[----:B------:R-:W-:Y:S01]  /*1f0f0*/  FMUL.FTZ R190, R154, UR39 ;  /* 0x000000279abe7c20 */ /* 0x000fe20008410000 */
[----:B------:R-:W-:-:S02]  /*1f100*/  ISETP.GT.AND P4, PT, R188, 0x31, PT ;  /* 0x00000031bc00780c */ /* 0x000fc40003f84270 */
[----:B------:R-:W-:Y:S01]  /*1f110*/  FSEL R161, R191, -INF , P3 ;  /* 0xff800000bfa17808 */ /* 0x000fe20001800000 */
[----:B-1----:R-:W-:Y:S01]  /*1f120*/  IMAD.IADD R194, R185, 0x1, R194 ;  /* 0x00000001b9c27824 */ /* 0x002fe200078e02c2 */
[----:B------:R-:W-:Y:S01]  /*1f130*/  FMNMX.FTZ R183, R177, R183, !PT ;  /* 0x000000b7b1b77209 */ /* 0x000fe20007810000 */
[----:B------:R-:W1:Y:S01]  /*1f140*/  MUFU.TANH R152, R152 ;  /* 0x0000009800987308 */ /* 0x000e620000002400 */
[----:B------:R-:W-:Y:S01]  /*1f150*/  FSEL R164, R173, -INF , P4 ;  /* 0xff800000ada47808 */ /* 0x000fe20002000000 */
[----:B------:R-:W-:Y:S01]  /*1f160*/  FMUL.FTZ R191, R175, UR39 ;  /* 0x00000027afbf7c20 */ /* 0x000fe20008410000 */
[----:B------:R-:W-:Y:S01]  /*1f170*/  FMNMX.FTZ R183, R161, R183, !PT ;  /* 0x000000b7a1b77209 */ /* 0x000fe20007810000 */
[----:B------:R-:W-:Y:S01]  /*1f180*/  FMUL.FTZ R185, R155, UR39 ;  /* 0x000000279bb97c20 */ /* 0x000fe20008410000 */
[----:B------:R-:W-:Y:S02]  /*1f190*/  ISETP.GT.AND P6, PT, R188, 0x39, PT ;  /* 0x00000039bc00780c */ /* 0x000fe40003fc4270 */
[----:B------:R-:W-:Y:S01]  /*1f1a0*/  FMNMX.FTZ R171, R164, R183, !PT ;  /* 0x000000b7a4ab7209 */ /* 0x000fe20007810000 */
[----:B------:R-:W2:Y:S01]  /*1f1b0*/  MUFU.TANH R156, R156 ;  /* 0x0000009c009c7308 */ /* 0x000ea20000002400 */
[----:B------:R-:W-:-:S02]  /*1f1c0*/  ISETP.GT.AND P3, PT, R188, 0x40, PT ;  /* 0x00000040bc00780c */ /* 0x000fc40003f64270 */
[----:B---3--:R-:W-:Y:S02]  /*1f1d0*/  FSEL R173, R195, -INF , P6 ;  /* 0xff800000c3ad7808 */ /* 0x008fe40003000000 */
[----:B------:R-:W-:Y:S02]  /*1f1e0*/  FMNMX.FTZ R171, R165, R171, !PT ;  /* 0x000000aba5ab7209 */ /* 0x000fe40007810000 */
[----:B------:R-:W-:Y:S01]  /*1f1f0*/  ISETP.GT.AND P4, PT, R188, 0x41, PT ;  /* 0x00000041bc00780c */ /* 0x000fe20003f84270 */
[----:B------:R-:W-:Y:S01]  /*1f200*/  MUFU.TANH R189, R189 ;  /* 0x000000bd00bd7308 */ /* 0x000fe20000002400 */
[----:B0-----:R-:W-:Y:S02]  /*1f210*/  FSEL R157, R170, -INF , P3 ;  /* 0xff800000aa9d7808 */ /* 0x001fe40001800000 */
[----:B------:R-:W-:Y:S02]  /*1f220*/  FMNMX.FTZ R171, R173, R171, !PT ;  /* 0x000000abadab7209 */ /* 0x000fe40007810000 */
[----:B------:R-:W-:-:S02]  /*1f230*/  ISETP.GT.AND P5, PT, R188, 0x48, PT ;  /* 0x00000048bc00780c */ /* 0x000fc40003fa4270 */
[----:B------:R-:W-:Y:S01]  /*1f240*/  FSEL R153, R153, -INF , P4 ;  /* 0xff80000099997808 */ /* 0x000fe20002000000 */
[----:B------:R-:W-:Y:S01]  /*1f250*/  MUFU.TANH R190, R190 ;  /* 0x000000be00be7308 */ /* 0x000fe20000002400 */
[----:B------:R-:W-:Y:S02]  /*1f260*/  FMNMX.FTZ R171, R157, R171, !PT ;  /* 0x000000ab9dab7209 */ /* 0x000fe40007810000 */
[----:B------:R-:W-:Y:S01]  /*1f270*/  ISETP.GT.AND P6, PT, R188, 0x49, PT ;  /* 0x00000049bc00780c */ /* 0x000fe20003fc4270 */
[----:B------:R-:W-:Y:S01]  /*1f280*/  FMUL.FTZ R188, R174, UR39 ;  /* 0x00000027aebc7c20 */ /* 0x000fe20008410000 */
[----:B-1----:R-:W-:Y:S02]  /*1f290*/  FSEL R152, R152, -INF , P5 ;  /* 0xff80000098987808 */ /* 0x002fe40002800000 */
[----:B------:R-:W-:Y:S01]  /*1f2a0*/  FMNMX.FTZ R171, R153, R171, !PT ;  /* 0x000000ab99ab7209 */ /* 0x000fe20007810000 */
[----:B------:R-:W-:Y:S01]  /*1f2b0*/  MUFU.TANH R191, R191 ;  /* 0x000000bf00bf7308 */ /* 0x000fe20000002400 */
[----:B--2---:R-:W-:-:S02]  /*1f2c0*/  FSEL R156, R156, -INF , P6 ;  /* 0xff8000009c9c7808 */ /* 0x004fc40003000000 */
[----:B------:R-:W-:Y:S02]  /*1f2d0*/  FMNMX.FTZ R171, R152, R171, !PT ;  /* 0x000000ab98ab7209 */ /* 0x000fe40007810000 */
[----:B------:R-:W-:Y:S02]  /*1f2e0*/  ISETP.GT.AND P5, PT, R194, 0x9, PT ;  /* 0x00000009c200780c */ /* 0x000fe40003fa4270 */
[----:B------:R-:W-:Y:S01]  /*1f2f0*/  FMNMX.FTZ R195, R156, R171, !PT ;  /* 0x000000ab9cc37209 */ /* 0x000fe20007810000 */
[----:B------:R-:W0:Y:S01]  /*1f300*/  MUFU.TANH R188, R188 ;  /* 0x000000bc00bc7308 */ /* 0x000e220000002400 */
[----:B------:R-:W-:Y:S02]  /*1f310*/  FSEL R166, R5, -INF , P5 ;  /* 0xff80000005a67808 */ /* 0x000fe40002800000 */
[C---:B------:R-:W-:Y:S01]  /*1f320*/  ISETP.GT.AND P4, PT, R194.reuse, 0x8, PT ;  /* 0x00000008c200780c */ /* 0x040fe20003f84270 */
[----:B------:R-:W1:Y:S01]  /*1f330*/  SHFL.BFLY PT, R0, R195, 0x2, 0x1f ;  /* 0x0c401f00c3007f89 */ /* 0x000e6200000e0000 */
[----:B------:R-:W-:-:S02]  /*1f340*/  ISETP.GT.AND P6, PT, R194, RZ, PT ;  /* 0x000000ffc200720c */ /* 0x000fc40003fc4270 */
[----:B------:R-:W-:Y:S01]  /*1f350*/  FSEL R154, R4, -INF , P4 ;  /* 0xff800000049a7808 */ /* 0x000fe20002000000 */
[----:B------:R-:W-:Y:S01]  /*1f360*/  FMUL.FTZ R4, R158, UR39 ;  /* 0x000000279e047c20 */ /* 0x000fe20008410000 */
[C---:B------:R-:W-:Y:S01]  /*1f370*/  ISETP.GT.AND P4, PT, R194.reuse, 0x18, PT ;  /* 0x00000018c200780c */ /* 0x040fe20003f84270 */
[----:B------:R-:W2:Y:S01]  /*1f380*/  MUFU.TANH R193, R193 ;  /* 0x000000c100c17308 */ /* 0x000ea20000002400 */
[----:B------:R-:W-:Y:S02]  /*1f390*/  ISETP.GT.AND P3, PT, R194, 0x1, PT ;  /* 0x00000001c200780c */ /* 0x000fe40003f64270 */
[----:B------:R-:W-:Y:S02]  /*1f3a0*/  FSEL R2, R2, -INF , P6 ;  /* 0xff80000002027808 */ /* 0x000fe40003000000 */
[----:B------:R-:W-:Y:S02]  /*1f3b0*/  ISETP.GT.AND P6, PT, R194, 0x10, PT ;  /* 0x00000010c200780c */ /* 0x000fe40003fc4270 */
[----:B------:R-:W-:Y:S01]  /*1f3c0*/  FSEL R171, R184, -INF , P4 ;  /* 0xff800000b8ab7808 */ /* 0x000fe20002000000 */
[----:B------:R-:W3:Y:S01]  /*1f3d0*/  MUFU.TANH R185, R185 ;  /* 0x000000b900b97308 */ /* 0x000ee20000002400 */
[----:B------:R-:W-:-:S02]  /*1f3e0*/  ISETP.GT.AND P4, PT, R194, 0x28, PT ;  /* 0x00000028c200780c */ /* 0x000fc40003f84270 */
[----:B------:R-:W-:Y:S02]  /*1f3f0*/  FSEL R170, R10, -INF , P6 ;  /* 0xff8000000aaa7808 */ /* 0x000fe40003000000 */
[----:B------:R-:W-:Y:S02]  /*1f400*/  ISETP.GT.AND P6, PT, R194, 0x20, PT ;  /* 0x00000020c200780c */ /* 0x000fe40003fc4270 */
[----:B0-----:R-:W-:Y:S01]  /*1f410*/  FSEL R167, R188, -INF , P4 ;  /* 0xff800000bca77808 */ /* 0x001fe20002000000 */
[----:B------:R-:W0:Y:S01]  /*1f420*/  MUFU.TANH R4, R4 ;  /* 0x0000000400047308 */ /* 0x000e220000002400 */
[----:B------:R-:W-:Y:S02]  /*1f430*/  FMNMX.FTZ R188, R2, R6, !PT ;  /* 0x0000000602bc7209 */ /* 0x000fe40007810000 */
[----:B-1----:R-:W-:Y:S02]  /*1f440*/  FMNMX.FTZ R195, R195, R0, !PT ;  /* 0x00000000c3c37209 */ /* 0x002fe40007810000 */
[----:B------:R-:W-:Y:S01]  /*1f450*/  FSEL R0, R3, -INF , P3 ;  /* 0xff80000003007808 */ /* 0x000fe20001800000 */
[----:B------:R-:W-:Y:S01]  /*1f460*/  IMAD.U32 R3, RZ, RZ, UR43 ;  /* 0x0000002bff037e24 */ /* 0x000fe2000f8e00ff */
[----:B------:R-:W-:Y:S01]  /*1f470*/  ISETP.GT.AND P3, PT, R194, 0x11, PT ;  /* 0x00000011c200780c */ /* 0x000fe20003f64270 */
[----:B------:R-:W1:Y:S01]  /*1f480*/  SHFL.BFLY PT, R5, R195, 0x1, 0x1f ;  /* 0x0c201f00c3057f89 */ /* 0x000e6200000e0000 */
[----:B------:R-:W-:-:S02]  /*1f490*/  FSEL R184, R189, -INF , P6 ;  /* 0xff800000bdb87808 */ /* 0x000fc40003000000 */
[----:B------:R-:W-:Y:S02]  /*1f4a0*/  FSEL R183, R14, -INF , P3 ;  /* 0xff8000000eb77808 */ /* 0x000fe40001800000 */
[C---:B------:R-:W-:Y:S02]  /*1f4b0*/  ISETP.GT.AND P3, PT, R194.reuse, 0x21, PT ;  /* 0x00000021c200780c */ /* 0x040fe40003f64270 */
[----:B------:R-:W-:Y:S02]  /*1f4c0*/  ISETP.GT.AND P6, PT, R194, 0x30, PT ;  /* 0x00000030c200780c */ /* 0x000fe40003fc4270 */
[----:B------:R-:W-:Y:S02]  /*1f4d0*/  FMNMX.FTZ R188, R0, R188, !PT ;  /* 0x000000bc00bc7209 */ /* 0x000fe40007810000 */
[----:B------:R-:W-:Y:S01]  /*1f4e0*/  FSEL R174, R187, -INF , P3 ;  /* 0xff800000bbae7808 */ /* 0x000fe20001800000 */
[----:B------:R-:W-:Y:S01]  /*1f4f0*/  FMUL.FTZ R187, R159, UR39 ;  /* 0x000000279fbb7c20 */ /* 0x000fe20008410000 */
[----:B------:R-:W-:-:S02]  /*1f500*/  ISETP.GT.AND P5, PT, R194, 0x19, PT ;  /* 0x00000019c200780c */ /* 0x000fc40003fa4270 */
[----:B------:R-:W-:Y:S02]  /*1f510*/  FSEL R10, R162, -INF , P6 ;  /* 0xff800000a20a7808 */ /* 0x000fe40003000000 */
[----:B------:R-:W-:Y:S01]  /*1f520*/  FMNMX.FTZ R159, R154, R188, !PT ;  /* 0x000000bc9a9f7209 */ /* 0x000fe20007810000 */
[----:B------:R-:W4:Y:S01]  /*1f530*/  MUFU.TANH R187, R187 ;  /* 0x000000bb00bb7308 */ /* 0x000f220000002400 */
[----:B------:R-:W-:Y:S02]  /*1f540*/  ISETP.GT.AND P6, PT, R194, 0x40, PT ;  /* 0x00000040c200780c */ /* 0x000fe40003fc4270 */
[----:B------:R-:W-:Y:S02]  /*1f550*/  FSEL R175, R186, -INF , P5 ;  /* 0xff800000baaf7808 */ /* 0x000fe40002800000 */
[----:B------:R-:W-:Y:S02]  /*1f560*/  FMNMX.FTZ R159, R166, R159, !PT ;  /* 0x0000009fa69f7209 */ /* 0x000fe40007810000 */
[----:B-1----:R-:W-:-:S02]  /*1f570*/  FMNMX.FTZ R5, R195, R5, !PT ;  /* 0x00000005c3057209 */ /* 0x002fc40007810000 */
[----:B------:R-:W-:Y:S02]  /*1f580*/  FSEL R158, R190, -INF , P6 ;  /* 0xff800000be9e7808 */ /* 0x000fe40003000000 */
[C---:B------:R-:W-:Y:S01]  /*1f590*/  FSETP.NEU.FTZ.AND P6, PT, R5.reuse, -INF , PT ;  /* 0xff8000000500780b */ /* 0x040fe20003fdd000 */
[----:B------:R-:W-:Y:S01]  /*1f5a0*/  FMUL.FTZ R186, R5, R3 ;  /* 0x0000000305ba7220 */ /* 0x000fe20000410000 */
[----:B------:R-:W-:Y:S02]  /*1f5b0*/  FMNMX.FTZ R159, R170, R159, !PT ;  /* 0x0000009faa9f7209 */ /* 0x000fe40007810000 */
[----:B------:R-:W-:Y:S02]  /*1f5c0*/  ISETP.GT.AND P5, PT, R194, 0x29, PT ;  /* 0x00000029c200780c */ /* 0x000fe40003fa4270 */
[----:B------:R-:W-:Y:S02]  /*1f5d0*/  FSEL R186, R186, RZ, P6 ;  /* 0x000000ffbaba7208 */ /* 0x000fe40003000000 */
[----:B------:R-:W-:-:S02]  /*1f5e0*/  FMNMX.FTZ R159, R183, R159, !PT ;  /* 0x0000009fb79f7209 */ /* 0x000fc40007810000 */
[----:B------:R-:W-:Y:S01]  /*1f5f0*/  FSEL R155, R191, -INF , P5 ;  /* 0xff800000bf9b7808 */ /* 0x000fe20002800000 */
[--C-:B------:R-:W-:Y:S01]  /*1f600*/  FFMA.FTZ R208, R182, R3, -R186.reuse ;  /* 0x00000003b6d07223 */ /* 0x100fe200000108ba */
[----:B------:R-:W-:Y:S01]  /*1f610*/  FMNMX.FTZ R182, R171, R159, !PT ;  /* 0x0000009fabb67209 */ /* 0x000fe20007810000 */
[-CC-:B------:R-:W-:Y:S01]  /*1f620*/  FFMA.FTZ R169, R169, R3.reuse, -R186.reuse ;  /* 0x00000003a9a97223 */ /* 0x180fe200000108ba */
[----:B------:R-:W-:Y:S01]  /*1f630*/  ISETP.GT.AND P3, PT, R194, 0x31, PT ;  /* 0x00000031c200780c */ /* 0x000fe20003f64270 */
[-CC-:B------:R-:W-:Y:S01]  /*1f640*/  FFMA.FTZ R204, R180, R3.reuse, -R186.reuse ;  /* 0x00000003b4cc7223 */ /* 0x180fe200000108ba */
[----:B------:R-:W-:Y:S01]  /*1f650*/  FMNMX.FTZ R182, R175, R182, !PT ;  /* 0x000000b6afb67209 */ /* 0x000fe20007810000 */
[----:B------:R1:W-:Y:S01]  /*1f660*/  MUFU.EX2 R159, R169 ;  /* 0x000000a9009f7308 */ /* 0x0003e20000000800 */
[----:B------:R-:W-:Y:S01]  /*1f670*/  ISETP.GT.AND P4, PT, R194, 0x38, PT ;  /* 0x00000038c200780c */ /* 0x000fe20003f84270 */
[-CC-:B------:R-:W-:Y:S01]  /*1f680*/  FFMA.FTZ R210, R181, R3.reuse, -R186.reuse ;  /* 0x00000003b5d27223 */ /* 0x180fe200000108ba */
[----:B------:R-:W-:Y:S01]  /*1f690*/  FMNMX.FTZ R182, R184, R182, !PT ;  /* 0x000000b6b8b67209 */ /* 0x000fe20007810000 */
[-CC-:B------:R-:W-:Y:S01]  /*1f6a0*/  FFMA.FTZ R200, R178, R3.reuse, -R186.reuse ;  /* 0x00000003b2c87223 */ /* 0x180fe200000108ba */
[----:B------:R-:W-:Y:S01]  /*1f6b0*/  FSEL R163, R163, -INF , P3 ;  /* 0xff800000a3a37808 */ /* 0x000fe20001800000 */
[-CC-:B------:R-:W-:Y:S01]  /*1f6c0*/  FFMA.FTZ R172, R172, R3.reuse, -R186.reuse ;  /* 0x00000003acac7223 */ /* 0x180fe200000108ba */
[----:B------:R-:W-:Y:S01]  /*1f6d0*/  FMNMX.FTZ R182, R174, R182, !PT ;  /* 0x000000b6aeb67209 */ /* 0x000fe20007810000 */
[----:B------:R-:W-:Y:S01]  /*1f6e0*/  MUFU.EX2 R208, R208 ;  /* 0x000000d000d07308 */ /* 0x000fe20000000800 */
[----:B------:R-:W-:Y:S01]  /*1f6f0*/  ISETP.GT.AND P5, PT, R194, 0x39, PT ;  /* 0x00000039c200780c */ /* 0x000fe20003fa4270 */
[-CC-:B------:R-:W-:Y:S01]  /*1f700*/  FFMA.FTZ R198, R165, R3.reuse, -R186.reuse ;  /* 0x00000003a5c67223 */ /* 0x180fe200000108ba */
[----:B------:R-:W-:Y:S01]  /*1f710*/  FMNMX.FTZ R182, R167, R182, !PT ;  /* 0x000000b6a7b67209 */ /* 0x000fe20007810000 */
[-CC-:B------:R-:W-:Y:S01]  /*1f720*/  FFMA.FTZ R160, R160, R3.reuse, -R186.reuse ;  /* 0x00000003a0a07223 */ /* 0x180fe200000108ba */
[----:B--2---:R-:W-:Y:S01]  /*1f730*/  FSEL R162, R193, -INF , P4 ;  /* 0xff800000c1a27808 */ /* 0x004fe20002000000 */
[-CC-:B------:R-:W-:Y:S01]  /*1f740*/  FFMA.FTZ R206, R15, R3.reuse, -R186.reuse ;  /* 0x000000030fce7223 */ /* 0x180fe200000108ba */
[----:B------:R-:W-:Y:S01]  /*1f750*/  FMNMX.FTZ R182, R155, R182, !PT ;  /* 0x000000b69bb67209 */ /* 0x000fe20007810000 */
[----:B------:R-:W-:Y:S01]  /*1f760*/  MUFU.EX2 R210, R210 ;  /* 0x000000d200d27308 */ /* 0x000fe20000000800 */
[----:B------:R-:W-:Y:S01]  /*1f770*/  FSEL R14, R192, -INF , P5 ;  /* 0xff800000c00e7808 */ /* 0x000fe20002800000 */
[-CC-:B------:R-:W-:Y:S01]  /*1f780*/  FFMA.FTZ R192, R157, R3.reuse, -R186.reuse ;  /* 0x000000039dc07223 */ /* 0x180fe200000108ba */
[----:B------:R-:W-:Y:S01]  /*1f790*/  FMNMX.FTZ R182, R10, R182, !PT ;  /* 0x000000b60ab67209 */ /* 0x000fe20007810000 */
[-CC-:B------:R-:W-:Y:S01]  /*1f7a0*/  FFMA.FTZ R15, R179, R3.reuse, -R186.reuse ;  /* 0x00000003b30f7223 */ /* 0x180fe200000108ba */
[----:B------:R-:W-:Y:S01]  /*1f7b0*/  ISETP.GT.AND P3, PT, R194, 0x41, PT ;  /* 0x00000041c200780c */ /* 0x000fe20003f64270 */
[-CC-:B------:R-:W-:Y:S01]  /*1f7c0*/  FFMA.FTZ R202, R168, R3.reuse, -R186.reuse ;  /* 0x00000003a8ca7223 */ /* 0x180fe200000108ba */
[----:B------:R-:W-:Y:S01]  /*1f7d0*/  FMNMX.FTZ R182, R163, R182, !PT ;  /* 0x000000b6a3b67209 */ /* 0x000fe20007810000 */
[----:B------:R-:W-:Y:S01]  /*1f7e0*/  MUFU.EX2 R172, R172 ;  /* 0x000000ac00ac7308 */ /* 0x000fe20000000800 */
[----:B------:R-:W-:Y:S01]  /*1f7f0*/  ISETP.GT.AND P4, PT, R194, 0x48, PT ;  /* 0x00000048c200780c */ /* 0x000fe20003f84270 */
[-CC-:B------:R-:W-:Y:S01]  /*1f800*/  FFMA.FTZ R168, R177, R3.reuse, -R186.reuse ;  /* 0x00000003b1a87223 */ /* 0x180fe200000108ba */
[----:B-1----:R-:W-:Y:S01]  /*1f810*/  FMNMX.FTZ R169, R162, R182, !PT ;  /* 0x000000b6a2a97209 */ /* 0x002fe20007810000 */
[-CC-:B------:R-:W-:Y:S01]  /*1f820*/  FFMA.FTZ R196, R161, R3.reuse, -R186.reuse ;  /* 0x00000003a1c47223 */ /* 0x180fe200000108ba */
[----:B---3--:R-:W-:Y:S01]  /*1f830*/  FSEL R180, R185, -INF , P3 ;  /* 0xff800000b9b47808 */ /* 0x008fe20001800000 */
[--C-:B------:R-:W-:Y:S01]  /*1f840*/  FFMA.FTZ R161, R164, R3, -R186.reuse ;  /* 0x00000003a4a17223 */ /* 0x100fe200000108ba */
[----:B------:R-:W-:Y:S01]  /*1f850*/  FMNMX.FTZ R169, R14, R169, !PT ;  /* 0x000000a90ea97209 */ /* 0x000fe20007810000 */
[----:B------:R-:W-:Y:S01]  /*1f860*/  MUFU.EX2 R204, R204 ;  /* 0x000000cc00cc7308 */ /* 0x000fe20000000800 */
[----:B------:R-:W-:Y:S01]  /*1f870*/  ISETP.GT.AND P5, PT, R194, 0x49, PT ;  /* 0x00000049c200780c */ /* 0x000fe20003fa4270 */
[--C-:B------:R-:W-:Y:S01]  /*1f880*/  FFMA.FTZ R194, R152, R3, -R186.reuse ;  /* 0x0000000398c27223 */ /* 0x100fe200000108ba */
[----:B------:R-:W-:Y:S01]  /*1f890*/  FMNMX.FTZ R169, R158, R169, !PT ;  /* 0x000000a99ea97209 */ /* 0x000fe20007810000 */
[-CC-:B------:R-:W-:Y:S01]  /*1f8a0*/  FFMA.FTZ R152, R156, R3.reuse, -R186.reuse ;  /* 0x000000039c987223 */ /* 0x180fe200000108ba */
[----:B0-----:R-:W-:Y:S01]  /*1f8b0*/  FSEL R181, R4, -INF , P4 ;  /* 0xff80000004b57808 */ /* 0x001fe20002000000 */
[--C-:B------:R-:W-:Y:S01]  /*1f8c0*/  FFMA.FTZ R164, R173, R3, -R186.reuse ;  /* 0x00000003ada47223 */ /* 0x100fe200000108ba */
[----:B------:R-:W-:Y:S01]  /*1f8d0*/  FMNMX.FTZ R169, R180, R169, !PT ;  /* 0x000000a9b4a97209 */ /* 0x000fe20007810000 */
[----:B------:R-:W-:Y:S01]  /*1f8e0*/  MUFU.EX2 R160, R160 ;  /* 0x000000a000a07308 */ /* 0x000fe20000000800 */
[----:B----4-:R-:W-:Y:S01]  /*1f8f0*/  FSEL R182, R187, -INF , P5 ;  /* 0xff800000bbb67808 */ /* 0x010fe20002800000 */
[--C-:B------:R-:W-:Y:S01]  /*1f900*/  FFMA.FTZ R153, R153, R3, -R186.reuse ;  /* 0x0000000399997223 */ /* 0x100fe200000108ba */
[----:B------:R-:W-:Y:S01]  /*1f910*/  FMNMX.FTZ R4, R181, R169, !PT ;  /* 0x000000a9b5047209 */ /* 0x000fe20007810000 */
[----:B------:R-:W-:-:S03]  /*1f920*/  FFMA.FTZ R169, R176, R3, -R186 ;  /* 0x00000003b0a97223 */ /* 0x000fc600000108ba */
        /* <DEDUP_REMOVED lines=9> */
[----:B------:R-:W-:Y:S08]  /*1f9c0*/  MUFU.EX2 R168, R168 ;  /* 0x000000a800a87308 */ /* 0x000ff00000000800 */
[----:B------:R-:W-:Y:S08]  /*1f9d0*/  MUFU.EX2 R196, R196 ;  /* 0x000000c400c47308 */ /* 0x000ff00000000800 */
[----:B------:R-:W-:Y:S01]  /*1f9e0*/  MUFU.EX2 R161, R161 ;  /* 0x000000a100a17308 */ /* 0x000fe20000000800 */
[----:B0-----:R-:W-:-:S04]  /*1f9f0*/  FMNMX.FTZ R4, R4, R176, !PT ;  /* 0x000000b004047209 */ /* 0x001fc80007810000 */
[C---:B------:R-:W-:Y:S01]  /*1fa00*/  FSETP.NEU.FTZ.AND P3, PT, R4.reuse, -INF , PT ;  /* 0xff8000000400780b */ /* 0x040fe20003f7d000 */
[----:B------:R-:W-:Y:S02]  /*1fa10*/  FMUL.FTZ R157, R4, R3 ;  /* 0x00000003049d7220 */ /* 0x000fe40000410000 */
[----:B------:R-:W-:Y:S03]  /*1fa20*/  MUFU.EX2 R198, R198 ;  /* 0x000000c600c67308 */ /* 0x000fe60000000800 */
[----:B------:R-:W-:-:S05]  /*1fa30*/  FSEL R157, R157, RZ, P3 ;  /* 0x000000ff9d9d7208 */ /* 0x000fca0001800000 */
[-CC-:B------:R-:W-:Y:S01]  /*1fa40*/  FFMA.FTZ R156, R0, R3.reuse, -R157.reuse ;  /* 0x00000003009c7223 */ /* 0x180fe2000001089d */
[----:B------:R-:W-:Y:S02]  /*1fa50*/  @!P1 VIADD R0, R11, 0x38840 ;  /* 0x000388400b009836 */ /* 0x000fe40000000000 */
[-CC-:B------:R-:W-:Y:S01]  /*1fa60*/  FFMA.FTZ R209, R2, R3.reuse, -R157.reuse ;  /* 0x0000000302d17223 */ /* 0x180fe2000001089d */
[----:B------:R-:W-:Y:S01]  /*1fa70*/  FSEL R2, R4, RZ, P3 ;  /* 0x000000ff04027208 */ /* 0x000fe20001800000 */
[-CC-:B------:R-:W-:Y:S01]  /*1fa80*/  FFMA.FTZ R211, R154, R3.reuse, -R157.reuse ;  /* 0x000000039ad37223 */ /* 0x180fe2000001089d */
[-CC-:B------:R-:W-:Y:S01]  /*1fa90*/  FFMA.FTZ R165, R166, R3.reuse, -R157.reuse ;  /* 0x00000003a6a57223 */ /* 0x180fe2000001089d */
[----:B------:R-:W-:Y:S01]  /*1faa0*/  @!P1 PRMT R0, RZ, 0x654, R0 ;  /* 0x00000654ff009816 */ /* 0x000fe20000000000 */
[----:B------:R-:W-:Y:S01]  /*1fab0*/  MUFU.EX2 R156, R156 ;  /* 0x0000009c009c7308 */ /* 0x000fe20000000800 */
[----:B------:R-:W-:Y:S01]  /*1fac0*/  FADD.FTZ R2, -R2, R6 ;  /* 0x0000000602027221 */ /* 0x000fe20000010100 */
[-CC-:B------:R-:W-:Y:S01]  /*1fad0*/  FFMA.FTZ R205, R170, R3.reuse, -R157.reuse ;  /* 0x00000003aacd7223 */ /* 0x180fe2000001089d */
[----:B------:R0:W-:Y:S01]  /*1fae0*/  @!P1 SYNCS.ARRIVE.TRANS64.RED.A1T0 RZ, [R0+URZ], RZ ;  /* 0x000000ff00ff99a7 */ /* 0x0001e2000810043f */
[-CC-:B------:R-:W-:Y:S01]  /*1faf0*/  FFMA.FTZ R154, R183, R3.reuse, -R157.reuse ;  /* 0x00000003b79a7223 */ /* 0x180fe2000001089d */
[-C--:B------:R-:W-:Y:S01]  /*1fb00*/  FMUL.FTZ R2, R2, R3.reuse ;  /* 0x0000000302027220 */ /* 0x080fe20000410000 */
[-CC-:B------:R-:W-:Y:S01]  /*1fb10*/  FFMA.FTZ R207, R171, R3.reuse, -R157.reuse ;  /* 0x00000003abcf7223 */ /* 0x180fe2000001089d */
[-CC-:B------:R-:W-:Y:S01]  /*1fb20*/  FFMA.FTZ R175, R175, R3.reuse, -R157.reuse ;  /* 0x00000003afaf7223 */ /* 0x180fe2000001089d */
[----:B------:R-:W-:Y:S01]  /*1fb30*/  MUFU.EX2 R209, R209 ;  /* 0x000000d100d17308 */ /* 0x000fe20000000800 */
[-CC-:B------:R-:W-:Y:S01]  /*1fb40*/  FFMA.FTZ R201, R184, R3.reuse, -R157.reuse ;  /* 0x00000003b8c97223 */ /* 0x180fe2000001089d */
[-CC-:B------:R-:W-:Y:S01]  /*1fb50*/  FFMA.FTZ R197, R10, R3.reuse, -R157.reuse ;  /* 0x000000030ac57223 */ /* 0x180fe2000001089d */
[----:B0-----:R-:W-:Y:S01]  /*1fb60*/  FSEL R0, R5, RZ, P6 ;  /* 0x000000ff05007208 */ /* 0x001fe20003000000 */
[-CC-:B------:R-:W-:Y:S01]  /*1fb70*/  FFMA.FTZ R10, R14, R3.reuse, -R157.reuse ;  /* 0x000000030e0a7223 */ /* 0x180fe2000001089d */
[-CC-:B------:R-:W-:Y:S01]  /*1fb80*/  FFMA.FTZ R174, R174, R3.reuse, -R157.reuse ;  /* 0x00000003aeae7223 */ /* 0x180fe2000001089d */
[-CC-:B------:R-:W-:Y:S01]  /*1fb90*/  FFMA.FTZ R203, R167, R3.reuse, -R157.reuse ;  /* 0x00000003a7cb7223 */ /* 0x180fe2000001089d */
[-C--:B------:R-:W-:Y:S01]  /*1fba0*/  FFMA.FTZ R6, R155, R3.reuse, -R157 ;  /* 0x000000039b067223 */ /* 0x080fe2000001089d */
[----:B------:R-:W-:Y:S01]  /*1fbb0*/  FADD.FTZ R0, -R0, R7 ;  /* 0x0000000700007221 */ /* 0x000fe20000010100 */
[----:B------:R-:W0:Y:S01]  /*1fbc0*/  MUFU.EX2 R2, R2 ;  /* 0x0000000200027308 */ /* 0x000e220000000800 */
[----:B------:R1:W-:Y:S01]  /*1fbd0*/  @!P1 SYNCS.ARRIVE.TRANS64.RED.A1T0 RZ, [R9+URZ], RZ ;  /* 0x000000ff09ff99a7 */ /* 0x0003e2000810043f */
[-CC-:B------:R-:W-:Y:S01]  /*1fbe0*/  FFMA.FTZ R199, R162, R3.reuse, -R157.reuse ;  /* 0x00000003a2c77223 */ /* 0x180fe2000001089d */
[-C--:B------:R-:W-:Y:S01]  /*1fbf0*/  FMUL.FTZ R0, R0, R3.reuse ;  /* 0x0000000300007220 */ /* 0x080fe20000410000 */
[-CC-:B------:R-:W-:Y:S01]  /*1fc00*/  FFMA.FTZ R158, R158, R3.reuse, -R157.reuse ;  /* 0x000000039e9e7223 */ /* 0x180fe2000001089d */
[-CC-:B------:R-:W-:Y:S01]  /*1fc10*/  FFMA.FTZ R180, R180, R3.reuse, -R157.reuse ;  /* 0x00000003b4b47223 */ /* 0x180fe2000001089d */
[--C-:B------:R-:W-:Y:S01]  /*1fc20*/  FFMA.FTZ R181, R181, R3, -R157.reuse ;  /* 0x00000003b5b57223 */ /* 0x100fe2000001089d */
[----:B------:R-:W-:Y:S01]  /*1fc30*/  ISETP.GT.AND P3, PT, R8, R21, PT ;  /* 0x000000150800720c */ /* 0x000fe20003f64270 */
[----:B------:R-:W2:Y:S01]  /*1fc40*/  MUFU.EX2 R211, R211 ;  /* 0x000000d300d37308 */ /* 0x000ea20000000800 */
[-CC-:B-1----:R-:W-:Y:S01]  /*1fc50*/  FFMA.FTZ R9, R163, R3.reuse, -R157.reuse ;  /* 0x00000003a3097223 */ /* 0x182fe2000001089d */
[----:B------:R-:W-:Y:S01]  /*1fc60*/  FFMA.FTZ R157, R182, R3, -R157 ;  /* 0x00000003b69d7223 */ /* 0x000fe2000001089d */
[----:B------:R-:W-:-:S05]  /*1fc70*/  VIADD R8, R8, 0xffffffff ;  /* 0xffffffff08087836 */ /* 0x000fca0000000000 */
[----:B------:R-:W1:Y:S01]  /*1fc80*/  MUFU.EX2 R0, R0 ;  /* 0x0000000000007308 */ /* 0x000e620000000800 */
[----:B0-----:R-:W-:Y:S01]  /*1fc90*/  FFMA.FTZ R12, R2, R12, R209 ;  /* 0x0000000c020c7223 */ /* 0x001fe200000100d1 */
[----:B------:R-:W-:-:S03]  /*1fca0*/  F2FP.BF16.F32.PACK_AB R209, R156, R209 ;  /* 0x000000d19cd1723e */ /* 0x000fc600000010ff */
[----:B------:R-:W-:-:S03]  /*1fcb0*/  FADD.FTZ R12, R156, R12 ;  /* 0x0000000c9c0c7221 */ /* 0x000fc60000010000 */
[----:B------:R-:W0:Y:S01]  /*1fcc0*/  MUFU.EX2 R165, R165 ;  /* 0x000000a500a57308 */ /* 0x000e220000000800 */
[----:B--2---:R-:W-:-:S07]  /*1fcd0*/  FADD.FTZ R12, R211, R12 ;  /* 0x0000000cd30c7221 */ /* 0x004fce0000010000 */
[----:B------:R-:W2:Y:S01]  /*1fce0*/  MUFU.EX2 R205, R205 ;  /* 0x000000cd00cd7308 */ /* 0x000ea20000000800 */
[----:B-1----:R-:W-:Y:S01]  /*1fcf0*/  FFMA.FTZ R13, R0, R13, R208 ;  /* 0x0000000d000d7223 */ /* 0x002fe200000100d0 */
[----:B------:R-:W-:-:S03]  /*1fd00*/  F2FP.BF16.F32.PACK_AB R208, R159, R208 ;  /* 0x000000d09fd0723e */ /* 0x000fc600000010ff */
[----:B------:R-:W-:-:S03]  /*1fd10*/  FADD.FTZ R13, R159, R13 ;  /* 0x0000000d9f0d7221 */ /* 0x000fc60000010000 */
[----:B------:R-:W1:Y:S01]  /*1fd20*/  MUFU.EX2 R154, R154 ;  /* 0x0000009a009a7308 */ /* 0x000e620000000800 */
[----:B------:R-:W-:Y:S01]  /*1fd30*/  FADD.FTZ R13, R210, R13 ;  /* 0x0000000dd20d7221 */ /* 0x000fe20000010000 */
[C---:B0-----:R-:W-:Y:S01]  /*1fd40*/  FADD.FTZ R12, R165.reuse, R12 ;  /* 0x0000000ca50c7221 */ /* 0x041fe20000010000 */
[C---:B------:R-:W-:Y:S02]  /*1fd50*/  F2FP.BF16.F32.PACK_AB R210, R172.reuse, R210 ;  /* 0x000000d2acd2723e */ /* 0x040fe400000010ff */
[----:B------:R-:W-:Y:S01]  /*1fd60*/  FADD.FTZ R13, R172, R13 ;  /* 0x0000000dac0d7221 */ /* 0x000fe20000010000 */
[----:B------:R-:W-:Y:S02]  /*1fd70*/  F2FP.BF16.F32.PACK_AB R211, R165, R211 ;  /* 0x000000d3a5d3723e */ /* 0x000fe400000010ff */
[----:B------:R-:W0:Y:S01]  /*1fd80*/  MUFU.EX2 R207, R207 ;  /* 0x000000cf00cf7308 */ /* 0x000e220000000800 */
[----:B------:R-:W-:Y:S01]  /*1fd90*/  FADD.FTZ R14, R204, R13 ;  /* 0x0000000dcc0e7221 */ /* 0x000fe20000010000 */
[----:B--2---:R-:W-:Y:S01]  /*1fda0*/  FADD.FTZ R13, R205, R12 ;  /* 0x0000000ccd0d7221 */ /* 0x004fe20000010000 */
[----:B------:R-:W-:-:S02]  /*1fdb0*/  F2FP.BF16.F32.PACK_AB R204, R160, R204 ;  /* 0x000000cca0cc723e */ /* 0x000fc400000010ff */
[----:B------:R-:W-:-:S03]  /*1fdc0*/  FADD.FTZ R12, R160, R14 ;  /* 0x0000000ea00c7221 */ /* 0x000fc60000010000 */
[----:B------:R-:W2:Y:S01]  /*1fdd0*/  MUFU.EX2 R11, R175 ;  /* 0x000000af000b7308 */ /* 0x000ea20000000800 */
[----:B-1----:R-:W-:Y:S01]  /*1fde0*/  FADD.FTZ R13, R154, R13 ;  /* 0x0000000d9a0d7221 */ /* 0x002fe20000010000 */
[----:B------:R-:W-:Y:S01]  /*1fdf0*/  FADD.FTZ R12, R206, R12 ;  /* 0x0000000cce0c7221 */ /* 0x000fe20000010000 */
[----:B------:R-:W-:Y:S02]  /*1fe00*/  F2FP.BF16.F32.PACK_AB R205, R154, R205 ;  /* 0x000000cd9acd723e */ /* 0x000fe400000010ff */
[C---:B------:R-:W-:Y:S01]  /*1fe10*/  F2FP.BF16.F32.PACK_AB R206, R15.reuse, R206 ;  /* 0x000000ce0fce723e */ /* 0x040fe200000010ff */
[----:B------:R-:W-:Y:S02]  /*1fe20*/  FADD.FTZ R12, R15, R12 ;  /* 0x0000000c0f0c7221 */ /* 0x000fe40000010000 */
[----:B------:R-:W1:Y:S01]  /*1fe30*/  MUFU.EX2 R201, R201 ;  /* 0x000000c900c97308 */ /* 0x000e620000000800 */
[----:B0-----:R-:W-:Y:S01]  /*1fe40*/  FADD.FTZ R13, R207, R13 ;  /* 0x0000000dcf0d7221 */ /* 0x001fe20000010000 */
[----:B------:R-:W-:Y:S01]  /*1fe50*/  FADD.FTZ R12, R200, R12 ;  /* 0x0000000cc80c7221 */ /* 0x000fe20000010000 */
[----:B------:R-:W-:-:S03]  /*1fe60*/  F2FP.BF16.F32.PACK_AB R200, R169, R200 ;  /* 0x000000c8a9c8723e */ /* 0x000fc600000010ff */
[----:B------:R-:W-:Y:S02]  /*1fe70*/  FADD.FTZ R12, R169, R12 ;  /* 0x0000000ca90c7221 */ /* 0x000fe40000010000 */
[----:B------:R-:W0:Y:S01]  /*1fe80*/  MUFU.EX2 R7, R174 ;  /* 0x000000ae00077308 */ /* 0x000e220000000800 */
[C---:B--2---:R-:W-:Y:S01]  /*1fe90*/  FADD.FTZ R13, R11.reuse, R13 ;  /* 0x0000000d0b0d7221 */ /* 0x044fe20000010000 */
[----:B------:R-:W-:Y:S01]  /*1fea0*/  FADD.FTZ R12, R202, R12 ;  /* 0x0000000cca0c7221 */ /* 0x000fe20000010000 */
[----:B------:R-:W-:Y:S02]  /*1feb0*/  F2FP.BF16.F32.PACK_AB R207, R11, R207 ;  /* 0x000000cf0bcf723e */ /* 0x000fe400000010ff */
[C---:B------:R-:W-:Y:S01]  /*1fec0*/  F2FP.BF16.F32.PACK_AB R202, R168.reuse, R202 ;  /* 0x000000caa8ca723e */ /* 0x040fe200000010ff */
[----:B------:R-:W-:Y:S02]  /*1fed0*/  FADD.FTZ R12, R168, R12 ;  /* 0x0000000ca80c7221 */ /* 0x000fe40000010000 */
[----:B------:R-:W2:Y:S01]  /*1fee0*/  MUFU.EX2 R203, R203 ;  /* 0x000000cb00cb7308 */ /* 0x000ea20000000800 */
[----:B-1----:R-:W-:Y:S01]  /*1fef0*/  FADD.FTZ R13, R201, R13 ;  /* 0x0000000dc90d7221 */ /* 0x002fe20000010000 */
[----:B------:R-:W-:Y:S01]  /*1ff00*/  FADD.FTZ R12, R196, R12 ;  /* 0x0000000cc40c7221 */ /* 0x000fe20000010000 */
[----:B------:R-:W-:-:S03]  /*1ff10*/  F2FP.BF16.F32.PACK_AB R196, R161, R196 ;  /* 0x000000c4a1c4723e */ /* 0x000fc600000010ff */
[----:B------:R-:W-:Y:S02]  /*1ff20*/  FADD.FTZ R12, R161, R12 ;  /* 0x0000000ca10c7221 */ /* 0x000fe40000010000 */
[----:B------:R-:W1:Y:S01]  /*1ff30*/  MUFU.EX2 R6, R6 ;  /* 0x0000000600067308 */ /* 0x000e620000000800 */
[C---:B0-----:R-:W-:Y:S01]  /*1ff40*/  FADD.FTZ R13, R7.reuse, R13 ;  /* 0x0000000d070d7221 */ /* 0x041fe20000010000 */
[----:B------:R-:W-:Y:S01]  /*1ff50*/  FADD.FTZ R12, R198, R12 ;  /* 0x0000000cc60c7221 */ /* 0x000fe20000010000 */
[----:B------:R-:W-:Y:S01]  /*1ff60*/  F2FP.BF16.F32.PACK_AB R201, R7, R201 ;  /* 0x000000c907c9723e */ /* 0x000fe200000010ff */
[----:B------:R-:W-:-:S04]  /*1ff70*/  IMAD.MOV.U32 R7, RZ, RZ, R5 ;  /* 0x000000ffff077224 */ /* 0x000fc800078e0005 */
        /* <DEDUP_REMOVED lines=9> */
[----:B------:R-:W-:Y:S01]  /*20010*/  F2FP.BF16.F32.PACK_AB R197, R9, R197 ;  /* 0x000000c509c5723e */ /* 0x000fe200000010ff */
[----:B------:R-:W-:-:S05]  /*20020*/  IMAD.MOV.U32 R9, RZ, RZ, R218 ;  /* 0x000000ffff097224 */ /* 0x000fca00078e00da */
[----:B------:R-:W2:Y:S01]  /*20030*/  MUFU.EX2 R10, R10 ;  /* 0x0000000a000a7308 */ /* 0x000ea20000000800 */
[----:B-1----:R-:W-:-:S07]  /*20040*/  FADD.FTZ R13, R199, R13 ;  /* 0x0000000dc70d7221 */ /* 0x002fce0000010000 */
[----:B------:R-:W1:Y:S01]  /*20050*/  MUFU.EX2 R192, R192 ;  /* 0x000000c000c07308 */ /* 0x000e620000000800 */
[C---:B0-----:R-:W-:Y:S01]  /*20060*/  FADD.FTZ R12, R164.reuse, R12 ;  /* 0x0000000ca40c7221 */ /* 0x041fe20000010000 */
[----:B------:R-:W-:-:S06]  /*20070*/  F2FP.BF16.F32.PACK_AB R198, R164, R198 ;  /* 0x000000c6a4c6723e */ /* 0x000fcc00000010ff */
[----:B------:R-:W0:Y:S01]  /*20080*/  MUFU.EX2 R158, R158 ;  /* 0x0000009e009e7308 */ /* 0x000e220000000800 */
[C---:B--2---:R-:W-:Y:S01]  /*20090*/  FADD.FTZ R13, R10.reuse, R13 ;  /* 0x0000000d0a0d7221 */ /* 0x044fe20000010000 */
        /* <DEDUP_REMOVED lines=15> */
[----:B--2---:R-:W-:Y:S01]  /*20190*/  FADD.FTZ R6, R181, R13 ;  /* 0x0000000db5067221 */ /* 0x004fe20000010000 */
[C---:B-1----:R-:W-:Y:S01]  /*201a0*/  FADD.FTZ R13, R152.reuse, R12 ;  /* 0x0000000c980d7221 */ /* 0x042fe20000010000 */
[----:B------:R-:W-:Y:S02]  /*201b0*/  F2FP.BF16.F32.PACK_AB R194, R152, R194 ;  /* 0x000000c298c2723e */ /* 0x000fe400000010ff */
[C---:B0-----:R-:W-:Y:S01]  /*201c0*/  FADD.FTZ R12, R157.reuse, R6 ;  /* 0x000000069d0c7221 */ /* 0x041fe20000010000 */
[----:B------:R-:W-:Y:S01]  /*201d0*/  F2FP.BF16.F32.PACK_AB R195, R157, R181 ;  /* 0x000000b59dc3723e */ /* 0x000fe200000010ff */
[----:B------:R-:W-:Y:S01]  /*201e0*/  IMAD.MOV.U32 R6, RZ, RZ, R4 ;  /* 0x000000ffff067224 */ /* 0x000fe200078e0004 */
[----:B------:R-:W-:Y:S06]  /*201f0*/  @P3 BRA `(.L_x_2844) ;  /* 0xffffffac001c3947 */ /* 0x000fec000383ffff */
[----:B------:R-:W-:Y:S05]  /*20200*/  BSYNC B1 ;  /* 0x0000000000017941 */ /* 0x000fea0003800000 */
.L_x_2833:
[----:B------:R-:W-:Y:S05]  /*20210*/  BSYNC B0 ;  /* 0x0000000000007941 */ /* 0x000fea0003800000 */
.L_x_2832:
[----:B------:R-:W-:Y:S01]  /*20220*/  ISETP.GE.AND P2, PT, R8, R231, PT ;  /* 0x000000e70800720c */ /* 0x000fe20003f46270 */
[----:B------:R-:W-:-:S12]  /*20230*/  BSSY B0, `(.L_x_2845) ;  /* 0x00004dd000007945 */ /* 0x000fd80003800000 */
[----:B------:R-:W-:Y:S05]  /*20240*/  @!P2 BRA `(.L_x_2846) ;  /* 0x0000004c006ca947 */ /* 0x000fea0003800000 */
[----:B------:R-:W-:Y:S02]  /*20250*/  IMAD.MOV.U32 R6, RZ, RZ, R4 ;  /* 0x000000ffff067224 */ /* 0x000fe400078e0004 */
[----:B------:R-:W-:Y:S02]  /*20260*/  IMAD.MOV.U32 R7, RZ, RZ, R5 ;  /* 0x000000ffff077224 */ /* 0x000fe400078e0005 */
[----:B------:R-:W-:Y:S02]  /*20270*/  IMAD.MOV.U32 R9, RZ, RZ, R218 ;  /* 0x000000ffff097224 */ /* 0x000fe400078e00da */
[----:B------:R-:W-:-:S07]  /*20280*/  IMAD.MOV.U32 R10, RZ, RZ, R216 ;  /* 0x000000ffff0a7224 */ /* 0x000fce00078e00d8 */
.L_x_2857:
        /* <DEDUP_REMOVED lines=8> */
.L_x_2847:
[----:B------:R-:W-:Y:S01]  /*20310*/  IMAD R4, R216, 0x8, R16 ;  /* 0x00000008d8047824 */ /* 0x000fe200078e0210 */
[----:B------:R-:W-:-:S04]  /*20320*/  SHF.L.U32 R5, R218, 0x1f, RZ ;  /* 0x0000001fda057819 */ /* 0x000fc800000006ff */
[----:B------:R0:W1:Y:S01]  /*20330*/  SYNCS.PHASECHK.TRANS64.TRYWAIT P2, [R4+URZ+0x38830], R5 ;  /* 0x03883005040075a7 */ /* 0x000062000804017f */
[----:B------:R-:W-:Y:S05]  /*20340*/  @!P0 BRA `(.L_x_2848) ;  /* 0x0000000000048947 */ /* 0x000fea0003800000 */
[----:B------:R-:W-:Y:S01]  /*20350*/  BPT.TRAP 0x1 ;  /* 0x000000040000795c */ /* 0x000fe20000300000 */
.L_x_2848:
[----:B------:R-:W-:Y:S01]  /*20360*/  IMAD R3, R216, 0xa00, R20 ;  /* 0x00000a00d8037824 */ /* 0x000fe200078e0214 */
[----:B------:R-:W-:Y:S03]  /*20370*/  BSSY B1, `(.L_x_2849) ;  /* 0x0000006000017945 */ /* 0x000fe60003800000 */
[C---:B------:R-:W-:Y:S02]  /*20380*/  VIADD R21, R3.reuse, 0x80 ;  /* 0x0000008003157836 */ /* 0x040fe40000000000 */
[----:B------:R-:W-:Y:S01]  /*20390*/  VIADD R15, R3, 0x100 ;  /* 0x00000100030f7836 */ /* 0x000fe20000000000 */
[----:B-1----:R-:W-:Y:S06]  /*203a0*/  @P2 BRA `(.L_x_2850) ;  /* 0x0000000000082947 */ /* 0x002fec0003800000 */
[----:B------:R-:W1:Y:S02]  /*203b0*/  SYNCS.PHASECHK.TRANS64.TRYWAIT P2, [R4+URZ+0x38830], R5 ;  /* 0x03883005040075a7 */ /* 0x000e64000804017f */
[----:B-1----:R-:W-:Y:S05]  /*203c0*/  @!P2 BRA `(.L_x_2851) ;  /* 0x00000158004ca947 */ /* 0x002fea0003800000 */
.L_x_2850:
[----:B------:R-:W-:Y:S05]  /*203d0*/  BSYNC B1 ;  /* 0x0000000000017941 */ /* 0x000fea0003800000 */
.L_x_2849:
        /* <DEDUP_REMOVED lines=877> */
.L_x_2852:
[----:B------:R-:W-:Y:S01]  /*23ab0*/  SHF.L.U32 R0, R9, 0x1f, RZ ;  /* 0x0000001f09007819 */ /* 0x000fe200000006ff */
[----:B------:R-:W-:-:S04]  /*23ac0*/  IMAD R9, R10, 0x8, R16 ;  /* 0x000000080a097824 */ /* 0x000fc800078e0210 */
[----:B------:R0:W1:Y:S01]  /*23ad0*/  SYNCS.PHASECHK.TRANS64.TRYWAIT P2, [R9+URZ+0x38850], R0 ;  /* 0x03885000090075a7 */ /* 0x000062000804017f */
[----:B------:R-:W-:Y:S05]  /*23ae0*/  @!P0 BRA `(.L_x_2853) ;  /* 0x0000000000048947 */ /* 0x000fea0003800000 */
[----:B------:R-:W-:Y:S01]  /*23af0*/  BPT.TRAP 0x1 ;  /* 0x000000040000795c */ /* 0x000fe20000300000 */
.L_x_2853:
[----:B------:R-:W-:Y:S04]  /*23b00*/  BSSY B1, `(.L_x_2854) ;  /* 0x0000004000017945 */ /* 0x000fe80003800000 */
[----:B-1----:R-:W-:Y:S05]  /*23b10*/  @P2 BRA `(.L_x_2855) ;  /* 0x0000000000082947 */ /* 0x002fea0003800000 */
[----:B------:R-:W1:Y:S02]  /*23b20*/  SYNCS.PHASECHK.TRANS64.TRYWAIT P2, [R9+URZ+0x38850], R0 ;  /* 0x03885000090075a7 */ /* 0x000e64000804017f */
[----:B-1----:R-:W-:Y:S05]  /*23b30*/  @!P2 BRA `(.L_x_2856) ;  /* 0x000001200084a947 */ /* 0x002fea0003800000 */
.L_x_2855:
[----:B------:R-:W-:Y:S05]  /*23b40*/  BSYNC B1 ;  /* 0x0000000000017941 */ /* 0x000fea0003800000 */
.L_x_2854:
        /* <DEDUP_REMOVED lines=20> */
[----:B------:R-:W-:Y:S01]  /*23c90*/  FMUL.FTZ R186, R176, UR38 ;  /* 0x00000026b0ba7c20 */ /* 0x000fe20008410000 */
[----:B------:R-:W-:Y:S01]  /*23ca0*/  MUFU.TANH R177, R177 ;  /* 0x000000b100b17308 */ /* 0x000fe20000002400 */
[C---:B------:R-:W-:Y:S01]  /*23cb0*/  VIADD R4, R2.reuse, 0x80 ;  /* 0x0000008002047836 */ /* 0x040fe20000000000 */
[----:B------:R-:W-:Y:S01]  /*23cc0*/  R2UR UR6, R2 ;  /* 0x00000000020672ca */ /* 0x000fe200000e0000 */
        /* <DEDUP_REMOVED lines=10> */
[----:B------:R-:W-:Y:S01]  /*23d70*/  FMUL.FTZ R157, R157, UR38 ;  /* 0x000000269d9d7c20 */ /* 0x000fe20008410000 */
[----:B------:R-:W-:Y:S01]  /*23d80*/  IMAD.MOV.U32 R3, RZ, RZ, 0x40000040 ;  /* 0x40000040ff037424 */ /* 0x000fe200078e00ff */
        /* <DEDUP_REMOVED lines=23> */
[----:B------:R-:W-:Y:S01]  /*23f00*/  @!P1 IMAD R11, R11, 0x8, R16 ;  /* 0x000000080b0b9824 */ /* 0x000fe200078e0210 */
[----:B------:R-:W-:Y:S01]  /*23f10*/  ISETP.GT.AND P2, PT, R8, R231, PT ;  /* 0x000000e70800720c */ /* 0x000fe20003f44270 */
[----:B------:R-:W-:-:S02]  /*23f20*/  @!P1 VIADD R9, R9, 0x38860 ;  /* 0x0003886009099836 */ /* 0x000fc40000000000 */
[----:B------:R-:W-:Y:S02]  /*23f30*/  VIADD R8, R8, 0xffffffff ;  /* 0xffffffff08087836 */ /* 0x000fe40000000000 */
        /* <DEDUP_REMOVED lines=45> */
[----:B------:R-:W-:-:S04]  /*24210*/  FMUL.FTZ R185, R191, UR38 ;  /* 0x00000026bfb97c20 */ /* 0x000fc80008410000 */
[----:B------:R-:W-:Y:S08]  /*24220*/  MUFU.TANH R4, R4 ;  /* 0x0000000400047308 */ /* 0x000ff00000002400 */
[----:B------:R-:W-:Y:S01]  /*24230*/  MUFU.TANH R185, R185 ;  /* 0x000000b900b97308 */ /* 0x000fe20000002400 */
[----:B------:R-:W-:Y:S02]  /*24240*/  WARPGROUP.DEPBAR.LE gsb0, 0x0 ;  /* 0x00008000000079c5 */ /* 0x000fe40000010000 */
[----:B------:R-:W-:-:S09]  /*24250*/  WARPGROUP.ARRIVE ;  /* 0x00000000000079c5 */ /* 0x000fd20000000000 */
[----:B------:R-:W-:Y:S01]  /*24260*/  HGMMA.64x256x16.F32.BF16 R24, R196, gdesc[UR4].tnspB, R24, gsb0 ;  /* 0x43e00004c4187df0 */ /* 0x000fe20008001818 */
[----:B------:R-:W-:Y:S01]  /*24270*/  R2UR UR6, R2 ;  /* 0x00000000020672ca */ /* 0x000fe200000e0000 */
[----:B------:R-:W-:Y:S01]  /*24280*/  FMUL.FTZ R2, R184, UR38 ;  /* 0x00000026b8027c20 */ /* 0x000fe20008410000 */
[----:B------:R-:W-:Y:S01]  /*24290*/  FMUL.FTZ R184, R189, UR38 ;  /* 0x00000026bdb87c20 */ /* 0x000fe20008410000 */
[----:B------:R-:W-:Y:S01]  /*242a0*/  R2UR UR7, R3 ;  /* 0x00000000030772ca */ /* 0x000fe200000e0000 */
[----:B------:R-:W-:-:S03]  /*242b0*/  IMAD.U32 R3, RZ, RZ, UR42 ;  /* 0x0000002aff037e24 */ /* 0x000fc6000f8e00ff */
[----:B------:R-:W0:Y:S08]  /*242c0*/  MUFU.TANH R2, R2 ;  /* 0x0000000200027308 */ /* 0x000e300000002400 */
[----:B------:R-:W1:Y:S01]  /*242d0*/  MUFU.TANH R184, R184 ;  /* 0x000000b800b87308 */ /* 0x000e620000002400 */
[----:B0-----:R-:W-:-:S04]  /*242e0*/  FMNMX.FTZ R0, R2, R7, !PT ;  /* 0x0000000702007209 */ /* 0x001fc80007810000 */
[----:B------:R-:W-:-:S04]  /*242f0*/  FMNMX.FTZ R0, R4, R0, !PT ;  /* 0x0000000004007209 */ /* 0x000fc80007810000 */
[----:B------:R-:W-:-:S04]  /*24300*/  FMNMX.FTZ R0, R21, R0, !PT ;  /* 0x0000000015007209 */ /* 0x000fc80007810000 */
[----:B-1----:R-:W-:-:S04]  /*24310*/  FMNMX.FTZ R0, R184, R0, !PT ;  /* 0x00000000b8007209 */ /* 0x002fc80007810000 */
        /* <DEDUP_REMOVED lines=15> */
[----:B------:R-:W-:-:S05]  /*24410*/  FMNMX.FTZ R5, R157, R0, !PT ;  /* 0x000000009d057209 */ /* 0x000fca0007810000 */
[----:B------:R-:W0:Y:S02]  /*24420*/  SHFL.BFLY PT, R0, R5, 0x2, 0x1f ;  /* 0x0c401f0005007f89 */ /* 0x000e2400000e0000 */
[----:B0-----:R-:W-:-:S05]  /*24430*/  FMNMX.FTZ R5, R5, R0, !PT ;  /* 0x0000000005057209 */ /* 0x001fca0007810000 */
[----:B------:R-:W0:Y:S02]  /*24440*/  SHFL.BFLY PT, R0, R5, 0x1, 0x1f ;  /* 0x0c201f0005007f89 */ /* 0x000e2400000e0000 */
[----:B0-----:R-:W-:Y:S02]  /*24450*/  FMNMX.FTZ R5, R5, R0, !PT ;  /* 0x0000000005057209 */ /* 0x001fe40007810000 */
[----:B------:R-:W-:-:S03]  /*24460*/  FMNMX.FTZ R0, R10, R6, !PT ;  /* 0x000000060a007209 */ /* 0x000fc60007810000 */
[----:B------:R-:W-:Y:S01]  /*24470*/  FADD.FTZ R7, -R5, R7 ;  /* 0x0000000705077221 */ /* 0x000fe20000010100 */
[----:B------:R-:W-:-:S03]  /*24480*/  FMNMX.FTZ R0, R14, R0, !PT ;  /* 0x000000000e007209 */ /* 0x000fc60007810000 */
[----:B------:R-:W-:Y:S01]  /*24490*/  FMUL.FTZ R7, R7, R3 ;  /* 0x0000000307077220 */ /* 0x000fe20000410000 */
[----:B------:R-:W-:-:S04]  /*244a0*/  FMNMX.FTZ R0, R15, R0, !PT ;  /* 0x000000000f007209 */ /* 0x000fc80007810000 */
[----:B------:R-:W-:Y:S02]  /*244b0*/  FMNMX.FTZ R183, R185, R0, !PT ;  /* 0x00000000b9b77209 */ /* 0x000fe40007810000 */
[----:B------:R0:W-:Y:S02]  /*244c0*/  MUFU.EX2 R0, R7 ;  /* 0x0000000700007308 */ /* 0x0001e40000000800 */
[----:B------:R-:W-:-:S04]  /*244d0*/  FMNMX.FTZ R183, R176, R183, !PT ;  /* 0x000000b7b0b77209 */ /* 0x000fc80007810000 */
[----:B------:R-:W-:Y:S01]  /*244e0*/  FMNMX.FTZ R183, R178, R183, !PT ;  /* 0x000000b7b2b77209 */ /* 0x000fe20007810000 */
[----:B0-----:R-:W-:-:S04]  /*244f0*/  FMUL.FTZ R7, R5, R3 ;  /* 0x0000000305077220 */ /* 0x001fc80000410000 */
[--C-:B------:R-:W-:Y:S01]  /*24500*/  FFMA.FTZ R208, R2, R3, -R7.reuse ;  /* 0x0000000302d07223 */ /* 0x100fe20000010807 */
[----:B------:R-:W-:Y:S01]  /*24510*/  FMNMX.FTZ R2, R179, R183, !PT ;  /* 0x000000b7b3027209 */ /* 0x000fe20007810000 */
[-CC-:B------:R-:W-:Y:S01]  /*24520*/  FFMA.FTZ R4, R4, R3.reuse, -R7.reuse ;  /* 0x0000000304047223 */ /* 0x180fe20000010807 */
[-CC-:B------:R-:W-:Y:S01]  /*24530*/  FFMA.FTZ R210, R21, R3.reuse, -R7.reuse ;  /* 0x0000000315d27223 */ /* 0x180fe20000010807 */
[-CC-:B------:R-:W-:Y:S01]  /*24540*/  FFMA.FTZ R200, R168, R3.reuse, -R7.reuse ;  /* 0x00000003a8c87223 */ /* 0x180fe20000010807 */
[----:B------:R-:W-:Y:S01]  /*24550*/  FMNMX.FTZ R2, R156, R2, !PT ;  /* 0x000000029c027209 */ /* 0x000fe20007810000 */
[----:B------:R-:W-:Y:S01]  /*24560*/  MUFU.EX2 R183, R4 ;  /* 0x0000000400b77308 */ /* 0x000fe20000000800 */
[-CC-:B------:R-:W-:Y:S01]  /*24570*/  FFMA.FTZ R21, R177, R3.reuse, -R7.reuse ;  /* 0x00000003b1157223 */ /* 0x180fe20000010807 */
[-CC-:B------:R-:W-:Y:S01]  /*24580*/  FFMA.FTZ R168, R169, R3.reuse, -R7.reuse ;  /* 0x00000003a9a87223 */ /* 0x180fe20000010807 */
[----:B------:R-:W-:Y:S01]  /*24590*/  FMNMX.FTZ R2, R170, R2, !PT ;  /* 0x00000002aa027209 */ /* 0x000fe20007810000 */
[-CC-:B------:R-:W-:Y:S01]  /*245a0*/  FFMA.FTZ R184, R184, R3.reuse, -R7.reuse ;  /* 0x00000003b8b87223 */ /* 0x180fe20000010807 */
[-CC-:B------:R-:W-:Y:S01]  /*245b0*/  FFMA.FTZ R204, R186, R3.reuse, -R7.reuse ;  /* 0x00000003bacc7223 */ /* 0x180fe20000010807 */
[-CC-:B------:R-:W-:Y:S01]  /*245c0*/  FFMA.FTZ R206, R180, R3.reuse, -R7.reuse ;  /* 0x00000003b4ce7223 */ /* 0x180fe20000010807 */
[----:B------:R-:W-:Y:S01]  /*245d0*/  FMNMX.FTZ R2, R171, R2, !PT ;  /* 0x00000002ab027209 */ /* 0x000fe20007810000 */
[-CC-:B------:R-:W-:Y:S01]  /*245e0*/  FFMA.FTZ R177, R181, R3.reuse, -R7.reuse ;  /* 0x00000003b5b17223 */ /* 0x180fe20000010807 */
[-CC-:B------:R-:W-:Y:S01]  /*245f0*/  FFMA.FTZ R202, R172, R3.reuse, -R7.reuse ;  /* 0x00000003acca7223 */ /* 0x180fe20000010807 */
[----:B------:R-:W-:Y:S01]  /*24600*/  FFMA.FTZ R169, R173, R3, -R7 ;  /* 0x00000003ada97223 */ /* 0x000fe20000010807 */
[----:B------:R-:W-:Y:S01]  /*24610*/  FMNMX.FTZ R2, R174, R2, !PT ;  /* 0x00000002ae027209 */ /* 0x000fe20007810000 */
[----:B------:R-:W0:Y:S03]  /*24620*/  MUFU.EX2 R208, R208 ;  /* 0x000000d000d07308 */ /* 0x000e260000000800 */
[----:B------:R-:W-:-:S04]  /*24630*/  FMNMX.FTZ R2, R175, R2, !PT ;  /* 0x00000002af027209 */ /* 0x000fc80007810000 */
[----:B------:R-:W-:Y:S01]  /*24640*/  FMNMX.FTZ R2, R162, R2, !PT ;  /* 0x00000002a2027209 */ /* 0x000fe20007810000 */
[----:B------:R-:W-:Y:S03]  /*24650*/  MUFU.EX2 R210, R210 ;  /* 0x000000d200d27308 */ /* 0x000fe60000000800 */
[----:B------:R-:W-:-:S04]  /*24660*/  FMNMX.FTZ R2, R163, R2, !PT ;  /* 0x00000002a3027209 */ /* 0x000fc80007810000 */
[----:B------:R-:W-:Y:S01]  /*24670*/  FMNMX.FTZ R2, R166, R2, !PT ;  /* 0x00000002a6027209 */ /* 0x000fe20007810000 */
[----:B------:R-:W-:Y:S01]  /*24680*/  MUFU.EX2 R184, R184 ;  /* 0x000000b800b87308 */ /* 0x000fe20000000800 */
[----:B0-----:R-:W-:Y:S01]  /*24690*/  FFMA.FTZ R13, R0, R13, R208 ;  /* 0x0000000d000d7223 */ /* 0x001fe200000100d0 */
        /* <DEDUP_REMOVED lines=13> */
[----:B------:R-:W-:-:S02]  /*24770*/  WARPGROUP.DEPBAR.LE gsb0, 0x0 ;  /* 0x00008000000079c5 */ /* 0x000fc40000010000 */
[----:B------:R-:W-:Y:S01]  /*24780*/  WARPGROUP.ARRIVE ;  /* 0x00000000000079c5 */ /* 0x000fe20000000000 */
[----:B0-----:R-:W-:Y:S01]  /*24790*/  FMNMX.FTZ R2, R2, R4, !PT ;  /* 0x0000000402027209 */ /* 0x001fe20007810000 */
[-CC-:B------:R-:W-:Y:S01]  /*247a0*/  FFMA.FTZ R196, R160, R3.reuse, -R7.reuse ;  /* 0x00000003a0c47223 */ /* 0x180fe20000010807 */
[-CC-:B------:R-:W-:Y:S01]  /*247b0*/  FFMA.FTZ R160, R161, R3.reuse, -R7.reuse ;  /* 0x00000003a1a07223 */ /* 0x180fe20000010807 */
[-CC-:B------:R-:W-:Y:S01]  /*247c0*/  FFMA.FTZ R198, R164, R3.reuse, -R7.reuse ;  /* 0x00000003a4c67223 */ /* 0x180fe20000010807 */
[----:B------:R-:W-:Y:S01]  /*247d0*/  FFMA.FTZ R161, R165, R3, -R7 ;  /* 0x00000003a5a17223 */ /* 0x000fe20000010807 */
[----:B------:R-:W-:Y:S01]  /*247e0*/  HGMMA.64x256x16.F32.BF16 R24, R192, gdesc[UR4].tnspB, R24, gsb0 ;  /* 0x43e00004c0187df0 */ /* 0x000fe20008001818 */
[----:B------:R-:W0:Y:S01]  /*247f0*/  SHFL.BFLY PT, R4, R2, 0x1, 0x1f ;  /* 0x0c201f0002047f89 */ /* 0x000e2200000e0000 */
[----:B------:R-:W-:Y:S08]  /*24800*/  MUFU.EX2 R168, R168 ;  /* 0x000000a800a87308 */ /* 0x000ff00000000800 */
[----:B------:R-:W-:Y:S08]  /*24810*/  MUFU.EX2 R202, R202 ;  /* 0x000000ca00ca7308 */ /* 0x000ff00000000800 */
[----:B------:R-:W-:Y:S01]  /*24820*/  MUFU.EX2 R169, R169 ;  /* 0x000000a900a97308 */ /* 0x000fe20000000800 */
[----:B0-----:R-:W-:-:S07]  /*24830*/  FMNMX.FTZ R4, R2, R4, !PT ;  /* 0x0000000402047209 */ /* 0x001fce0007810000 */
[----:B------:R-:W-:Y:S01]  /*24840*/  MUFU.EX2 R196, R196 ;  /* 0x000000c400c47308 */ /* 0x000fe20000000800 */
[----:B------:R-:W-:-:S04]  /*24850*/  FADD.FTZ R2, -R4, R6 ;  /* 0x0000000604027221 */ /* 0x000fc80000010100 */
[----:B------:R-:W-:-:S03]  /*24860*/  FMUL.FTZ R2, R2, R3 ;  /* 0x0000000302027220 */ /* 0x000fc60000410000 */
        /* <DEDUP_REMOVED lines=8> */
[-CC-:B------:R-:W-:Y:S01]  /*248f0*/  FFMA.FTZ R152, R182, R3.reuse, -R7.reuse ;  /* 0x00000003b6987223 */ /* 0x180fe20000010807 */
[-C--:B------:R-:W-:Y:S01]  /*24900*/  FFMA.FTZ R7, R157, R3.reuse, -R7 ;  /* 0x000000039d077223 */ /* 0x080fe20000010807 */
[-CC-:B------:R-:W-:Y:S01]  /*24910*/  FFMA.FTZ R209, R10, R3.reuse, -R153.reuse ;  /* 0x000000030ad17223 */ /* 0x180fe20000010899 */
[-CC-:B------:R-:W-:Y:S01]  /*24920*/  FFMA.FTZ R211, R15, R3.reuse, -R153.reuse ;  /* 0x000000030fd37223 */ /* 0x180fe20000010899 */
[-CC-:B------:R-:W-:Y:S01]  /*24930*/  FFMA.FTZ R205, R176, R3.reuse, -R153.reuse ;  /* 0x00000003b0cd7223 */ /* 0x180fe20000010899 */
[----:B------:R0:W-:Y:S01]  /*24940*/  MUFU.EX2 R6, R7 ;  /* 0x0000000700067308 */ /* 0x0001e20000000800 */
[-CC-:B------:R-:W-:Y:S01]  /*24950*/  FFMA.FTZ R10, R178, R3.reuse, -R153.reuse ;  /* 0x00000003b20a7223 */ /* 0x180fe20000010899 */
[-CC-:B------:R-:W-:Y:S01]  /*24960*/  FFMA.FTZ R207, R179, R3.reuse, -R153.reuse ;  /* 0x00000003b3cf7223 */ /* 0x180fe20000010899 */
[----:B------:R-:W-:Y:S01]  /*24970*/  FFMA.FTZ R156, R156, R3, -R153 ;  /* 0x000000039c9c7223 */ /* 0x000fe20000010899 */
[----:B------:R-:W-:-:S02]  /*24980*/  @!P1 VIADD R15, R11, 0x38840 ;  /* 0x000388400b0f9836 */ /* 0x000fc40000000000 */
[-CC-:B------:R-:W-:Y:S01]  /*24990*/  FFMA.FTZ R201, R170, R3.reuse, -R153.reuse ;  /* 0x00000003aac97223 */ /* 0x180fe20000010899 */
[-CC-:B------:R-:W-:Y:S01]  /*249a0*/  FFMA.FTZ R171, R171, R3.reuse, -R153.reuse ;  /* 0x00000003abab7223 */ /* 0x180fe20000010899 */
[-CC-:B------:R-:W-:Y:S01]  /*249b0*/  FFMA.FTZ R203, R174, R3.reuse, -R153.reuse ;  /* 0x00000003aecb7223 */ /* 0x180fe20000010899 */
[----:B------:R-:W1:Y:S01]  /*249c0*/  MUFU.EX2 R209, R209 ;  /* 0x000000d100d17308 */ /* 0x000e620000000800 */
[-CC-:B0-----:R-:W-:Y:S01]  /*249d0*/  FFMA.FTZ R7, R14, R3.reuse, -R153.reuse ;  /* 0x000000030e077223 */ /* 0x181fe20000010899 */
[-C--:B------:R-:W-:Y:S01]  /*249e0*/  FFMA.FTZ R14, R185, R3.reuse, -R153 ;  /* 0x00000003b90e7223 */ /* 0x080fe20000010899 */
[----:B------:R-:W-:Y:S01]  /*249f0*/  @!P1 PRMT R15, RZ, 0x654, R15 ;  /* 0x00000654ff0f9816 */ /* 0x000fe2000000000f */
[-CC-:B------:R-:W-:Y:S01]  /*24a00*/  FFMA.FTZ R197, R162, R3.reuse, -R153.reuse ;  /* 0x00000003a2c57223 */ /* 0x180fe20000010899 */
[-CC-:B------:R-:W-:Y:S01]  /*24a10*/  FFMA.FTZ R163, R163, R3.reuse, -R153.reuse ;  /* 0x00000003a3a37223 */ /* 0x180fe20000010899 */
[-CC-:B------:R-:W-:Y:S01]  /*24a20*/  FFMA.FTZ R199, R166, R3.reuse, -R153.reuse ;  /* 0x00000003a6c77223 */ /* 0x180fe20000010899 */
[----:B------:R0:W-:Y:S01]  /*24a30*/  @!P1 SYNCS.ARRIVE.TRANS64.RED.A1T0 RZ, [R15+URZ], RZ ;  /* 0x000000ff0fff99a7 */ /* 0x0001e2000810043f */
[----:B------:R-:W2:Y:S01]  /*24a40*/  MUFU.EX2 R7, R7 ;  /* 0x0000000700077308 */ /* 0x000ea20000000800 */
[-CC-:B------:R-:W-:Y:S01]  /*24a50*/  FFMA.FTZ R167, R167, R3.reuse, -R153.reuse ;  /* 0x00000003a7a77223 */ /* 0x180fe20000010899 */
[-CC-:B------:R-:W-:Y:S01]  /*24a60*/  FFMA.FTZ R154, R154, R3.reuse, -R153.reuse ;  /* 0x000000039a9a7223 */ /* 0x180fe20000010899 */
[-CC-:B------:R-:W-:Y:S01]  /*24a70*/  FFMA.FTZ R155, R155, R3.reuse, -R153.reuse ;  /* 0x000000039b9b7223 */ /* 0x180fe20000010899 */
[----:B------:R-:W-:Y:S01]  /*24a80*/  FFMA.FTZ R158, R158, R3, -R153 ;  /* 0x000000039e9e7223 */ /* 0x000fe20000010899 */
[----:B0-----:R-:W-:-:S03]  /*24a90*/  @!P1 PRMT R15, RZ, 0x654, R9 ;  /* 0x00000654ff0f9816 */ /* 0x001fc60000000009 */
[----:B------:R-:W0:Y:S01]  /*24aa0*/  MUFU.EX2 R211, R211 ;  /* 0x000000d300d37308 */ /* 0x000e220000000800 */
[----:B-1----:R-:W-:Y:S01]  /*24ab0*/  FFMA.FTZ R12, R2, R12, R209 ;  /* 0x0000000c020c7223 */ /* 0x002fe200000100d1 */
[----:B------:R1:W-:Y:S06]  /*24ac0*/  @!P1 SYNCS.ARRIVE.TRANS64.RED.A1T0 RZ, [R15+URZ], RZ ;  /* 0x000000ff0fff99a7 */ /* 0x0003ec000810043f */
[----:B------:R-:W3:Y:S01]  /*24ad0*/  MUFU.EX2 R14, R14 ;  /* 0x0000000e000e7308 */ /* 0x000ee20000000800 */
[C---:B--2---:R-:W-:Y:S01]  /*24ae0*/  FADD.FTZ R12, R7.reuse, R12 ;  /* 0x0000000c070c7221 */ /* 0x044fe20000010000 */
[----:B------:R-:W-:Y:S01]  /*24af0*/  F2FP.BF16.F32.PACK_AB R209, R7, R209 ;  /* 0x000000d107d1723e */ /* 0x000fe200000010ff */
[-CC-:B-1----:R-:W-:Y:S01]  /*24b00*/  FFMA.FTZ R15, R175, R3.reuse, -R153.reuse ;  /* 0x00000003af0f7223 */ /* 0x182fe20000010899 */
[----:B------:R-:W-:Y:S01]  /*24b10*/  FFMA.FTZ R153, R159, R3, -R153 ;  /* 0x000000039f997223 */ /* 0x000fe20000010899 */
[----:B------:R-:W-:-:S03]  /*24b20*/  IMAD.MOV.U32 R7, RZ, RZ, R5 ;  /* 0x000000ffff077224 */ /* 0x000fc600078e0005 */
[----:B------:R-:W1:Y:S08]  /*24b30*/  MUFU.EX2 R205, R205 ;  /* 0x000000cd00cd7308 */ /* 0x000e700000000800 */
[----:B------:R-:W2:Y:S08]  /*24b40*/  MUFU.EX2 R10, R10 ;  /* 0x0000000a000a7308 */ /* 0x000eb00000000800 */
[----:B------:R4:W-:Y:S08]  /*24b50*/  MUFU.EX2 R11, R156 ;  /* 0x0000009c000b7308 */ /* 0x0009f00000000800 */
[----:B------:R-:W5:Y:S01]  /*24b60*/  MUFU.EX2 R207, R207 ;  /* 0x000000cf00cf7308 */ /* 0x000f620000000800 */
[----:B----4-:R-:W-:Y:S01]  /*24b70*/  FADD.FTZ R156, R210, R13 ;  /* 0x0000000dd29c7221 */ /* 0x010fe20000010000 */
[----:B0-----:R-:W-:Y:S01]  /*24b80*/  FADD.FTZ R13, R211, R12 ;  /* 0x0000000cd30d7221 */ /* 0x001fe20000010000 */
[----:B------:R-:W-:-:S02]  /*24b90*/  F2FP.BF16.F32.PACK_AB R210, R184, R210 ;  /* 0x000000d2b8d2723e */ /* 0x000fc400000010ff */
[----:B------:R-:W-:Y:S01]  /*24ba0*/  FADD.FTZ R156, R184, R156 ;  /* 0x0000009cb89c7221 */ /* 0x000fe20000010000 */
[C---:B---3--:R-:W-:Y:S01]  /*24bb0*/  FADD.FTZ R13, R14.reuse, R13 ;  /* 0x0000000d0e0d7221 */ /* 0x048fe20000010000 */
[----:B------:R-:W-:Y:S01]  /*24bc0*/  F2FP.BF16.F32.PACK_AB R211, R14, R211 ;  /* 0x000000d30ed3723e */ /* 0x000fe200000010ff */
[----:B------:R-:W0:Y:S01]  /*24bd0*/  MUFU.EX2 R201, R201 ;  /* 0x000000c900c97308 */ /* 0x000e220000000800 */
[----:B------:R-:W-:Y:S01]  /*24be0*/  FADD.FTZ R157, R204, R156 ;  /* 0x0000009ccc9d7221 */ /* 0x000fe20000010000 */
[----:B-1----:R-:W-:Y:S01]  /*24bf0*/  FADD.FTZ R156, R205, R13 ;  /* 0x0000000dcd9c7221 */ /* 0x002fe20000010000 */
[C---:B--2---:R-:W-:Y:S02]  /*24c00*/  F2FP.BF16.F32.PACK_AB R205, R10.reuse, R205 ;  /* 0x000000cd0acd723e */ /* 0x044fe400000010ff */
[C---:B------:R-:W-:Y:S01]  /*24c10*/  FADD.FTZ R13, R21.reuse, R157 ;  /* 0x0000009d150d7221 */ /* 0x040fe20000010000 */
[----:B------:R-:W-:Y:S01]  /*24c20*/  FADD.FTZ R156, R10, R156 ;  /* 0x0000009c0a9c7221 */ /* 0x000fe20000010000 */
[----:B------:R-:W-:Y:S01]  /*24c30*/  F2FP.BF16.F32.PACK_AB R204, R21, R204 ;  /* 0x000000cc15cc723e */ /* 0x000fe200000010ff */
[----:B------:R-:W1:Y:S01]  /*24c40*/  MUFU.EX2 R9, R171 ;  /* 0x000000ab00097308 */ /* 0x000e620000000800 */
[----:B------:R-:W-:Y:S01]  /*24c50*/  FADD.FTZ R13, R206, R13 ;  /* 0x0000000dce0d7221 */ /* 0x000fe20000010000 */
[----:B-----5:R-:W-:Y:S01]  /*24c60*/  FADD.FTZ R156, R207, R156 ;  /* 0x0000009ccf9c7221 */ /* 0x020fe20000010000 */
[----:B------:R-:W-:Y:S01]  /*24c70*/  F2FP.BF16.F32.PACK_AB R206, R177, R206 ;  /* 0x000000ceb1ce723e */ /* 0x000fe200000010ff */
[----:B------:R-:W-:-:S02]  /*24c80*/  IMAD.MOV.U32 R10, RZ, RZ, R216 ;  /* 0x000000ffff0a7224 */ /* 0x000fc400078e00d8 */
[----:B------:R-:W-:Y:S01]  /*24c90*/  FADD.FTZ R157, R177, R13 ;  /* 0x0000000db19d7221 */ /* 0x000fe20000010000 */
[C---:B------:R-:W-:Y:S01]  /*24ca0*/  FADD.FTZ R156, R11.reuse, R156 ;  /* 0x0000009c0b9c7221 */ /* 0x040fe20000010000 */
[----:B------:R-:W-:Y:S01]  /*24cb0*/  F2FP.BF16.F32.PACK_AB R207, R11, R207 ;  /* 0x000000cf0bcf723e */ /* 0x000fe200000010ff */
[----:B------:R-:W2:Y:S01]  /*24cc0*/  MUFU.EX2 R203, R203 ;  /* 0x000000cb00cb7308 */ /* 0x000ea20000000800 */
[----:B------:R-:W-:Y:S01]  /*24cd0*/  FADD.FTZ R157, R200, R157 ;  /* 0x0000009dc89d7221 */ /* 0x000fe20000010000 */
[----:B0-----:R-:W-:Y:S01]  /*24ce0*/  FADD.FTZ R156, R201, R156 ;  /* 0x0000009cc99c7221 */ /* 0x001fe20000010000 */
[C---:B------:R-:W-:Y:S02]  /*24cf0*/  F2FP.BF16.F32.PACK_AB R200, R168.reuse, R200 ;  /* 0x000000c8a8c8723e */ /* 0x040fe400000010ff */
[----:B------:R-:W-:-:S03]  /*24d00*/  FADD.FTZ R157, R168, R157 ;  /* 0x0000009da89d7221 */ /* 0x000fc60000010000 */
[----:B------:R-:W0:Y:S01]  /*24d10*/  MUFU.EX2 R15, R15 ;  /* 0x0000000f000f7308 */ /* 0x000e220000000800 */
[C---:B-1----:R-:W-:Y:S01]  /*24d20*/  FADD.FTZ R156, R9.reuse, R156 ;  /* 0x0000009c099c7221 */ /* 0x042fe20000010000 */
[----:B------:R-:W-:Y:S01]  /*24d30*/  FADD.FTZ R157, R202, R157 ;  /* 0x0000009dca9d7221 */ /* 0x000fe20000010000 */
[----:B------:R-:W-:Y:S01]  /*24d40*/  F2FP.BF16.F32.PACK_AB R201, R9, R201 ;  /* 0x000000c909c9723e */ /* 0x000fe200000010ff */
[----:B------:R-:W-:Y:S01]  /*24d50*/  IMAD.MOV.U32 R9, RZ, RZ, R218 ;  /* 0x000000ffff097224 */ /* 0x000fe200078e00da */
        /* <DEDUP_REMOVED lines=34> */
[----:B0-----:R-:W-:Y:S01]  /*24f80*/  FADD.FTZ R157, R194, R157 ;  /* 0x0000009dc29d7221 */ /* 0x001fe20000010000 */
[----:B------:R-:W-:-:S03]  /*24f90*/  F2FP.BF16.F32.PACK_AB R194, R6, R194 ;  /* 0x000000c206c2723e */ /* 0x000fc600000010ff */
[----:B------:R-:W-:Y:S01]  /*24fa0*/  FADD.FTZ R13, R6, R157 ;  /* 0x0000009d060d7221 */ /* 0x000fe20000010000 */
[----:B------:R-:W-:Y:S02]  /*24fb0*/  IMAD.MOV.U32 R6, RZ, RZ, R4 ;  /* 0x000000ffff067224 */ /* 0x000fe400078e0004 */
[----:B-1----:R-:W-:-:S04]  /*24fc0*/  FADD.FTZ R156, R158, R156 ;  /* 0x0000009c9e9c7221 */ /* 0x002fc80000010000 */
[C---:B--2---:R-:W-:Y:S01]  /*24fd0*/  FADD.FTZ R12, R153.reuse, R156 ;  /* 0x0000009c990c7221 */ /* 0x044fe20000010000 */
[----:B------:R-:W-:Y:S01]  /*24fe0*/  F2FP.BF16.F32.PACK_AB R195, R153, R158 ;  /* 0x0000009e99c3723e */ /* 0x000fe200000010ff */
[----:B------:R-:W-:Y:S06]  /*24ff0*/  @P2 BRA `(.L_x_2857) ;  /* 0xffffffb000a42947 */ /* 0x000fec000383ffff */
.L_x_2846:
[----:B------:R-:W-:Y:S05]  /*25000*/  BSYNC B0 ;  /* 0x0000000000007941 */ /* 0x000fea0003800000 */
.L_x_2845:
        /* <DEDUP_REMOVED lines=131> */
.L_x_2858:
[----:B------:R-:W-:Y:S01]  /*25840*/  IMAD R10, R216, 0x8, R16 ;  /* 0x00000008d80a7824 */ /* 0x000fe200078e0210 */
[----:B------:R-:W-:-:S04]  /*25850*/  SHF.L.U32 R0, R218, 0x1f, RZ ;  /* 0x0000001fda007819 */ /* 0x000fc800000006ff */
[----:B------:R0:W1:Y:S01]  /*25860*/  SYNCS.PHASECHK.TRANS64.TRYWAIT P2, [R10+URZ+0x38850], R0 ;  /* 0x038850000a0075a7 */ /* 0x000062000804017f */
[----:B------:R-:W-:Y:S05]  /*25870*/  @!P0 BRA `(.L_x_2859) ;  /* 0x0000000000048947 */ /* 0x000fea0003800000 */
[----:B------:R-:W-:Y:S01]  /*25880*/  BPT.TRAP 0x1 ;  /* 0x000000040000795c */ /* 0x000fe20000300000 */
.L_x_2859:
[----:B------:R-:W-:Y:S04]  /*25890*/  BSSY B0, `(.L_x_2860) ;  /* 0x0000004000007945 */ /* 0x000fe80003800000 */
[----:B-1----:R-:W-:Y:S05]  /*258a0*/  @P2 BRA `(.L_x_2861) ;  /* 0x0000000000082947 */ /* 0x002fea0003800000 */
[----:B------:R-:W1:Y:S02]  /*258b0*/  SYNCS.PHASECHK.TRANS64.TRYWAIT P0, [R10+URZ+0x38850], R0 ;  /* 0x038850000a0075a7 */ /* 0x000e64000800017f */
[----:B-1----:R-:W-:Y:S05]  /*258c0*/  @!P0 BRA `(.L_x_2862) ;  /* 0x0000010400348947 */ /* 0x002fea0003800000 */
.L_x_2861:
[----:B------:R-:W-:Y:S05]  /*258d0*/  BSYNC B0 ;  /* 0x0000000000007941 */ /* 0x000fea0003800000 */
.L_x_2860:
[----:B------:R-:W-:Y:S01]  /*258e0*/  VIADD R16, R16, 0x400 ;  /* 0x0000040010107836 */ /* 0x000fe20000000000 */
[----:B------:R-:W2:Y:S01]  /*258f0*/  LDL.LU R11, [R1+0x74] ;  /* 0x00007400010b7983 */ /* 0x000ea20000300800 */
[----:B------:R-:W-:Y:S01]  /*25900*/  IMAD.MOV.U32 R7, RZ, RZ, 0x40000040 ;  /* 0x40000040ff077424 */ /* 0x000fe200078e00ff */
[----:B------:R-:W-:Y:S01]  /*25910*/  WARPGROUP.ARRIVE ;  /* 0x00000000000079c5 */ /* 0x000fe20000000000 */
[----:B------:R-:W-:Y:S01]  /*25920*/  IMAD.MOV.U32 R9, RZ, RZ, 0x40000040 ;  /* 0x40000040ff097424 */ /* 0x000fe200078e00ff */
[----:B------:R-:W-:Y:S01]  /*25930*/  SHF.R.U32.HI R16, RZ, 0x4, R16 ;  /* 0x00000004ff107819 */ /* 0x000fe20000011610 */
[----:B01----:R-:W0:Y:S01]  /*25940*/  SHFL.BFLY PT, R0, R13, 0x2, 0x1f ;  /* 0x0c401f000d007f89 */ /* 0x003e2200000e0000 */
        /* <DEDUP_REMOVED lines=13> */
[----:B------:R-:W-:Y:S01]  /*25a20*/  SEL R216, R216, RZ, P2 ;  /* 0x000000ffd8d87207 */ /* 0x000fe20001000000 */
[----:B0-----:R-:W-:-:S05]  /*25a30*/  FADD.FTZ R0, R0, R13 ;  /* 0x0000000d00007221 */ /* 0x001fca0000010000 */
[----:B------:R-:W0:Y:S01]  /*25a40*/  SHFL.BFLY PT, R2, R0, 0x1, 0x1f ;  /* 0x0c201f0000027f89 */ /* 0x000e2200000e0000 */
[----:B------:R-:W-:Y:S01]  /*25a50*/  HGMMA.64x256x16.F32.BF16 R24, R208, gdesc[UR4].tnspB, R24, gsb0 ;  /* 0x43e00004d0187df0 */ /* 0x000fe20008001818 */
[----:B------:R-:W-:Y:S01]  /*25a60*/  R2UR UR6, R8 ;  /* 0x00000000080672ca */ /* 0x000fe200000e0000 */
[----:B------:R-:W-:Y:S01]  /*25a70*/  VIADD R8, R6, 0x100 ;  /* 0x0000010006087836 */ /* 0x000fe20000000000 */
[----:B------:R-:W-:Y:S01]  /*25a80*/  R2UR UR7, R9 ;  /* 0x00000000090772ca */ /* 0x000fe200000e0000 */
[----:B------:R-:W-:Y:S02]  /*25a90*/  IMAD.MOV.U32 R9, RZ, RZ, 0x40000040 ;  /* 0x40000040ff097424 */ /* 0x000fe400078e00ff */
[----:B0-----:R-:W-:-:S05]  /*25aa0*/  FADD.FTZ R0, R0, R2 ;  /* 0x0000000200007221 */ /* 0x001fca0000010000 */
[----:B------:R-:W-:-:S13]  /*25ab0*/  FSETP.NE.FTZ.AND P0, PT, R0, RZ, PT ;  /* 0x000000ff0000720b */ /* 0x000fda0003f15000 */
[----:B------:R-:W0:Y:S02]  /*25ac0*/  @P0 MUFU.LG2 R2, R0 ;  /* 0x0000000000020308 */ /* 0x000e240000000c00 */
[----:B0-----:R-:W-:Y:S01]  /*25ad0*/  @P0 FMUL.FTZ R2, R2, 0.69314718246459960938 ;  /* 0x3f31721802020820 */ /* 0x001fe20000410000 */
[----:B--2---:R-:W-:Y:S01]  /*25ae0*/  VIADD R11, R11, 0x1 ;  /* 0x000000010b0b7836 */ /* 0x004fe20000000000 */
[----:B------:R-:W-:Y:S02]  /*25af0*/  WARPGROUP.DEPBAR.LE gsb0, 0x0 ;  /* 0x00008000000079c5 */ /* 0x000fe40000010000 */
[----:B------:R-:W-:Y:S02]  /*25b00*/  WARPGROUP.ARRIVE ;  /* 0x00000000000079c5 */ /* 0x000fe40000000000 */
[----:B------:R-:W-:Y:S04]  /*25b10*/  STL [R1+0x74], R11 ;  /* 0x0000740b01007387 */ /* 0x000fe80000100800 */
[----:B------:R-:W-:Y:S01]  /*25b20*/  HGMMA.64x256x16.F32.BF16 R24, R204, gdesc[UR4].tnspB, R24, gsb0 ;  /* 0x43e00004cc187df0 */ /* 0x000fe20008001818 */
[----:B------:R-:W-:Y:S01]  /*25b30*/  R2UR UR6, R8 ;  /* 0x00000000080672ca */ /* 0x000fe200000e0000 */
[----:B------:R-:W-:Y:S01]  /*25b40*/  VIADD R8, R6, 0x180 ;  /* 0x0000018006087836 */ /* 0x000fe20000000000 */
[----:B------:R-:W-:Y:S01]  /*25b50*/  R2UR UR7, R9 ;  /* 0x00000000090772ca */ /* 0x000fe200000e0000 */
[----:B------:R-:W-:-:S02]  /*25b60*/  IMAD.MOV.U32 R9, RZ, RZ, 0x40000040 ;  /* 0x40000040ff097424 */ /* 0x000fc400078e00ff */
        /* <DEDUP_REMOVED lines=14> */
[----:B0-----:R-:W-:-:S05]  /*25c50*/  FADD.FTZ R6, R6, R12 ;  /* 0x0000000c06067221 */ /* 0x001fca0000010000 */
[----:B------:R-:W0:Y:S02]  /*25c60*/  SHFL.BFLY PT, R7, R6, 0x1, 0x1f ;  /* 0x0c201f0006077f89 */ /* 0x000e2400000e0000 */
[----:B0-----:R-:W-:Y:S01]  /*25c70*/  FADD.FTZ R6, R6, R7 ;  /* 0x0000000706067221 */ /* 0x001fe20000010000 */
[----:B------:R-:W-:-:S04]  /*25c80*/  @P0 FMUL.FTZ R7, R3, 0.69314718246459960938 ;  /* 0x3f31721803070820 */ /* 0x000fc80000410000 */
[----:B------:R-:W-:Y:S01]  /*25c90*/  FSETP.NE.FTZ.AND P3, PT, R6, RZ, PT ;  /* 0x000000ff0600720b */ /* 0x000fe20003f75000 */
[----:B------:R-:W-:Y:S01]  /*25ca0*/  @P0 FFMA.FTZ R154, R7, R5, R2 ;  /* 0x00000005079a0223 */ /* 0x000fe20000010002 */
[----:B------:R-:W-:-:S06]  /*25cb0*/  IMAD.MOV.U32 R2, RZ, RZ, RZ ;  /* 0x000000ffff027224 */ /* 0x000fcc00078e00ff */
[----:B------:R0:W-:Y:S01]  /*25cc0*/  @P0 MUFU.RCP R2, R0 ;  /* 0x0000000000020308 */ /* 0x0001e20000001000 */
[----:B------:R-:W-:-:S07]  /*25cd0*/  PLOP3.LUT P0, PT, PT, PT, PT, 0x8, 0x0 ;  /* 0x000000000000781c */ /* 0x000fce0003f0e170 */
[----:B------:R-:W1:Y:S01]  /*25ce0*/  @P3 MUFU.LG2 R5, R6 ;  /* 0x0000000600053308 */ /* 0x000e620000000c00 */
[----:B0-----:R-:W-:-:S07]  /*25cf0*/  IMAD.MOV.U32 R0, RZ, RZ, RZ ;  /* 0x000000ffff007224 */ /* 0x001fce00078e00ff */
[----:B------:R0:W2:Y:S02]  /*25d00*/  @P3 MUFU.RCP R0, R6 ;  /* 0x0000000600003308 */ /* 0x0000a40000001000 */
[----:B0-----:R-:W-:Y:S01]  /*25d10*/  @P3 FMUL.FTZ R6, R3, 0.69314718246459960938 ;  /* 0x3f31721803063820 */ /* 0x001fe20000410000 */
[----:B------:R-:W-:Y:S01]  /*25d20*/  SEL R3, RZ, 0x1, P2 ;  /* 0x00000001ff037807 */ /* 0x000fe20001000000 */
[----:B-1----:R-:W-:-:S03]  /*25d30*/  @P3 FMUL.FTZ R5, R5, 0.69314718246459960938 ;  /* 0x3f31721805053820 */ /* 0x002fc60000410000 */
[----:B------:R-:W-:Y:S01]  /*25d40*/  LOP3.LUT R218, R218, R3, RZ, 0x3c, !PT ;  /* 0x00000003dada7212 */ /* 0x000fe200078e3cff */
[----:B------:R-:W-:Y:S01]  /*25d50*/  @P3 FFMA.FTZ R153, R6, R4, R5 ;  /* 0x0000000406993223 */ /* 0x000fe20000010005 */
[----:B------:R-:W-:Y:S02]  /*25d60*/  WARPGROUP.DEPBAR.LE gsb0, 0x0 ;  /* 0x00008000000079c5 */ /* 0x000fe40000010000 */
[----:B------:R-:W-:-:S06]  /*25d70*/  WARPGROUP.ARRIVE ;  /* 0x00000000000079c5 */ /* 0x000fcc0000000000 */
[----:B------:R-:W-:Y:S03]  /*25d80*/  HGMMA.64x256x16.F32.BF16 R24, R192, gdesc[UR4].tnspB, R24, gsb0 ;  /* 0x43e00004c0187df0 */ /* 0x000fe60008001818 */
[----:B------:R-:W-:Y:S02]  /*25d90*/  WARPGROUP.DEPBAR.LE gsb0, 0x0 ;  /* 0x00008000000079c5 */ /* 0x000fe40000010000 */
[----:B------:R0:W-:Y:S01]  /*25da0*/  @!P1 SYNCS.ARRIVE.TRANS64.RED.A1T0 RZ, [R10+URZ], RZ ;  /* 0x000000ff0aff99a7 */ /* 0x0001e2000810043f */
        /* <DEDUP_REMOVED lines=127> */
[----:B0-----:R-:W-:-:S07]  /*265a0*/  FMUL.FTZ R151, R151, R0 ;  /* 0x0000000097977220 */ /* 0x001fce0000410000 */
.L_x_2745:
        /* <DEDUP_REMOVED lines=18> */
[----:B------:R-:W4:Y:S01]  /*266d0*/  LDL.LU R155, [R1+0x70] ;  /* 0x00007000019b7983 */ /* 0x000f220000300800 */
[----:B------:R-:W-:-:S02]  /*266e0*/  F2FP.BF16.F32.PACK_AB R14, R37, R36 ;  /* 0x00000024250e723e */ /* 0x000fc400000010ff */
[----:B------:R-:W-:Y:S01]  /*266f0*/  F2FP.BF16.F32.PACK_AB R15, R39, R38 ;  /* 0x00000026270f723e */ /* 0x000fe200000010ff */
[----:B-----5:R-:W4:Y:S01]  /*26700*/  LDL.LU R152, [R1+0x64] ;  /* 0x0000640001987983 */ /* 0x020f220000300800 */
[----:B------:R-:W-:Y:S02]  /*26710*/  MOV R2, R16 ;  /* 0x0000001000027202 */ /* 0x000fe40000000f00 */
[----:B---3--:R-:W-:Y:S01]  /*26720*/  MOV R3, R0 ;  /* 0x0000000000037202 */ /* 0x008fe20000000f00 */
[----:B------:R-:W-:Y:S02]  /*26730*/  BAR.SYNC.DEFER_BLOCKING 0x1, 0x100 ;  /* 0x0044000000007b1d */ /* 0x000fe40000010000 */
[----:B--2---:R-:W-:-:S03]  /*26740*/  IMAD.WIDE R20, R8, 0x2, R2 ;  /* 0x0000000208147825 */ /* 0x004fc600078e0202 */
        /* <DEDUP_REMOVED lines=159> */
[----:B-1----:R-:W-:Y:S01]  /*27140*/  LOP3.LUT R4, R0, 0x380, RZ, 0xc0, !PT ;  /* 0x0000038000047812 */ /* 0x002fe200078ec0ff */
[----:B------:R-:W-:Y:S01]  /*27150*/  IMAD.X R21, RZ, RZ, R21, P0 ;  /* 0x000000ffff157224 */ /* 0x000fe200000e0615 */
[----:B----4-:R-:W-:Y:S02]  /*27160*/  IADD3 R10, P0, R156, UR4, RZ ;  /* 0x000000049c0a7c10 */ /* 0x010fe4000ff1e0ff */
[----:B------:R-:W-:Y:S02]  /*27170*/  SHF.R.U64 R4, R4, 0x3, RZ ;  /* 0x0000000304047819 */ /* 0x000fe400000012ff */
[----:B------:R-:W-:Y:S02]  /*27180*/  IADD3.X R11, R155, UR5, RZ, P0, !PT ;  /* 0x000000059b0b7c10 */ /* 0x000fe400087fe4ff */
[----:B------:R-:W-:Y:S02]  /*27190*/  ISETP.NE.U32.AND P0, PT, RZ, UR6, PT ;  /* 0x00000006ff007c0c */ /* 0x000fe4000bf05070 */
[----:B------:R-:W-:-:S02]  /*271a0*/  LOP3.LUT R20, R4, R0, RZ, 0x3c, !PT ;  /* 0x0000000004147212 */ /* 0x000fc400078e3cff */
[----:B------:R-:W-:Y:S02]  /*271b0*/  ISETP.NE.AND.EX P0, PT, RZ, UR7, PT, P0 ;  /* 0x00000007ff007c0c */ /* 0x000fe4000bf05300 */
[----:B------:R-:W-:Y:S02]  /*271c0*/  MOV R20, R20 ;  /* 0x0000001400147202 */ /* 0x000fe40000000f00 */
[----:B------:R-:W-:Y:S02]  /*271d0*/  F2FP.BF16.F32.PACK_AB R12, R145, R144 ;  /* 0x00000090910c723e */ /* 0x000fe400000010ff */
[----:B------:R-:W-:Y:S02]  /*271e0*/  F2FP.BF16.F32.PACK_AB R13, R147, R146 ;  /* 0x00000092930d723e */ /* 0x000fe400000010ff */
[----:B------:R-:W-:Y:S02]  /*271f0*/  F2FP.BF16.F32.PACK_AB R14, R149, R148 ;  /* 0x00000094950e723e */ /* 0x000fe400000010ff */
[----:B------:R-:W-:-:S05]  /*27200*/  F2FP.BF16.F32.PACK_AB R15, R151, R150 ;  /* 0x00000096970f723e */ /* 0x000fca00000010ff */
[----:B------:R1:W-:Y:S01]  /*27210*/  STSM.16.M88.4 [R20], R12 ;  /* 0x0000000c14007844 */ /* 0x0003e20000000200 */
[----:B------:R-:W-:Y:S01]  /*27220*/  IMAD.MOV.U32 R21, RZ, RZ, 0x9b8 ;  /* 0x000009b8ff157424 */ /* 0x000fe200078e00ff */
[----:B------:R-:W-:Y:S01]  /*27230*/  BAR.SYNC.DEFER_BLOCKING 0x1, 0x100 ;  /* 0x0044000000007b1d */ /* 0x000fe20000010000 */
[----:B-1----:R-:W-:-:S05]  /*27240*/  @P0 IADD3 R12, P2, R156, UR6, RZ ;  /* 0x000000069c0c0c10 */ /* 0x002fca000ff5e0ff */
[----:B------:R-:W-:Y:S01]  /*27250*/  ULDC UR6, c[0x0][0xa88] ;  /* 0x0002a20000067ab9 */ /* 0x000fe20000000800 */
[----:B------:R-:W-:Y:S01]  /*27260*/  @P0 IADD3.X R13, R155, UR7, RZ, P2, !PT ;  /* 0x000000079b0d0c10 */ /* 0x000fe200097fe4ff */
[----:B------:R-:W-:Y:S01]  /*27270*/  IMAD.U32 R0, RZ, RZ, UR6 ;  /* 0x00000006ff007e24 */ /* 0x000fe2000f8e00ff */
[----:B------:R-:W-:Y:S01]  /*27280*/  ISETP.NE.AND P2, PT, R152, RZ, PT ;  /* 0x000000ff9800720c */ /* 0x000fe20003f45270 */
[----:B------:R-:W-:-:S03]  /*27290*/  ULDC UR6, c[0x0][0xad4] ;  /* 0x0002b50000067ab9 */ /* 0x000fc60000000800 */
[----:B------:R-:W-:-:S04]  /*272a0*/  SEL R4, R152, UR6, P2 ;  /* 0x0000000698047c07 */ /* 0x000fc80009000000 */
[----:B------:R-:W-:Y:S01]  /*272b0*/  ISETP.GT.AND P2, PT, R4, 0x1, PT ;  /* 0x000000010400780c */ /* 0x000fe20003f44270 */
[----:B------:R-:W-:Y:S02]  /*272c0*/  ULDC.64 UR8, c[0x0][0x208] ;  /* 0x0000820000087ab9 */ /* 0x000fe40000000a00 */
[----:B------:R1:W5:Y:S01]  /*272d0*/  @P0 LDG.E R0, desc[UR8][R12.64] ;  /* 0x000000080c000981 */ /* 0x000362000c1e1900 */
[----:B------:R-:W-:-:S04]  /*272e0*/  SEL R21, R21, 0x978, P2 ;  /* 0x0000097815157807 */ /* 0x000fc80001000000 */
[----:B------:R2:W3:Y:S08]  /*272f0*/  LDC.64 R14, c[0x0][R21+0x220] ;  /* 0x00008800150e7b82 */ /* 0x0004f00000000a00 */
[----:B-1----:R2:W1:Y:S01]  /*27300*/  LDC.64 R12, c[0x0][R21+0x218] ;  /* 0x00008600150c7b82 */ /* 0x0024620000000a00 */
[----:B------:R-:W-:-:S04]  /*27310*/  ISETP.NE.U32.AND P1, PT, RZ, UR4, PT ;  /* 0x00000004ff007c0c */ /* 0x000fc8000bf25070 */
[----:B------:R-:W-:Y:S01]  /*27320*/  ISETP.NE.AND.EX P1, PT, RZ, UR5, PT, P1 ;  /* 0x00000005ff007c0c */ /* 0x000fe2000bf25310 */
[----:B------:R-:W-:-:S12]  /*27330*/  IMAD.MOV.U32 R9, RZ, RZ, RZ ;  /* 0x000000ffff097224 */ /* 0x000fd800078e00ff */
[----:B------:R2:W5:Y:S01]  /*27340*/  @P1 LDG.E R9, desc[UR8][R10.64] ;  /* 0x000000080a091981 */ /* 0x000562000c1e1900 */
[----:B------:R-:W-:Y:S05]  /*27350*/  @P0 BRA `(.L_x_2865) ;  /* 0x0000000000140947 */ /* 0x000fea0003800000 */
[----:B------:R-:W-:Y:S05]  /*27360*/  @!P1 BRA `(.L_x_2865) ;  /* 0x0000000000109947 */ /* 0x000fea0003800000 */
[----:B------:R-:W-:Y:S02]  /*27370*/  ULDC.64 UR6, c[0x0][0x208] ;  /* 0x0000820000067ab9 */ /* 0x000fe40000000a00 */
[----:B-----5:R-:W4:Y:S04]  /*27380*/  LDG.E R0, desc[UR6][R10.64] ;  /* 0x000000060a007981 */ /* 0x020f28000c1e1900 */
[----:B--2---:R-:W4:Y:S02]  /*27390*/  LDG.E R10, desc[UR6][R10.64+0x4] ;  /* 0x000004060a0a7981 */ /* 0x004f24000c1e1900 */
[----:B----4-:R-:W-:-:S07]  /*273a0*/  IMAD.IADD R0, R10, 0x1, -R0 ;  /* 0x000000010a007824 */ /* 0x010fce00078e0a00 */
.L_x_2865:
[----:B------:R-:W4:Y:S01]  /*273b0*/  LDL.LU R8, [R1+0x68] ;  /* 0x0000680001087983 */ /* 0x000f220000300800 */
[----:B------:R-:W0:Y:S03]  /*273c0*/  LDC R157, c[0x0][0xbe8] ;  /* 0x0002fa00ff9d7b82 */ /* 0x000e260000000800 */
[----:B------:R-:W3:Y:S04]  /*273d0*/  LDL.LU R4, [R1+0x88] ;  /* 0x0000880001047983 */ /* 0x000ee80000300800 */
[----:B------:R-:W3:Y:S01]  /*273e0*/  LDL R158, [R1+0x84] ;  /* 0x00008400019e7983 */ /* 0x000ee20000100800 */
[----:B--2---:R-:W2:Y:S01]  /*273f0*/  LDC.64 R10, c[0x0][R21+0x228] ;  /* 0x00008a00150a7b82 */ /* 0x004ea20000000a00 */
[----:B------:R-:W-:-:S02]  /*27400*/  ISETP.NE.U32.AND P0, PT, RZ, UR4, PT ;  /* 0x00000004ff007c0c */ /* 0x000fc4000bf05070 */
[----:B------:R-:W2:Y:S02]  /*27410*/  LDL R160, [R1+0xb4] ;  /* 0x0000b40001a07983 */ /* 0x000ea40000100800 */
[----:B------:R-:W-:Y:S02]  /*27420*/  ISETP.NE.AND.EX P0, PT, RZ, UR5, PT, P0 ;  /* 0x00000005ff007c0c */ /* 0x000fe4000bf05300 */
[----:B------:R-:W2:Y:S01]  /*27430*/  LDL R159, [R1+0xa0] ;  /* 0x0000a000019f7983 */ /* 0x000ea20000100800 */
[----:B0-----:R-:W-:Y:S01]  /*27440*/  ISETP.NE.AND P1, PT, R157, 0x1, PT ;  /* 0x000000019d00780c */ /* 0x001fe20003f25270 */
[-C--:B-1----:R-:W-:Y:S02]  /*27450*/  IMAD R20, R13, R236.reuse, RZ ;  /* 0x000000ec0d147224 */ /* 0x082fe400078e02ff */
[----:B------:R-:W-:-:S10]  /*27460*/  IMAD.WIDE.U32 R12, R12, R236, RZ ;  /* 0x000000ec0c0c7225 */ /* 0x000fd400078e00ff */
[----:B------:R-:W0:Y:S08]  /*27470*/  @P1 LDC R155, c[0x0][0xbec] ;  /* 0x0002fb00ff9b1b82 */ /* 0x000e300000000800 */
[----:B------:R-:W1:Y:S01]  /*27480*/  @P1 LDC R156, c[0x0][0xbf0] ;  /* 0x0002fc00ff9c1b82 */ /* 0x000e620000000800 */
[----:B------:R-:W-:Y:S02]  /*27490*/  IMAD.IADD R20, R13, 0x1, R20 ;  /* 0x000000010d147824 */ /* 0x000fe400078e0214 */
[----:B-----5:R-:W-:Y:S01]  /*274a0*/  IMAD R0, R0, R157, RZ ;  /* 0x0000009d00007224 */ /* 0x020fe200078e02ff */
[----:B------:R-:W-:Y:S01]  /*274b0*/  ULDC.64 UR6, c[0x0][0x208] ;  /* 0x0000820000067ab9 */ /* 0x000fe20000000a00 */
[----:B----4-:R-:W-:-:S02]  /*274c0*/  SEL R8, R8, RZ, !P0 ;  /* 0x000000ff08087207 */ /* 0x010fc40004000000 */
[----:B---3--:R-:W-:-:S03]  /*274d0*/  SEL R4, R4, RZ, !P0 ;  /* 0x000000ff04047207 */ /* 0x008fc60004000000 */
[----:B------:R-:W-:-:S04]  /*274e0*/  IMAD R15, R15, R8, RZ ;  /* 0x000000080f0f7224 */ /* 0x000fc800078e02ff */
[C---:B------:R-:W-:Y:S02]  /*274f0*/  IMAD R4, R14.reuse, R4, R15 ;  /* 0x000000040e047224 */ /* 0x040fe400078e020f */
[----:B------:R-:W-:-:S04]  /*27500*/  IMAD.WIDE.U32 R14, R14, R8, RZ ;  /* 0x000000080e0e7225 */ /* 0x000fc800078e00ff */
[----:B------:R-:W-:Y:S01]  /*27510*/  IMAD.IADD R15, R15, 0x1, R4 ;  /* 0x000000010f0f7824 */ /* 0x000fe200078e0204 */
[--C-:B------:R-:W-:Y:S02]  /*27520*/  IADD3 R14, P0, P3, R14, R12, R9.reuse ;  /* 0x0000000c0e0e7210 */ /* 0x100fe40007b1e009 */
[----:B------:R-:W-:Y:S02]  /*27530*/  SHF.R.S32.HI R4, RZ, 0x1f, R9 ;  /* 0x0000001fff047819 */ /* 0x000fe40000011409 */
[----:B------:R-:W-:Y:S02]  /*27540*/  SEL R12, R158, RZ, P2 ;  /* 0x000000ff9e0c7207 */ /* 0x000fe40001000000 */
[----:B------:R-:W-:Y:S01]  /*27550*/  IADD3.X R15, R15, R20, R4, P0, P3 ;  /* 0x000000140f0f7210 */ /* 0x000fe200007e6404 */
[----:B------:R-:W-:Y:S02]  /*27560*/  IMAD.IADD R20, R234, 0x1, R230 ;  /* 0x00000001ea147824 */ /* 0x000fe400078e02e6 */
[----:B--2---:R-:W-:-:S02]  /*27570*/  IMAD R152, R11, R12, RZ ;  /* 0x0000000c0b987224 */ /* 0x004fc400078e02ff */
[----:B------:R-:W-:-:S04]  /*27580*/  IMAD.WIDE.U32 R12, R10, R12, RZ ;  /* 0x0000000c0a0c7225 */ /* 0x000fc800078e00ff */
[----:B0-----:R-:W-:-:S04]  /*27590*/  @P1 IMAD.HI.U32 R10, R20, R155, RZ ;  /* 0x0000009b140a1227 */ /* 0x001fc800078e00ff */
[----:B------:R-:W-:Y:S01]  /*275a0*/  IMAD.MOV.U32 R155, RZ, RZ, R20 ;  /* 0x000000ffff9b7224 */ /* 0x000fe200078e0014 */
[----:B-1----:R-:W-:Y:S02]  /*275b0*/  @P1 SHF.R.U32.HI R155, RZ, R156, R10 ;  /* 0x0000009cff9b1219 */ /* 0x002fe4000001160a */
[----:B------:R0:W1:Y:S03]  /*275c0*/  LDC.64 R10, c[0x0][R21+0x210] ;  /* 0x00008400150a7b82 */ /* 0x0000660000000a00 */
[----:B0-----:R-:W-:-:S04]  /*275d0*/  IMAD.MOV R21, RZ, RZ, -R155 ;  /* 0x000000ffff157224 */ /* 0x001fc800078e0a9b */
[----:B------:R-:W-:Y:S01]  /*275e0*/  IMAD R21, R157, R21, R20 ;  /* 0x000000159d157224 */ /* 0x000fe200078e0214 */
[----:B------:R-:W-:Y:S01]  /*275f0*/  IADD3 R12, P0, P3, R155, R14, R12 ;  /* 0x0000000e9b0c7210 */ /* 0x000fe20007b1e00c */
[----:B------:R-:W-:Y:S01]  /*27600*/  IMAD.IADD R152, R13, 0x1, R152 ;  /* 0x000000010d987824 */ /* 0x000fe200078e0298 */
[----:B------:R-:W-:Y:S02]  /*27610*/  SHF.R.S32.HI R13, RZ, 0x1f, R155 ;  /* 0x0000001fff0d7819 */ /* 0x000fe4000001149b */
[----:B------:R-:W-:Y:S02]  /*27620*/  SHF.R.S32.HI R14, RZ, 0x1f, R21 ;  /* 0x0000001fff0e7819 */ /* 0x000fe40000011415 */
[----:B------:R-:W-:Y:S01]  /*27630*/  IADD3.X R13, R13, R15, R152, P0, P3 ;  /* 0x0000000f0d0d7210 */ /* 0x000fe200007e6498 */
[----:B-1----:R-:W-:-:S04]  /*27640*/  IMAD R11, R11, R21, RZ ;  /* 0x000000150b0b7224 */ /* 0x002fc800078e02ff */
[C---:B------:R-:W-:Y:S02]  /*27650*/  IMAD R11, R10.reuse, R14, R11 ;  /* 0x0000000e0a0b7224 */ /* 0x040fe400078e020b */
[----:B------:R-:W0:Y:S01]  /*27660*/  LDC.64 R14, c[0x0][0xba8] ;  /* 0x0002ea00ff0e7b82 */ /* 0x000e220000000a00 */
[----:B------:R-:W-:-:S07]  /*27670*/  IMAD.WIDE.U32 R12, R10, R21, R12 ;  /* 0x000000150a0c7225 */ /* 0x000fce00078e000c */
[----:B0-----:R-:W0:Y:S08]  /*27680*/  @!P2 LDC R14, c[0x0][0xb50] ;  /* 0x0002d400ff0eab82 */ /* 0x001e300000000800 */
[----:B------:R-:W1:Y:S01]  /*27690*/  @!P2 LDC R15, c[0x0][0xb54] ;  /* 0x0002d500ff0fab82 */ /* 0x000e620000000800 */
[----:B------:R-:W-:Y:S01]  /*276a0*/  IMAD.IADD R11, R13, 0x1, R11 ;  /* 0x000000010d0b7824 */ /* 0x000fe200078e020b */
[----:B0-----:R-:W-:-:S04]  /*276b0*/  LEA R14, P0, R12, R14, 0x2 ;  /* 0x0000000e0c0e7211 */ /* 0x001fc800078010ff */
[----:B-1----:R-:W-:Y:S01]  /*276c0*/  LEA.HI.X R15, R12, R15, R11, 0x2, P0 ;  /* 0x0000000f0c0f7211 */ /* 0x002fe200000f140b */
[----:B------:R-:W-:Y:S04]  /*276d0*/  SHFL.IDX PT, R10, R14, RZ, 0x1c1f ;  /* 0x001c1fff0e0a7589 */ /* 0x000fe800000e0000 */
[----:B------:R-:W0:Y:S04]  /*276e0*/  SHFL.IDX PT, R11, R15, RZ, 0x1c1f ;  /* 0x001c1fff0f0b7589 */ /* 0x000e2800000e0000 */
[----:B------:R-:W-:Y:S04]  /*276f0*/  SHFL.IDX PT, R12, R14, 0x1, 0x1c1f ;  /* 0x003c1f000e0c7f89 */ /* 0x000fe800000e0000 */
[----:B------:R1:W2:Y:S01]  /*27700*/  SHFL.IDX PT, R13, R15, 0x1, 0x1c1f ;  /* 0x003c1f000f0d7f89 */ /* 0x0002a200000e0000 */
[----:B------:R-:W-:Y:S01]  /*27710*/  LOP3.LUT P0, RZ, R159, 0x3, RZ, 0xc0, !PT ;  /* 0x000000039fff7812 */ /* 0x000fe2000780c0ff */
[----:B-1----:R-:W-:-:S04]  /*27720*/  IMAD.IADD R15, R160, 0x1, R230 ;  /* 0x00000001a00f7824 */ /* 0x002fc800078e02e6 */
[C---:B------:R-:W-:Y:S01]  /*27730*/  VIADD R14, R15.reuse, 0x8 ;  /* 0x000000080f0e7836 */ /* 0x040fe20000000000 */
[----:B------:R-:W-:-:S04]  /*27740*/  ISETP.GE.OR P3, PT, R15, R0, P0 ;  /* 0x000000000f00720c */ /* 0x000fc80000766670 */
[----:B------:R-:W-:-:S09]  /*27750*/  ISETP.GE.OR P0, PT, R14, R0, P0 ;  /* 0x000000000e00720c */ /* 0x000fd20000706670 */
[----:B0-----:R0:W-:Y:S04]  /*27760*/  @!P3 ST.E desc[UR6][R10.64], R154 ;  /* 0x0000009a0a00b985 */ /* 0x0011e8000c101906 */
[----:B--2---:R0:W-:Y:S01]  /*27770*/  @!P0 ST.E desc[UR6][R12.64], R153 ;  /* 0x000000990c008985 */ /* 0x0041e2000c101906 */
[----:B------:R-:W-:Y:S05]  /*27780*/  @P2 BRA `(.L_x_2866) ;  /* 0x0000000c00ec2947 */ /* 0x000fea0003800000 */
[----:B------:R1:W5:Y:S01]  /*27790*/  LDL R90, [R1+0x9c] ;  /* 0x00009c00015a7983 */ /* 0x0003620000100800 */
[----:B------:R-:W-:Y:S01]  /*277a0*/  IMAD.SHL.U32 R159, R212, 0x40, RZ ;  /* 0x00000040d49f7824 */ /* 0x000fe200078e00ff */
[----:B------:R-:W2:Y:S02]  /*277b0*/  @P1 LDC R21, c[0x0][0xbec] ;  /* 0x0002fb00ff151b82 */ /* 0x000ea40000000800 */
[----:B------:R1:W5:Y:S01]  /*277c0*/  LDL R89, [R1+0x78] ;  /* 0x0000780001597983 */ /* 0x0003620000100800 */
[----:B0-----:R-:W-:-:S03]  /*277d0*/  IMAD R11, R237, 0x8, R159 ;  /* 0x00000008ed0b7824 */ /* 0x001fc600078e029f */
[----:B------:R1:W5:Y:S04]  /*277e0*/  LDL R88, [R1+0x80] ;  /* 0x0000800001587983 */ /* 0x0003680000100800 */
[----:B------:R1:W5:Y:S01]  /*277f0*/  LDL R86, [R1+0x7c] ;  /* 0x00007c0001567983 */ /* 0x0003620000100800 */
[----:B------:R-:W-:Y:S01]  /*27800*/  IMAD.WIDE R2, R11, 0x2, R2 ;  /* 0x000000020b027825 */ /* 0x000fe200078e0202 */
[----:B------:R-:W-:Y:S01]  /*27810*/  ULDC.64 UR4, c[0x0][0x208] ;  /* 0x0000820000047ab9 */ /* 0x000fe20000000a00 */
[----:B------:R-:W0:Y:S01]  /*27820*/  @P1 LDC R85, c[0x0][0xbf0] ;  /* 0x0002fc00ff551b82 */ /* 0x000e220000000800 */
[C---:B------:R-:W-:Y:S02]  /*27830*/  IADD3 R25, P4, R2.reuse, 0x1000, RZ ;  /* 0x0000100002197810 */ /* 0x040fe40007f9e0ff */
[----:B------:R-:W-:-:S02]  /*27840*/  IADD3 R29, P3, R2, 0x2000, RZ ;  /* 0x00002000021d7810 */ /* 0x000fc40007f7e0ff */
[----:B------:R-:W-:Y:S02]  /*27850*/  IADD3 R33, P2, R2, 0x3000, RZ ;  /* 0x0000300002217810 */ /* 0x000fe40007f5e0ff */
[----:B------:R-:W-:Y:S02]  /*27860*/  LOP3.LUT R24, R25, 0x380, RZ, 0xc0, !PT ;  /* 0x0000038019187812 */ /* 0x000fe400078ec0ff */
[----:B------:R-:W-:Y:S02]  /*27870*/  LOP3.LUT R28, R29, 0x380, RZ, 0xc0, !PT ;  /* 0x000003801d1c7812 */ /* 0x000fe400078ec0ff */
[----:B------:R-:W-:Y:S02]  /*27880*/  LOP3.LUT R32, R33, 0x380, RZ, 0xc0, !PT ;  /* 0x0000038021207812 */ /* 0x000fe400078ec0ff */
[----:B------:R-:W-:Y:S02]  /*27890*/  SHF.R.U64 R24, R24, 0x3, RZ ;  /* 0x0000000318187819 */ /* 0x000fe400000012ff */
[----:B------:R-:W-:-:S02]  /*278a0*/  SHF.R.U64 R28, R28, 0x3, RZ ;  /* 0x000000031c1c7819 */ /* 0x000fc400000012ff */
        /* <DEDUP_REMOVED lines=48> */
[C---:B------:R-:W-:Y:S02]  /*27bb0*/  LOP3.LUT R13, R2.reuse, 0x380, RZ, 0xc0, !PT ;  /* 0x00000380020d7812 */ /* 0x040fe400078ec0ff */
[----:B------:R-:W-:Y:S01]  /*27bc0*/  IADD3 R11, P2, R2, 0xf000, RZ ;  /* 0x0000f000020b7810 */ /* 0x000fe20007f5e0ff */
        /* <DEDUP_REMOVED lines=8> */
[----:B------:R-:W-:Y:S02]  /*27c50*/  SHF.R.U64 R13, R13, 0x3, RZ ;  /* 0x000000030d0d7819 */ /* 0x000fe400000012ff */
[----:B------:R-:W-:-:S02]  /*27c60*/  LOP3.LUT R10, R11, 0x380, RZ, 0xc0, !PT ;  /* 0x000003800b0a7812 */ /* 0x000fc400078ec0ff */
[----:B------:R-:W-:Y:S02]  /*27c70*/  SHF.R.U64 R60, R60, 0x3, RZ ;  /* 0x000000033c3c7819 */ /* 0x000fe400000012ff */
[----:B------:R-:W-:Y:S02]  /*27c80*/  SHF.R.U64 R64, R64, 0x3, RZ ;  /* 0x0000000340407819 */ /* 0x000fe400000012ff */
[----:B------:R-:W-:Y:S02]  /*27c90*/  SHF.R.U64 R68, R68, 0x3, RZ ;  /* 0x0000000344447819 */ /* 0x000fe400000012ff */
[----:B------:R-:W-:Y:S02]  /*27ca0*/  SHF.R.U64 R72, R72, 0x3, RZ ;  /* 0x0000000348487819 */ /* 0x000fe400000012ff */
[----:B------:R-:W-:Y:S02]  /*27cb0*/  SHF.R.U64 R76, R76, 0x3, RZ ;  /* 0x000000034c4c7819 */ /* 0x000fe400000012ff */
[----:B------:R-:W-:-:S02]  /*27cc0*/  LOP3.LUT R12, R13, R2, RZ, 0x3c, !PT ;  /* 0x000000020d0c7212 */ /* 0x000fc400078e3cff */
        /* <DEDUP_REMOVED lines=28> */
[----:B---3--:R-:W3:Y:S01]  /*27e90*/  FENCE.VIEW.ASYNC.S ;  /* 0x00000000000073c6 */ /* 0x008ee20000000000 */
[----:B------:R-:W-:-:S04]  /*27ea0*/  IMAD.WIDE.U32 R2, R9, UR4, RZ ;  /* 0x0000000409027c25 */ /* 0x000fc8000f8e00ff */
[----:B------:R-:W-:Y:S01]  /*27eb0*/  IMAD R11, R9, UR5, R4 ;  /* 0x00000005090b7c24 */ /* 0x000fe2000f8e0204 */
[----:B------:R-:W-:Y:S01]  /*27ec0*/  ULDC.64 UR4, c[0x0][0xae8] ;  /* 0x0002ba0000047ab9 */ /* 0x000fe20000000a00 */
[----:B------:R-:W-:Y:S02]  /*27ed0*/  IMAD R9, R237, 0x20, R212 ;  /* 0x00000020ed097824 */ /* 0x000fe400078e02d4 */
[----:B------:R-:W-:Y:S02]  /*27ee0*/  IMAD.IADD R3, R3, 0x1, R11 ;  /* 0x0000000103037824 */ /* 0x000fe400078e020b */
[----:B------:R-:W-:Y:S02]  /*27ef0*/  IMAD.IADD R10, R230, 0x1, R9 ;  /* 0x00000001e60a7824 */ /* 0x000fe400078e0209 */
[----:B------:R-:W-:Y:S01]  /*27f00*/  IMAD.WIDE.U32 R2, R236, UR4, R2 ;  /* 0x00000004ec027c25 */ /* 0x000fe2000f8e0002 */
[----:B------:R-:W-:-:S03]  /*27f10*/  SHF.R.S32.HI R11, RZ, 0x1f, R8 ;  /* 0x0000001fff0b7819 */ /* 0x000fc60000011408 */
[----:B--2---:R-:W-:-:S04]  /*27f20*/  @P1 IMAD.HI.U32 R4, R10, R21, RZ ;  /* 0x000000150a041227 */ /* 0x004fc800078e00ff */
[----:B------:R-:W-:Y:S01]  /*27f30*/  IMAD R3, R236, UR5, R3 ;  /* 0x00000005ec037c24 */ /* 0x000fe2000f8e0203 */
[----:B------:R-:W-:Y:S01]  /*27f40*/  ULDC.64 UR4, c[0x0][0xaf0] ;  /* 0x0002bc0000047ab9 */ /* 0x000fe20000000a00 */
[----:B------:R-:W-:Y:S01]  /*27f50*/  IMAD.MOV.U32 R9, RZ, RZ, R10 ;  /* 0x000000ffff097224 */ /* 0x000fe200078e000a */
[----:B0-----:R-:W-:Y:S01]  /*27f60*/  @P1 SHF.R.U32.HI R9, RZ, R85, R4 ;  /* 0x00000055ff091219 */ /* 0x001fe20000011604 */
[----:B------:R-:W-:Y:S02]  /*27f70*/  IMAD R11, R11, UR4, RZ ;  /* 0x000000040b0b7c24 */ /* 0x000fe4000f8e02ff */
[----:B------:R-:W-:Y:S01]  /*27f80*/  IMAD.WIDE.U32 R2, R8, UR4, R2 ;  /* 0x0000000408027c25 */ /* 0x000fe2000f8e0002 */
[----:B------:R-:W-:-:S03]  /*27f90*/  SHF.R.S32.HI R4, RZ, 0x1f, R9 ;  /* 0x0000001fff047819 */ /* 0x000fc60000011409 */
[----:B------:R-:W-:Y:S01]  /*27fa0*/  IMAD R11, R8, UR5, R11 ;  /* 0x00000005080b7c24 */ /* 0x000fe2000f8e020b */
[----:B------:R-:W-:Y:S01]  /*27fb0*/  ULDC.64 UR4, c[0x0][0xae0] ;  /* 0x0002b80000047ab9 */ /* 0x000fe20000000a00 */
[----:B------:R-:W-:Y:S02]  /*27fc0*/  IMAD.MOV R8, RZ, RZ, -R9 ;  /* 0x000000ffff087224 */ /* 0x000fe400078e0a09 */
[----:B------:R-:W-:Y:S02]  /*27fd0*/  IMAD R4, R4, UR4, RZ ;  /* 0x0000000404047c24 */ /* 0x000fe4000f8e02ff */
[----:B------:R-:W-:Y:S02]  /*27fe0*/  IMAD R157, R157, R8, R10 ;  /* 0x000000089d9d7224 */ /* 0x000fe400078e020a */
[----:B------:R-:W-:Y:S02]  /*27ff0*/  IMAD.IADD R3, R3, 0x1, R11 ;  /* 0x0000000103037824 */ /* 0x000fe400078e020b */
[C---:B------:R-:W-:Y:S01]  /*28000*/  IMAD R11, R9.reuse, UR5, R4 ;  /* 0x00000005090b7c24 */ /* 0x040fe2000f8e0204 */
[----:B------:R-:W-:Y:S01]  /*28010*/  SHF.R.S32.HI R4, RZ, 0x1f, R157 ;  /* 0x0000001fff047819 */ /* 0x000fe2000001149d */
[----:B------:R-:W-:Y:S01]  /*28020*/  IMAD.WIDE.U32 R2, R9, UR4, R2 ;  /* 0x0000000409027c25 */ /* 0x000fe2000f8e0002 */
[----:B------:R-:W-:-:S03]  /*28030*/  ULDC.64 UR4, c[0x0][0xad8] ;  /* 0x0002b60000047ab9 */ /* 0x000fc60000000a00 */
[----:B------:R-:W-:Y:S02]  /*28040*/  IMAD.IADD R3, R3, 0x1, R11 ;  /* 0x0000000103037824 */ /* 0x000fe400078e020b */
[----:B------:R-:W-:Y:S02]  /*28050*/  IMAD R4, R4, UR4, RZ ;  /* 0x0000000404047c24 */ /* 0x000fe4000f8e02ff */
[----:B------:R-:W-:Y:S02]  /*28060*/  IMAD.IADD R85, R212, 0x1, R230 ;  /* 0x00000001d4557824 */ /* 0x000fe400078e02e6 */
[C---:B------:R-:W-:Y:S02]  /*28070*/  IMAD R11, R157.reuse, UR5, R4 ;  /* 0x000000059d0b7c24 */ /* 0x040fe4000f8e0204 */
[----:B------:R-:W-:Y:S01]  /*28080*/  IMAD.WIDE.U32 R2, R157, UR4, R2 ;  /* 0x000000049d027c25 */ /* 0x000fe2000f8e0002 */
[----:B------:R-:W-:Y:S01]  /*28090*/  ISETP.GE.AND P2, PT, R85, R0, PT ;  /* 0x000000005500720c */ /* 0x000fe20003f46270 */
[----:B------:R-:W-:-:S02]  /*280a0*/  ULDC.64 UR4, c[0x0][0xa80] ;  /* 0x0002a00000047ab9 */ /* 0x000fc40000000a00 */
[----:B------:R-:W-:Y:S01]  /*280b0*/  IMAD.IADD R3, R3, 0x1, R11 ;  /* 0x0000000103037824 */ /* 0x000fe200078e020b */
[----:B------:R-:W-:Y:S01]  /*280c0*/  LEA R4, P3, R2, UR4, 0x1 ;  /* 0x0000000402047c11 */ /* 0x000fe2000f8608ff */
[----:B------:R-:W-:Y:S02]  /*280d0*/  VIADD R8, R16, 0x38820 ;  /* 0x0003882010087836 */ /* 0x000fe40000000000 */
[----:B------:R-:W-:Y:S01]  /*280e0*/  VIADD R9, R85, 0x20 ;  /* 0x0000002055097836 */ /* 0x000fe20000000000 */
[----:B------:R-:W-:Y:S02]  /*280f0*/  LEA.HI.X R84, R2, UR5, R3, 0x1, P3 ;  /* 0x0000000502547c11 */ /* 0x000fe400098f0c03 */
[----:B------:R-:W-:Y:S02]  /*28100*/  PRMT R8, RZ, 0x654, R8 ;  /* 0x00000654ff087816 */ /* 0x000fe40000000008 */
[-C--:B------:R-:W-:Y:S01]  /*28110*/  ISETP.GE.AND P1, PT, R9, R0.reuse, PT ;  /* 0x000000000900720c */ /* 0x080fe20003f26270 */
[----:B------:R-:W-:Y:S01]  /*28120*/  VIADD R9, R85, 0x40 ;  /* 0x0000004055097836 */ /* 0x000fe20000000000 */
[----:B---3--:R1:W-:Y:S01]  /*28130*/  SYNCS.ARRIVE.TRANS64.RED.A1T0 RZ, [R8+URZ], RZ ;  /* 0x000000ff08ff79a7 */ /* 0x0083e2000810043f */
[----:B------:R1:W0:Y:S01]  /*28140*/  SHFL.IDX PT, R87, R4, RZ, 0x181f ;  /* 0x00181fff04577589 */ /* 0x00022200000e0000 */
[----:B------:R-:W-:Y:S03]  /*28150*/  BSSY B1, `(.L_x_2867) ;  /* 0x0000016000017945 */ /* 0x000fe60003800000 */
[----:B------:R1:W2:Y:S01]  /*28160*/  SHFL.IDX PT, R21, R84, RZ, 0x181f ;  /* 0x00181fff54157589 */ /* 0x0002a200000e0000 */
        /* <DEDUP_REMOVED lines=8> */
[----:B0-----:R-:W-:-:S04]  /*281f0*/  @!P5 LEA R2, P6, R18, R87, 0x1 ;  /* 0x000000571202d211 */ /* 0x001fc800078c08ff */
[----:B--2---:R-:W-:Y:S02]  /*28200*/  @!P5 LEA.HI.X R3, R18, R21, R19, 0x1, P6 ;  /* 0x000000151203d211 */ /* 0x004fe400030f0c13 */
[----:B-1---5:R-:W-:-:S03]  /*28210*/  @!P4 LEA R8, P6, R89, R87, 0x1 ;  /* 0x000000575908c211 */ /* 0x022fc600078c08ff */
        /* <DEDUP_REMOVED lines=9> */
.L_x_2868:
[----:B------:R-:W-:Y:S05]  /*282b0*/  BSYNC B1 ;  /* 0x0000000000017941 */ /* 0x000fea0003800000 */
.L_x_2867:
[----:B---3-5:R3:W4:Y:S01]  /*282c0*/  SHFL.IDX PT, R13, R84, 0x1, 0x181f ;  /* 0x00381f00540d7f89 */ /* 0x02872200000e0000 */
        /* <DEDUP_REMOVED lines=9> */
[CC--:B0-----:R-:W-:Y:S02]  /*28360*/  @!P4 LEA R2, P6, R18.reuse, R11.reuse, 0x1 ;  /* 0x0000000b1202c211 */ /* 0x0c1fe400078c08ff */
[C---:B-1----:R-:W-:Y:S02]  /*28370*/  @!P3 LEA R8, P5, R89.reuse, R11, 0x1 ;  /* 0x0000000b5908b211 */ /* 0x042fe400078a08ff */
        /* <DEDUP_REMOVED lines=10> */
.L_x_2870:
[----:B------:R-:W-:Y:S05]  /*28420*/  BSYNC B1 ;  /* 0x0000000000017941 */ /* 0x000fea0003800000 */
.L_x_2869:
        /* <DEDUP_REMOVED lines=11> */
[-C--:B-1----:R-:W-:Y:S02]  /*284e0*/  @!P2 LEA R8, P5, R89, R9.reuse, 0x1 ;  /* 0x000000095908a211 */ /* 0x082fe400078a08ff */
        /* <DEDUP_REMOVED lines=10> */
.L_x_2872:
[----:B------:R-:W-:Y:S05]  /*28590*/  BSYNC B1 ;  /* 0x0000000000017941 */ /* 0x000fea0003800000 */
.L_x_2871:
        /* <DEDUP_REMOVED lines=10> */
[CC--:B0-----:R-:W-:Y:S02]  /*28640*/  @!P3 LEA R2, P0, R18.reuse, R15.reuse, 0x1 ;  /* 0x0000000f1202b211 */ /* 0x0c1fe400078008ff */
[----:B-1----:R-:W-:Y:S02]  /*28650*/  @!P4 LEA R8, P1, R89, R15, 0x1 ;  /* 0x0000000f5908c211 */ /* 0x002fe400078208ff */
[----:B----4-:R-:W-:Y:S02]  /*28660*/  @!P3 LEA.HI.X R3, R18, R13, R19, 0x1, P0 ;  /* 0x0000000d1203b211 */ /* 0x010fe400000f0c13 */
        /* <DEDUP_REMOVED lines=13> */
.L_x_2866:
[----:B------:R-:W1:Y:S01]  /*28740*/  @P1 LDC R3, c[0x0][0xbec] ;  /* 0x0002fb00ff031b82 */ /* 0x000e620000000800 */
[----:B------:R-:W-:Y:S01]  /*28750*/  ULDC.64 UR4, c[0x0][0xb08] ;  /* 0x0002c20000047ab9 */ /* 0x000fe20000000a00 */
[----:B0-----:R-:W-:Y:S01]  /*28760*/  IMAD.MOV.U32 R10, RZ, RZ, R20 ;  /* 0x000000ffff0a7224 */ /* 0x001fe200078e0014 */
[----:B------:R-:W-:Y:S01]  /*28770*/  BSSY B1, `(.L_x_2874) ;  /* 0x000010a000017945 */ /* 0x000fe20003800000 */
[----:B------:R-:W-:Y:S02]  /*28780*/  IMAD R4, R4, UR4, RZ ;  /* 0x0000000404047c24 */ /* 0x000fe4000f8e02ff */
        /* <DEDUP_REMOVED lines=29> */
[----:B------:R-:W-:-:S03]  /*28960*/  IMAD.WIDE.U32 R2, R236, UR4, R2 ;  /* 0x00000004ec027c25 */ /* 0x000fc6000f8e0002 */
        /* <DEDUP_REMOVED lines=9> */
[----:B------:R-:W-:Y:S01]  /*28a00*/  SHF.R.S32.HI R8, RZ, 0x1f, R10 ;  /* 0x0000001fff087819 */ /* 0x000fe2000001140a */
        /* <DEDUP_REMOVED lines=21> */
[C---:B------:R-:W-:Y:S01]  /*28b60*/  LEA R4, P0, R2.reuse, UR4, 0x2 ;  /* 0x0000000402047c11 */ /* 0x040fe2000f8010ff */
        /* <DEDUP_REMOVED lines=8> */
[----:B------:R-:W-:Y:S01]  /*28bf0*/  SHF.R.S32.HI R183, RZ, 0x1f, R183 ;  /* 0x0000001fffb77819 */ /* 0x000fe200000114b7 */
[C---:B------:R-:W-:Y:S01]  /*28c00*/  VIADD R189, R233.reuse, 0x68 ;  /* 0x00000068e9bd7836 */ /* 0x040fe20000000000 */
[----:B------:R-:W-:Y:S01]  /*28c10*/  PRMT R2, RZ, 0x654, R2 ;  /* 0x00000654ff027816 */ /* 0x000fe20000000002 */
[C---:B------:R-:W-:Y:S01]  /*28c20*/  VIADD R191, R233.reuse, 0x60 ;  /* 0x00000060e9bf7836 */ /* 0x040fe20000000000 */
[----:B------:R0:W1:Y:S01]  /*28c30*/  SHFL.IDX PT, R3, R20, RZ, 0x1c1f ;  /* 0x001c1fff14037589 */ /* 0x00006200000e0000 */
        /* <DEDUP_REMOVED lines=9> */
[----:B--2---:R0:W2:Y:S01]  /*28cd0*/  SHFL.IDX PT, R2, R4, RZ, 0x1c1f ;  /* 0x001c1fff04027589 */ /* 0x0040a200000e0000 */
        /* <DEDUP_REMOVED lines=56> */
[----:B------:R-:W-:-:S05]  /*29060*/  @!P0 IMAD.WIDE R8, R233, 0x4, R2 ;  /* 0x00000004e9088825 */ /* 0x000fca00078e0202 */
        /* <DEDUP_REMOVED lines=71> */
[-C--:B------:R-:W-:Y:S02]  /*294e0*/  @!P4 LEA.HI.X R11, R178, R3.reuse, R179, 0x2, P0 ;  /* 0x00000003b20bc211 */ /* 0x080fe400000f14b3 */
[----:B------:R-:W-:Y:S02]  /*294f0*/  ISETP.GE.AND P0, PT, R170, UR4, PT ;  /* 0x00000004aa007c0c */ /* 0x000fe4000bf06270 */
[-C--:B--2---:R-:W-:Y:S01]  /*29500*/  @!P5 LEA R12, P6, R176, R2.reuse, 0x2 ;  /* 0x00000002b00cd211 */ /* 0x084fe200078c10ff */
[----:B------:R1:W-:Y:S01]  /*29510*/  @!P4 ST.E.64 desc[UR6][R10.64], R96 ;  /* 0x000000600a00c985 */ /* 0x0003e2000c101b06 */
[----:B------:R-:W-:Y:S02]  /*29520*/  ISETP.GE.AND P4, PT, R166, UR4, PT ;  /* 0x00000004a6007c0c */ /* 0x000fe4000bf86270 */
[----:B------:R-:W-:Y:S02]  /*29530*/  @!P5 LEA.HI.X R13, R176, R3, R177, 0x2, P6 ;  /* 0x00000003b00dd211 */ /* 0x000fe400030f14b1 */
[----:B0-----:R-:W-:-:S03]  /*29540*/  @!P2 LEA R8, P6, R174, R2, 0x2 ;  /* 0x00000002ae08a211 */ /* 0x001fc600078c10ff */
[----:B------:R0:W-:Y:S01]  /*29550*/  @!P5 ST.E.64 desc[UR6][R12.64], R100 ;  /* 0x000000640c00d985 */ /* 0x0001e2000c101b06 */
[----:B------:R-:W-:Y:S02]  /*29560*/  ISETP.GE.AND P5, PT, R168, UR4, PT ;  /* 0x00000004a8007c0c */ /* 0x000fe4000bfa6270 */
        /* <DEDUP_REMOVED lines=26> */
[C---:B-1----:R-:W-:Y:S01]  /*29710*/  @!P1 LEA R10, P6, R160.reuse, R2, 0x2 ;  /* 0x00000002a00a9211 */ /* 0x042fe200078c10ff */
[----:B------:R1:W-:Y:S03]  /*29720*/  @!P0 ST.E.64 desc[UR6][R8.64], R128 ;  /* 0x0000008008008985 */ /* 0x0003e6000c101b06 */
[----:B------:R-:W-:-:S03]  /*29730*/  @!P1 LEA.HI.X R11, R160, R3, R161, 0x2, P6 ;  /* 0x00000003a00b9211 */ /* 0x000fc600030f14a1 */
[CC--:B0-----:R-:W-:Y:S02]  /*29740*/  @!P3 LEA R12, P6, R156.reuse, R2.reuse, 0x2 ;  /* 0x000000029c0cb211 */ /* 0x0c1fe400078c10ff */
[----:B------:R0:W-:Y:S02]  /*29750*/  @!P1 ST.E.64 desc[UR6][R10.64], R132 ;  /* 0x000000840a009985 */ /* 0x0001e4000c101b06 */
[----:B------:R-:W-:Y:S02]  /*29760*/  @!P3 LEA.HI.X R13, R156, R3, R157, 0x2, P6 ;  /* 0x000000039c0db211 */ /* 0x000fe400030f149d */
[----:B-1----:R-:W-:-:S04]  /*29770*/  @!P4 LEA R8, P0, R158, R2, 0x2 ;  /* 0x000000029e08c211 */ /* 0x002fc800078010ff */
[----:B------:R-:W-:Y:S02]  /*29780*/  @!P4 LEA.HI.X R9, R158, R3, R159, 0x2, P0 ;  /* 0x000000039e09c211 */ /* 0x000fe400000f149f */
[----:B0-----:R-:W-:-:S03]  /*29790*/  @!P2 LEA R10, P1, R154, R2, 0x2 ;  /* 0x000000029a0aa211 */ /* 0x001fc600078210ff */
[----:B------:R0:W-:Y:S01]  /*297a0*/  @!P4 ST.E.64 desc[UR6][R8.64], R136 ;  /* 0x000000880800c985 */ /* 0x0001e2000c101b06 */
[----:B------:R-:W-:Y:S02]  /*297b0*/  @!P5 LEA R2, P0, R152, R2, 0x2 ;  /* 0x000000029802d211 */ /* 0x000fe400078010ff */
[-C--:B------:R-:W-:Y:S01]  /*297c0*/  @!P2 LEA.HI.X R11, R154, R3.reuse, R155, 0x2, P1 ;  /* 0x000000039a0ba211 */ /* 0x080fe200008f149b */
[----:B------:R0:W-:Y:S01]  /*297d0*/  @!P3 ST.E.64 desc[UR6][R12.64], R140 ;  /* 0x0000008c0c00b985 */ /* 0x0001e2000c101b06 */
[----:B------:R-:W-:-:S03]  /*297e0*/  @!P5 LEA.HI.X R3, R152, R3, R153, 0x2, P0 ;  /* 0x000000039803d211 */ /* 0x000fc600000f1499 */
[----:B------:R0:W-:Y:S04]  /*297f0*/  @!P2 ST.E.64 desc[UR6][R10.64], R144 ;  /* 0x000000900a00a985 */ /* 0x0001e8000c101b06 */
[----:B------:R0:W-:Y:S02]  /*29800*/  @!P5 ST.E.64 desc[UR6][R2.64], R148 ;  /* 0x000000940200d985 */ /* 0x0001e4000c101b06 */
.L_x_2875:
[----:B------:R-:W-:Y:S05]  /*29810*/  BSYNC B1 ;  /* 0x0000000000017941 */ /* 0x000fea0003800000 */
.L_x_2874:
[----:B------:R-:W-:Y:S01]  /*29820*/  ISETP.GE.AND P0, PT, R14, R0, PT ;  /* 0x000000000e00720c */ /* 0x000fe20003f06270 */
[----:B------:R1:W2:Y:S04]  /*29830*/  SHFL.IDX PT, R21, R20, 0x1, 0x1c1f ;  /* 0x003c1f0014157f89 */ /* 0x0002a800000e0000 */
[----:B------:R1:W3:Y:S08]  /*29840*/  SHFL.IDX PT, R20, R4, 0x1, 0x1c1f ;  /* 0x003c1f0004147f89 */ /* 0x0002f000000e0000 */
[----:B-1----:R-:W-:Y:S05]  /*29850*/  @P0 BRA `(.L_x_2873) ;  /* 0x0000001400b00947 */ /* 0x002fea0003800000 */
[----:B------:R-:W-:Y:S01]  /*29860*/  ULDC UR4, c[0x0][0xac8] ;  /* 0x0002b20000047ab9 */ /* 0x000fe20000000800 */
[----:B------:R-:W-:Y:S01]  /*29870*/  ULDC.64 UR6, c[0x0][0x208] ;  /* 0x0000820000067ab9 */ /* 0x000fe20000000a00 */
[----:B------:R-:W-:Y:S02]  /*29880*/  ISETP.GE.AND P3, PT, R233, UR4, PT ;  /* 0x00000004e9007c0c */ /* 0x000fe4000bf66270 */
[----:B------:R-:W-:Y:S02]  /*29890*/  ISETP.GE.AND P2, PT, R228, UR4, PT ;  /* 0x00000004e4007c0c */ /* 0x000fe4000bf46270 */
[----:B------:R-:W-:Y:S02]  /*298a0*/  ISETP.GE.AND P1, PT, R210, UR4, PT ;  /* 0x00000004d2007c0c */ /* 0x000fe4000bf26270 */
[----:B------:R-:W-:Y:S02]  /*298b0*/  ISETP.GE.AND P0, PT, R208, UR4, PT ;  /* 0x00000004d0007c0c */ /* 0x000fe4000bf06270 */
[----:B------:R-:W-:-:S05]  /*298c0*/  ISETP.GE.AND P4, PT, R204, UR4, PT ;  /* 0x00000004cc007c0c */ /* 0x000fca000bf86270 */
[----:B0-23--:R-:W-:-:S04]  /*298d0*/  @!P3 IMAD.WIDE R2, R233, 0x4, R20 ;  /* 0x00000004e902b825 */ /* 0x00dfc800078e0214 */
        /* <DEDUP_REMOVED lines=17> */
[-C--:B------:R-:W-:Y:S01]  /*299f0*/  @!P4 LEA.HI.X R9, R204, R21.reuse, R205, 0x2, P2 ;  /* 0x00000015cc09c211 */ /* 0x080fe200010f14cd */
[----:B------:R0:W-:Y:S01]  /*29a00*/  @!P3 ST.E.64 desc[UR6][R2.64], R42 ;  /* 0x0000002a0200b985 */ /* 0x0001e2000c101b06 */
[----:B------:R-:W-:Y:S02]  /*29a10*/  ISETP.GE.AND P2, PT, R196, UR4, PT ;  /* 0x00000004c4007c0c */ /* 0x000fe4000bf46270 */
[----:B--2---:R-:W-:Y:S01]  /*29a20*/  @!P5 LEA R10, P6, R202, R20, 0x2 ;  /* 0x00000014ca0ad211 */ /* 0x004fe200078c10ff */
[----:B------:R1:W-:Y:S01]  /*29a30*/  @!P4 ST.E.64 desc[UR6][R8.64], R46 ;  /* 0x0000002e0800c985 */ /* 0x0003e2000c101b06 */
[----:B------:R-:W-:Y:S02]  /*29a40*/  ISETP.GE.AND P3, PT, R194, UR4, PT ;  /* 0x00000004c2007c0c */ /* 0x000fe4000bf66270 */
[----:B------:R-:W-:-:S02]  /*29a50*/  @!P5 LEA.HI.X R11, R202, R21, R203, 0x2, P6 ;  /* 0x00000015ca0bd211 */ /* 0x000fc400030f14cb */
        /* <DEDUP_REMOVED lines=95> */
[----:B-1----:R-:W-:Y:S01]  /*2a050*/  LEA R2, P0, R152, R20, 0x2 ;  /* 0x0000001498027211 */ /* 0x002fe200078010ff */
[----:B------:R-:W-:-:S03]  /*2a060*/  ULDC.64 UR4, c[0x0][0x208] ;  /* 0x0000820000047ab9 */ /* 0x000fc60000000a00 */
[----:B------:R-:W-:-:S05]  /*2a070*/  LEA.HI.X R3, R152, R21, R153, 0x2, P0 ;  /* 0x0000001598037211 */ /* 0x000fca00000f1499 */
[----:B------:R4:W-:Y:S01]  /*2a080*/  ST.E.64 desc[UR4][R2.64], R150 ;  /* 0x0000009602007985 */ /* 0x0009e2000c101b04 */
[----:B------:R-:W-:Y:S05]  /*2a090*/  BRA `(.L_x_2873) ;  /* 0x0000000c00a07947 */ /* 0x000fea0003800000 */
.L_x_2864:
[----:B-1----:R-:W2:Y:S01]  /*2a0a0*/  LDL.LU R4, [R1+0x6c] ;  /* 0x00006c0001047983 */ /* 0x002ea20000300800 */
[----:B------:R-:W-:Y:S01]  /*2a0b0*/  ULDC.64 UR4, c[0x0][0xc08] ;  /* 0x0003020000047ab9 */ /* 0x000fe20000000a00 */
[----:B------:R-:W-:Y:S02]  /*2a0c0*/  ULDC.64 UR6, c[0x0][0xc00] ;  /* 0x0003000000067ab9 */ /* 0x000fe40000000a00 */
[----:B------:R-:W3:Y:S04]  /*2a0d0*/  LDL.LU R0, [R1+0x70] ;  /* 0x0000700001007983 */ /* 0x000ee80000300800 */
[----:B------:R-:W4:Y:S01]  /*2a0e0*/  LDL R10, [R1+0x64] ;  /* 0x00006400010a7983 */ /* 0x000f220000100800 */
[----:B------:R-:W-:Y:S01]  /*2a0f0*/  ISETP.NE.U32.AND P1, PT, RZ, UR4, PT ;  /* 0x00000004ff007c0c */ /* 0x000fe2000bf25070 */
[----:B------:R-:W-:Y:S01]  /*2a100*/  IMAD.MOV.U32 R25, RZ, RZ, RZ ;  /* 0x000000ffff197224 */ /* 0x000fe200078e00ff */
[----:B------:R-:W-:Y:S01]  /*2a110*/  ISETP.NE.U32.AND P0, PT, RZ, UR6, PT ;  /* 0x00000006ff007c0c */ /* 0x000fe2000bf05070 */
[----:B------:R-:W-:Y:S01]  /*2a120*/  ULDC.64 UR8, c[0x0][0x208] ;  /* 0x0000820000087ab9 */ /* 0x000fe20000000a00 */
[----:B------:R-:W-:Y:S01]  /*2a130*/  ISETP.NE.AND.EX P1, PT, RZ, UR5, PT, P1 ;  /* 0x00000005ff007c0c */ /* 0x000fe2000bf25310 */
[----:B------:R-:W1:Y:S01]  /*2a140*/  S2R R35, SR_TID.X ;  /* 0x0000000000237919 */ /* 0x000e620000002100 */
[----:B------:R-:W-:-:S02]  /*2a150*/  ISETP.NE.AND.EX P0, PT, RZ, UR7, PT, P0 ;  /* 0x00000007ff007c0c */ /* 0x000fc4000bf05300 */
[----:B--2---:R-:W-:-:S04]  /*2a160*/  IADD3 R2, P2, R4, UR6, RZ ;  /* 0x0000000604027c10 */ /* 0x004fc8000ff5e0ff */
[----:B---3--:R-:W-:-:S05]  /*2a170*/  IADD3.X R3, R0, UR7, RZ, P2, !PT ;  /* 0x0000000700037c10 */ /* 0x008fca00097fe4ff */
[----:B------:R-:W-:Y:S02]  /*2a180*/  @P1 IADD3 R8, P2, R4, UR4, RZ ;  /* 0x0000000404081c10 */ /* 0x000fe4000ff5e0ff */
[----:B------:R2:W5:Y:S02]  /*2a190*/  @P0 LDG.E R25, desc[UR8][R2.64] ;  /* 0x0000000802190981 */ /* 0x000564000c1e1900 */
[----:B------:R-:W-:Y:S01]  /*2a1a0*/  @P1 IADD3.X R9, R0, UR5, RZ, P2, !PT ;  /* 0x0000000500091c10 */ /* 0x000fe200097fe4ff */
[----:B------:R-:W-:Y:S01]  /*2a1b0*/  ULDC UR4, c[0x0][0xa88] ;  /* 0x0002a20000047ab9 */ /* 0x000fe20000000800 */
[----:B----4-:R-:W-:Y:S01]  /*2a1c0*/  ISETP.NE.AND P2, PT, R10, RZ, PT ;  /* 0x000000ff0a00720c */ /* 0x010fe20003f45270 */
[----:B------:R-:W-:Y:S02]  /*2a1d0*/  IMAD.U32 R0, RZ, RZ, UR4 ;  /* 0x00000004ff007e24 */ /* 0x000fe4000f8e00ff */
[----:B-1----:R-:W-:-:S04]  /*2a1e0*/  VIADD R4, R35, 0xffffff80 ;  /* 0xffffff8023047836 */ /* 0x002fc80000000000 */
[----:B------:R2:W5:Y:S01]  /*2a1f0*/  @P1 LDG.E R0, desc[UR8][R8.64] ;  /* 0x0000000808001981 */ /* 0x000562000c1e1900 */
[----:B------:R-:W-:-:S05]  /*2a200*/  ISETP.GT.AND P3, PT, R4, 0x7f, PT ;  /* 0x0000007f0400780c */ /* 0x000fca0003f64270 */
[----:B------:R-:W1:Y:S02]  /*2a210*/  @!P2 LDC R10, c[0x0][0xad4] ;  /* 0x0002b500ff0aab82 */ /* 0x000e640000000800 */
[----:B-1----:R2:W-:Y:S01]  /*2a220*/  @!P2 STL [R1+0x64], R10 ;  /* 0x0000640a0100a387 */ /* 0x0025e20000100800 */
[----:B------:R-:W-:Y:S01]  /*2a230*/  ISETP.GT.AND P2, PT, R10, 0x1, PT ;  /* 0x000000010a00780c */ /* 0x000fe20003f44270 */
[----:B------:R-:W-:-:S12]  /*2a240*/  @P1 BRA `(.L_x_2876) ;  /* 0x0000000000141947 */ /* 0x000fd80003800000 */
[----:B------:R-:W-:Y:S05]  /*2a250*/  @!P0 BRA `(.L_x_2876) ;  /* 0x0000000000108947 */ /* 0x000fea0003800000 */
[----:B------:R-:W-:Y:S02]  /*2a260*/  ULDC.64 UR4, c[0x0][0x208] ;  /* 0x0000820000047ab9 */ /* 0x000fe40000000a00 */
[----:B--2---:R-:W2:Y:S04]  /*2a270*/  LDG.E R9, desc[UR4][R2.64] ;  /* 0x0000000402097981 */ /* 0x004ea8000c1e1900 */
[----:B-----5:R-:W2:Y:S02]  /*2a280*/  LDG.E R0, desc[UR4][R2.64+0x4] ;  /* 0x0000040402007981 */ /* 0x020ea4000c1e1900 */
[----:B--2---:R-:W-:-:S07]  /*2a290*/  IMAD.IADD R0, R0, 0x1, -R9 ;  /* 0x0000000100007824 */ /* 0x004fce00078e0a09 */
.L_x_2876:
[----:B--2---:R-:W2:Y:S04]  /*2a2a0*/  LDL.LU R3, [R1+0x68] ;  /* 0x0000680001037983 */ /* 0x004ea80000300800 */
[----:B------:R-:W3:Y:S01]  /*2a2b0*/  LDL.LU R2, [R1+0x88] ;  /* 0x0000880001027983 */ /* 0x000ee20000300800 */
[----:B------:R-:W-:Y:S01]  /*2a2c0*/  BSSY B1, `(.L_x_2877) ;  /* 0x0000037000017945 */ /* 0x000fe20003800000 */
[----:B-----5:R-:W-:Y:S02]  /*2a2d0*/  SHF.R.S32.HI R26, RZ, 0x1f, R25 ;  /* 0x0000001fff1a7819 */ /* 0x020fe40000011419 */
[----:B--2---:R-:W-:Y:S02]  /*2a2e0*/  SEL R33, R3, RZ, !P0 ;  /* 0x000000ff03217207 */ /* 0x004fe40004000000 */
[----:B---3--:R-:W-:Y:S01]  /*2a2f0*/  SEL R28, R2, RZ, !P0 ;  /* 0x000000ff021c7207 */ /* 0x008fe20004000000 */
[----:B------:R-:W-:Y:S06]  /*2a300*/  @P3 BRA `(.L_x_2878) ;  /* 0x0000000000c83947 */ /* 0x000fec0003800000 */
[----:B------:R-:W1:Y:S01]  /*2a310*/  LDC R37, c[0x0][0xbe8] ;  /* 0x0002fa00ff257b82 */ /* 0x000e620000000800 */
[----:B------:R-:W-:Y:S01]  /*2a320*/  IADD3 R35, R230, -0x80, R35 ;  /* 0xffffff80e6237810 */ /* 0x000fe20007ffe023 */
[----:B-1----:R-:W-:-:S05]  /*2a330*/  IMAD R2, R0, R37, RZ ;  /* 0x0000002500027224 */ /* 0x002fca00078e02ff */
[----:B------:R-:W-:-:S13]  /*2a340*/  ISETP.GE.AND P0, PT, R35, R2, PT ;  /* 0x000000022300720c */ /* 0x000fda0003f06270 */
[----:B------:R-:W-:Y:S05]  /*2a350*/  @P0 BRA `(.L_x_2878) ;  /* 0x0000000000b40947 */ /* 0x000fea0003800000 */
[----:B------:R-:W2:Y:S01]  /*2a360*/  LDL.LU R30, [R1+0x84] ;  /* 0x00008400011e7983 */ /* 0x000ea20000300800 */
[----:B------:R-:W-:Y:S01]  /*2a370*/  IMAD.MOV.U32 R24, RZ, RZ, 0x9b8 ;  /* 0x000009b8ff187424 */ /* 0x000fe200078e00ff */
[----:B------:R-:W-:Y:S01]  /*2a380*/  ISETP.GT.AND P0, PT, R10, 0x1, PT ;  /* 0x000000010a00780c */ /* 0x000fe20003f04270 */
[----:B------:R-:W1:Y:S01]  /*2a390*/  LDC.64 R12, c[0x0][0xba8] ;  /* 0x0002ea00ff0c7b82 */ /* 0x000e620000000a00 */
[----:B------:R-:W-:Y:S01]  /*2a3a0*/  ISETP.NE.AND P1, PT, R37, 0x1, PT ;  /* 0x000000012500780c */ /* 0x000fe20003f25270 */
[----:B------:R-:W-:Y:S01]  /*2a3b0*/  IMAD.MOV.U32 R27, RZ, RZ, R35 ;  /* 0x000000ffff1b7224 */ /* 0x000fe200078e0023 */
[----:B------:R-:W-:Y:S01]  /*2a3c0*/  SEL R24, R24, 0x978, P0 ;  /* 0x0000097818187807 */ /* 0x000fe20000000000 */
[----:B------:R-:W-:-:S04]  /*2a3d0*/  ULDC.64 UR4, c[0x0][0x208] ;  /* 0x0000820000047ab9 */ /* 0x000fc80000000a00 */
[----:B------:R-:W3:Y:S08]  /*2a3e0*/  LDC.64 R2, c[0x0][R24+0x220] ;  /* 0x0000880018027b82 */ /* 0x000ef00000000a00 */
[----:B------:R-:W4:Y:S08]  /*2a3f0*/  LDC.64 R14, c[0x0][R24+0x218] ;  /* 0x00008600180e7b82 */ /* 0x000f300000000a00 */
[----:B------:R-:W5:Y:S08]  /*2a400*/  LDC.64 R8, c[0x0][R24+0x228] ;  /* 0x00008a0018087b82 */ /* 0x000f700000000a00 */
[----:B------:R-:W0:Y:S08]  /*2a410*/  @P1 LDC R4, c[0x0][0xbec] ;  /* 0x0002fb00ff041b82 */ /* 0x000e300000000800 */
[----:B------:R-:W5:Y:S08]  /*2a420*/  LDC.64 R10, c[0x0][R24+0x210] ;  /* 0x00008400180a7b82 */ /* 0x000f700000000a00 */
[----:B------:R-:W5:Y:S01]  /*2a430*/  @P1 LDC R31, c[0x0][0xbf0] ;  /* 0x0002fc00ff1f1b82 */ /* 0x000f620000000800 */
[----:B0-----:R-:W-:-:S07]  /*2a440*/  @P1 IMAD.HI.U32 R4, R35, R4, RZ ;  /* 0x0000000423041227 */ /* 0x001fce00078e00ff */
[----:B-1----:R-:W0:Y:S01]  /*2a450*/  @!P0 LDC R12, c[0x0][0xb50] ;  /* 0x0002d400ff0c8b82 */ /* 0x002e220000000800 */
[-C--:B---3--:R-:W-:Y:S02]  /*2a460*/  IMAD R3, R3, R33.reuse, RZ ;  /* 0x0000002103037224 */ /* 0x088fe400078e02ff */
[----:B------:R-:W-:-:S05]  /*2a470*/  IMAD.WIDE.U32 R20, R2, R33, RZ ;  /* 0x0000002102147225 */ /* 0x000fca00078e00ff */
[----:B------:R-:W1:Y:S01]  /*2a480*/  @!P0 LDC R13, c[0x0][0xb54] ;  /* 0x0002d500ff0d8b82 */ /* 0x000e620000000800 */
[-C--:B----4-:R-:W-:Y:S02]  /*2a490*/  IMAD R29, R15, R236.reuse, RZ ;  /* 0x000000ec0f1d7224 */ /* 0x090fe400078e02ff */
[----:B------:R-:W-:Y:S01]  /*2a4a0*/  IMAD.WIDE.U32 R14, R14, R236, RZ ;  /* 0x000000ec0e0e7225 */ /* 0x000fe200078e00ff */
[----:B-----5:R-:W-:-:S03]  /*2a4b0*/  @P1 SHF.R.U32.HI R27, RZ, R31, R4 ;  /* 0x0000001fff1b1219 */ /* 0x020fc60000011604 */
        /* <DEDUP_REMOVED lines=23> */
.L_x_2878:
[----:B------:R-:W-:Y:S05]  /*2a630*/  BSYNC B1 ;  /* 0x0000000000017941 */ /* 0x000fea0003800000 */
.L_x_2877:
[----:B------:R-:W-:Y:S05]  /*2a640*/  @P2 BRA `(.L_x_2873) ;  /* 0x0000000800342947 */ /* 0x000fea0003800000 */
[----:B------:R2:W5:Y:S01]  /*2a650*/  LDL R27, [R1+0x60] ;  /* 0x00006000011b7983 */ /* 0x0005620000100800 */
[----:B------:R-:W3:Y:S01]  /*2a660*/  LDC R15, c[0x0][0xbe8] ;  /* 0x0002fa00ff0f7b82 */ /* 0x000ee20000000800 */
[----:B------:R-:W-:Y:S02]  /*2a670*/  ULDC.64 UR4, c[0x0][0xaa0] ;  /* 0x0002a80000047ab9 */ /* 0x000fe40000000a00 */
[----:B------:R2:W5:Y:S04]  /*2a680*/  LDL R24, [R1+0x80] ;  /* 0x0000800001187983 */ /* 0x0005680000100800 */
[----:B------:R2:W5:Y:S01]  /*2a690*/  LDL R20, [R1+0x7c] ;  /* 0x00007c0001147983 */ /* 0x0005620000100800 */
[----:B------:R-:W-:Y:S01]  /*2a6a0*/  IMAD R2, R26, UR4, RZ ;  /* 0x000000041a027c24 */ /* 0x000fe2000f8e02ff */
[----:B------:R-:W-:Y:S01]  /*2a6b0*/  ULDC.64 UR6, c[0x0][0xaf0] ;  /* 0x0002bc0000067ab9 */ /* 0x000fe20000000a00 */
[----:B------:R-:W-:Y:S01]  /*2a6c0*/  IMAD R11, R237, 0x20, R212 ;  /* 0x00000020ed0b7824 */ /* 0x000fe200078e02d4 */
[----:B------:R-:W-:Y:S01]  /*2a6d0*/  BSSY B1, `(.L_x_2879) ;  /* 0x000003f000017945 */ /* 0x000fe20003800000 */
[----:B------:R-:W-:-:S02]  /*2a6e0*/  IMAD R9, R25, UR5, R2 ;  /* 0x0000000519097c24 */ /* 0x000fc4000f8e0202 */
[----:B-1----:R-:W-:Y:S01]  /*2a6f0*/  IMAD.WIDE.U32 R2, R25, UR4, RZ ;  /* 0x0000000419027c25 */ /* 0x002fe2000f8e00ff */
[----:B------:R-:W-:-:S03]  /*2a700*/  ULDC.64 UR4, c[0x0][0xae8] ;  /* 0x0002ba0000047ab9 */ /* 0x000fc60000000a00 */
[----:B------:R-:W-:Y:S02]  /*2a710*/  IMAD.IADD R13, R230, 0x1, R11 ;  /* 0x00000001e60d7824 */ /* 0x000fe400078e020b */
[----:B------:R-:W-:Y:S02]  /*2a720*/  IMAD.IADD R3, R3, 0x1, R9 ;  /* 0x0000000103037824 */ /* 0x000fe400078e0209 */
[----:B------:R-:W-:Y:S01]  /*2a730*/  IMAD.MOV.U32 R9, RZ, RZ, R13 ;  /* 0x000000ffff097224 */ /* 0x000fe200078e000d */
[----:B---3--:R-:W-:Y:S01]  /*2a740*/  ISETP.NE.AND P0, PT, R15, 0x1, PT ;  /* 0x000000010f00780c */ /* 0x008fe20003f05270 */
[----:B------:R-:W-:-:S04]  /*2a750*/  IMAD.WIDE.U32 R2, R236, UR4, R2 ;  /* 0x00000004ec027c25 */ /* 0x000fc8000f8e0002 */
[----:B------:R-:W-:Y:S02]  /*2a760*/  IMAD R8, R28, UR6, RZ ;  /* 0x000000061c087c24 */ /* 0x000fe4000f8e02ff */
[----:B------:R-:W-:Y:S01]  /*2a770*/  IMAD R3, R236, UR5, R3 ;  /* 0x00000005ec037c24 */ /* 0x000fe2000f8e0203 */
[----:B------:R-:W-:Y:S01]  /*2a780*/  ULDC.64 UR4, c[0x0][0xae0] ;  /* 0x0002b80000047ab9 */ /* 0x000fe20000000a00 */
[C---:B------:R-:W-:Y:S02]  /*2a790*/  IMAD R11, R33.reuse, UR7, R8 ;  /* 0x00000007210b7c24 */ /* 0x040fe4000f8e0208 */
[----:B------:R-:W-:Y:S02]  /*2a7a0*/  IMAD.WIDE.U32 R2, R33, UR6, R2 ;  /* 0x0000000621027c25 */ /* 0x000fe4000f8e0002 */
[----:B------:R-:W1:Y:S02]  /*2a7b0*/  @P0 LDC R4, c[0x0][0xbec] ;  /* 0x0002fb00ff040b82 */ /* 0x000e640000000800 */
[----:B------:R-:W-:-:S02]  /*2a7c0*/  IMAD.IADD R3, R3, 0x1, R11 ;  /* 0x0000000103037824 */ /* 0x000fc400078e020b */
[----:B------:R-:W-:-:S04]  /*2a7d0*/  IMAD.IADD R230, R212, 0x1, R230 ;  /* 0x00000001d4e67824 */ /* 0x000fc800078e02e6 */
[----:B------:R-:W3:Y:S01]  /*2a7e0*/  @P0 LDC R21, c[0x0][0xbf0] ;  /* 0x0002fc00ff150b82 */ /* 0x000ee20000000800 */
[----:B-1----:R-:W-:-:S05]  /*2a7f0*/  @P0 IMAD.HI.U32 R4, R13, R4, RZ ;  /* 0x000000040d040227 */ /* 0x002fca00078e00ff */
[----:B---3--:R-:W-:-:S04]  /*2a800*/  @P0 SHF.R.U32.HI R9, RZ, R21, R4 ;  /* 0x00000015ff090219 */ /* 0x008fc80000011604 */
[--C-:B------:R-:W-:Y:S01]  /*2a810*/  SHF.R.S32.HI R4, RZ, 0x1f, R9.reuse ;  /* 0x0000001fff047819 */ /* 0x100fe20000011409 */
[----:B------:R-:W-:Y:S02]  /*2a820*/  IMAD.MOV R8, RZ, RZ, -R9 ;  /* 0x000000ffff087224 */ /* 0x000fe400078e0a09 */
[----:B------:R-:W-:-:S04]  /*2a830*/  IMAD.WIDE.U32 R2, R9, UR4, R2 ;  /* 0x0000000409027c25 */ /* 0x000fc8000f8e0002 */
[----:B------:R-:W-:Y:S02]  /*2a840*/  IMAD R4, R4, UR4, RZ ;  /* 0x0000000404047c24 */ /* 0x000fe4000f8e02ff */
[----:B------:R-:W-:Y:S02]  /*2a850*/  IMAD R11, R15, R8, R13 ;  /* 0x000000080f0b7224 */ /* 0x000fe400078e020d */
[----:B------:R-:W-:Y:S01]  /*2a860*/  IMAD R13, R9, UR5, R4 ;  /* 0x00000005090d7c24 */ /* 0x000fe2000f8e0204 */
[----:B------:R-:W-:Y:S01]  /*2a870*/  ULDC.64 UR4, c[0x0][0xad8] ;  /* 0x0002b60000047ab9 */ /* 0x000fe20000000a00 */
[----:B------:R-:W-:Y:S01]  /*2a880*/  IMAD R15, R0, R15, RZ ;  /* 0x0000000f000f7224 */ /* 0x000fe200078e02ff */
[----:B------:R-:W-:Y:S01]  /*2a890*/  SHF.R.S32.HI R4, RZ, 0x1f, R11 ;  /* 0x0000001fff047819 */ /* 0x000fe2000001140b */
[----:B------:R-:W-:Y:S02]  /*2a8a0*/  IMAD.IADD R3, R3, 0x1, R13 ;  /* 0x0000000103037824 */ /* 0x000fe400078e020d */
[C---:B------:R-:W-:Y:S01]  /*2a8b0*/  VIADD R0, R230.reuse, 0x20 ;  /* 0x00000020e6007836 */ /* 0x040fe20000000000 */
[----:B------:R-:W-:Y:S01]  /*2a8c0*/  ISETP.GE.AND P2, PT, R230, R15, PT ;  /* 0x0000000fe600720c */ /* 0x000fe20003f46270 */
[----:B------:R-:W-:-:S02]  /*2a8d0*/  IMAD R4, R4, UR4, RZ ;  /* 0x0000000404047c24 */ /* 0x000fc4000f8e02ff */
[----:B------:R-:W-:Y:S01]  /*2a8e0*/  IMAD.WIDE.U32 R2, R11, UR4, R2 ;  /* 0x000000040b027c25 */ /* 0x000fe2000f8e0002 */
[----:B------:R-:W-:-:S03]  /*2a8f0*/  ISETP.GE.AND P1, PT, R0, R15, PT ;  /* 0x0000000f0000720c */ /* 0x000fc60003f26270 */
[----:B------:R-:W-:Y:S01]  /*2a900*/  IMAD R9, R11, UR5, R4 ;  /* 0x000000050b097c24 */ /* 0x000fe2000f8e0204 */
[----:B------:R-:W-:Y:S01]  /*2a910*/  ULDC.64 UR4, c[0x0][0xa80] ;  /* 0x0002a00000047ab9 */ /* 0x000fe20000000a00 */
[----:B------:R-:W-:Y:S01]  /*2a920*/  VIADD R0, R230, 0x40 ;  /* 0x00000040e6007836 */ /* 0x000fe20000000000 */
[----:B------:R-:W-:Y:S01]  /*2a930*/  LEA R4, P3, R2, UR4, 0x1 ;  /* 0x0000000402047c11 */ /* 0x000fe2000f8608ff */
[----:B------:R-:W-:-:S03]  /*2a940*/  IMAD.IADD R3, R3, 0x1, R9 ;  /* 0x0000000103037824 */ /* 0x000fc600078e0209 */
[----:B------:R-:W-:Y:S01]  /*2a950*/  ISETP.GE.AND P0, PT, R0, R15, PT ;  /* 0x0000000f0000720c */ /* 0x000fe20003f06270 */
[----:B------:R2:W1:Y:S01]  /*2a960*/  SHFL.IDX PT, R12, R4, RZ, 0x181f ;  /* 0x00181fff040c7589 */ /* 0x00046200000e0000 */
[----:B------:R-:W-:-:S05]  /*2a970*/  LEA.HI.X R14, R2, UR5, R3, 0x1, P3 ;  /* 0x00000005020e7c11 */ /* 0x000fca00098f0c03 */
[----:B------:R2:W3:Y:S01]  /*2a980*/  SHFL.IDX PT, R13, R14, RZ, 0x181f ;  /* 0x00181fff0e0d7589 */ /* 0x0004e200000e0000 */
[----:B------:R-:W-:Y:S05]  /*2a990*/  @P2 BRA `(.L_x_2880) ;  /* 0x0000000000482947 */ /* 0x000fea0003800000 */
[----:B------:R-:W-:Y:S01]  /*2a9a0*/  ULDC UR4, c[0x0][0xac8] ;  /* 0x0002b20000047ab9 */ /* 0x000fe20000000800 */
[----:B------:R-:W-:Y:S01]  /*2a9b0*/  ULDC.64 UR6, c[0x0][0x208] ;  /* 0x0000820000067ab9 */ /* 0x000fe20000000a00 */
[----:B------:R-:W-:Y:S02]  /*2a9c0*/  ISETP.GE.AND P5, PT, R18, UR4, PT ;  /* 0x0000000412007c0c */ /* 0x000fe4000bfa6270 */
[----:B------:R-:W-:Y:S02]  /*2a9d0*/  ISETP.GE.AND P3, PT, R220, UR4, PT ;  /* 0x00000004dc007c0c */ /* 0x000fe4000bf66270 */
[----:B------:R-:W-:Y:S02]  /*2a9e0*/  ISETP.GE.AND P2, PT, R221, UR4, PT ;  /* 0x00000004dd007c0c */ /* 0x000fe4000bf46270 */
[----:B------:R-:W-:-:S07]  /*2a9f0*/  ISETP.GE.AND P4, PT, R213, UR4, PT ;  /* 0x00000004d5007c0c */ /* 0x000fce000bf86270 */
[----:B-1----:R-:W-:-:S04]  /*2aa00*/  @!P5 LEA R10, P6, R18, R12, 0x1 ;  /* 0x0000000c120ad211 */ /* 0x002fc800078c08ff */
[-C--:B---3--:R-:W-:Y:S02]  /*2aa10*/  @!P5 LEA.HI.X R11, R18, R13.reuse, R19, 0x1, P6 ;  /* 0x0000000d120bd211 */ /* 0x088fe400030f0c13 */
[CC--:B------:R-:W-:Y:S01]  /*2aa20*/  @!P3 LEA R8, P6, R220.reuse, R12.reuse, 0x1 ;  /* 0x0000000cdc08b211 */ /* 0x0c0fe200078c08ff */
[----:B-----5:R-:W-:Y:S02]  /*2aa30*/  @!P4 IMAD.SHL.U32 R21, R27, 0x8, RZ ;  /* 0x000000081b15c824 */ /* 0x020fe400078e00ff */
        /* <DEDUP_REMOVED lines=8> */
.L_x_2880:
[----:B------:R-:W-:Y:S05]  /*2aac0*/  BSYNC B1 ;  /* 0x0000000000017941 */ /* 0x000fea0003800000 */
.L_x_2879:
        /* <DEDUP_REMOVED lines=12> */
[-C--:B----4-:R-:W-:Y:S02]  /*2ab90*/  @!P4 LEA.HI.X R11, R18, R13.reuse, R19, 0x1, P6 ;  /* 0x0000000d120bc211 */ /* 0x090fe400030f0c13 */
[----:B------:R-:W-:Y:S01]  /*2aba0*/  @!P1 LEA R2, P6, R221, R12, 0x1 ;  /* 0x0000000cdd029211 */ /* 0x000fe200078c08ff */
[----:B-----5:R-:W-:Y:S01]  /*2abb0*/  @!P3 IMAD.SHL.U32 R21, R27, 0x8, RZ ;  /* 0x000000081b15b824 */ /* 0x020fe200078e00ff */
[-C--:B------:R-:W-:Y:S01]  /*2abc0*/  @!P2 LEA.HI.X R9, R220, R13.reuse, R24, 0x1, P5 ;  /* 0x0000000ddc09a211 */ /* 0x080fe200028f0c18 */
[----:B------:R1:W-:Y:S01]  /*2abd0*/  @!P4 ST.E.128 desc[UR6][R10.64], RZ ;  /* 0x000000ff0a00c985 */ /* 0x0003e2000c101d06 */
[----:B------:R-:W-:Y:S01]  /*2abe0*/  @!P1 LEA.HI.X R3, R221, R13, R20, 0x1, P6 ;  /* 0x0000000ddd039211 */ /* 0x000fe200030f0c14 */
[----:B------:R-:W-:-:S05]  /*2abf0*/  @!P3 IMAD.WIDE R12, R21, 0x2, R12 ;  /* 0x00000002150cb825 */ /* 0x000fca00078e020c */
[----:B------:R1:W-:Y:S04]  /*2ac00*/  @!P3 ST.E.128 desc[UR6][R12.64], RZ ;  /* 0x000000ff0c00b985 */ /* 0x0003e8000c101d06 */
[----:B------:R1:W-:Y:S04]  /*2ac10*/  @!P2 ST.E.128 desc[UR6][R8.64], RZ ;  /* 0x000000ff0800a985 */ /* 0x0003e8000c101d06 */
[----:B------:R1:W-:Y:S02]  /*2ac20*/  @!P1 ST.E.128 desc[UR6][R2.64], RZ ;  /* 0x000000ff02009985 */ /* 0x0003e4000c101d06 */
.L_x_2882:
[----:B------:R-:W-:Y:S05]  /*2ac30*/  BSYNC B1 ;  /* 0x0000000000017941 */ /* 0x000fea0003800000 */
.L_x_2881:
[----:B-1--4-:R1:W4:Y:S01]  /*2ac40*/  SHFL.IDX PT, R13, R14, 0x2, 0x181f ;  /* 0x00581f000e0d7f89 */ /* 0x01232200000e0000 */
        /* <DEDUP_REMOVED lines=12> */
[----:B-----5:R-:W-:Y:S01]  /*2ad10*/  @!P4 IMAD.SHL.U32 R21, R27, 0x8, RZ ;  /* 0x000000081b15c824 */ /* 0x020fe200078e00ff */
        /* <DEDUP_REMOVED lines=8> */
.L_x_2884:
[----:B------:R-:W-:Y:S05]  /*2ada0*/  BSYNC B1 ;  /* 0x0000000000017941 */ /* 0x000fea0003800000 */
.L_x_2883:
        /* <DEDUP_REMOVED lines=23> */
.L_x_2873:
[----:B------:R-:W-:Y:S05]  /*2af20*/  BSYNC B0 ;  /* 0x0000000000007941 */ /* 0x000fea0003800000 */
.L_x_2863:
[----:B------:R-:W-:Y:S02]  /*2af30*/  ULDC UR4, c[0x0][0xc3c] ;  /* 0x00030f0000047ab9 */ /* 0x000fe40000000800 */
[----:B------:R-:W-:-:S13]  /*2af40*/  ISETP.GE.AND P0, PT, R7, UR4, PT ;  /* 0x0000000407007c0c */ /* 0x000fda000bf06270 */
[----:B------:R-:W-:Y:S05]  /*2af50*/  @!P0 BRA `(.L_x_2885) ;  /* 0xfffffd68000c8947 */ /* 0x000fea000383ffff */
[----:B------:R-:W-:Y:S05]  /*2af60*/  BRA `(.L_x_2622) ;  /* 0x0000009c00107947 */ /* 0x000fea0003800000 */
.L_x_2620:
        /* <DEDUP_REMOVED lines=20> */
.L_x_2886:
        /* <DEDUP_REMOVED lines=44> */
.L_x_2890:
        /* <DEDUP_REMOVED lines=40> */
.L_x_2888:
        /* <DEDUP_REMOVED lines=12> */
.L_x_2891:
        /* <DEDUP_REMOVED lines=63> */
.L_x_2892:
        /* <DEDUP_REMOVED lines=62> */
.L_x_2893:
[----:B01----:R-:W-:-:S05]  /*2be80*/  LOP3.LUT R3, RZ, R2, RZ, 0x33, !PT ;  /* 0x00000002ff037212 */ /* 0x003fca00078e33ff */
[----:B------:R-:W-:-:S05]  /*2be90*/  IMAD.IADD R2, R4, 0x1, R3 ;  /* 0x0000000104027824 */ /* 0x000fca00078e0203 */
[----:B------:R1:W-:Y:S01]  /*2bea0*/  STL [R1+0x4], R2 ;  /* 0x0000040201007387 */ /* 0x0003e20000100800 */
[----:B------:R-:W-:Y:S05]  /*2beb0*/  BRA `(.L_x_2894) ;  /* 0x0000000000107947 */ /* 0x000fea0003800000 */
.L_x_2889:
[----:B------:R-:W-:Y:S01]  /*2bec0*/  IMAD.U32 R2, RZ, RZ, UR6 ;  /* 0x00000006ff027e24 */ /* 0x000fe2000f8e00ff */
[----:B------:R0:W-:Y:S04]  /*2bed0*/  STL [R1+0x4], RZ ;  /* 0x000004ff01007387 */ /* 0x0001e80000100800 */
[----:B------:R0:W-:Y:S04]  /*2bee0*/  STL [R1+0x8], RZ ;  /* 0x000008ff01007387 */ /* 0x0001e80000100800 */
[----:B------:R0:W-:Y:S02]  /*2bef0*/  STL [R1], R2 ;  /* 0x0000000201007387 */ /* 0x0001e40000100800 */
.L_x_2894:
        /* <DEDUP_REMOVED lines=10> */
.L_x_2887:
        /* <DEDUP_REMOVED lines=37> */
.L_x_3056:
[----:B------:R-:W2:Y:S01]  /*2c1f0*/  LDL R0, [R1+0xc] ;  /* 0x00000c0001007983 */ /* 0x000ea20000100800 */
[----:B------:R-:W2:Y:S01]  /*2c200*/  LDC.64 R2, c[0x0][0xc88] ;  /* 0x00032200ff027b82 */ /* 0x000ea20000000a00 */
[----:B------:R-:W-:Y:S01]  /*2c210*/  ULDC.64 UR4, c[0x0][0x208] ;  /* 0x0000820000047ab9 */ /* 0x000fe20000000a00 */
[----:B--2---:R-:W-:-:S05]  /*2c220*/  IMAD.WIDE R2, R0, 0x4, R2 ;  /* 0x0000000400027825 */ /* 0x004fca00078e0202 */
[----:B01----:R-:W2:Y:S01]  /*2c230*/  LDG.E R4, desc[UR4][R2.64] ;  /* 0x0000000402047981 */ /* 0x003ea2000c1e1900 */
[----:B------:R-:W-:Y:S05]  /*2c240*/  YIELD ;  /* 0x0000000000007946 */ /* 0x000fea0003800000 */
[----:B------:R-:W-:Y:S01]  /*2c250*/  ULDC.64 UR4, c[0x0][0xa28] ;  /* 0x00028a0000047ab9 */ /* 0x000fe20000000a00 */
[----:B------:R-:W-:Y:S01]  /*2c260*/  IMAD.MOV.U32 R0, RZ, RZ, RZ ;  /* 0x000000ffff007224 */ /* 0x000fe200078e00ff */
[----:B------:R-:W-:Y:S01]  /*2c270*/  ISETP.NE.U32.AND P0, PT, RZ, UR4, PT ;  /* 0x00000004ff007c0c */ /* 0x000fe2000bf05070 */
[----:B------:R-:W-:Y:S01]  /*2c280*/  ULDC.64 UR12, c[0x0][0x208] ;  /* 0x00008200000c7ab9 */ /* 0x000fe20000000a00 */
[----:B------:R-:W-:Y:S01]  /*2c290*/  IMAD.MOV.U32 R8, RZ, RZ, RZ ;  /* 0x000000ffff087224 */ /* 0x000fe200078e00ff */
[----:B------:R-:W-:Y:S01]  /*2c2a0*/  ULDC.64 UR10, c[0x0][0xa18] ;  /* 0x00028600000a7ab9 */ /* 0x000fe20000000a00 */
[----:B------:R-:W-:Y:S01]  /*2c2b0*/  ISETP.NE.AND.EX P0, PT, RZ, UR5, PT, P0 ;  /* 0x00000005ff007c0c */ /* 0x000fe2000bf05300 */
[----:B------:R-:W-:Y:S01]  /*2c2c0*/  ULDC.64 UR8, c[0x0][0xa10] ;  /* 0x0002840000087ab9 */ /* 0x000fe20000000a00 */
[----:B------:R-:W-:Y:S01]  /*2c2d0*/  ULDC.64 UR6, c[0x0][0xa08] ;  /* 0x0002820000067ab9 */ /* 0x000fe20000000a00 */
[----:B--2---:R-:W-:Y:S01]  /*2c2e0*/  SHF.R.S32.HI R5, RZ, 0x1f, R4 ;  /* 0x0000001fff057819 */ /* 0x004fe20000011404 */
[----:B------:R-:W-:-:S09]  /*2c2f0*/  IMAD.SHL.U32 R15, R4, 0x4, RZ ;  /* 0x00000004040f7824 */ /* 0x000fd200078e00ff */
[C---:B------:R-:W-:Y:S01]  /*2c300*/  @P0 LEA R2, P1, R4.reuse, UR4, 0x2 ;  /* 0x0000000404020c11 */ /* 0x040fe2000f8210ff */
[----:B------:R0:W-:Y:S03]  /*2c310*/  STL [R1+0x34], R4 ;  /* 0x0000340401007387 */ /* 0x0001e60000100800 */
        /* <DEDUP_REMOVED lines=14> */
[C---:B--2---:R-:W-:Y:S02]  /*2c400*/  IADD3 R2, P4, R15.reuse, UR4, RZ ;  /* 0x000000040f027c10 */ /* 0x044fe4000ff9e0ff */
[----:B------:R-:W-:Y:S02]  /*2c410*/  ISETP.NE.AND.EX P3, PT, RZ, UR11, PT, P3 ;  /* 0x0000000bff007c0c */ /* 0x000fe4000bf65330 */
[C---:B------:R-:W-:Y:S02]  /*2c420*/  IADD3.X R3, R14.reuse, UR5, RZ, P4, !PT ;  /* 0x000000050e037c10 */ /* 0x040fe4000a7fe4ff */
[----:B0-----:R-:W-:Y:S02]  /*2c430*/  IADD3 R4, P4, R15, UR8, RZ ;  /* 0x000000080f047c10 */ /* 0x001fe4000ff9e0ff */
[----:B------:R-:W-:Y:S01]  /*2c440*/  ISETP.NE.AND.EX P0, PT, RZ, UR7, PT, P0 ;  /* 0x00000007ff007c0c */ /* 0x000fe2000bf05300 */
[----:B------:R-:W2:Y:S01]  /*2c450*/  @P2 LDG.E R8, desc[UR12][R2.64] ;  /* 0x0000000c02082981 */ /* 0x000ea2000c1e1900 */
[C---:B-1----:R-:W-:Y:S01]  /*2c460*/  IADD3.X R5, R14.reuse, UR9, RZ, P4, !PT ;  /* 0x000000090e057c10 */ /* 0x042fe2000a7fe4ff */
        /* <DEDUP_REMOVED lines=8> */
[----:B------:R1:W5:Y:S04]  /*2c4f0*/  @P0 LDG.E R11, desc[UR12][R6.64] ;  /* 0x0000000c060b0981 */ /* 0x000368000c1e1900 */
[----:B------:R1:W5:Y:S01]  /*2c500*/  @P1 LDG.E R10, desc[UR12][R4.64] ;  /* 0x0000000c040a1981 */ /* 0x000362000c1e1900 */
[----:B0-----:R-:W-:-:S04]  /*2c510*/  @P3 IADD3 R8, P4, R15, UR10, RZ ;  /* 0x0000000a0f083c10 */ /* 0x001fc8000ff9e0ff */
[----:B------:R-:W-:-:S05]  /*2c520*/  @P3 IADD3.X R9, R14, UR11, RZ, P4, !PT ;  /* 0x0000000b0e093c10 */ /* 0x000fca000a7fe4ff */
[----:B------:R-:W2:Y:S01]  /*2c530*/  @P3 LDG.E R12, desc[UR12][R8.64] ;  /* 0x0000000c080c3981 */ /* 0x000ea2000c1e1900 */
[----:B------:R-:W-:-:S03]  /*2c540*/  UISETP.NE.AND.EX UP0, UPT, UR5, URZ, UPT, UP0 ;  /* 0x0000003f0500728c */ /* 0x000fc6000bf05300 */
[----:B------:R-:W-:Y:S01]  /*2c550*/  ULDC UR5, c[0x0][0x2f0] ;  /* 0x0000bc0000057ab9 */ /* 0x000fe20000000800 */
[----:B------:R-:W-:-:S04]  /*2c560*/  USEL UR4, UR4, 0x1, UP0 ;  /* 0x0000000104047887 */ /* 0x000fc80008000000 */
[----:B------:R-:W-:Y:S01]  /*2c570*/  UIMAD UR4, UR4, UR5, URZ ;  /* 0x00000005040472a4 */ /* 0x000fe2000f8e023f */
[----:B--2---:R1:W-:Y:S04]  /*2c580*/  STL [R1+0x50], R12 ;  /* 0x0000500c01007387 */ /* 0x0043e80000100800 */
[----:B------:R1:W5:Y:S01]  /*2c590*/  LDL R13, [R1+0x50] ;  /* 0x00005000010d7983 */ /* 0x0003620000100800 */
[----:B------:R-:W-:Y:S01]  /*2c5a0*/  ULDC UR5, c[0x0][0x348] ;  /* 0x0000d20000057ab9 */ /* 0x000fe20000000800 */
[----:B------:R-:W-:Y:S02]  /*2c5b0*/  IMAD.U32 R8, RZ, RZ, UR4 ;  /* 0x00000004ff087e24 */ /* 0x000fe4000f8e00ff */
[----:B------:R-:W-:Y:S01]  /*2c5c0*/  IMAD.U32 R9, RZ, RZ, UR5 ;  /* 0x00000005ff097e24 */ /* 0x000fe2000f8e00ff */
[----:B------:R-:W-:Y:S06]  /*2c5d0*/  @P3 BRA `(.L_x_2896) ;  /* 0x0000000000183947 */ /* 0x000fec0003800000 */
[----:B------:R-:W-:Y:S05]  /*2c5e0*/  @!P2 BRA `(.L_x_2896) ;  /* 0x000000000014a947 */ /* 0x000fea0003800000 */
[----:B------:R-:W-:Y:S02]  /*2c5f0*/  ULDC.64 UR4, c[0x0][0x208] ;  /* 0x0000820000047ab9 */ /* 0x000fe40000000a00 */
[----:B-1----:R-:W2:Y:S04]  /*2c600*/  LDG.E R12, desc[UR4][R2.64] ;  /* 0x00000004020c7981 */ /* 0x002ea8000c1e1900 */
[----:B------:R-:W2:Y:S02]  /*2c610*/  LDG.E R2, desc[UR4][R2.64+0x4] ;  /* 0x0000040402027981 */ /* 0x000ea4000c1e1900 */
[----:B--2--5:R-:W-:-:S05]  /*2c620*/  IMAD.IADD R13, R2, 0x1, -R12 ;  /* 0x00000001020d7824 */ /* 0x024fca00078e0a0c */
[----:B------:R0:W-:Y:S02]  /*2c630*/  STL [R1+0x50], R13 ;  /* 0x0000500d01007387 */ /* 0x0001e40000100800 */
.L_x_2896:
[----:B------:R-:W2:Y:S01]  /*2c640*/  LDL.LU R3, [R1+0x8] ;  /* 0x0000080001037983 */ /* 0x000ea20000300800 */
[----:B------:R-:W-:Y:S02]  /*2c650*/  ULDC.64 UR4, c[0x0][0xa20] ;  /* 0x0002880000047ab9 */ /* 0x000fe40000000a00 */
[----:B------:R-:W-:Y:S01]  /*2c660*/  ISETP.NE.U32.AND P2, PT, RZ, UR4, PT ;  /* 0x00000004ff007c0c */ /* 0x000fe2000bf45070 */
[----:B-1----:R-:W3:Y:S03]  /*2c670*/  LDL R12, [R1+0x34] ;  /* 0x00003400010c7983 */ /* 0x002ee60000100800 */
[----:B------:R-:W-:Y:S02]  /*2c680*/  ISETP.NE.AND.EX P2, PT, RZ, UR5, PT, P2 ;  /* 0x00000005ff007c0c */ /* 0x000fe4000bf45320 */
[C---:B--2---:R-:W-:Y:S02]  /*2c690*/  LOP3.LUT R17, R3.reuse, 0xff000000, RZ, 0xc0, !PT ;  /* 0xff00000003117812 */ /* 0x044fe400078ec0ff */
[----:B------:R-:W-:-:S02]  /*2c6a0*/  LOP3.LUT R2, R3, 0xff0000, RZ, 0xc0, !PT ;  /* 0x00ff000003027812 */ /* 0x000fc400078ec0ff */
[----:B------:R-:W-:Y:S02]  /*2c6b0*/  SHF.R.U32.HI R17, RZ, 0x8, R17 ;  /* 0x00000008ff117819 */ /* 0x000fe40000011611 */
[----:B------:R-:W-:Y:S02]  /*2c6c0*/  LOP3.LUT R16, R3, 0xffff, RZ, 0xc0, !PT ;  /* 0x0000ffff03107812 */ /* 0x000fe400078ec0ff */
[----:B------:R-:W-:Y:S01]  /*2c6d0*/  LEA.HI R17, R2, R17, RZ, 0x10 ;  /* 0x0000001102117211 */ /* 0x000fe200078f80ff */
[----:B-----5:R-:W-:-:S05]  /*2c6e0*/  IMAD.IADD R2, R11, 0x1, R0 ;  /* 0x000000010b027824 */ /* 0x020fca00078e0200 */
[----:B------:R1:W-:Y:S04]  /*2c6f0*/  STL [R1+0x1c], R2 ;  /* 0x00001c0201007387 */ /* 0x0003e80000100800 */
[----:B---3--:R1:W-:Y:S01]  /*2c700*/  STL [R1+0x14], R12 ;  /* 0x0000140c01007387 */ /* 0x0083e20000100800 */
[----:B------:R-:W-:Y:S05]  /*2c710*/  @!P2 BRA `(.L_x_2897) ;  /* 0x000000000014a947 */ /* 0x000fea0003800000 */
[----:B-1----:R-:W-:Y:S01]  /*2c720*/  IADD3 R2, P0, R15, UR4, RZ ;  /* 0x000000040f027c10 */ /* 0x002fe2000ff1e0ff */
[----:B------:R-:W-:-:S03]  /*2c730*/  ULDC.64 UR6, c[0x0][0x208] ;  /* 0x0000820000067ab9 */ /* 0x000fc60000000a00 */
[----:B------:R-:W-:-:S05]  /*2c740*/  IADD3.X R3, R14, UR5, RZ, P0, !PT ;  /* 0x000000050e037c10 */ /* 0x000fca00087fe4ff */
[----:B------:R2:W5:Y:S01]  /*2c750*/  LDG.E R8, desc[UR6][R2.64] ;  /* 0x0000000602087981 */ /* 0x000562000c1e1900 */
[----:B------:R-:W-:Y:S05]  /*2c760*/  BRA `(.L_x_2898) ;  /* 0x0000000000147947 */ /* 0x000fea0003800000 */
.L_x_2897:
[----:B------:R-:W-:Y:S05]  /*2c770*/  @!P0 BRA `(.L_x_2898) ;  /* 0x0000000000108947 */ /* 0x000fea0003800000 */
[----:B------:R-:W-:Y:S02]  /*2c780*/  ULDC.64 UR4, c[0x0][0x208] ;  /* 0x0000820000047ab9 */ /* 0x000fe40000000a00 */
[----:B------:R-:W2:Y:S04]  /*2c790*/  LDG.E R8, desc[UR4][R6.64] ;  /* 0x0000000406087981 */ /* 0x000ea8000c1e1900 */
[----:B------:R-:W2:Y:S02]  /*2c7a0*/  LDG.E R6, desc[UR4][R6.64+0x4] ;  /* 0x0000040406067981 */ /* 0x000ea4000c1e1900 */
[----:B--2---:R-:W-:-:S07]  /*2c7b0*/  IMAD.IADD R8, R6, 0x1, -R8 ;  /* 0x0000000106087824 */ /* 0x004fce00078e0a08 */
.L_x_2898:
[----:B------:R-:W-:Y:S01]  /*2c7c0*/  ULDC.64 UR4, c[0x0][0x208] ;  /* 0x0000820000047ab9 */ /* 0x000fe20000000a00 */
[----:B------:R-:W3:Y:S01]  /*2c7d0*/  LDL R6, [R1+0x4] ;  /* 0x0000040001067983 */ /* 0x000ee20000100800 */
[----:B--2---:R-:W2:Y:S03]  /*2c7e0*/  LDC R3, c[0x0][0x448] ;  /* 0x00011200ff037b82 */ /* 0x004ea60000000800 */
[----:B-1----:R-:W4:Y:S04]  /*2c7f0*/  @P1 LDG.E R2, desc[UR4][R4.64] ;  /* 0x0000000404021981 */ /* 0x002f28000c1e1900 */
[----:B------:R1:W4:Y:S01]  /*2c800*/  @P1 LDG.E R4, desc[UR4][R4.64+0x4] ;  /* 0x0000040404041981 */ /* 0x000322000c1e1900 */
[----:B-----5:R-:W-:Y:S01]  /*2c810*/  IMAD.IADD R7, R8, 0x1, -R0 ;  /* 0x0000000108077824 */ /* 0x020fe200078e0a00 */
[----:B------:R-:W-:Y:S01]  /*2c820*/  LOP3.LUT R11, R17, 0xff, RZ, 0xc0, !PT ;  /* 0x000000ff110b7812 */ /* 0x000fe200078ec0ff */
[----:B------:R-:W-:Y:S01]  /*2c830*/  BSSY B0, `(.L_x_2899) ;  /* 0x0000036000007945 */ /* 0x000fe20003800000 */
[----:B------:R-:W-:-:S03]  /*2c840*/  SHF.R.U32.HI R17, RZ, 0x10, R17 ;  /* 0x00000010ff117819 */ /* 0x000fc60000011611 */
[----:B------:R0:W-:Y:S01]  /*2c850*/  STL [R1+0x60], R11 ;  /* 0x0000600b01007387 */ /* 0x0001e20000100800 */
[----:B--2---:R-:W-:-:S13]  /*2c860*/  ISETP.NE.AND P0, PT, R3, 0x1, PT ;  /* 0x000000010300780c */ /* 0x004fda0003f05270 */
[----:B------:R-:W2:Y:S08]  /*2c870*/  @P0 LDC R3, c[0x0][0x44c] ;  /* 0x00011300ff030b82 */ /* 0x000eb00000000800 */
[----:B-1----:R-:W1:Y:S01]  /*2c880*/  @P0 LDC R5, c[0x0][0x450] ;  /* 0x00011400ff050b82 */ /* 0x002e620000000800 */
[----:B----4-:R-:W-:Y:S02]  /*2c890*/  @P1 IMAD.IADD R9, R4, 0x1, -R2 ;  /* 0x0000000104091824 */ /* 0x010fe400078e0a02 */
[----:B---3--:R-:W-:-:S04]  /*2c8a0*/  IMAD.SHL.U32 R2, R6, 0x80, RZ ;  /* 0x0000008006027824 */ /* 0x008fc800078e00ff */
[----:B------:R-:W-:-:S04]  /*2c8b0*/  VIADD R2, R2, 0x7f ;  /* 0x0000007f02027836 */ /* 0x000fc80000000000 */
[----:B--2---:R-:W-:-:S05]  /*2c8c0*/  @P0 IMAD.HI.U32 R0, R2, R3, RZ ;  /* 0x0000000302000227 */ /* 0x004fca00078e00ff */
[----:B-1----:R-:W-:Y:S01]  /*2c8d0*/  @P0 SHF.R.U32.HI R2, RZ, R5, R0 ;  /* 0x00000005ff020219 */ /* 0x002fe20000011600 */
[----:B------:R-:W-:-:S04]  /*2c8e0*/  IMAD.IADD R0, R7, 0x1, R9 ;  /* 0x0000000107007824 */ /* 0x000fc800078e0209 */
[C---:B------:R-:W-:Y:S01]  /*2c8f0*/  VIADD R3, R0.reuse, 0x4f ;  /* 0x0000004f00037836 */ /* 0x040fe20000000000 */
[----:B------:R-:W-:-:S03]  /*2c900*/  IADD3 R21, R0, 0x50, -R13 ;  /* 0x0000005000157810 */ /* 0x000fc60007ffe80d */
[----:B------:R-:W-:-:S04]  /*2c910*/  IMAD.HI R0, R3, 0x66666667, RZ ;  /* 0x6666666703007827 */ /* 0x000fc800078e02ff */
[----:B------:R-:W-:Y:S01]  /*2c920*/  IMAD.IADD R2, R21, 0x1, R2 ;  /* 0x0000000115027824 */ /* 0x000fe200078e0202 */
[----:B------:R-:W-:Y:S01]  /*2c930*/  SHF.R.U32.HI R20, RZ, 0x1f, R0 ;  /* 0x0000001fff147819 */ /* 0x000fe20000011600 */
[----:B------:R-:W-:Y:S02]  /*2c940*/  IMAD.MOV.U32 R3, RZ, RZ, RZ ;  /* 0x000000ffff037224 */ /* 0x000fe400078e00ff */
[----:B------:R-:W-:Y:S01]  /*2c950*/  IMAD.HI R2, R2, 0x66666667, RZ ;  /* 0x6666666702027827 */ /* 0x000fe200078e02ff */
[----:B------:R-:W-:-:S04]  /*2c960*/  LEA.HI.SX32 R20, R0, R20, 0x1b ;  /* 0x0000001400147211 */ /* 0x000fc800078fdaff */
        /* <DEDUP_REMOVED lines=8> */
[----:B------:R-:W-:Y:S02]  /*2c9f0*/  IABS R2, R0 ;  /* 0x0000000000027213 */ /* 0x000fe40000000000 */
[----:B------:R-:W-:Y:S02]  /*2ca00*/  IADD3 R3, R0, -0x1, R6 ;  /* 0xffffffff00037810 */ /* 0x000fe40007ffe006 */
[----:B------:R-:W0:Y:S08]  /*2ca10*/  I2F.RP R4, R2 ;  /* 0x0000000200047306 */ /* 0x000e300000209400 */
[----:B0-----:R-:W0:Y:S02]  /*2ca20*/  MUFU.RCP R4, R4 ;  /* 0x0000000400047308 */ /* 0x001e240000001000 */
[----:B0-----:R-:W-:-:S06]  /*2ca30*/  VIADD R4, R4, 0xffffffe ;  /* 0x0ffffffe04047836 */ /* 0x001fcc0000000000 */
[----:B------:R0:W1:Y:S02]  /*2ca40*/  F2I.FTZ.U32.TRUNC.NTZ R5, R4 ;  /* 0x0000000400057305 */ /* 0x000064000021f000 */
[----:B0-----:R-:W-:-:S04]  /*2ca50*/  LOP3.LUT R4, R3, R0, RZ, 0x3c, !PT ;  /* 0x0000000003047212 */ /* 0x001fc800078e3cff */
[----:B------:R-:W-:Y:S01]  /*2ca60*/  ISETP.GE.AND P3, PT, R4, RZ, PT ;  /* 0x000000ff0400720c */ /* 0x000fe20003f66270 */
[----:B-1----:R-:W-:-:S04]  /*2ca70*/  IMAD.MOV R4, RZ, RZ, -R5 ;  /* 0x000000ffff047224 */ /* 0x002fc800078e0a05 */
        /* <DEDUP_REMOVED lines=17> */
.L_x_2900:
[----:B------:R-:W-:Y:S05]  /*2cb90*/  BSYNC B0 ;  /* 0x0000000000007941 */ /* 0x000fea0003800000 */
.L_x_2899:
        /* <DEDUP_REMOVED lines=21> */
[----:B------:R-:W0:Y:S02]  /*2ccf0*/  S2R R2, SR_TID.X ;  /* 0x0000000000027919 */ /* 0x000e240000002100 */
[----:B0-----:R-:W-:-:S04]  /*2cd00*/  SHF.R.U32.HI R2, RZ, 0x5, R2 ;  /* 0x00000005ff027819 */ /* 0x001fc80000011602 */
[----:B------:R-:W-:-:S05]  /*2cd10*/  LOP3.LUT R2, R2, 0x3, RZ, 0xc0, !PT ;  /* 0x0000000302027812 */ /* 0x000fca00078ec0ff */
[----:B------:R0:W1:Y:S02]  /*2cd20*/  SHFL.IDX PT, R14, R2, RZ, 0x1f ;  /* 0x00001fff020e7589 */ /* 0x00006400000e0000 */
.L_x_3123:
[----:B-1----:R-:W-:Y:S02]  /*2cd30*/  ISETP.NE.AND P0, PT, R14, RZ, PT ;  /* 0x000000ff0e00720c */ /* 0x002fe40003f05270 */
[----:B------:R-:W-:-:S11]  /*2cd40*/  PLOP3.LUT P6, PT, PT, PT, PT, 0x8, 0x0 ;  /* 0x000000000000781c */ /* 0x000fd60003fce170 */
[----:B------:R-:W-:Y:S05]  /*2cd50*/  @P0 BRA `(.L_x_2904) ;  /* 0x00000000000c0947 */ /* 0x000fea0003800000 */
[----:B------:R-:W-:-:S03]  /*2cd60*/  UMOV UR4, 0xffffffff ;  /* 0xffffffff00047882 */ /* 0x000fc60000000000 */
[----:B------:R-:W-:Y:S05]  /*2cd70*/  BRA.DIV UR4, `(.L_x_2905) ;  /* 0x0000009204507947 */ /* 0x000fea000b800000 */
[----:B------:R-:W-:-:S13]  /*2cd80*/  ELECT P6, URZ, PT ;  /* 0x00000000003f782f */ /* 0x000fda00038c0000 */
.L_x_2904:
[----:B0-----:R-:W2:Y:S01]  /*2cd90*/  LDL R2, [R1+0x64] ;  /* 0x0000640001027983 */ /* 0x001ea20000100800 */
[----:B------:R-:W-:Y:S01]  /*2cda0*/  BSSY B1, `(.L_x_2906) ;  /* 0x0000008000017945 */ /* 0x000fe20003800000 */
[----:B--2---:R-:W-:-:S05]  /*2cdb0*/  VIADD R2, R2, 0x1 ;  /* 0x0000000102027836 */ /* 0x004fca0000000000 */
[----:B------:R-:W-:-:S04]  /*2cdc0*/  LEA.HI R3, R2, R2, RZ, 0x1 ;  /* 0x0000000202037211 */ /* 0x000fc800078f08ff */
[----:B------:R-:W-:-:S05]  /*2cdd0*/  LOP3.LUT R3, R3, 0xfffffffe, RZ, 0xc0, !PT ;  /* 0xfffffffe03037812 */ /* 0x000fca00078ec0ff */
[----:B------:R-:W-:-:S05]  /*2cde0*/  IMAD.IADD R2, R2, 0x1, -R3 ;  /* 0x0000000102027824 */ /* 0x000fca00078e0a03 */
[----:B------:R-:W-:-:S04]  /*2cdf0*/  SHF.L.U32 R2, R2, 0x1f, RZ ;  /* 0x0000001f02027819 */ /* 0x000fc800000006ff */
[----:B------:R-:W0:Y:S02]  /*2ce00*/  SYNCS.PHASECHK.TRANS64.TRYWAIT P0, [R18+URZ+0x38820], R2 ;  /* 0x03882002120075a7 */ /* 0x000e24000800017f */
[----:B0-----:R-:W-:Y:S05]  /*2ce10*/  @!P0 BRA `(.L_x_2907) ;  /* 0x0000009000488947 */ /* 0x001fea0003800000 */
.L_x_3126:
[----:B------:R-:W-:Y:S05]  /*2ce20*/  BSYNC B1 ;  /* 0x0000000000017941 */ /* 0x000fea0003800000 */
.L_x_2906:
[----:B------:R-:W-:Y:S04]  /*2ce30*/  BSSY B1, `(.L_x_2908) ;  /* 0x00000ae000017945 */ /* 0x000fe80003800000 */
[----:B------:R-:W-:Y:S05]  /*2ce40*/  @!P6 BRA `(.L_x_2909) ;  /* 0x0000000800b0e947 */ /* 0x000fea0003800000 */
[----:B------:R-:W2:Y:S04]  /*2ce50*/  LDL R5, [R1+0x20] ;  /* 0x0000200001057983 */ /* 0x000ea80000100800 */
[----:B------:R-:W3:Y:S01]  /*2ce60*/  LDL R4, [R1+0x24] ;  /* 0x0000240001047983 */ /* 0x000ee20000100800 */
[----:B------:R-:W-:Y:S01]  /*2ce70*/  BSSY B2, `(.L_x_2910) ;  /* 0x0000008000027945 */ /* 0x000fe20003800000 */
[----:B------:R-:W1:Y:S02]  /*2ce80*/  S2R R3, SR_TID.X ;  /* 0x0000000000037919 */ /* 0x000e640000002100 */
[----:B-1----:R-:W-:-:S04]  /*2ce90*/  LOP3.LUT R3, R3, 0x7f, RZ, 0xc0, !PT ;  /* 0x0000007f03037812 */ /* 0x002fc800078ec0ff */
[----:B------:R-:W-:Y:S01]  /*2cea0*/  ISETP.NE.AND P1, PT, R3, RZ, PT ;  /* 0x000000ff0300720c */ /* 0x000fe20003f25270 */
[----:B--2---:R-:W-:Y:S01]  /*2ceb0*/  IMAD R6, R5, 0x8, R18 ;  /* 0x0000000805067824 */ /* 0x004fe200078e0212 */
[----:B---3--:R-:W-:-:S04]  /*2cec0*/  SHF.L.U32 R8, R4, 0x1f, RZ ;  /* 0x0000001f04087819 */ /* 0x008fc800000006ff */
[----:B------:R-:W1:Y:S02]  /*2ced0*/  SYNCS.PHASECHK.TRANS64.TRYWAIT P0, [R6+URZ+0x388a0], R8 ;  /* 0x0388a008060075a7 */ /* 0x000e64000800017f */
[----:B-1----:R-:W-:Y:S05]  /*2cee0*/  @!P0 BRA `(.L_x_2911) ;  /* 0x0000009000288947 */ /* 0x002fea0003800000 */
.L_x_3127:
[----:B------:R-:W-:Y:S05]  /*2cef0*/  BSYNC B2 ;  /* 0x0000000000027941 */ /* 0x000fea0003800000 */
.L_x_2910:
[----:B------:R-:W-:Y:S04]  /*2cf00*/  BSSY B2, `(.L_x_2912) ;  /* 0x0000009000027945 */ /* 0x000fe80003800000 */
[----:B------:R-:W-:Y:S05]  /*2cf10*/  @P1 BRA `(.L_x_2913) ;  /* 0x00000000001c1947 */ /* 0x000fea0003800000 */
[----:B------:R-:W2:Y:S01]  /*2cf20*/  S2R R3, SR_TID.X ;  /* 0x0000000000037919 */ /* 0x000ea20000002100 */
[----:B0-----:R-:W-:-:S04]  /*2cf30*/  IMAD.MOV.U32 R2, RZ, RZ, 0xa000 ;  /* 0x0000a000ff027424 */ /* 0x001fc800078e00ff */
[----:B------:R3:W-:Y:S01]  /*2cf40*/  SYNCS.ARRIVE.TRANS64 RZ, [R6+URZ+0x38890], R2 ;  /* 0x0388900206ff79a7 */ /* 0x0007e2000800003f */
[----:B--2---:R-:W-:-:S04]  /*2cf50*/  LOP3.LUT R3, R3, 0x1f, RZ, 0xc0, !PT ;  /* 0x0000001f03037812 */ /* 0x004fc800078ec0ff */
[----:B------:R-:W-:-:S13]  /*2cf60*/  ISETP.NE.AND P0, PT, R3, RZ, PT ;  /* 0x000000ff0300720c */ /* 0x000fda0003f05270 */
[----:B---3--:R-:W-:Y:S05]  /*2cf70*/  @!P0 BRA `(.L_x_2913) ;  /* 0x0000000000048947 */ /* 0x008fea0003800000 */
[----:B------:R-:W-:Y:S01]  /*2cf80*/  BPT.TRAP 0x1 ;  /* 0x000000040000795c */ /* 0x000fe20000300000 */
.L_x_2913:
[----:B------:R-:W-:Y:S05]  /*2cf90*/  BSYNC B2 ;  /* 0x0000000000027941 */ /* 0x000fea0003800000 */
.L_x_2912:
[----:B0-----:R-:W2:Y:S01]  /*2cfa0*/  LDL R2, [R1+0x20] ;  /* 0x0000200001027983 */ /* 0x001ea20000100800 */
[----:B------:R-:W-:Y:S01]  /*2cfb0*/  IMAD.MOV.U32 R3, RZ, RZ, RZ ;  /* 0x000000ffff037224 */ /* 0x000fe200078e00ff */
[----:B------:R-:W-:Y:S01]  /*2cfc0*/  UIADD3 UR4, UP0, UR36, 0x570, URZ ;  /* 0x0000057024047890 */ /* 0x000fe2000ff1e03f */
[----:B------:R-:W-:Y:S01]  /*2cfd0*/  PLOP3.LUT P0, PT, PT, PT, PT, 0x80, 0x0 ;  /* 0x000000000000781c */ /* 0x000fe20003f0f070 */
[----:B------:R-:W-:Y:S01]  /*2cfe0*/  UMOV UR6, 0x0 ;  /* 0x0000000000067882 */ /* 0x000fe20000000000 */
[----:B------:R-:W-:Y:S01]  /*2cff0*/  UMOV UR7, 0x12f00000 ;  /* 0x12f0000000077882 */ /* 0x000fe20000000000 */
[----:B------:R-:W-:Y:S01]  /*2d000*/  R2UR UR10, R3 ;  /* 0x00000000030a72ca */ /* 0x000fe200000e0000 */
[----:B------:R-:W-:Y:S01]  /*2d010*/  IMAD R3, R7, 0x50, R10 ;  /* 0x0000005007037824 */ /* 0x000fe200078e020a */
[----:B------:R-:W-:-:S03]  /*2d020*/  UIADD3.X UR5, URZ, UR37, URZ, UP0, !UPT ;  /* 0x000000253f057290 */ /* 0x000fc600087fe43f */
[----:B------:R-:W-:Y:S02]  /*2d030*/  VIADD R3, R3, 0xffffffb0 ;  /* 0xffffffb003037836 */ /* 0x000fe40000000000 */
[----:B--2---:R-:W-:Y:S02]  /*2d040*/  IMAD R4, R2, 0xa000, R18 ;  /* 0x0000a00002047824 */ /* 0x004fe400078e0212 */
[----:B------:R-:W-:Y:S02]  /*2d050*/  VIADD R2, R6, 0x38890 ;  /* 0x0003889006027836 */ /* 0x000fe40000000000 */
[----:B------:R-:W-:-:S07]  /*2d060*/  VIADD R5, R4, 0x24400 ;  /* 0x0002440004057836 */ /* 0x000fce0000000000 */
.L_x_2914:
        /* <DEDUP_REMOVED lines=16> */
.L_x_2915:
        /* <DEDUP_REMOVED lines=16> */
.L_x_2916:
        /* <DEDUP_REMOVED lines=16> */
.L_x_2917:
        /* <DEDUP_REMOVED lines=13> */
.L_x_3128:
[----:B------:R-:W-:Y:S05]  /*2d440*/  BSYNC B2 ;  /* 0x0000000000027941 */ /* 0x000fea0003800000 */
.L_x_2918:
        /* <DEDUP_REMOVED lines=11> */
.L_x_2921:
[----:B------:R-:W-:Y:S05]  /*2d500*/  BSYNC B2 ;  /* 0x0000000000027941 */ /* 0x000fea0003800000 */
.L_x_2920:
[----:B------:R-:W-:Y:S01]  /*2d510*/  R2UR UR6, R12 ;  /* 0x000000000c0672ca */ /* 0x000fe200000e0000 */
[----:B------:R-:W-:Y:S01]  /*2d520*/  IMAD.MOV.U32 R2, RZ, RZ, RZ ;  /* 0x000000ffff027224 */ /* 0x000fe200078e00ff */
[----:B------:R-:W-:Y:S01]  /*2d530*/  R2UR UR7, R13 ;  /* 0x000000000d0772ca */ /* 0x000fe200000e0000 */
[----:B------:R-:W-:Y:S01]  /*2d540*/  UIADD3 UR4, UP0, UR36, 0x670, URZ ;  /* 0x0000067024047890 */ /* 0x000fe2000ff1e03f */
[----:B------:R-:W-:Y:S01]  /*2d550*/  PLOP3.LUT P0, PT, PT, PT, PT, 0x80, 0x0 ;  /* 0x000000000000781c */ /* 0x000fe20003f0f070 */
[----:B01----:R-:W-:Y:S01]  /*2d560*/  VIADD R6, R6, 0x388b0 ;  /* 0x000388b006067836 */ /* 0x003fe20000000000 */
[----:B------:R-:W-:Y:S01]  /*2d570*/  R2UR UR10, R2 ;  /* 0x00000000020a72ca */ /* 0x000fe200000e0000 */
[----:B------:R-:W-:Y:S01]  /*2d580*/  VIADD R2, R4, 0x400 ;  /* 0x0000040004027836 */ /* 0x000fe20000000000 */
[----:B------:R-:W-:-:S13]  /*2d590*/  UIADD3.X UR5, URZ, UR37, URZ, UP0, !UPT ;  /* 0x000000253f057290 */ /* 0x000fda00087fe43f */
.L_x_2922:
        /* <DEDUP_REMOVED lines=15> */
.L_x_2923:
        /* <DEDUP_REMOVED lines=15> */
.L_x_2924:
        /* <DEDUP_REMOVED lines=15> */
.L_x_2925:
        /* <DEDUP_REMOVED lines=10> */
.L_x_2909:
[----:B------:R-:W-:Y:S05]  /*2d910*/  BSYNC B1 ;  /* 0x0000000000017941 */ /* 0x000fea0003800000 */
.L_x_2908:
[----:B0-----:R-:W2:Y:S04]  /*2d920*/  LDL.LU R2, [R1+0x20] ;  /* 0x0000200001027983 */ /* 0x001ea80000300800 */
        /* <DEDUP_REMOVED lines=12> */
.L_x_2944:
[----:B------:R-:W-:Y:S05]  /*2d9f0*/  YIELD ;  /* 0x0000000000007946 */ /* 0x000fea0003800000 */
[----:B------:R-:W-:Y:S04]  /*2da00*/  BSSY B1, `(.L_x_2926) ;  /* 0x00000ad000017945 */ /* 0x000fe80003800000 */
[----:B-1----:R-:W-:Y:S05]  /*2da10*/  @!P6 BRA `(.L_x_2927) ;  /* 0x0000000800ace947 */ /* 0x002fea0003800000 */
[----:B------:R-:W2:Y:S04]  /*2da20*/  LDL R4, [R1+0x20] ;  /* 0x0000200001047983 */ /* 0x000ea80000100800 */
[----:B------:R-:W3:Y:S01]  /*2da30*/  LDL R3, [R1+0x24] ;  /* 0x0000240001037983 */ /* 0x000ee20000100800 */
[----:B------:R-:W-:Y:S01]  /*2da40*/  BSSY B2, `(.L_x_2928) ;  /* 0x0000008000027945 */ /* 0x000fe20003800000 */
[----:B0-----:R-:W0:Y:S02]  /*2da50*/  S2R R2, SR_TID.X ;  /* 0x0000000000027919 */ /* 0x001e240000002100 */
[----:B0-----:R-:W-:-:S04]  /*2da60*/  LOP3.LUT R2, R2, 0x7f, RZ, 0xc0, !PT ;  /* 0x0000007f02027812 */ /* 0x001fc800078ec0ff */
[----:B------:R-:W-:Y:S01]  /*2da70*/  ISETP.NE.AND P2, PT, R2, RZ, PT ;  /* 0x000000ff0200720c */ /* 0x000fe20003f45270 */
[----:B--2---:R-:W-:Y:S01]  /*2da80*/  IMAD R6, R4, 0x8, R18 ;  /* 0x0000000804067824 */ /* 0x004fe200078e0212 */
[----:B---3--:R-:W-:-:S04]  /*2da90*/  SHF.L.U32 R5, R3, 0x1f, RZ ;  /* 0x0000001f03057819 */ /* 0x008fc800000006ff */
[----:B------:R-:W0:Y:S02]  /*2daa0*/  SYNCS.PHASECHK.TRANS64.TRYWAIT P1, [R6+URZ+0x388a0], R5 ;  /* 0x0388a005060075a7 */ /* 0x000e24000802017f */
[----:B0-----:R-:W-:Y:S05]  /*2dab0*/  @!P1 BRA `(.L_x_2929) ;  /* 0x00000084005c9947 */ /* 0x001fea0003800000 */
.L_x_3129:
[----:B------:R-:W-:Y:S05]  /*2dac0*/  BSYNC B2 ;  /* 0x0000000000027941 */ /* 0x000fea0003800000 */
.L_x_2928:
[----:B------:R-:W-:Y:S04]  /*2dad0*/  BSSY B2, `(.L_x_2930) ;  /* 0x0000009000027945 */ /* 0x000fe80003800000 */
[----:B------:R-:W-:Y:S05]  /*2dae0*/  @P2 BRA `(.L_x_2931) ;  /* 0x00000000001c2947 */ /* 0x000fea0003800000 */
[----:B------:R-:W1:Y:S01]  /*2daf0*/  S2R R3, SR_TID.X ;  /* 0x0000000000037919 */ /* 0x000e620000002100 */
[----:B------:R-:W-:-:S04]  /*2db00*/  IMAD.MOV.U32 R2, RZ, RZ, 0xa000 ;  /* 0x0000a000ff027424 */ /* 0x000fc800078e00ff */
[----:B------:R2:W-:Y:S01]  /*2db10*/  SYNCS.ARRIVE.TRANS64 RZ, [R6+URZ+0x38890], R2 ;  /* 0x0388900206ff79a7 */ /* 0x0005e2000800003f */
[----:B-1----:R-:W-:-:S04]  /*2db20*/  LOP3.LUT R3, R3, 0x1f, RZ, 0xc0, !PT ;  /* 0x0000001f03037812 */ /* 0x002fc800078ec0ff */
[----:B------:R-:W-:-:S13]  /*2db30*/  ISETP.NE.AND P1, PT, R3, RZ, PT ;  /* 0x000000ff0300720c */ /* 0x000fda0003f25270 */
[----:B--2---:R-:W-:Y:S05]  /*2db40*/  @!P1 BRA `(.L_x_2931) ;  /* 0x0000000000049947 */ /* 0x004fea0003800000 */
[----:B------:R-:W-:Y:S01]  /*2db50*/  BPT.TRAP 0x1 ;  /* 0x000000040000795c */ /* 0x000fe20000300000 */
.L_x_2931:
[----:B------:R-:W-:Y:S05]  /*2db60*/  BSYNC B2 ;  /* 0x0000000000027941 */ /* 0x000fea0003800000 */
.L_x_2930:
        /* <DEDUP_REMOVED lines=12> */
.L_x_2932:
        /* <DEDUP_REMOVED lines=16> */
.L_x_2933:
        /* <DEDUP_REMOVED lines=16> */
.L_x_2934:
        /* <DEDUP_REMOVED lines=16> */
.L_x_2935:
        /* <DEDUP_REMOVED lines=10> */
[----:B------:R-:W1:Y:S01]  /*2dfd0*/  SYNCS.PHASECHK.TRANS64.TRYWAIT P1, [R6+URZ+0x388c0], R5 ;  /* 0x0388c005060075a7 */ /* 0x000e62000802017f */
[----:B------:R-:W-:Y:S04]  /*2dfe0*/  BSSY B2, `(.L_x_2936) ;  /* 0x0000002000027945 */ /* 0x000fe80003800000 */
[----:B-1----:R-:W-:Y:S05]  /*2dff0*/  @!P1 BRA `(.L_x_2937) ;  /* 0x0000008000209947 */ /* 0x002fea0003800000 */
.L_x_3130:
[----:B------:R-:W-:Y:S05]  /*2e000*/  BSYNC B2 ;  /* 0x0000000000027941 */ /* 0x000fea0003800000 */
.L_x_2936:
        /* <DEDUP_REMOVED lines=11> */
.L_x_2939:
[----:B------:R-:W-:Y:S05]  /*2e0c0*/  BSYNC B2 ;  /* 0x0000000000027941 */ /* 0x000fea0003800000 */
.L_x_2938:
        /* <DEDUP_REMOVED lines=8> */
.L_x_2940:
        /* <DEDUP_REMOVED lines=16> */
.L_x_2941:
        /* <DEDUP_REMOVED lines=15> */
.L_x_2942:
        /* <DEDUP_REMOVED lines=15> */
.L_x_2943:
        /* <DEDUP_REMOVED lines=10> */
.L_x_2927:
[----:B------:R-:W-:Y:S05]  /*2e4d0*/  BSYNC B1 ;  /* 0x0000000000017941 */ /* 0x000fea0003800000 */
.L_x_2926:
[----:B0-----:R-:W2:Y:S04]  /*2e4e0*/  LDL.LU R2, [R1+0x20] ;  /* 0x0000200001027983 */ /* 0x001ea80000300800 */
        /* <DEDUP_REMOVED lines=11> */
.L_x_2902:
[----:B------:R-:W-:Y:S05]  /*2e5a0*/  BSYNC B0 ;  /* 0x0000000000007941 */ /* 0x000fea0003800000 */
.L_x_2901:
[----:B------:R-:W2:Y:S01]  /*2e5b0*/  LDL R4, [R1+0x4] ;  /* 0x0000040001047983 */ /* 0x000ea20000100800 */
[----:B------:R-:W3:Y:S01]  /*2e5c0*/  LDC R0, c[0x0][0x448] ;  /* 0x00011200ff007b82 */ /* 0x000ee20000000800 */
[----:B------:R-:W-:Y:S01]  /*2e5d0*/  ISETP.NE.AND P2, PT, R17, RZ, PT ;  /* 0x000000ff1100720c */ /* 0x000fe20003f45270 */
[----:B------:R-:W-:Y:S05]  /*2e5e0*/  @!P0 WARPSYNC.ALL ;  /* 0x0000000000008948 */ /* 0x000fea0003800000 */
[----:B------:R-:W-:Y:S07]  /*2e5f0*/  BSSY B0, `(.L_x_2945) ;  /* 0x000002d000007945 */ /* 0x000fee0003800000 */
[----:B------:R-:W4:Y:S08]  /*2e600*/  @!P2 LDC R17, c[0x0][0x9f0] ;  /* 0x00027c00ff11ab82 */ /* 0x000f300000000800 */
[----:B------:R-:W-:Y:S01]  /*2e610*/  @!P0 BAR.SYNC.DEFER_BLOCKING 0xc, 0x180 ;  /* 0x0306000000008b1d */ /* 0x000fe20000010000 */
[----:B---3--:R-:W-:-:S13]  /*2e620*/  ISETP.NE.AND P1, PT, R0, 0x1, PT ;  /* 0x000000010000780c */ /* 0x008fda0003f25270 */
[----:B01----:R-:W0:Y:S08]  /*2e630*/  @P1 LDC R2, c[0x0][0x44c] ;  /* 0x00011300ff021b82 */ /* 0x003e300000000800 */
[----:B------:R-:W1:Y:S01]  /*2e640*/  @P1 LDC R3, c[0x0][0x450] ;  /* 0x00011400ff031b82 */ /* 0x000e620000000800 */
[----:B--2---:R-:W-:-:S05]  /*2e650*/  LEA R0, R4, 0x7f, 0x7 ;  /* 0x0000007f04007811 */ /* 0x004fca00078e38ff */
[----:B0-----:R-:W-:-:S05]  /*2e660*/  @P1 IMAD.HI.U32 R2, R0, R2, RZ ;  /* 0x0000000200021227 */ /* 0x001fca00078e00ff */
[----:B-1----:R-:W-:-:S05]  /*2e670*/  @P1 SHF.R.U32.HI R0, RZ, R3, R2 ;  /* 0x00000003ff001219 */ /* 0x002fca0000011602 */
[----:B------:R-:W-:-:S04]  /*2e680*/  IMAD.IADD R0, R21, 0x1, R0 ;  /* 0x0000000115007824 */ /* 0x000fc800078e0200 */
[----:B------:R-:W-:-:S05]  /*2e690*/  IMAD.HI R0, R0, 0x66666667, RZ ;  /* 0x6666666700007827 */ /* 0x000fca00078e02ff */
[----:B------:R-:W-:-:S04]  /*2e6a0*/  SHF.R.U32.HI R2, RZ, 0x1f, R0 ;  /* 0x0000001fff027819 */ /* 0x000fc80000011600 */
[----:B------:R-:W-:-:S04]  /*2e6b0*/  LEA.HI.SX32 R0, R0, R2, 0x1b ;  /* 0x0000000200007211 */ /* 0x000fc800078fdaff */
[----:B------:R-:W-:-:S04]  /*2e6c0*/  VIMNMX R7, R20, R0, PT ;  /* 0x0000000014077248 */ /* 0x000fc80003fe0100 */
[----:B------:R-:W-:Y:S01]  /*2e6d0*/  ISETP.GE.AND P1, PT, R7, 0x1, PT ;  /* 0x000000010700780c */ /* 0x000fe20003f26270 */
[----:B------:R0:W-:Y:S04]  /*2e6e0*/  STL [R1+0x40], R7 ;  /* 0x0000400701007387 */ /* 0x0001e80000100800 */
[----:B------:R0:W-:Y:S08]  /*2e6f0*/  STL [R1+0x44], RZ ;  /* 0x000044ff01007387 */ /* 0x0001f00000100800 */
[----:B0---4-:R-:W-:Y:S05]  /*2e700*/  @!P1 BRA `(.L_x_2946) ;  /* 0x00000000006c9947 */ /* 0x011fea0003800000 */
        /* <DEDUP_REMOVED lines=27> */
.L_x_2946:
[----:B------:R-:W-:Y:S05]  /*2e8c0*/  BSYNC B0 ;  /* 0x0000000000007941 */ /* 0x000fea0003800000 */
.L_x_2945:
[----:B------:R-:W2:Y:S04]  /*2e8d0*/  LDL R0, [R1+0x44] ;  /* 0x0000440001007983 */ /* 0x000ea80000100800 */
[----:B0-----:R-:W2:Y:S01]  /*2e8e0*/  LDL R2, [R1+0x60] ;  /* 0x0000600001027983 */ /* 0x001ea20000100800 */
[----:B------:R-:W-:Y:S01]  /*2e8f0*/  BSSY B7, `(.L_x_2947) ;  /* 0x00004ce000077945 */ /* 0x000fe20003800000 */
[----:B--2---:R-:W-:-:S05]  /*2e900*/  IMAD R2, R2, R0, RZ ;  /* 0x0000000002027224 */ /* 0x004fca00078e02ff */
[----:B------:R-:W-:Y:S01]  /*2e910*/  VIADDMNMX R0, R2, R0, R7, PT ;  /* 0x0000000002007246 */ /* 0x000fe20003800107 */
[----:B------:R0:W-:Y:S03]  /*2e920*/  STL [R1+0x30], R2 ;  /* 0x0000300201007387 */ /* 0x0001e60000100800 */
[----:B------:R-:W-:Y:S01]  /*2e930*/  ISETP.GT.AND P0, PT, R0, R2, PT ;  /* 0x000000020000720c */ /* 0x000fe20003f04270 */
[----:B------:R0:W-:-:S12]  /*2e940*/  STL [R1+0x48], R0 ;  /* 0x0000480001007387 */ /* 0x0001d80000100800 */
[----:B0-----:R-:W-:Y:S05]  /*2e950*/  @P0 BRA `(.L_x_2948) ;  /* 0x00000000004c0947 */ /* 0x001fea0003800000 */
[----:B------:R-:W0:Y:S02]  /*2e960*/  S2R R0, SR_TID.X ;  /* 0x0000000000007919 */ /* 0x000e240000002100 */
[----:B0-----:R-:W-:-:S04]  /*2e970*/  LOP3.LUT R0, R0, 0x7f, RZ, 0xc0, !PT ;  /* 0x0000007f00007812 */ /* 0x001fc800078ec0ff */
[----:B------:R-:W-:-:S13]  /*2e980*/  ISETP.NE.AND P0, PT, R0, RZ, PT ;  /* 0x000000ff0000720c */ /* 0x000fda0003f05270 */
[----:B------:R-:W-:Y:S05]  /*2e990*/  @P0 BRA `(.L_x_2949) ;  /* 0x0000004c000c0947 */ /* 0x000fea0003800000 */
[----:B------:R-:W0:Y:S01]  /*2e9a0*/  S2R R3, SR_LANEID ;  /* 0x0000000000037919 */ /* 0x000e220000000000 */
[----:B------:R-:W-:Y:S01]  /*2e9b0*/  VOTEU.ANY UR4, UPT, PT ;  /* 0x0000000000047886 */ /* 0x000fe200038e0100 */
[----:B------:R-:W1:Y:S01]  /*2e9c0*/  LDC.64 R4, c[0x0][0xc60] ;  /* 0x00031800ff047b82 */ /* 0x000e620000000a00 */
[----:B------:R-:W0:Y:S01]  /*2e9d0*/  FLO.U32 R0, UR4 ;  /* 0x0000000400007d00 */ /* 0x000e2200080e0000 */
[----:B------:R-:W-:-:S07]  /*2e9e0*/  ULDC.64 UR6, c[0x0][0x208] ;  /* 0x0000820000067ab9 */ /* 0x000fce0000000a00 */
[----:B------:R-:W1:Y:S01]  /*2e9f0*/  POPC R2, UR4 ;  /* 0x0000000400027d09 */ /* 0x000e620008000000 */
[----:B0-----:R-:W-:-:S13]  /*2ea00*/  ISETP.EQ.U32.AND P0, PT, R0, R3, PT ;  /* 0x000000030000720c */ /* 0x001fda0003f02070 */
[----:B-1----:R-:W2:Y:S01]  /*2ea10*/  @P0 ATOMG.E.ADD.STRONG.GPU PT, R5, desc[UR6][R4.64], R2 ;  /* 0x00000002040509a8 */ /* 0x002ea200081ee1c6 */
[----:B------:R-:W0:Y:S02]  /*2ea20*/  S2R R3, SR_LTMASK ;  /* 0x0000000000037919 */ /* 0x000e240000003900 */
[----:B0-----:R-:W-:-:S06]  /*2ea30*/  LOP3.LUT R3, R3, UR4, RZ, 0xc0, !PT ;  /* 0x0000000403037c12 */ /* 0x001fcc000f8ec0ff */
[----:B------:R-:W0:Y:S01]  /*2ea40*/  POPC R3, R3 ;  /* 0x0000000300037309 */ /* 0x000e220000000000 */
[----:B--2---:R-:W0:Y:S02]  /*2ea50*/  SHFL.IDX PT, R0, R5, R0, 0x1f ;  /* 0x00001f0005007589 */ /* 0x004e2400000e0000 */
[----:B0-----:R-:W-:-:S05]  /*2ea60*/  IADD3 R0, R0, UR38, R3 ;  /* 0x0000002600007c10 */ /* 0x001fca000fffe003 */
[----:B------:R0:W-:Y:S01]  /*2ea70*/  STL [R1], R0 ;  /* 0x0000000001007387 */ /* 0x0001e20000100800 */
[----:B------:R-:W-:Y:S05]  /*2ea80*/  BRA `(.L_x_2949) ;  /* 0x0000004800d07947 */ /* 0x000fea0003800000 */
.L_x_2948:
        /* <DEDUP_REMOVED lines=20> */
.L_x_2951:
[----:B------:R-:W-:Y:S05]  /*2ebd0*/  BSYNC B6 ;  /* 0x0000000000067941 */ /* 0x000fea0003800000 */
.L_x_2950:
        /* <DEDUP_REMOVED lines=8> */
[----:B------:R0:W1:Y:S01]  /*2ec60*/  LDC.64 R2, c[0x4][R17] ;  /* 0x0100000011027b82 */ /* 0x0000620000000a00 */
        /* <DEDUP_REMOVED lines=11> */
.L_x_2954:
        /* <DEDUP_REMOVED lines=15> */
.L_x_2953:
[----:B------:R-:W-:Y:S05]  /*2ee10*/  BSYNC B6 ;  /* 0x0000000000067941 */ /* 0x000fea0003800000 */
.L_x_2952:
        /* <DEDUP_REMOVED lines=12> */
[----:B0-----:R-:W0:Y:S01]  /*2eee0*/  LDC.64 R2, c[0x0][0x418] ;  /* 0x00010600ff027b82 */ /* 0x001e220000000a00 */
[----:B-----5:R-:W-:Y:S01]  /*2eef0*/  VIADD R0, R17, 0xffffffff ;  /* 0xffffffff11007836 */ /* 0x020fe20000000000 */
[----:B--2---:R-:W-:Y:S01]  /*2ef00*/  SHF.R.S32.HI R8, RZ, 0x1f, R7 ;  /* 0x0000001fff087819 */ /* 0x004fe20000011407 */
[----:B------:R1:W-:Y:S04]  /*2ef10*/  @P0 STL [R1+0x14], R7 ;  /* 0x0000140701000387 */ /* 0x0003e80000100800 */
[----:B------:R1:W-:Y:S01]  /*2ef20*/  STL [R1+0x28], R8 ;  /* 0x0000280801007387 */ /* 0x0003e20000100800 */
[----:B0-----:R-:W-:Y:S01]  /*2ef30*/  LOP3.LUT P0, RZ, R2, UR4, RZ, 0xfc, !PT ;  /* 0x0000000402ff7c12 */ /* 0x001fe2000f80fcff */
[----:B------:R-:W-:-:S03]  /*2ef40*/  UMOV UR4, 0xffffffff ;  /* 0xffffffff00047882 */ /* 0x000fc60000000000 */
[----:B------:R-:W-:-:S04]  /*2ef50*/  LOP3.LUT P0, RZ, R3, UR5, RZ, 0xfc, P0 ;  /* 0x0000000503ff7c12 */ /* 0x000fc8000800fcff */
[----:B------:R-:W-:Y:S01]  /*2ef60*/  SEL R17, R7, RZ, !P0 ;  /* 0x000000ff07117207 */ /* 0x000fe20004000000 */
[----:B-1----:R-:W-:Y:S08]  /*2ef70*/  BRA.DIV UR4, `(.L_x_2955) ;  /* 0x0000007204547947 */ /* 0x002ff0000b800000 */
[----:B------:R-:W0:Y:S02]  /*2ef80*/  S2R R4, SR_TID.X ;  /* 0x0000000000047919 */ /* 0x000e240000002100 */
[----:B0-----:R-:W-:-:S04]  /*2ef90*/  SHF.R.U32.HI R4, RZ, 0x5, R4 ;  /* 0x00000005ff047819 */ /* 0x001fc80000011604 */
[----:B------:R-:W-:-:S05]  /*2efa0*/  LOP3.LUT R4, R4, 0x3, RZ, 0xc0, !PT ;  /* 0x0000000304047812 */ /* 0x000fca00078ec0ff */
[----:B------:R0:W1:Y:S02]  /*2efb0*/  SHFL.IDX PT, R14, R4, RZ, 0x1f ;  /* 0x00001fff040e7589 */ /* 0x00006400000e0000 */
.L_x_3133:
[----:B0-----:R-:W2:Y:S01]  /*2efc0*/  LDL.LU R4, [R1+0x10] ;  /* 0x0000100001047983 */ /* 0x001ea20000300800 */
[----:B------:R-:W-:Y:S02]  /*2efd0*/  PLOP3.LUT P1, PT, PT, PT, PT, 0x8, 0x0 ;  /* 0x000000000000781c */ /* 0x000fe40003f2e170 */
[----:B-1----:R-:W-:Y:S01]  /*2efe0*/  ISETP.NE.AND P0, PT, R14, RZ, PT ;  /* 0x000000ff0e00720c */ /* 0x002fe20003f05270 */
        /* <DEDUP_REMOVED lines=8> */
.L_x_3136:
[----:B------:R-:W-:Y:S05]  /*2f070*/  @!P6 BRA `(.L_x_2956) ;  /* 0x00000004003ce947 */ /* 0x000fea0003800000 */
[----:B------:R-:W-:-:S04]  /*2f080*/  ISETP.NE.U32.AND P0, PT, R2, RZ, PT ;  /* 0x000000ff0200720c */ /* 0x000fc80003f05070 */
[----:B------:R-:W-:-:S13]  /*2f090*/  ISETP.NE.AND.EX P0, PT, R3, RZ, PT, P0 ;  /* 0x000000ff0300720c */ /* 0x000fda0003f05300 */
[----:B------:R-:W-:Y:S05]  /*2f0a0*/  @!P0 BRA `(.L_x_2958) ;  /* 0x0000000000548947 */ /* 0x000fea0003800000 */
[----:B------:R-:W1:Y:S01]  /*2f0b0*/  LDC R6, c[0x0][0x43c] ;  /* 0x00010f00ff067b82 */ /* 0x000e620000000800 */
[----:B------:R-:W-:Y:S01]  /*2f0c0*/  IMAD.MOV.U32 R9, RZ, RZ, R0 ;  /* 0x000000ffff097224 */ /* 0x000fe200078e0000 */
[----:B------:R-:W-:Y:S01]  /*2f0d0*/  ULDC.64 UR4, c[0x0][0x428] ;  /* 0x00010a0000047ab9 */ /* 0x000fe20000000a00 */
[----:B------:R-:W-:Y:S02]  /*2f0e0*/  ULDC.64 UR6, c[0x0][0x208] ;  /* 0x0000820000067ab9 */ /* 0x000fe40000000a00 */
[----:B0-----:R-:W-:Y:S01]  /*2f0f0*/  IMAD.MOV.U32 R0, RZ, RZ, R9 ;  /* 0x000000ffff007224 */ /* 0x001fe200078e0009 */
[----:B-1----:R-:W-:-:S13]  /*2f100*/  ISETP.NE.AND P0, PT, R6, 0x1, PT ;  /* 0x000000010600780c */ /* 0x002fda0003f05270 */
        /* <DEDUP_REMOVED lines=15> */
.L_x_2958:
[----:B-1----:R-:W2:Y:S01]  /*2f200*/  LDL R2, [R1+0x18] ;  /* 0x0000180001027983 */ /* 0x002ea20000100800 */
[----:B0-----:R-:W-:Y:S01]  /*2f210*/  IMAD R0, R19, 0x8, R18 ;  /* 0x0000000813007824 */ /* 0x001fe200078e0212 */
[----:B--2---:R-:W-:-:S04]  /*2f220*/  SHF.L.U32 R2, R2, 0x1f, RZ ;  /* 0x0000001f02027819 */ /* 0x004fc800000006ff */
[----:B------:R-:W0:Y:S02]  /*2f230*/  SYNCS.PHASECHK.TRANS64.TRYWAIT P0, [R0+URZ+0x38840], R2 ;  /* 0x03884002000075a7 */ /* 0x000e24000800017f */
[----:B0-----:R-:W-:Y:S05]  /*2f240*/  @!P0 BRA `(.L_x_2959) ;  /* 0x0000006c00f48947 */ /* 0x001fea0003800000 */
.L_x_3137:
        /* <DEDUP_REMOVED lines=9> */
[----:B--2---:R-:W-:Y:S05]  /*2f2e0*/  @!P0 BRA `(.L_x_2960) ;  /* 0x0000000000048947 */ /* 0x004fea0003800000 */
[----:B------:R-:W-:Y:S01]  /*2f2f0*/  BPT.TRAP 0x1 ;  /* 0x000000040000795c */ /* 0x000fe20000300000 */
.L_x_2960:
[----:B0-----:R-:W2:Y:S04]  /*2f300*/  LDL R2, [R1+0x1c] ;  /* 0x00001c0001027983 */ /* 0x001ea80000100800 */
        /* <DEDUP_REMOVED lines=23> */
[----:B0-----:R-:W-:Y:S01]  /*2f480*/  UMOV UR8, UR15 ;  /* 0x0000000f00087c82 */ /* 0x001fe20008000000 */
[----:B------:R-:W-:Y:S01]  /*2f490*/  UMOV UR10, UR17 ;  /* 0x00000011000a7c82 */ /* 0x000fe20008000000 */
[----:B------:R-:W-:Y:S01]  /*2f4a0*/  UMOV UR15, 0x80 ;  /* 0x00000080000f7882 */ /* 0x000fe20000000000 */
[----:B------:R0:W-:Y:S02]  /*2f4b0*/  UTMALDG.4D [UR8], [UR4], desc[UR6] ;  /* 0x00000608040075b4 */ /* 0x0001e40008019000 */
[----:B0-----:R-:W-:Y:S01]  /*2f4c0*/  UMOV UR8, UR16 ;  /* 0x0000001000087c82 */ /* 0x001fe20008000000 */
[----:B------:R-:W-:Y:S01]  /*2f4d0*/  UMOV UR10, UR15 ;  /* 0x0000000f000a7c82 */ /* 0x000fe20008000000 */
[----:B------:R-:W-:Y:S01]  /*2f4e0*/  UMOV UR15, 0xc0 ;  /* 0x000000c0000f7882 */ /* 0x000fe20000000000 */
[----:B------:R0:W-:Y:S02]  /*2f4f0*/  UTMALDG.4D [UR8], [UR4], desc[UR6] ;  /* 0x00000608040075b4 */ /* 0x0001e40008019000 */
[----:B0-----:R-:W-:Y:S01]  /*2f500*/  UMOV UR8, UR14 ;  /* 0x0000000e00087c82 */ /* 0x001fe20008000000 */
[----:B------:R-:W-:-:S02]  /*2f510*/  UMOV UR10, UR15 ;  /* 0x0000000f000a7c82 */ /* 0x000fc40008000000 */
[----:B------:R1:W-:Y:S01]  /*2f520*/  UTMALDG.4D [UR8], [UR4], desc[UR6] ;  /* 0x00000608040075b4 */ /* 0x0003e20008019000 */
[----:B--2---:R-:W-:-:S04]  /*2f530*/  LOP3.LUT R2, R2, 0xfffffffe, RZ, 0xc0, !PT ;  /* 0xfffffffe02027812 */ /* 0x004fc800078ec0ff */
[----:B------:R-:W-:-:S05]  /*2f540*/  @P0 LOP3.LUT R2, R2, 0x1, RZ, 0xfc, !PT ;  /* 0x0000000102020812 */ /* 0x000fca00078efcff */
[----:B------:R1:W-:Y:S01]  /*2f550*/  STL [R1+0x10], R2 ;  /* 0x0000100201007387 */ /* 0x0003e20000100800 */
[----:B------:R-:W-:Y:S01]  /*2f560*/  NOP ;  /* 0x0000000000007918 */ /* 0x000fe20000000000 */
.L_x_2956:
[----:B------:R-:W2:Y:S04]  /*2f570*/  LDL.LU R3, [R1+0x4c] ;  /* 0x00004c0001037983 */ /* 0x000ea80000300800 */
[----:B------:R-:W3:Y:S04]  /*2f580*/  LDL.LU R5, [R1+0x34] ;  /* 0x0000340001057983 */ /* 0x000ee80000300800 */
[----:B0-----:R-:W4:Y:S01]  /*2f590*/  LDL.LU R4, [R1+0x54] ;  /* 0x0000540001047983 */ /* 0x001f220000300800 */
[----:B------:R-:W-:Y:S05]  /*2f5a0*/  WARPSYNC.ALL ;  /* 0x0000000000007948 */ /* 0x000fea0003800000 */
[----:B-1----:R-:W-:Y:S01]  /*2f5b0*/  ULDC.64 UR6, c[0x0][0xa00] ;  /* 0x0002800000067ab9 */ /* 0x002fe20000000a00 */
        /* <DEDUP_REMOVED lines=35> */
.L_x_2962:
[----:B------:R-:W-:Y:S05]  /*2f7f0*/  BSYNC B6 ;  /* 0x0000000000067941 */ /* 0x000fea0003800000 */
.L_x_2961:
[----:B0-----:R-:W2:Y:S01]  /*2f800*/  LDL.LU R0, [R1+0x4c] ;  /* 0x00004c0001007983 */ /* 0x001ea20000300800 */
[----:B------:R-:W-:Y:S01]  /*2f810*/  ULDC.64 UR4, c[0x0][0x2d8] ;  /* 0x0000b60000047ab9 */ /* 0x000fe20000000a00 */
[----:B------:R-:W0:Y:S01]  /*2f820*/  LDC R7, c[0x0][0x448] ;  /* 0x00011200ff077b82 */ /* 0x000e220000000800 */
[----:B------:R-:W-:Y:S01]  /*2f830*/  ULDC.64 UR6, c[0x0][0x280] ;  /* 0x0000a00000067ab9 */ /* 0x000fe20000000a00 */
[----:B------:R-:W3:Y:S04]  /*2f840*/  LDL.LU R4, [R1+0x38] ;  /* 0x0000380001047983 */ /* 0x000ee80000300800 */
[----:B------:R-:W3:Y:S04]  /*2f850*/  LDL.LU.64 R2, [R1+0x58] ;  /* 0x0000580001027983 */ /* 0x000ee80000300a00 */
[----:B------:R-:W4:Y:S04]  /*2f860*/  LDL.LU R5, [R1+0x34] ;  /* 0x0000340001057983 */ /* 0x000f280000300800 */
[----:B------:R-:W4:Y:S01]  /*2f870*/  LDL R8, [R1+0x4] ;  /* 0x0000040001087983 */ /* 0x000f220000100800 */
[----:B------:R-:W1:Y:S01]  /*2f880*/  S2R R9, SR_TID.X ;  /* 0x0000000000097919 */ /* 0x000e620000002100 */
[----:B------:R-:W1:Y:S01]  /*2f890*/  S2R R10, SR_TID.X ;  /* 0x00000000000a7919 */ /* 0x000e620000002100 */
[----:B0-----:R-:W-:-:S13]  /*2f8a0*/  ISETP.NE.AND P0, PT, R7, 0x1, PT ;  /* 0x000000010700780c */ /* 0x001fda0003f05270 */
[----:B------:R-:W0:Y:S01]  /*2f8b0*/  @P0 LDC R6, c[0x0][0x450] ;  /* 0x00011400ff060b82 */ /* 0x000e220000000800 */
[----:B-1----:R-:W-:Y:S02]  /*2f8c0*/  IMAD.SHL.U32 R9, R9, 0x8, RZ ;  /* 0x0000000809097824 */ /* 0x002fe400078e00ff */
[----:B------:R-:W-:-:S03]  /*2f8d0*/  IMAD.SHL.U32 R10, R10, 0x8, RZ ;  /* 0x000000080a0a7824 */ /* 0x000fc600078e00ff */
[----:B------:R-:W-:-:S04]  /*2f8e0*/  LOP3.LUT R9, R9, 0x38, RZ, 0xc0, !PT ;  /* 0x0000003809097812 */ /* 0x000fc800078ec0ff */
[C---:B------:R-:W-:Y:S02]  /*2f8f0*/  LOP3.LUT R12, R9.reuse, 0x40, RZ, 0xfc, !PT ;  /* 0x00000040090c7812 */ /* 0x040fe400078efcff */
[C---:B------:R-:W-:Y:S02]  /*2f900*/  LOP3.LUT R11, R9.reuse, 0x80, RZ, 0xfc, !PT ;  /* 0x00000080090b7812 */ /* 0x040fe400078efcff */
[----:B------:R-:W-:Y:S02]  /*2f910*/  LOP3.LUT R9, R9, 0xc0, RZ, 0xfc, !PT ;  /* 0x000000c009097812 */ /* 0x000fe400078efcff */
[----:B------:R-:W-:Y:S01]  /*2f920*/  LOP3.LUT R10, R10, 0x38, RZ, 0xc0, !PT ;  /* 0x000000380a0a7812 */ /* 0x000fe200078ec0ff */
[----:B---3--:R-:W-:Y:S02]  /*2f930*/  IMAD.MOV.U32 R3, RZ, RZ, R4 ;  /* 0x000000ffff037224 */ /* 0x008fe400078e0004 */
[----:B------:R-:W1:Y:S01]  /*2f940*/  S2R R4, SR_TID.X ;  /* 0x0000000000047919 */ /* 0x000e620000002100 */
[----:B------:R-:W-:-:S04]  /*2f950*/  IMAD.WIDE.U32 R2, R16, UR4, R2 ;  /* 0x0000000410027c25 */ /* 0x000fc8000f8e0002 */
[----:B------:R-:W-:Y:S01]  /*2f960*/  IMAD R3, R16, UR5, R3 ;  /* 0x0000000510037c24 */ /* 0x000fe2000f8e0203 */
[----:B------:R-:W-:Y:S02]  /*2f970*/  ULDC.64 UR4, c[0x0][0x2e0] ;  /* 0x0000b80000047ab9 */ /* 0x000fe40000000a00 */
[----:B--2---:R-:W-:Y:S02]  /*2f980*/  IMAD R0, R0, UR4, RZ ;  /* 0x0000000400007c24 */ /* 0x004fe4000f8e02ff */
[----:B----4-:R-:W-:-:S04]  /*2f990*/  IMAD.WIDE.U32 R2, R5, UR4, R2 ;  /* 0x0000000405027c25 */ /* 0x010fc8000f8e0002 */
        /* <DEDUP_REMOVED lines=131> */
.L_x_3154:
        /* <DEDUP_REMOVED lines=14> */
.L_x_2965:
[----:B------:R-:W-:Y:S05]  /*302b0*/  BSYNC B0 ;  /* 0x0000000000007941 */ /* 0x000fea0003800000 */
.L_x_2964:
[----:B------:R-:W-:Y:S01]  /*302c0*/  NOP ;  /* 0x0000000000007918 */ /* 0x000fe20000000000 */
[----:B------:R-:W-:Y:S01]  /*302d0*/  PLOP3.LUT P0, PT, PT, PT, PT, 0x80, 0x0 ;  /* 0x000000000000781c */ /* 0x000fe20003f0f070 */
[----:B------:R-:W-:-:S12]  /*302e0*/  VIADD R11, R18, 0x38800 ;  /* 0x00038800120b7836 */ /* 0x000fd80000000000 */
.L_x_2966:
        /* <DEDUP_REMOVED lines=18> */
.L_x_3155:
[----:B------:R-:W-:Y:S05]  /*30410*/  BSYNC B0 ;  /* 0x0000000000007941 */ /* 0x000fea0003800000 */
.L_x_2967:
        /* <DEDUP_REMOVED lines=55> */
.L_x_2975:
[----:B------:R-:W-:Y:S01]  /*30790*/  IMAD R3, R8, 0x8, R18 ;  /* 0x0000000808037824 */ /* 0x000fe200078e0212 */
[----:B------:R-:W-:Y:S01]  /*307a0*/  SHF.L.U32 R2, R10, 0x1f, RZ ;  /* 0x0000001f0a027819 */ /* 0x000fe200000006ff */
[----:B------:R-:W-:Y:S03]  /*307b0*/  BSSY B3, `(.L_x_2976) ;  /* 0x0000003000037945 */ /* 0x000fe60003800000 */
[----:B------:R-:W1:Y:S02]  /*307c0*/  SYNCS.PHASECHK.TRANS64.TRYWAIT P0, [R3+URZ+0x38840], R2 ;  /* 0x03884002030075a7 */ /* 0x000e64000800017f */
[----:B-1----:R-:W-:Y:S05]  /*307d0*/  @!P0 BRA `(.L_x_2977) ;  /* 0x0000006400c48947 */ /* 0x002fea0003800000 */
.L_x_3156:
[----:B------:R-:W-:Y:S05]  /*307e0*/  BSYNC B3 ;  /* 0x0000000000037941 */ /* 0x000fea0003800000 */
.L_x_2976:
        /* <DEDUP_REMOVED lines=12> */
.L_x_2979:
[----:B------:R-:W-:Y:S05]  /*308b0*/  BSYNC B3 ;  /* 0x0000000000037941 */ /* 0x000fea0003800000 */
.L_x_2978:
        /* <DEDUP_REMOVED lines=12> */
.L_x_2980:
        /* <DEDUP_REMOVED lines=16> */
.L_x_2981:
        /* <DEDUP_REMOVED lines=16> */
.L_x_2982:
        /* <DEDUP_REMOVED lines=16> */
.L_x_2983:
        /* <DEDUP_REMOVED lines=16> */
.L_x_3157:
[----:B------:R-:W-:Y:S05]  /*30d80*/  BSYNC B3 ;  /* 0x0000000000037941 */ /* 0x000fea0003800000 */
.L_x_2984:
        /* <DEDUP_REMOVED lines=12> */
.L_x_2987:
[----:B------:R-:W-:Y:S05]  /*30e50*/  BSYNC B3 ;  /* 0x0000000000037941 */ /* 0x000fea0003800000 */
.L_x_2986:
        /* <DEDUP_REMOVED lines=13> */
.L_x_2988:
        /* <DEDUP_REMOVED lines=15> */
.L_x_2989:
        /* <DEDUP_REMOVED lines=15> */
.L_x_2990:
        /* <DEDUP_REMOVED lines=15> */
.L_x_2991:
        /* <DEDUP_REMOVED lines=12> */
.L_x_2974:
[----:B------:R-:W-:Y:S05]  /*312c0*/  BSYNC B1 ;  /* 0x0000000000017941 */ /* 0x000fea0003800000 */
.L_x_2973:
[----:B0-----:R-:W2:Y:S01]  /*312d0*/  LDL.LU R0, [R1+0x48] ;  /* 0x0000480001007983 */ /* 0x001ea20000300800 */
[----:B------:R-:W-:-:S03]  /*312e0*/  IMAD.MOV.U32 R19, RZ, RZ, R8 ;  /* 0x000000ffff137224 */ /* 0x000fc600078e0008 */
[----:B------:R0:W-:Y:S02]  /*312f0*/  STL [R1+0x18], R10 ;  /* 0x0000180a01007387 */ /* 0x0001e40000100800 */
[----:B0-2---:R-:W-:-:S07]  /*31300*/  VIADD R0, R0, 0xfffffffd ;  /* 0xfffffffd00007836 */ /* 0x005fce0000000000 */
.L_x_2972:
[----:B------:R-:W-:Y:S05]  /*31310*/  BSYNC B2 ;  /* 0x0000000000027941 */ /* 0x000fea0003800000 */
.L_x_2971:
[----:B------:R-:W-:Y:S01]  /*31320*/  VIADD R9, R9, 0xfffffffe ;  /* 0xfffffffe09097836 */ /* 0x000fe20000000000 */
[----:B------:R-:W-:-:S04]  /*31330*/  LOP3.LUT R7, RZ, R7, RZ, 0x33, !PT ;  /* 0x00000007ff077212 */ /* 0x000fc800078e33ff */
[----:B------:R-:W-:-:S13]  /*31340*/  ISETP.NE.AND P0, PT, R9, R7, PT ;  /* 0x000000070900720c */ /* 0x000fda0003f05270 */
[----:B------:R-:W-:Y:S05]  /*31350*/  @!P0 BRA `(.L_x_2970) ;  /* 0x0000001800c48947 */ /* 0x000fea0003800000 */
[----:B------:R-:W-:-:S07]  /*31360*/  IMAD.MOV.U32 R9, RZ, RZ, R17 ;  /* 0x000000ffff097224 */ /* 0x000fce00078e0011 */
.L_x_3030:
        /* <DEDUP_REMOVED lines=36> */
.L_x_2994:
[----:B------:R-:W-:Y:S01]  /*315b0*/  IMAD R3, R4, 0x8, R18 ;  /* 0x0000000804037824 */ /* 0x000fe200078e0212 */
[----:B------:R-:W-:Y:S01]  /*315c0*/  SHF.L.U32 R2, R5, 0x1f, RZ ;  /* 0x0000001f05027819 */ /* 0x000fe200000006ff */
[----:B------:R-:W-:Y:S03]  /*315d0*/  BSSY B2, `(.L_x_2995) ;  /* 0x0000003000027945 */ /* 0x000fe60003800000 */
[----:B------:R-:W1:Y:S02]  /*315e0*/  SYNCS.PHASECHK.TRANS64.TRYWAIT P0, [R3+URZ+0x38840], R2 ;  /* 0x03884002030075a7 */ /* 0x000e64000800017f */
[----:B-1----:R-:W-:Y:S05]  /*315f0*/  @!P0 BRA `(.L_x_2996) ;  /* 0x0000005800648947 */ /* 0x002fea0003800000 */
.L_x_3158:
[----:B------:R-:W-:Y:S05]  /*31600*/  BSYNC B2 ;  /* 0x0000000000027941 */ /* 0x000fea0003800000 */
.L_x_2995:
        /* <DEDUP_REMOVED lines=12> */
.L_x_2998:
[----:B------:R-:W-:Y:S05]  /*316d0*/  BSYNC B2 ;  /* 0x0000000000027941 */ /* 0x000fea0003800000 */
.L_x_2997:
        /* <DEDUP_REMOVED lines=12> */
.L_x_2999:
        /* <DEDUP_REMOVED lines=16> */
.L_x_3000:
        /* <DEDUP_REMOVED lines=16> */
.L_x_3001:
        /* <DEDUP_REMOVED lines=16> */
.L_x_3002:
        /* <DEDUP_REMOVED lines=16> */
.L_x_3159:
[----:B------:R-:W-:Y:S05]  /*31ba0*/  BSYNC B2 ;  /* 0x0000000000027941 */ /* 0x000fea0003800000 */
.L_x_3003:
        /* <DEDUP_REMOVED lines=11> */
.L_x_3006:
[----:B------:R-:W-:Y:S05]  /*31c60*/  BSYNC B2 ;  /* 0x0000000000027941 */ /* 0x000fea0003800000 */
.L_x_3005:
        /* <DEDUP_REMOVED lines=12> */
.L_x_3007:
        /* <DEDUP_REMOVED lines=15> */
.L_x_3008:
        /* <DEDUP_REMOVED lines=15> */
.L_x_3009:
        /* <DEDUP_REMOVED lines=15> */
.L_x_3010:
        /* <DEDUP_REMOVED lines=12> */
.L_x_2993:
[----:B------:R-:W-:Y:S05]  /*320c0*/  BSYNC B1 ;  /* 0x0000000000017941 */ /* 0x000fea0003800000 */
.L_x_2992:
        /* <DEDUP_REMOVED lines=36> */
.L_x_3013:
[----:B------:R-:W-:Y:S01]  /*32310*/  IMAD R2, R19, 0x8, R18 ;  /* 0x0000000813027824 */ /* 0x000fe200078e0212 */
[----:B------:R-:W-:Y:S01]  /*32320*/  SHF.L.U32 R3, R10, 0x1f, RZ ;  /* 0x0000001f0a037819 */ /* 0x000fe200000006ff */
[----:B------:R-:W-:Y:S03]  /*32330*/  BSSY B2, `(.L_x_3014) ;  /* 0x0000003000027945 */ /* 0x000fe60003800000 */
[----:B------:R-:W2:Y:S02]  /*32340*/  SYNCS.PHASECHK.TRANS64.TRYWAIT P0, [R2+URZ+0x38840], R3 ;  /* 0x03884003020075a7 */ /* 0x000ea4000800017f */
[----:B--2---:R-:W-:Y:S05]  /*32350*/  @!P0 BRA `(.L_x_3015) ;  /* 0x0000004c00348947 */ /* 0x004fea0003800000 */
.L_x_3160:
[----:B------:R-:W-:Y:S05]  /*32360*/  BSYNC B2 ;  /* 0x0000000000027941 */ /* 0x000fea0003800000 */
.L_x_3014:
        /* <DEDUP_REMOVED lines=12> */
.L_x_3017:
[----:B------:R-:W-:Y:S05]  /*32430*/  BSYNC B2 ;  /* 0x0000000000027941 */ /* 0x000fea0003800000 */
.L_x_3016:
        /* <DEDUP_REMOVED lines=13> */
.L_x_3018:
        /* <DEDUP_REMOVED lines=16> */
.L_x_3019:
        /* <DEDUP_REMOVED lines=16> */
.L_x_3020:
        /* <DEDUP_REMOVED lines=16> */
.L_x_3021:
        /* <DEDUP_REMOVED lines=15> */
.L_x_3161:
[----:B------:R-:W-:Y:S05]  /*32900*/  BSYNC B2 ;  /* 0x0000000000027941 */ /* 0x000fea0003800000 */
.L_x_3022:
        /* <DEDUP_REMOVED lines=11> */
.L_x_3025:
[----:B------:R-:W-:Y:S05]  /*329c0*/  BSYNC B2 ;  /* 0x0000000000027941 */ /* 0x000fea0003800000 */
.L_x_3024:
        /* <DEDUP_REMOVED lines=12> */
.L_x_3026:
        /* <DEDUP_REMOVED lines=15> */
.L_x_3027:
        /* <DEDUP_REMOVED lines=15> */
.L_x_3028:
        /* <DEDUP_REMOVED lines=15> */
.L_x_3029:
        /* <DEDUP_REMOVED lines=12> */
.L_x_3012:
[----:B------:R-:W-:Y:S05]  /*32e20*/  BSYNC B1 ;  /* 0x0000000000017941 */ /* 0x000fea0003800000 */
.L_x_3011:
[----:B------:R-:W2:Y:S01]  /*32e30*/  LDL R2, [R1+0x30] ;  /* 0x0000300001027983 */ /* 0x000ea20000100800 */
[----:B------:R-:W-:Y:S01]  /*32e40*/  VIADD R0, R0, 0xfffffffe ;  /* 0xfffffffe00007836 */ /* 0x000fe20000000000 */
[----:B--2---:R-:W-:-:S13]  /*32e50*/  ISETP.GT.AND P0, PT, R6, R2, PT ;  /* 0x000000020600720c */ /* 0x004fda0003f04270 */
[----:B------:R-:W-:Y:S05]  /*32e60*/  @P0 BRA `(.L_x_3030) ;  /* 0xffffffe400400947 */ /* 0x000fea000383ffff */
.L_x_2970:
[----:B------:R-:W-:Y:S05]  /*32e70*/  BSYNC B0 ;  /* 0x0000000000007941 */ /* 0x000fea0003800000 */
.L_x_2969:
        /* <DEDUP_REMOVED lines=19> */
.L_x_3032:
[----:B------:R-:W-:Y:S05]  /*32fb0*/  BSYNC B0 ;  /* 0x0000000000007941 */ /* 0x000fea0003800000 */
.L_x_3031:
        /* <DEDUP_REMOVED lines=11> */
.L_x_3162:
[----:B------:R-:W-:Y:S05]  /*33070*/  BSYNC B1 ;  /* 0x0000000000017941 */ /* 0x000fea0003800000 */
.L_x_3035:
        /* <DEDUP_REMOVED lines=9> */
.L_x_3038:
[----:B------:R-:W-:Y:S05]  /*33110*/  BSYNC B1 ;  /* 0x0000000000017941 */ /* 0x000fea0003800000 */
.L_x_3037:
        /* <DEDUP_REMOVED lines=12> */
.L_x_3039:
        /* <DEDUP_REMOVED lines=15> */
.L_x_3040:
        /* <DEDUP_REMOVED lines=15> */
.L_x_3041:
        /* <DEDUP_REMOVED lines=15> */
.L_x_3042:
        /* <DEDUP_REMOVED lines=10> */
.L_x_3034:
[----:B------:R-:W-:Y:S05]  /*33550*/  BSYNC B0 ;  /* 0x0000000000007941 */ /* 0x000fea0003800000 */
.L_x_3033:
[----:B------:R-:W2:Y:S01]  /*33560*/  LDL.LU R4, [R1+0x18] ;  /* 0x0000180001047983 */ /* 0x000ea20000300800 */
[----:B------:R-:W-:-:S05]  /*33570*/  VIADD R19, R19, 0x1 ;  /* 0x0000000113137836 */ /* 0x000fca0000000000 */
[----:B------:R-:W-:-:S04]  /*33580*/  ISETP.NE.AND P0, PT, R19, 0x2, PT ;  /* 0x000000021300780c */ /* 0x000fc80003f05270 */
[----:B------:R-:W-:Y:S02]  /*33590*/  SEL R0, RZ, 0x1, P0 ;  /* 0x00000001ff007807 */ /* 0x000fe40000000000 */
[----:B------:R-:W-:Y:S02]  /*335a0*/  SEL R19, R19, RZ, P0 ;  /* 0x000000ff13137207 */ /* 0x000fe40000000000 */
[----:B--2---:R-:W-:-:S05]  /*335b0*/  LOP3.LUT R4, R4, R0, RZ, 0x3c, !PT ;  /* 0x0000000004047212 */ /* 0x004fca00078e3cff */
[----:B------:R2:W-:Y:S02]  /*335c0*/  STL [R1+0x18], R4 ;  /* 0x0000180401007387 */ /* 0x0005e40000100800 */
.L_x_2949:
[----:B------:R-:W-:Y:S05]  /*335d0*/  BSYNC B7 ;  /* 0x0000000000077941 */ /* 0x000fea0003800000 */
.L_x_2947:
[----:B0-----:R-:W3:Y:S02]  /*335e0*/  LDL R0, [R1+0x10] ;  /* 0x0000100001007983 */ /* 0x001ee40000100800 */
[----:B---3--:R-:W-:-:S13]  /*335f0*/  LOP3.LUT P0, RZ, R0, 0x2, RZ, 0xc0, !PT ;  /* 0x0000000200ff7812 */ /* 0x008fda000780c0ff */
[----:B------:R-:W-:Y:S05]  /*33600*/  @!P0 BRA `(.L_x_3043) ;  /* 0x00000000002c8947 */ /* 0x000fea0003800000 */
[----:B------:R-:W-:Y:S05]  /*33610*/  WARPSYNC.ALL ;  /* 0x0000000000007948 */ /* 0x000fea0003800000 */
[----:B------:R-:W0:Y:S08]  /*33620*/  S2UR UR5, SR_CgaCtaId ;  /* 0x00000000000579c3 */ /* 0x000e300000008800 */
[----:B------:R-:W-:Y:S06]  /*33630*/  BAR.SYNC.DEFER_BLOCKING 0x5, 0x180 ;  /* 0x0146000000007b1d */ /* 0x000fec0000010000 */
[----:B------:R-:W-:-:S02]  /*33640*/  UMOV UR4, 0x400 ;  /* 0x0000040000047882 */ /* 0x000fc40000000000 */
[----:B0-----:R-:W-:-:S06]  /*33650*/  ULEA UR4, UR5, UR4, 0x18 ;  /* 0x0000000405047291 */ /* 0x001fcc000f8ec03f */
[----:B------:R-:W-:-:S05]  /*33660*/  IMAD.U32 R18, RZ, RZ, UR4 ;  /* 0x00000004ff127e24 */ /* 0x000fca000f8e00ff */
[----:B-12---:R-:W0:Y:S04]  /*33670*/  LDS.128 R4, [R18+0x388d0] ;  /* 0x0388d00012047984 */ /* 0x006e280000000c00 */
[----:B0-----:R1:W-:Y:S04]  /*33680*/  STL.64 [R1], R4 ;  /* 0x0000000401007387 */ /* 0x0013e80000100a00 */
[----:B------:R1:W-:Y:S01]  /*33690*/  STL.64 [R1+0x8], R6 ;  /* 0x0000080601007387 */ /* 0x0003e20000100a00 */
[----:B------:R-:W-:Y:S06]  /*336a0*/  BAR.ARV 0x4, 0x180 ;  /* 0x0106000000007b1d */ /* 0x000fec0000002000 */
[----:B------:R-:W-:Y:S05]  /*336b0*/  BRA `(.L_x_3044) ;  /* 0x0000001000407947 */ /* 0x000fea0003800000 */
.L_x_3043:
[----:B------:R-:W0:Y:S01]  /*336c0*/  S2R R16, SR_TID.X ;  /* 0x0000000000107919 */ /* 0x000e220000002100 */
[----:B------:R-:W-:Y:S01]  /*336d0*/  UMOV UR4, 0xffffffff ;  /* 0xffffffff00047882 */ /* 0x000fe20000000000 */
[----:B0-----:R-:W-:-:S04]  /*336e0*/  LOP3.LUT R16, R16, 0x1f, RZ, 0xc0, !PT ;  /* 0x0000001f10107812 */ /* 0x001fc800078ec0ff */
[----:B------:R-:W-:Y:S01]  /*336f0*/  ISETP.NE.AND P0, PT, R16, 0x1f, PT ;  /* 0x0000001f1000780c */ /* 0x000fe20003f05270 */
[----:B------:R-:W-:-:S12]  /*33700*/  BRA.DIV UR4, `(.L_x_3045) ;  /* 0x0000003a04847947 */ /* 0x000fd8000b800000 */
[----:B------:R-:W3:Y:S01]  /*33710*/  LDL.LU R2, [R1] ;  /* 0x0000000001027983 */ /* 0x000ee20000300800 */
[----:B------:R-:W-:-:S03]  /*33720*/  ULDC UR4, c[0x0][0xc3c] ;  /* 0x00030f0000047ab9 */ /* 0x000fc60000000800 */
[----:B------:R-:W4:Y:S01]  /*33730*/  LDL R3, [R1+0xc] ;  /* 0x00000c0001037983 */ /* 0x000f220000100800 */
[----:B------:R-:W-:Y:S01]  /*33740*/  ULDC.64 UR6, c[0x0][0x208] ;  /* 0x0000820000067ab9 */ /* 0x000fe20000000a00 */
[----:B---3--:R-:W-:Y:S02]  /*33750*/  IMAD.MOV.U32 R10, RZ, RZ, R2 ;  /* 0x000000ffff0a7224 */ /* 0x008fe400078e0002 */
[----:B----4-:R-:W-:-:S05]  /*33760*/  IMAD.IADD R0, R3, 0x1, R16 ;  /* 0x0000000103007824 */ /* 0x010fca00078e0210 */
[----:B------:R-:W-:-:S13]  /*33770*/  ISETP.GE.OR P1, PT, R0, UR4, !P0 ;  /* 0x0000000400007c0c */ /* 0x000fda000c726670 */
[----:B------:R-:W0:Y:S08]  /*33780*/  @!P1 LDC.64 R2, c[0x0][0xc80] ;  /* 0x00032000ff029b82 */ /* 0x000e300000000a00 */
[----:B-1----:R-:W1:Y:S01]  /*33790*/  @!P1 LDC.64 R6, c[0x0][0xc78] ;  /* 0x00031e00ff069b82 */ /* 0x002e620000000a00 */
        /* <DEDUP_REMOVED lines=33> */
.L_x_3172:
[----:B------:R-:W-:Y:S02]  /*339b0*/  ULDC UR4, c[0x0][0xc38] ;  /* 0x00030e0000047ab9 */ /* 0x000fe40000000800 */
[----:B------:R-:W-:-:S04]  /*339c0*/  IMAD.U32 R2, RZ, RZ, UR4 ;  /* 0x00000004ff027e24 */ /* 0x000fc8000f8e00ff */
[----:B-1----:R-:W-:-:S04]  /*339d0*/  IMAD R9, R9, R2, RZ ;  /* 0x0000000209097224 */ /* 0x002fc800078e02ff */
[----:B------:R-:W-:-:S05]  /*339e0*/  IMAD.IADD R0, R0, 0x1, R9 ;  /* 0x0000000100007824 */ /* 0x000fca00078e0209 */
[----:B------:R-:W-:-:S13]  /*339f0*/  ISETP.GT.AND P6, PT, R0, R5, PT ;  /* 0x000000050000720c */ /* 0x000fda0003fc4270 */
[----:B------:R-:W-:Y:S05]  /*33a00*/  @P6 BRA `(.L_x_3046) ;  /* 0x0000000000b06947 */ /* 0x000fea0003800000 */
.L_x_3049:
        /* <DEDUP_REMOVED lines=38> */
.L_x_3180:
[----:B------:R-:W-:Y:S02]  /*33c70*/  ULDC UR4, c[0x0][0xc38] ;  /* 0x00030e0000047ab9 */ /* 0x000fe40000000800 */
[----:B------:R-:W-:-:S04]  /*33c80*/  IMAD.U32 R2, RZ, RZ, UR4 ;  /* 0x00000004ff027e24 */ /* 0x000fc8000f8e00ff */
[----:B-1----:R-:W-:-:S04]  /*33c90*/  IMAD R9, R9, R2, RZ ;  /* 0x0000000209097224 */ /* 0x002fc800078e02ff */
[----:B------:R-:W-:-:S05]  /*33ca0*/  IMAD.IADD R0, R9, 0x1, R0 ;  /* 0x0000000109007824 */ /* 0x000fca00078e0200 */
[----:B------:R-:W-:-:S13]  /*33cb0*/  ISETP.GT.AND P6, PT, R0, R5, PT ;  /* 0x000000050000720c */ /* 0x000fda0003fc4270 */
[----:B------:R-:W-:Y:S05]  /*33cc0*/  @!P6 BRA `(.L_x_3049) ;  /* 0xfffffffc0050e947 */ /* 0x000fea000383ffff */
.L_x_3046:
        /* <DEDUP_REMOVED lines=12> */
.L_x_3185:
[----:B------:R-:W-:-:S13]  /*33d90*/  ISETP.NE.AND P0, PT, R0, RZ, PT ;  /* 0x000000ff0000720c */ /* 0x000fda0003f05270 */
[----:B------:R-:W-:Y:S05]  /*33da0*/  @!P0 BRA `(.L_x_3051) ;  /* 0x0000000000148947 */ /* 0x000fea0003800000 */
[----:B------:R-:W-:Y:S01]  /*33db0*/  UMOV UR4, 0xffffffff ;  /* 0xffffffff00047882 */ /* 0x000fe20000000000 */
[----:B-1----:R-:W-:Y:S02]  /*33dc0*/  VIADD R3, R3, 0xffffffff ;  /* 0xffffffff03037836 */ /* 0x002fe40000000000 */
[----:B------:R-:W-:Y:S05]  /*33dd0*/  BRA.DIV UR4, `(.L_x_3052) ;  /* 0x0000003e04747947 */ /* 0x000fea000b800000 */
[----:B------:R1:W3:Y:S02]  /*33de0*/  SHFL.IDX PT, R3, R7, R3, 0x1f ;  /* 0x00001f0307037589 */ /* 0x0002e400000e0000 */
.L_x_3188:
[----:B---3--:R-:W-:-:S07]  /*33df0*/  IMAD.MOV.U32 R8, RZ, RZ, R3 ;  /* 0x000000ffff087224 */ /* 0x008fce00078e0003 */
.L_x_3051:
        /* <DEDUP_REMOVED lines=62> */
.L_x_3053:
        /* <DEDUP_REMOVED lines=64> */
.L_x_3054:
[----:B------:R-:W-:-:S05]  /*345e0*/  LOP3.LUT R0, RZ, R0, RZ, 0x33, !PT ;  /* 0x00000000ff007212 */ /* 0x000fca00078e33ff */
[----:B------:R-:W-:-:S05]  /*345f0*/  IMAD.IADD R0, R4, 0x1, R0 ;  /* 0x0000000104007824 */ /* 0x000fca00078e0200 */
[----:B------:R3:W-:Y:S01]  /*34600*/  STL [R1+0x4], R0 ;  /* 0x0000040001007387 */ /* 0x0007e20000100800 */
[----:B------:R-:W-:Y:S05]  /*34610*/  BRA `(.L_x_3055) ;  /* 0x0000000000287947 */ /* 0x000fea0003800000 */
.L_x_3047:
        /* <DEDUP_REMOVED lines=10> */
.L_x_3055:
[----:B01----:R-:W4:Y:S04]  /*346c0*/  LDL R2, [R1+0xc] ;  /* 0x00000c0001027983 */ /* 0x003f280000100800 */
        /* <DEDUP_REMOVED lines=15> */
.L_x_3044:
[----:B------:R-:W2:Y:S01]  /*347c0*/  LDL R0, [R1+0xc] ;  /* 0x00000c0001007983 */ /* 0x000ea20000100800 */
[----:B------:R-:W-:Y:S02]  /*347d0*/  ULDC UR4, c[0x0][0xc3c] ;  /* 0x00030f0000047ab9 */ /* 0x000fe40000000800 */
[----:B--2---:R-:W-:-:S13]  /*347e0*/  ISETP.GE.AND P0, PT, R0, UR4, PT ;  /* 0x0000000400007c0c */ /* 0x004fda000bf06270 */
[----:B------:R-:W-:Y:S05]  /*347f0*/  @!P0 BRA `(.L_x_3056) ;  /* 0xffffff78007c8947 */ /* 0x000fea000383ffff */
[----:B------:R-:W-:Y:S05]  /*34800*/  BSYNC B8 ;  /* 0x0000000000087941 */ /* 0x000fea0003800000 */
.L_x_2895:
        /* <DEDUP_REMOVED lines=12> */
.L_x_3189:
[----:B------:R-:W-:Y:S05]  /*348d0*/  BSYNC B0 ;  /* 0x0000000000007941 */ /* 0x000fea0003800000 */
.L_x_3057:
[----:B------:R-:W-:-:S03]  /*348e0*/  UMOV UR4, 0xffffffff ;  /* 0xffffffff00047882 */ /* 0x000fc60000000000 */
[----:B------:R-:W-:Y:S05]  /*348f0*/  BRA.DIV UR4, `(.L_x_3059) ;  /* 0x0000003204ec7947 */ /* 0x000fea000b800000 */
[----:B------:R-:W1:Y:S02]  /*34900*/  S2R R2, SR_TID.X ;  /* 0x0000000000027919 */ /* 0x000e640000002100 */
[----:B-1----:R-:W-:-:S04]  /*34910*/  SHF.R.U32.HI R2, RZ, 0x5, R2 ;  /* 0x00000005ff027819 */ /* 0x002fc80000011602 */
[----:B------:R-:W-:-:S05]  /*34920*/  LOP3.LUT R2, R2, 0x3, RZ, 0xc0, !PT ;  /* 0x0000000302027812 */ /* 0x000fca00078ec0ff */
[----:B------:R1:W2:Y:S02]  /*34930*/  SHFL.IDX PT, R14, R2, RZ, 0x1f ;  /* 0x00001fff020e7589 */ /* 0x0002a400000e0000 */
.L_x_3192:
[----:B--2---:R-:W-:-:S13]  /*34940*/  ISETP.NE.AND P0, PT, R14, RZ, PT ;  /* 0x000000ff0e00720c */ /* 0x004fda0003f05270 */
[----:B------:R-:W-:Y:S05]  /*34950*/  @P0 BRA `(.L_x_2622) ;  /* 0x0000000000940947 */ /* 0x000fea0003800000 */
[----:B------:R-:W-:-:S03]  /*34960*/  UMOV UR4, 0xffffffff ;  /* 0xffffffff00047882 */ /* 0x000fc60000000000 */
[----:B------:R-:W-:Y:S05]  /*34970*/  BRA.DIV UR4, `(.L_x_3060) ;  /* 0x0000003604007947 */ /* 0x000fea000b800000 */
[----:B------:R-:W-:-:S13]  /*34980*/  ELECT P6, URZ, PT ;  /* 0x00000000003f782f */ /* 0x000fda00038c0000 */
.L_x_3195:
        /* <DEDUP_REMOVED lines=8> */
.L_x_3061:
        /* <DEDUP_REMOVED lines=13> */
.L_x_3196:
[----:B------:R-:W1:Y:S02]  /*34ae0*/  SYNCS.PHASECHK.TRANS64.TRYWAIT P0, [R7+URZ], R2 ;  /* 0x00000002070075a7 */ /* 0x000e64000800017f */
[----:B-1----:R-:W-:Y:S05]  /*34af0*/  @!P0 BRA `(.L_x_3063) ;  /* 0x0000003000d48947 */ /* 0x002fea0003800000 */
.L_x_3197:
[----:B------:R-:W-:Y:S05]  /*34b00*/  @!P2 BRA `(.L_x_3064) ;  /* 0x000000000004a947 */ /* 0x000fea0003800000 */
[----:B------:R-:W-:Y:S01]  /*34b10*/  BPT.TRAP 0x1 ;  /* 0x000000040000795c */ /* 0x000fe20000300000 */
.L_x_3064:
[----:B------:R-:W-:-:S04]  /*34b20*/  VIADD R0, R0, 0x38860 ;  /* 0x0003886000007836 */ /* 0x000fc80000000000 */
[----:B------:R-:W-:-:S04]  /*34b30*/  IMAD R4, R19, 0x8, R0 ;  /* 0x0000000813047824 */ /* 0x000fc800078e0200 */
[----:B------:R-:W2:Y:S02]  /*34b40*/  SYNCS.PHASECHK.TRANS64.TRYWAIT P0, [R4+URZ], R5 ;  /* 0x00000005040075a7 */ /* 0x000ea4000800017f */
[----:B--2---:R-:W-:Y:S05]  /*34b50*/  @!P0 BRA `(.L_x_3065) ;  /* 0x0000003000d08947 */ /* 0x004fea0003800000 */
.L_x_3198:
[----:B------:R-:W-:-:S07]  /*34b60*/  IMAD R3, R3, 0x8, R0 ;  /* 0x0000000803037824 */ /* 0x000fce00078e0200 */
.L_x_3066:
[----:B---3--:R3:W4:Y:S02]  /*34b70*/  SYNCS.PHASECHK.TRANS64.TRYWAIT P0, [R3+URZ], R2 ;  /* 0x00000002030075a7 */ /* 0x008724000800017f */
[----:B----4-:R-:W-:Y:S05]  /*34b80*/  @!P0 NANOSLEEP.SYNCS 0x989680 ;  /* 0x009896800000895d */ /* 0x010fea0003900000 */
[----:B------:R-:W4:Y:S02]  /*34b90*/  @!P0 SYNCS.PHASECHK.TRANS64 P0, [R3+URZ], R2 ;  /* 0x00000002030085a7 */ /* 0x000f24000800007f */
[----:B----4-:R-:W-:Y:S05]  /*34ba0*/  @!P0 BRA `(.L_x_3066) ;  /* 0xfffffffc00f08947 */ /* 0x010fea000383ffff */
.L_x_2622:
[----:B------:R-:W-:Y:S05]  /*34bb0*/  BSYNC B9 ;  /* 0x0000000000097941 */ /* 0x000fea0003800000 */
.L_x_2619:
[----:B------:R-:W-:Y:S05]  /*34bc0*/  EXIT ;  /* 0x000000000000794d */ /* 0x000fea0003800000 */
.L_x_2644:
[----:B0-----:R0:W1:Y:S02]  /*34bd0*/  SYNCS.PHASECHK.TRANS64.TRYWAIT P6, [R0+URZ+0x38890], R114 ;  /* 0x03889072000075a7 */ /* 0x00106400080c017f */
[----:B-1----:R-:W-:Y:S05]  /*34be0*/  @!P6 NANOSLEEP.SYNCS 0x989680 ;  /* 0x009896800000e95d */ /* 0x002fea0003900000 */
[----:B------:R-:W1:Y:S02]  /*34bf0*/  @!P6 SYNCS.PHASECHK.TRANS64 P6, [R0+URZ+0x38890], R114 ;  /* 0x038890720000e5a7 */ /* 0x000e6400080c007f */
[----:B-1----:R-:W-:Y:S05]  /*34c00*/  @!P6 BRA `(.L_x_2644) ;  /* 0xfffffffc00f0e947 */ /* 0x002fea000383ffff */
[----:B------:R-:W-:Y:S05]  /*34c10*/  BRA `(.L_x_3067) ;  /* 0xfffffcf000d87947 */ /* 0x000fea000383ffff */
.L_x_2700:
[----:B-1----:R1:W2:Y:S02]  /*34c20*/  SYNCS.PHASECHK.TRANS64.TRYWAIT P5, [R0+URZ+0x38890], R114 ;  /* 0x03889072000075a7 */ /* 0x0022a400080a017f */
[----:B--2---:R-:W-:Y:S05]  /*34c30*/  @!P5 NANOSLEEP.SYNCS 0x989680 ;  /* 0x009896800000d95d */ /* 0x004fea0003900000 */
[----:B------:R-:W2:Y:S02]  /*34c40*/  @!P5 SYNCS.PHASECHK.TRANS64 P5, [R0+URZ+0x38890], R114 ;  /* 0x038890720000d5a7 */ /* 0x000ea400080a007f */
[----:B--2---:R-:W-:Y:S05]  /*34c50*/  @!P5 BRA `(.L_x_2700) ;  /* 0xfffffffc00f0d947 */ /* 0x004fea000383ffff */
[----:B------:R-:W-:Y:S05]  /*34c60*/  BRA `(.L_x_3068) ;  /* 0xfffffd2800c87947 */ /* 0x000fea000383ffff */
.L_x_2725:
[----:B-1----:R1:W2:Y:S02]  /*34c70*/  SYNCS.PHASECHK.TRANS64.TRYWAIT P3, [R0+URZ+0x38890], R114 ;  /* 0x03889072000075a7 */ /* 0x0022a4000806017f */
[----:B--2---:R-:W-:Y:S05]  /*34c80*/  @!P3 NANOSLEEP.SYNCS 0x989680 ;  /* 0x009896800000b95d */ /* 0x004fea0003900000 */
[----:B------:R-:W2:Y:S02]  /*34c90*/  @!P3 SYNCS.PHASECHK.TRANS64 P3, [R0+URZ+0x38890], R114 ;  /* 0x038890720000b5a7 */ /* 0x000ea4000806007f */
[----:B--2---:R-:W-:Y:S05]  /*34ca0*/  @!P3 BRA `(.L_x_2725) ;  /* 0xfffffffc00f0b947 */ /* 0x004fea000383ffff */
[----:B------:R-:W-:Y:S05]  /*34cb0*/  BRA `(.L_x_3069) ;  /* 0xfffffd5c00cc7947 */ /* 0x000fea000383ffff */
.L_x_2733:
[----:B0-----:R0:W1:Y:S02]  /*34cc0*/  SYNCS.PHASECHK.TRANS64.TRYWAIT P2, [R0+URZ+0x388b0], R114 ;  /* 0x0388b072000075a7 */ /* 0x001064000804017f */
[----:B-1----:R-:W-:Y:S05]  /*34cd0*/  @!P2 NANOSLEEP.SYNCS 0x989680 ;  /* 0x009896800000a95d */ /* 0x002fea0003900000 */
[----:B------:R-:W1:Y:S02]  /*34ce0*/  @!P2 SYNCS.PHASECHK.TRANS64 P2, [R0+URZ+0x388b0], R114 ;  /* 0x0388b0720000a5a7 */ /* 0x000e64000804007f */
[----:B-1----:R-:W-:Y:S05]  /*34cf0*/  @!P2 BRA `(.L_x_2733) ;  /* 0xfffffffc00f0a947 */ /* 0x002fea000383ffff */
[----:B------:R-:W-:Y:S05]  /*34d00*/  BRA `(.L_x_3070) ;  /* 0xfffffd6000fc7947 */ /* 0x000fea000383ffff */
.L_x_2755:
        /* <DEDUP_REMOVED lines=8> */
.L_x_3072:
[----:B------:R-:W-:Y:S05]  /*34d90*/  BSYNC B1 ;  /* 0x0000000000017941 */ /* 0x000fea0003800000 */
.L_x_3071:
        /* <DEDUP_REMOVED lines=8> */
.L_x_3073:
[----:B------:R-:W-:Y:S02]  /*34e20*/  IMAD.MOV.U32 R13, RZ, RZ, R31 ;  /* 0x000000ffff0d7224 */ /* 0x000fe400078e001f */
[----:B------:R-:W-:-:S07]  /*34e30*/  IMAD.MOV.U32 R6, RZ, RZ, R14 ;  /* 0x000000ffff067224 */ /* 0x000fce00078e000e */
[----:B------:R-:W-:Y:S05]  /*34e40*/  WARPSYNC.COLLECTIVE R15, `(.L_x_3074) ;  /* 0x000000000f087348 */ /* 0x000fea0003c00000 */
[----:B------:R0:W1:Y:S02]  /*34e50*/  SHFL.IDX P6, R14, R13, R12, R11 ;  /* 0x0000000c0d0e7389 */ /* 0x00006400000c000b */
[----:B01----:R-:W-:Y:S01]  /*34e60*/  ENDCOLLECTIVE ;  /* 0x000000000000791b */ /* 0x003fe20003800000 */
.L_x_3074:
[----:B------:R-:W-:Y:S02]  /*34e70*/  IMAD.MOV.U32 R13, RZ, RZ, R30 ;  /* 0x000000ffff0d7224 */ /* 0x000fe400078e001e */
[----:B------:R-:W-:-:S07]  /*34e80*/  IMAD.MOV.U32 R9, RZ, RZ, R14 ;  /* 0x000000ffff097224 */ /* 0x000fce00078e000e */
[----:B------:R-:W-:Y:S05]  /*34e90*/  WARPSYNC.COLLECTIVE R15, `(.L_x_3075) ;  /* 0x000000000f087348 */ /* 0x000fea0003c00000 */
[----:B------:R0:W1:Y:S02]  /*34ea0*/  SHFL.IDX P6, R14, R13, R12, R11 ;  /* 0x0000000c0d0e7389 */ /* 0x00006400000c000b */
[----:B01----:R-:W-:Y:S01]  /*34eb0*/  ENDCOLLECTIVE ;  /* 0x000000000000791b */ /* 0x003fe20003800000 */
.L_x_3075:
[----:B------:R-:W-:Y:S01]  /*34ec0*/  IMAD.MOV.U32 R8, RZ, RZ, R14 ;  /* 0x000000ffff087224 */ /* 0x000fe200078e000e */
[----:B------:R-:W-:Y:S06]  /*34ed0*/  BRA `(.L_x_3076) ;  /* 0xfffffd7800347947 */ /* 0x000fec000383ffff */
.L_x_2758:
[----:B------:R-:W-:Y:S01]  /*34ee0*/  BSSY B1, `(.L_x_3077) ;  /* 0x0000008000017945 */ /* 0x000fe20003800000 */
[----:B------:R-:W-:Y:S02]  /*34ef0*/  IMAD.MOV.U32 R13, RZ, RZ, R33 ;  /* 0x000000ffff0d7224 */ /* 0x000fe400078e0021 */
[----:B------:R-:W-:Y:S02]  /*34f00*/  IMAD.MOV.U32 R12, RZ, RZ, 0x1 ;  /* 0x00000001ff0c7424 */ /* 0x000fe400078e00ff */
[----:B------:R-:W-:Y:S02]  /*34f10*/  IMAD.MOV.U32 R11, RZ, RZ, 0x181f ;  /* 0x0000181fff0b7424 */ /* 0x000fe400078e00ff */
[----:B------:R-:W-:-:S07]  /*34f20*/  IMAD.MOV.U32 R15, RZ, RZ, -0x1 ;  /* 0xffffffffff0f7424 */ /* 0x000fce00078e00ff */
[----:B0--34-:R-:W-:Y:S05]  /*34f30*/  WARPSYNC.COLLECTIVE R15, `(.L_x_3078) ;  /* 0x000000000f087348 */ /* 0x019fea0003c00000 */
[----:B------:R1:W2:Y:S02]  /*34f40*/  SHFL.IDX P6, R14, R13, R12, R11 ;  /* 0x0000000c0d0e7389 */ /* 0x0002a400000c000b */
[----:B01234-:R-:W-:Y:S01]  /*34f50*/  ENDCOLLECTIVE ;  /* 0x000000000000791b */ /* 0x01ffe20003800000 */
.L_x_3078:
[----:B------:R-:W-:Y:S05]  /*34f60*/  BSYNC B1 ;  /* 0x0000000000017941 */ /* 0x000fea0003800000 */
.L_x_3077:
        /* <DEDUP_REMOVED lines=8> */
.L_x_3079:
[----:B------:R-:W-:Y:S02]  /*34ff0*/  IMAD.MOV.U32 R13, RZ, RZ, R31 ;  /* 0x000000ffff0d7224 */ /* 0x000fe400078e001f */
[----:B------:R-:W-:-:S07]  /*35000*/  IMAD.MOV.U32 R6, RZ, RZ, R14 ;  /* 0x000000ffff067224 */ /* 0x000fce00078e000e */
[----:B------:R-:W-:Y:S05]  /*35010*/  WARPSYNC.COLLECTIVE R15, `(.L_x_3080) ;  /* 0x000000000f087348 */ /* 0x000fea0003c00000 */
[----:B------:R0:W1:Y:S02]  /*35020*/  SHFL.IDX P6, R14, R13, R12, R11 ;  /* 0x0000000c0d0e7389 */ /* 0x00006400000c000b */
[----:B01----:R-:W-:Y:S01]  /*35030*/  ENDCOLLECTIVE ;  /* 0x000000000000791b */ /* 0x003fe20003800000 */
.L_x_3080:
[----:B------:R-:W-:Y:S02]  /*35040*/  IMAD.MOV.U32 R13, RZ, RZ, R30 ;  /* 0x000000ffff0d7224 */ /* 0x000fe400078e001e */
[----:B------:R-:W-:-:S07]  /*35050*/  IMAD.MOV.U32 R9, RZ, RZ, R14 ;  /* 0x000000ffff097224 */ /* 0x000fce00078e000e */
[----:B------:R-:W-:Y:S05]  /*35060*/  WARPSYNC.COLLECTIVE R15, `(.L_x_3081) ;  /* 0x000000000f087348 */ /* 0x000fea0003c00000 */
[----:B------:R0:W1:Y:S02]  /*35070*/  SHFL.IDX P6, R14, R13, R12, R11 ;  /* 0x0000000c0d0e7389 */ /* 0x00006400000c000b */
[----:B01----:R-:W-:Y:S01]  /*35080*/  ENDCOLLECTIVE ;  /* 0x000000000000791b */ /* 0x003fe20003800000 */
.L_x_3081:
[----:B------:R-:W-:Y:S01]  /*35090*/  IMAD.MOV.U32 R8, RZ, RZ, R14 ;  /* 0x000000ffff087224 */ /* 0x000fe200078e000e */
[----:B------:R-:W-:Y:S06]  /*350a0*/  BRA `(.L_x_3082) ;  /* 0xfffffd7c00447947 */ /* 0x000fec000383ffff */
.L_x_2761:
        /* <DEDUP_REMOVED lines=8> */
.L_x_3084:
[----:B------:R-:W-:Y:S05]  /*35130*/  BSYNC B1 ;  /* 0x0000000000017941 */ /* 0x000fea0003800000 */
.L_x_3083:
        /* <DEDUP_REMOVED lines=8> */
.L_x_3085:
[----:B------:R-:W-:Y:S02]  /*351c0*/  IMAD.MOV.U32 R13, RZ, RZ, R31 ;  /* 0x000000ffff0d7224 */ /* 0x000fe400078e001f */
[----:B------:R-:W-:-:S07]  /*351d0*/  IMAD.MOV.U32 R6, RZ, RZ, R14 ;  /* 0x000000ffff067224 */ /* 0x000fce00078e000e */
[----:B------:R-:W-:Y:S05]  /*351e0*/  WARPSYNC.COLLECTIVE R15, `(.L_x_3086) ;  /* 0x000000000f087348 */ /* 0x000fea0003c00000 */
[----:B------:R0:W1:Y:S02]  /*351f0*/  SHFL.IDX P6, R14, R13, R12, R11 ;  /* 0x0000000c0d0e7389 */ /* 0x00006400000c000b */
[----:B01----:R-:W-:Y:S01]  /*35200*/  ENDCOLLECTIVE ;  /* 0x000000000000791b */ /* 0x003fe20003800000 */
.L_x_3086:
[----:B------:R-:W-:Y:S02]  /*35210*/  IMAD.MOV.U32 R13, RZ, RZ, R30 ;  /* 0x000000ffff0d7224 */ /* 0x000fe400078e001e */
[----:B------:R-:W-:-:S07]  /*35220*/  IMAD.MOV.U32 R9, RZ, RZ, R14 ;  /* 0x000000ffff097224 */ /* 0x000fce00078e000e */
[----:B------:R-:W-:Y:S05]  /*35230*/  WARPSYNC.COLLECTIVE R15, `(.L_x_3087) ;  /* 0x000000000f087348 */ /* 0x000fea0003c00000 */
[----:B------:R0:W1:Y:S02]  /*35240*/  SHFL.IDX P6, R14, R13, R12, R11 ;  /* 0x0000000c0d0e7389 */ /* 0x00006400000c000b */
[----:B01----:R-:W-:Y:S01]  /*35250*/  ENDCOLLECTIVE ;  /* 0x000000000000791b */ /* 0x003fe20003800000 */
.L_x_3087:
[----:B------:R-:W-:Y:S01]  /*35260*/  IMAD.MOV.U32 R8, RZ, RZ, R14 ;  /* 0x000000ffff087224 */ /* 0x000fe200078e000e */
[----:B------:R-:W-:Y:S06]  /*35270*/  BRA `(.L_x_3088) ;  /* 0xfffffd80003c7947 */ /* 0x000fec000383ffff */
.L_x_2764:
        /* <DEDUP_REMOVED lines=8> */
.L_x_3090:
[----:B------:R-:W-:Y:S05]  /*35300*/  BSYNC B1 ;  /* 0x0000000000017941 */ /* 0x000fea0003800000 */
.L_x_3089:
        /* <DEDUP_REMOVED lines=8> */
.L_x_3091:
[----:B------:R-:W-:Y:S02]  /*35390*/  IMAD.MOV.U32 R13, RZ, RZ, R31 ;  /* 0x000000ffff0d7224 */ /* 0x000fe400078e001f */
[----:B------:R-:W-:-:S07]  /*353a0*/  IMAD.MOV.U32 R8, RZ, RZ, R14 ;  /* 0x000000ffff087224 */ /* 0x000fce00078e000e */
[----:B------:R-:W-:Y:S05]  /*353b0*/  WARPSYNC.COLLECTIVE R15, `(.L_x_3092) ;  /* 0x000000000f087348 */ /* 0x000fea0003c00000 */
[----:B------:R0:W1:Y:S02]  /*353c0*/  SHFL.IDX P6, R14, R13, R12, R11 ;  /* 0x0000000c0d0e7389 */ /* 0x00006400000c000b */
[----:B01----:R-:W-:Y:S01]  /*353d0*/  ENDCOLLECTIVE ;  /* 0x000000000000791b */ /* 0x003fe20003800000 */
.L_x_3092:
[----:B------:R-:W-:Y:S02]  /*353e0*/  IMAD.MOV.U32 R13, RZ, RZ, R30 ;  /* 0x000000ffff0d7224 */ /* 0x000fe400078e001e */
[----:B------:R-:W-:-:S07]  /*353f0*/  IMAD.MOV.U32 R78, RZ, RZ, R14 ;  /* 0x000000ffff4e7224 */ /* 0x000fce00078e000e */
[----:B------:R-:W-:Y:S05]  /*35400*/  WARPSYNC.COLLECTIVE R15, `(.L_x_3093) ;  /* 0x000000000f087348 */ /* 0x000fea0003c00000 */
[----:B------:R0:W1:Y:S02]  /*35410*/  SHFL.IDX P6, R14, R13, R12, R11 ;  /* 0x0000000c0d0e7389 */ /* 0x00006400000c000b */
[----:B01----:R-:W-:Y:S01]  /*35420*/  ENDCOLLECTIVE ;  /* 0x000000000000791b */ /* 0x003fe20003800000 */
.L_x_3093:
[----:B------:R-:W-:Y:S01]  /*35430*/  IMAD.MOV.U32 R10, RZ, RZ, R14 ;  /* 0x000000ffff0a7224 */ /* 0x000fe200078e000e */
[----:B------:R-:W-:Y:S06]  /*35440*/  BRA `(.L_x_3094) ;  /* 0xfffffd84003c7947 */ /* 0x000fec000383ffff */
.L_x_2768:
[----:B0-----:R0:W1:Y:S02]  /*35450*/  SYNCS.PHASECHK.TRANS64.TRYWAIT P0, [R16+URZ+0x38800], R0 ;  /* 0x03880000100075a7 */ /* 0x001064000800017f */
[----:B-1----:R-:W-:Y:S05]  /*35460*/  @!P0 NANOSLEEP.SYNCS 0x989680 ;  /* 0x009896800000895d */ /* 0x002fea0003900000 */
[----:B------:R-:W1:Y:S02]  /*35470*/  @!P0 SYNCS.PHASECHK.TRANS64 P0, [R16+URZ+0x38800], R0 ;  /* 0x03880000100085a7 */ /* 0x000e64000800007f */
[----:B-1----:R-:W-:Y:S05]  /*35480*/  @!P0 BRA `(.L_x_2768) ;  /* 0xfffffffc00f08947 */ /* 0x002fea000383ffff */
[----:B------:R-:W-:Y:S05]  /*35490*/  BRA `(.L_x_3095) ;  /* 0xfffffd88006c7947 */ /* 0x000fea000383ffff */
.L_x_2800:
        /* <DEDUP_REMOVED lines=8> */
.L_x_3097:
[----:B------:R-:W-:Y:S05]  /*35520*/  BSYNC B1 ;  /* 0x0000000000017941 */ /* 0x000fea0003800000 */
.L_x_3096:
        /* <DEDUP_REMOVED lines=8> */
.L_x_3098:
[----:B------:R-:W-:Y:S02]  /*355b0*/  IMAD.MOV.U32 R13, RZ, RZ, R3 ;  /* 0x000000ffff0d7224 */ /* 0x000fe400078e0003 */
[----:B------:R-:W-:-:S07]  /*355c0*/  IMAD.MOV.U32 R8, RZ, RZ, R14 ;  /* 0x000000ffff087224 */ /* 0x000fce00078e000e */
[----:B------:R-:W-:Y:S05]  /*355d0*/  WARPSYNC.COLLECTIVE R15, `(.L_x_3099) ;  /* 0x000000000f087348 */ /* 0x000fea0003c00000 */
[----:B------:R0:W1:Y:S02]  /*355e0*/  SHFL.IDX P6, R14, R13, R12, R11 ;  /* 0x0000000c0d0e7389 */ /* 0x00006400000c000b */
[----:B01----:R-:W-:Y:S01]  /*355f0*/  ENDCOLLECTIVE ;  /* 0x000000000000791b */ /* 0x003fe20003800000 */
.L_x_3099:
[----:B------:R-:W-:Y:S02]  /*35600*/  IMAD.MOV.U32 R13, RZ, RZ, R20 ;  /* 0x000000ffff0d7224 */ /* 0x000fe400078e0014 */
[----:B------:R-:W-:-:S07]  /*35610*/  IMAD.MOV.U32 R7, RZ, RZ, R14 ;  /* 0x000000ffff077224 */ /* 0x000fce00078e000e */
[----:B------:R-:W-:Y:S05]  /*35620*/  WARPSYNC.COLLECTIVE R15, `(.L_x_3100) ;  /* 0x000000000f087348 */ /* 0x000fea0003c00000 */
[----:B------:R0:W1:Y:S02]  /*35630*/  SHFL.IDX P6, R14, R13, R12, R11 ;  /* 0x0000000c0d0e7389 */ /* 0x00006400000c000b */
[----:B01----:R-:W-:Y:S01]  /*35640*/  ENDCOLLECTIVE ;  /* 0x000000000000791b */ /* 0x003fe20003800000 */
.L_x_3100:
[----:B------:R-:W-:Y:S05]  /*35650*/  BRA `(.L_x_3101) ;  /* 0xfffffdbc006c7947 */ /* 0x000fea000383ffff */
.L_x_2803:
        /* <DEDUP_REMOVED lines=8> */
.L_x_3103:
[----:B------:R-:W-:Y:S05]  /*356e0*/  BSYNC B1 ;  /* 0x0000000000017941 */ /* 0x000fea0003800000 */
.L_x_3102:
        /* <DEDUP_REMOVED lines=8> */
.L_x_3104:
[----:B------:R-:W-:Y:S02]  /*35770*/  IMAD.MOV.U32 R13, RZ, RZ, R3 ;  /* 0x000000ffff0d7224 */ /* 0x000fe400078e0003 */
[----:B------:R-:W-:-:S07]  /*35780*/  IMAD.MOV.U32 R8, RZ, RZ, R14 ;  /* 0x000000ffff087224 */ /* 0x000fce00078e000e */
[----:B------:R-:W-:Y:S05]  /*35790*/  WARPSYNC.COLLECTIVE R15, `(.L_x_3105) ;  /* 0x000000000f087348 */ /* 0x000fea0003c00000 */
[----:B------:R0:W1:Y:S02]  /*357a0*/  SHFL.IDX P6, R14, R13, R12, R11 ;  /* 0x0000000c0d0e7389 */ /* 0x00006400000c000b */
[----:B01----:R-:W-:Y:S01]  /*357b0*/  ENDCOLLECTIVE ;  /* 0x000000000000791b */ /* 0x003fe20003800000 */
.L_x_3105:
[----:B------:R-:W-:Y:S02]  /*357c0*/  IMAD.MOV.U32 R13, RZ, RZ, R20 ;  /* 0x000000ffff0d7224 */ /* 0x000fe400078e0014 */
[----:B------:R-:W-:-:S07]  /*357d0*/  IMAD.MOV.U32 R7, RZ, RZ, R14 ;  /* 0x000000ffff077224 */ /* 0x000fce00078e000e */
[----:B------:R-:W-:Y:S05]  /*357e0*/  WARPSYNC.COLLECTIVE R15, `(.L_x_3106) ;  /* 0x000000000f087348 */ /* 0x000fea0003c00000 */
[----:B------:R0:W1:Y:S02]  /*357f0*/  SHFL.IDX P6, R14, R13, R12, R11 ;  /* 0x0000000c0d0e7389 */ /* 0x00006400000c000b */
[----:B01----:R-:W-:Y:S01]  /*35800*/  ENDCOLLECTIVE ;  /* 0x000000000000791b */ /* 0x003fe20003800000 */
.L_x_3106:
[----:B------:R-:W-:Y:S05]  /*35810*/  BRA `(.L_x_3107) ;  /* 0xfffffdc0003c7947 */ /* 0x000fea000383ffff */
.L_x_2806:
        /* <DEDUP_REMOVED lines=8> */
.L_x_3109:
[----:B------:R-:W-:Y:S05]  /*358a0*/  BSYNC B1 ;  /* 0x0000000000017941 */ /* 0x000fea0003800000 */
.L_x_3108:
        /* <DEDUP_REMOVED lines=8> */
.L_x_3110:
[----:B------:R-:W-:Y:S02]  /*35930*/  IMAD.MOV.U32 R13, RZ, RZ, R3 ;  /* 0x000000ffff0d7224 */ /* 0x000fe400078e0003 */
[----:B------:R-:W-:-:S07]  /*35940*/  IMAD.MOV.U32 R4, RZ, RZ, R14 ;  /* 0x000000ffff047224 */ /* 0x000fce00078e000e */
[----:B------:R-:W-:Y:S05]  /*35950*/  WARPSYNC.COLLECTIVE R15, `(.L_x_3111) ;  /* 0x000000000f087348 */ /* 0x000fea0003c00000 */
[----:B------:R0:W1:Y:S02]  /*35960*/  SHFL.IDX P6, R14, R13, R12, R11 ;  /* 0x0000000c0d0e7389 */ /* 0x00006400000c000b */
[----:B01----:R-:W-:Y:S01]  /*35970*/  ENDCOLLECTIVE ;  /* 0x000000000000791b */ /* 0x003fe20003800000 */
.L_x_3111:
[----:B------:R-:W-:Y:S02]  /*35980*/  IMAD.MOV.U32 R13, RZ, RZ, R20 ;  /* 0x000000ffff0d7224 */ /* 0x000fe400078e0014 */
[----:B------:R-:W-:-:S07]  /*35990*/  IMAD.MOV.U32 R7, RZ, RZ, R14 ;  /* 0x000000ffff077224 */ /* 0x000fce00078e000e */
[----:B------:R-:W-:Y:S05]  /*359a0*/  WARPSYNC.COLLECTIVE R15, `(.L_x_3112) ;  /* 0x000000000f087348 */ /* 0x000fea0003c00000 */
[----:B------:R0:W1:Y:S02]  /*359b0*/  SHFL.IDX P6, R14, R13, R12, R11 ;  /* 0x0000000c0d0e7389 */ /* 0x00006400000c000b */
[----:B01----:R-:W-:Y:S01]  /*359c0*/  ENDCOLLECTIVE ;  /* 0x000000000000791b */ /* 0x003fe20003800000 */
.L_x_3112:
[----:B------:R-:W-:Y:S01]  /*359d0*/  IMAD.MOV.U32 R12, RZ, RZ, R14 ;  /* 0x000000ffff0c7224 */ /* 0x000fe200078e000e */
[----:B------:R-:W-:Y:S06]  /*359e0*/  BRA `(.L_x_3113) ;  /* 0xfffffdc000e47947 */ /* 0x000fec000383ffff */
.L_x_2809:
        /* <DEDUP_REMOVED lines=8> */
.L_x_3115:
[----:B------:R-:W-:Y:S05]  /*35a70*/  BSYNC B1 ;  /* 0x0000000000017941 */ /* 0x000fea0003800000 */
.L_x_3114:
        /* <DEDUP_REMOVED lines=8> */
.L_x_3116:
[----:B------:R-:W-:Y:S02]  /*35b00*/  IMAD.MOV.U32 R13, RZ, RZ, R3 ;  /* 0x000000ffff0d7224 */ /* 0x000fe400078e0003 */
[----:B------:R-:W-:-:S07]  /*35b10*/  IMAD.MOV.U32 R21, RZ, RZ, R14 ;  /* 0x000000ffff157224 */ /* 0x000fce00078e000e */
[----:B------:R-:W-:Y:S05]  /*35b20*/  WARPSYNC.COLLECTIVE R15, `(.L_x_3117) ;  /* 0x000000000f087348 */ /* 0x000fea0003c00000 */
[----:B------:R0:W1:Y:S02]  /*35b30*/  SHFL.IDX P6, R14, R13, R12, R11 ;  /* 0x0000000c0d0e7389 */ /* 0x00006400000c000b */
[----:B01----:R-:W-:Y:S01]  /*35b40*/  ENDCOLLECTIVE ;  /* 0x000000000000791b */ /* 0x003fe20003800000 */
.L_x_3117:
[----:B------:R-:W-:Y:S02]  /*35b50*/  IMAD.MOV.U32 R13, RZ, RZ, R20 ;  /* 0x000000ffff0d7224 */ /* 0x000fe400078e0014 */
[----:B------:R-:W-:-:S07]  /*35b60*/  IMAD.MOV.U32 R3, RZ, RZ, R14 ;  /* 0x000000ffff037224 */ /* 0x000fce00078e000e */
[----:B------:R-:W-:Y:S05]  /*35b70*/  WARPSYNC.COLLECTIVE R15, `(.L_x_3118) ;  /* 0x000000000f087348 */ /* 0x000fea0003c00000 */
[----:B------:R0:W1:Y:S02]  /*35b80*/  SHFL.IDX P6, R14, R13, R12, R11 ;  /* 0x0000000c0d0e7389 */ /* 0x00006400000c000b */
[----:B01----:R-:W-:Y:S01]  /*35b90*/  ENDCOLLECTIVE ;  /* 0x000000000000791b */ /* 0x003fe20003800000 */
.L_x_3118:
[----:B------:R-:W-:Y:S01]  /*35ba0*/  IMAD.MOV.U32 R79, RZ, RZ, R14 ;  /* 0x000000ffff4f7224 */ /* 0x000fe200078e000e */
[----:B------:R-:W-:Y:S06]  /*35bb0*/  BRA `(.L_x_3119) ;  /* 0xfffffdc400987947 */ /* 0x000fec000383ffff */
.L_x_2813:
[----:B0-----:R0:W1:Y:S02]  /*35bc0*/  SYNCS.PHASECHK.TRANS64.TRYWAIT P0, [R16+URZ+0x38800], R0 ;  /* 0x03880000100075a7 */ /* 0x001064000800017f */
[----:B-1----:R-:W-:Y:S05]  /*35bd0*/  @!P0 NANOSLEEP.SYNCS 0x989680 ;  /* 0x009896800000895d */ /* 0x002fea0003900000 */
[----:B------:R-:W1:Y:S02]  /*35be0*/  @!P0 SYNCS.PHASECHK.TRANS64 P0, [R16+URZ+0x38800], R0 ;  /* 0x03880000100085a7 */ /* 0x000e64000800007f */
[----:B-1----:R-:W-:Y:S05]  /*35bf0*/  @!P0 BRA `(.L_x_2813) ;  /* 0xfffffffc00f08947 */ /* 0x002fea000383ffff */
[----:B------:R-:W-:Y:S05]  /*35c00*/  BRA `(.L_x_3120) ;  /* 0xfffffdc8007c7947 */ /* 0x000fea000383ffff */
.L_x_2831:
[----:B-1----:R1:W3:Y:S02]  /*35c10*/  SYNCS.PHASECHK.TRANS64.TRYWAIT P2, [R0+URZ+0x38830], R3 ;  /* 0x03883003000075a7 */ /* 0x0022e4000804017f */
[----:B---3--:R-:W-:Y:S05]  /*35c20*/  @!P2 NANOSLEEP.SYNCS 0x989680 ;  /* 0x009896800000a95d */ /* 0x008fea0003900000 */
[----:B------:R-:W3:Y:S02]  /*35c30*/  @!P2 SYNCS.PHASECHK.TRANS64 P2, [R0+URZ+0x38830], R3 ;  /* 0x038830030000a5a7 */ /* 0x000ee4000804007f */
[----:B---3--:R-:W-:Y:S05]  /*35c40*/  @!P2 BRA `(.L_x_2831) ;  /* 0xfffffffc00f0a947 */ /* 0x008fea000383ffff */
[----:B------:R-:W-:Y:S05]  /*35c50*/  BRA `(.L_x_2830) ;  /* 0xfffffe0400507947 */ /* 0x000fea000383ffff */
.L_x_2838:
[----:B-1----:R1:W2:Y:S02]  /*35c60*/  SYNCS.PHASECHK.TRANS64.TRYWAIT P3, [R11+URZ+0x38830], R4 ;  /* 0x038830040b0075a7 */ /* 0x0022a4000806017f */
[----:B--2---:R-:W-:Y:S05]  /*35c70*/  @!P3 NANOSLEEP.SYNCS 0x989680 ;  /* 0x009896800000b95d */ /* 0x004fea0003900000 */
[----:B------:R-:W2:Y:S02]  /*35c80*/  @!P3 SYNCS.PHASECHK.TRANS64 P3, [R11+URZ+0x38830], R4 ;  /* 0x038830040b00b5a7 */ /* 0x000ea4000806007f */
[----:B--2---:R-:W-:Y:S05]  /*35c90*/  @!P3 BRA `(.L_x_2838) ;  /* 0xfffffffc00f0b947 */ /* 0x004fea000383ffff */
[----:B------:R-:W-:Y:S05]  /*35ca0*/  BRA `(.L_x_2837) ;  /* 0xfffffe5000c07947 */ /* 0x000fea000383ffff */
.L_x_2843:
[----:B-1----:R1:W2:Y:S02]  /*35cb0*/  SYNCS.PHASECHK.TRANS64.TRYWAIT P3, [R9+URZ+0x38850], R0 ;  /* 0x03885000090075a7 */ /* 0x0022a4000806017f */
[----:B--2---:R-:W-:Y:S05]  /*35cc0*/  @!P3 NANOSLEEP.SYNCS 0x989680 ;  /* 0x009896800000b95d */ /* 0x004fea0003900000 */
[----:B------:R-:W2:Y:S02]  /*35cd0*/  @!P3 SYNCS.PHASECHK.TRANS64 P3, [R9+URZ+0x38850], R0 ;  /* 0x038850000900b5a7 */ /* 0x000ea4000806007f */
[----:B--2---:R-:W-:Y:S05]  /*35ce0*/  @!P3 BRA `(.L_x_2843) ;  /* 0xfffffffc00f0b947 */ /* 0x004fea000383ffff */
[----:B------:R-:W-:Y:S05]  /*35cf0*/  BRA `(.L_x_2842) ;  /* 0xfffffe8800887947 */ /* 0x000fea000383ffff */
.L_x_2851:
[----:B-1----:R1:W2:Y:S02]  /*35d00*/  SYNCS.PHASECHK.TRANS64.TRYWAIT P2, [R4+URZ+0x38830], R5 ;  /* 0x03883005040075a7 */ /* 0x0022a4000804017f */
[----:B--2---:R-:W-:Y:S05]  /*35d10*/  @!P2 NANOSLEEP.SYNCS 0x989680 ;  /* 0x009896800000a95d */ /* 0x004fea0003900000 */
[----:B------:R-:W2:Y:S02]  /*35d20*/  @!P2 SYNCS.PHASECHK.TRANS64 P2, [R4+URZ+0x38830], R5 ;  /* 0x038830050400a5a7 */ /* 0x000ea4000804007f */
[----:B--2---:R-:W-:Y:S05]  /*35d30*/  @!P2 BRA `(.L_x_2851) ;  /* 0xfffffffc00f0a947 */ /* 0x004fea000383ffff */
[----:B------:R-:W-:Y:S05]  /*35d40*/  BRA `(.L_x_2850) ;  /* 0xfffffea400a07947 */ /* 0x000fea000383ffff */
.L_x_2856:
[----:B-1----:R1:W2:Y:S02]  /*35d50*/  SYNCS.PHASECHK.TRANS64.TRYWAIT P2, [R9+URZ+0x38850], R0 ;  /* 0x03885000090075a7 */ /* 0x0022a4000804017f */
[----:B--2---:R-:W-:Y:S05]  /*35d60*/  @!P2 NANOSLEEP.SYNCS 0x989680 ;  /* 0x009896800000a95d */ /* 0x004fea0003900000 */
[----:B------:R-:W2:Y:S02]  /*35d70*/  @!P2 SYNCS.PHASECHK.TRANS64 P2, [R9+URZ+0x38850], R0 ;  /* 0x038850000900a5a7 */ /* 0x000ea4000804007f */
[----:B--2---:R-:W-:Y:S05]  /*35d80*/  @!P2 BRA `(.L_x_2856) ;  /* 0xfffffffc00f0a947 */ /* 0x004fea000383ffff */
[----:B------:R-:W-:Y:S05]  /*35d90*/  BRA `(.L_x_2855) ;  /* 0xfffffedc00687947 */ /* 0x000fea000383ffff */
.L_x_2862:
[----:B-1----:R1:W2:Y:S02]  /*35da0*/  SYNCS.PHASECHK.TRANS64.TRYWAIT P0, [R10+URZ+0x38850], R0 ;  /* 0x038850000a0075a7 */ /* 0x0022a4000800017f */
[----:B--2---:R-:W-:Y:S05]  /*35db0*/  @!P0 NANOSLEEP.SYNCS 0x989680 ;  /* 0x009896800000895d */ /* 0x004fea0003900000 */
[----:B------:R-:W2:Y:S02]  /*35dc0*/  @!P0 SYNCS.PHASECHK.TRANS64 P0, [R10+URZ+0x38850], R0 ;  /* 0x038850000a0085a7 */ /* 0x000ea4000800007f */
[----:B--2---:R-:W-:Y:S05]  /*35dd0*/  @!P0 BRA `(.L_x_2862) ;  /* 0xfffffffc00f08947 */ /* 0x004fea000383ffff */
[----:B------:R-:W-:Y:S05]  /*35de0*/  BRA `(.L_x_2861) ;  /* 0xfffffef800b87947 */ /* 0x000fea000383ffff */
.L_x_2903:
        /* <DEDUP_REMOVED lines=8> */
[----:B------:R-:W-:Y:S05]  /*35e70*/  WARPSYNC.COLLECTIVE R15, `(.L_x_3122) ;  /* 0x000000000f087348 */ /* 0x000fea0003c00000 */
[----:B------:R0:W1:Y:S02]  /*35e80*/  SHFL.IDX P6, R14, R13, R12, R11 ;  /* 0x0000000c0d0e7389 */ /* 0x00006400000c000b */
[----:B01----:R-:W-:Y:S01]  /*35e90*/  ENDCOLLECTIVE ;  /* 0x000000000000791b */ /* 0x003fe20003800000 */
.L_x_3122:
[----:B------:R-:W-:Y:S05]  /*35ea0*/  BSYNC B1 ;  /* 0x0000000000017941 */ /* 0x000fea0003800000 */
.L_x_3121:
[----:B------:R-:W-:Y:S05]  /*35eb0*/  BRA `(.L_x_3123) ;  /* 0xffffff6c009c7947 */ /* 0x000fea000383ffff */
.L_x_2905:
[----:B------:R-:W-:Y:S01]  /*35ec0*/  BSSY B1, `(.L_x_3124) ;  /* 0x0000006000017945 */ /* 0x000fe20003800000 */
[----:B------:R-:W-:-:S07]  /*35ed0*/  IMAD.MOV.U32 R15, RZ, RZ, -0x1 ;  /* 0xffffffffff0f7424 */ /* 0x000fce00078e00ff */
[----:B0-----:R-:W-:Y:S05]  /*35ee0*/  WARPSYNC.COLLECTIVE R15, `(.L_x_3125) ;  /* 0x000000000f0c7348 */ /* 0x001fea0003c00000 */
[----:B------:R-:W-:Y:S02]  /*35ef0*/  ELECT P6, UR62, PT ;  /* 0x00000000003e782f */ /* 0x000fe400038c0000 */
[----:B------:R-:W-:Y:S01]  /*35f00*/  MOV R14, UR62 ;  /* 0x0000003e000e7c02 */ /* 0x000fe20008000f00 */
[----:B0-----:R-:W-:Y:S10]  /*35f10*/  ENDCOLLECTIVE ;  /* 0x000000000000791b */ /* 0x001ff40003800000 */
.L_x_3125:
[----:B------:R-:W-:Y:S05]  /*35f20*/  BSYNC B1 ;  /* 0x0000000000017941 */ /* 0x000fea0003800000 */
.L_x_3124:
[----:B------:R-:W-:Y:S05]  /*35f30*/  BRA `(.L_x_2904) ;  /* 0xffffff6c00947947 */ /* 0x000fea000383ffff */
.L_x_2907:
[----:B0-----:R0:W1:Y:S02]  /*35f40*/  SYNCS.PHASECHK.TRANS64.TRYWAIT P0, [R18+URZ+0x38820], R2 ;  /* 0x03882002120075a7 */ /* 0x001064000800017f */
[----:B-1----:R-:W-:Y:S05]  /*35f50*/  @!P0 NANOSLEEP.SYNCS 0x989680 ;  /* 0x009896800000895d */ /* 0x002fea0003900000 */
[----:B------:R-:W1:Y:S02]  /*35f60*/  @!P0 SYNCS.PHASECHK.TRANS64 P0, [R18+URZ+0x38820], R2 ;  /* 0x03882002120085a7 */ /* 0x000e64000800007f */
[----:B-1----:R-:W-:Y:S05]  /*35f70*/  @!P0 BRA `(.L_x_2907) ;  /* 0xfffffffc00f08947 */ /* 0x002fea000383ffff */
[----:B------:R-:W-:Y:S05]  /*35f80*/  BRA `(.L_x_3126) ;  /* 0xffffff6c00a47947 */ /* 0x000fea000383ffff */
.L_x_2911:
[----:B-1----:R1:W2:Y:S02]  /*35f90*/  SYNCS.PHASECHK.TRANS64.TRYWAIT P0, [R6+URZ+0x388a0], R8 ;  /* 0x0388a008060075a7 */ /* 0x0022a4000800017f */
[----:B--2---:R-:W-:Y:S05]  /*35fa0*/  @!P0 NANOSLEEP.SYNCS 0x989680 ;  /* 0x009896800000895d */ /* 0x004fea0003900000 */
[----:B------:R-:W2:Y:S02]  /*35fb0*/  @!P0 SYNCS.PHASECHK.TRANS64 P0, [R6+URZ+0x388a0], R8 ;  /* 0x0388a008060085a7 */ /* 0x000ea4000800007f */
[----:B--2---:R-:W-:Y:S05]  /*35fc0*/  @!P0 BRA `(.L_x_2911) ;  /* 0xfffffffc00f08947 */ /* 0x004fea000383ffff */
[----:B------:R-:W-:Y:S05]  /*35fd0*/  BRA `(.L_x_3127) ;  /* 0xffffff6c00c47947 */ /* 0x000fea000383ffff */
.L_x_2919:
[----:B0-----:R0:W2:Y:S02]  /*35fe0*/  SYNCS.PHASECHK.TRANS64.TRYWAIT P0, [R6+URZ+0x388c0], R8 ;  /* 0x0388c008060075a7 */ /* 0x0010a4000800017f */
[----:B--2---:R-:W-:Y:S05]  /*35ff0*/  @!P0 NANOSLEEP.SYNCS 0x989680 ;  /* 0x009896800000895d */ /* 0x004fea0003900000 */
[----:B------:R-:W2:Y:S02]  /*36000*/  @!P0 SYNCS.PHASECHK.TRANS64 P0, [R6+URZ+0x388c0], R8 ;  /* 0x0388c008060085a7 */ /* 0x000ea4000800007f */
[----:B--2---:R-:W-:Y:S05]  /*36010*/  @!P0 BRA `(.L_x_2919) ;  /* 0xfffffffc00f08947 */ /* 0x004fea000383ffff */
[----:B------:R-:W-:Y:S05]  /*36020*/  BRA `(.L_x_3128) ;  /* 0xffffff7400047947 */ /* 0x000fea000383ffff */
.L_x_2929:
[----:B0-----:R0:W1:Y:S02]  /*36030*/  SYNCS.PHASECHK.TRANS64.TRYWAIT P1, [R6+URZ+0x388a0], R5 ;  /* 0x0388a005060075a7 */ /* 0x001064000802017f */
[----:B-1----:R-:W-:Y:S05]  /*36040*/  @!P1 NANOSLEEP.SYNCS 0x989680 ;  /* 0x009896800000995d */ /* 0x002fea0003900000 */
[----:B------:R-:W1:Y:S02]  /*36050*/  @!P1 SYNCS.PHASECHK.TRANS64 P1, [R6+URZ+0x388a0], R5 ;  /* 0x0388a005060095a7 */ /* 0x000e64000802007f */
[----:B-1----:R-:W-:Y:S05]  /*36060*/  @!P1 BRA `(.L_x_2929) ;  /* 0xfffffffc00f09947 */ /* 0x002fea000383ffff */
[----:B------:R-:W-:Y:S05]  /*36070*/  BRA `(.L_x_3129) ;  /* 0xffffff7800907947 */ /* 0x000fea000383ffff */
.L_x_2937:
[----:B-1----:R1:W2:Y:S02]  /*36080*/  SYNCS.PHASECHK.TRANS64.TRYWAIT P1, [R6+URZ+0x388c0], R5 ;  /* 0x0388c005060075a7 */ /* 0x0022a4000802017f */
[----:B--2---:R-:W-:Y:S05]  /*36090*/  @!P1 NANOSLEEP.SYNCS 0x989680 ;  /* 0x009896800000995d */ /* 0x004fea0003900000 */
[----:B------:R-:W2:Y:S02]  /*360a0*/  @!P1 SYNCS.PHASECHK.TRANS64 P1, [R6+URZ+0x388c0], R5 ;  /* 0x0388c005060095a7 */ /* 0x000ea4000802007f */
[----:B--2---:R-:W-:Y:S05]  /*360b0*/  @!P1 BRA `(.L_x_2937) ;  /* 0xfffffffc00f09947 */ /* 0x004fea000383ffff */
[----:B------:R-:W-:Y:S05]  /*360c0*/  BRA `(.L_x_3130) ;  /* 0xffffff7c00cc7947 */ /* 0x000fea000383ffff */
.L_x_2955:
        /* <DEDUP_REMOVED lines=11> */
.L_x_3132:
[----:B------:R-:W-:Y:S05]  /*36180*/  BSYNC B0 ;  /* 0x0000000000007941 */ /* 0x000fea0003800000 */
.L_x_3131:
[----:B------:R-:W-:Y:S05]  /*36190*/  BRA `(.L_x_3133) ;  /* 0xffffff8c00887947 */ /* 0x000fea000383ffff */
.L_x_2957:
[----:B------:R-:W-:Y:S01]  /*361a0*/  BSSY B0, `(.L_x_3134) ;  /* 0x0000006000007945 */ /* 0x000fe20003800000 */
[----:B------:R-:W-:-:S07]  /*361b0*/  IMAD.MOV.U32 R15, RZ, RZ, -0x1 ;  /* 0xffffffffff0f7424 */ /* 0x000fce00078e00ff */
[----:B0-----:R-:W-:Y:S05]  /*361c0*/  WARPSYNC.COLLECTIVE R15, `(.L_x_3135) ;  /* 0x000000000f0c7348 */ /* 0x001fea0003c00000 */
[----:B------:R-:W-:Y:S02]  /*361d0*/  ELECT P6, UR62, PT ;  /* 0x00000000003e782f */ /* 0x000fe400038c0000 */
[----:B------:R-:W-:Y:S01]  /*361e0*/  MOV R14, UR62 ;  /* 0x0000003e000e7c02 */ /* 0x000fe20008000f00 */
[----:B0-----:R-:W-:Y:S10]  /*361f0*/  ENDCOLLECTIVE ;  /* 0x000000000000791b */ /* 0x001ff40003800000 */
.L_x_3135:
[----:B------:R-:W-:Y:S05]  /*36200*/  BSYNC B0 ;  /* 0x0000000000007941 */ /* 0x000fea0003800000 */
.L_x_3134:
[----:B------:R-:W-:Y:S05]  /*36210*/  BRA `(.L_x_3136) ;  /* 0xffffff8c00947947 */ /* 0x000fea000383ffff */
.L_x_2959:
[----:B0-----:R0:W1:Y:S02]  /*36220*/  SYNCS.PHASECHK.TRANS64.TRYWAIT P0, [R0+URZ+0x38840], R2 ;  /* 0x03884002000075a7 */ /* 0x001064000800017f */
[----:B-1----:R-:W-:Y:S05]  /*36230*/  @!P0 NANOSLEEP.SYNCS 0x989680 ;  /* 0x009896800000895d */ /* 0x002fea0003900000 */
[----:B------:R-:W1:Y:S02]  /*36240*/  @!P0 SYNCS.PHASECHK.TRANS64 P0, [R0+URZ+0x38840], R2 ;  /* 0x03884002000085a7 */ /* 0x000e64000800007f */
[----:B-1----:R-:W-:Y:S05]  /*36250*/  @!P0 BRA `(.L_x_2959) ;  /* 0xfffffffc00f08947 */ /* 0x002fea000383ffff */
[----:B------:R-:W-:Y:S05]  /*36260*/  BRA `(.L_x_3137) ;  /* 0xffffff8c00f87947 */ /* 0x000fea000383ffff */
.L_x_2963:
        /* <DEDUP_REMOVED lines=15> */
.L_x_3138:
[----:B------:R-:W-:Y:S02]  /*36360*/  IMAD.MOV.U32 R13, RZ, RZ, R4 ;  /* 0x000000ffff0d7224 */ /* 0x000fe400078e0004 */
[----:B------:R-:W-:-:S07]  /*36370*/  IMAD.MOV.U32 R6, RZ, RZ, R14 ;  /* 0x000000ffff067224 */ /* 0x000fce00078e000e */
[----:B------:R-:W-:Y:S05]  /*36380*/  WARPSYNC.COLLECTIVE R15, `(.L_x_3139) ;  /* 0x000000000f087348 */ /* 0x000fea0003c00000 */
[----:B------:R0:W1:Y:S02]  /*36390*/  SHFL.IDX P6, R14, R13, R12, R11 ;  /* 0x0000000c0d0e7389 */ /* 0x00006400000c000b */
[----:B01----:R-:W-:Y:S01]  /*363a0*/  ENDCOLLECTIVE ;  /* 0x000000000000791b */ /* 0x003fe20003800000 */
.L_x_3139:
        /* <DEDUP_REMOVED lines=20> */
.L_x_3140:
[----:B------:R-:W-:Y:S02]  /*364f0*/  IMAD.MOV.U32 R13, RZ, RZ, R4 ;  /* 0x000000ffff0d7224 */ /* 0x000fe400078e0004 */
[----:B------:R-:W-:-:S07]  /*36500*/  IMAD.MOV.U32 R6, RZ, RZ, R14 ;  /* 0x000000ffff067224 */ /* 0x000fce00078e000e */
[----:B------:R-:W-:Y:S05]  /*36510*/  WARPSYNC.COLLECTIVE R15, `(.L_x_3141) ;  /* 0x000000000f087348 */ /* 0x000fea0003c00000 */
[----:B------:R0:W1:Y:S02]  /*36520*/  SHFL.IDX P6, R14, R13, R12, R11 ;  /* 0x0000000c0d0e7389 */ /* 0x00006400000c000b */
[----:B01----:R-:W-:Y:S01]  /*36530*/  ENDCOLLECTIVE ;  /* 0x000000000000791b */ /* 0x003fe20003800000 */
.L_x_3141:
        /* <DEDUP_REMOVED lines=20> */
.L_x_3142:
[----:B------:R-:W-:Y:S02]  /*36680*/  IMAD.MOV.U32 R13, RZ, RZ, R4 ;  /* 0x000000ffff0d7224 */ /* 0x000fe400078e0004 */
[----:B------:R-:W-:-:S07]  /*36690*/  IMAD.MOV.U32 R6, RZ, RZ, R14 ;  /* 0x000000ffff067224 */ /* 0x000fce00078e000e */
[----:B------:R-:W-:Y:S05]  /*366a0*/  WARPSYNC.COLLECTIVE R15, `(.L_x_3143) ;  /* 0x000000000f087348 */ /* 0x000fea0003c00000 */
[----:B------:R0:W1:Y:S02]  /*366b0*/  SHFL.IDX P6, R14, R13, R12, R11 ;  /* 0x0000000c0d0e7389 */ /* 0x00006400000c000b */
[----:B01----:R-:W-:Y:S01]  /*366c0*/  ENDCOLLECTIVE ;  /* 0x000000000000791b */ /* 0x003fe20003800000 */
.L_x_3143:
        /* <DEDUP_REMOVED lines=20> */
.L_x_3144:
[----:B------:R-:W-:Y:S02]  /*36810*/  IMAD.MOV.U32 R13, RZ, RZ, R4 ;  /* 0x000000ffff0d7224 */ /* 0x000fe400078e0004 */
[----:B------:R-:W-:-:S07]  /*36820*/  IMAD.MOV.U32 R6, RZ, RZ, R14 ;  /* 0x000000ffff067224 */ /* 0x000fce00078e000e */
[----:B------:R-:W-:Y:S05]  /*36830*/  WARPSYNC.COLLECTIVE R15, `(.L_x_3145) ;  /* 0x000000000f087348 */ /* 0x000fea0003c00000 */
[----:B------:R0:W1:Y:S02]  /*36840*/  SHFL.IDX P6, R14, R13, R12, R11 ;  /* 0x0000000c0d0e7389 */ /* 0x00006400000c000b */
[----:B01----:R-:W-:Y:S01]  /*36850*/  ENDCOLLECTIVE ;  /* 0x000000000000791b */ /* 0x003fe20003800000 */
.L_x_3145:
        /* <DEDUP_REMOVED lines=20> */
.L_x_3146:
[----:B------:R-:W-:Y:S02]  /*369a0*/  IMAD.MOV.U32 R13, RZ, RZ, R4 ;  /* 0x000000ffff0d7224 */ /* 0x000fe400078e0004 */
[----:B------:R-:W-:-:S07]  /*369b0*/  IMAD.MOV.U32 R6, RZ, RZ, R14 ;  /* 0x000000ffff067224 */ /* 0x000fce00078e000e */
[----:B------:R-:W-:Y:S05]  /*369c0*/  WARPSYNC.COLLECTIVE R15, `(.L_x_3147) ;  /* 0x000000000f087348 */ /* 0x000fea0003c00000 */
[----:B------:R0:W1:Y:S02]  /*369d0*/  SHFL.IDX P6, R14, R13, R12, R11 ;  /* 0x0000000c0d0e7389 */ /* 0x00006400000c000b */
[----:B01----:R-:W-:Y:S01]  /*369e0*/  ENDCOLLECTIVE ;  /* 0x000000000000791b */ /* 0x003fe20003800000 */
.L_x_3147:
        /* <DEDUP_REMOVED lines=20> */
.L_x_3148:
[----:B------:R-:W-:Y:S02]  /*36b30*/  IMAD.MOV.U32 R13, RZ, RZ, R4 ;  /* 0x000000ffff0d7224 */ /* 0x000fe400078e0004 */
[----:B------:R-:W-:-:S07]  /*36b40*/  IMAD.MOV.U32 R6, RZ, RZ, R14 ;  /* 0x000000ffff067224 */ /* 0x000fce00078e000e */
[----:B------:R-:W-:Y:S05]  /*36b50*/  WARPSYNC.COLLECTIVE R15, `(.L_x_3149) ;  /* 0x000000000f087348 */ /* 0x000fea0003c00000 */
[----:B------:R0:W1:Y:S02]  /*36b60*/  SHFL.IDX P6, R14, R13, R12, R11 ;  /* 0x0000000c0d0e7389 */ /* 0x00006400000c000b */
[----:B01----:R-:W-:Y:S01]  /*36b70*/  ENDCOLLECTIVE ;  /* 0x000000000000791b */ /* 0x003fe20003800000 */
.L_x_3149:
        /* <DEDUP_REMOVED lines=18> */
.L_x_3150:
[----:B------:R-:W-:-:S05]  /*36ca0*/  VIADD R7, R0, 0x60 ;  /* 0x0000006000077836 */ /* 0x000fca0000000000 */
[----:B------:R-:W-:Y:S01]  /*36cb0*/  ISETP.GE.AND P5, PT, R7, R2, PT ;  /* 0x000000020700720c */ /* 0x000fe20003fa6270 */
[----:B------:R-:W-:Y:S02]  /*36cc0*/  IMAD.MOV.U32 R13, RZ, RZ, R4 ;  /* 0x000000ffff0d7224 */ /* 0x000fe400078e0004 */
[----:B------:R-:W-:-:S10]  /*36cd0*/  IMAD.MOV.U32 R8, RZ, RZ, R14 ;  /* 0x000000ffff087224 */ /* 0x000fd400078e000e */
[----:B------:R-:W-:Y:S05]  /*36ce0*/  WARPSYNC.COLLECTIVE R15, `(.L_x_3151) ;  /* 0x000000000f087348 */ /* 0x000fea0003c00000 */
[----:B------:R0:W1:Y:S02]  /*36cf0*/  SHFL.IDX P6, R14, R13, R12, R11 ;  /* 0x0000000c0d0e7389 */ /* 0x00006400000c000b */
[----:B01----:R-:W-:Y:S01]  /*36d00*/  ENDCOLLECTIVE ;  /* 0x000000000000791b */ /* 0x003fe20003800000 */
.L_x_3151:
        /* <DEDUP_REMOVED lines=18> */
.L_x_3152:
[----:B------:R-:W-:Y:S02]  /*36e30*/  IMAD.MOV.U32 R13, RZ, RZ, R4 ;  /* 0x000000ffff0d7224 */ /* 0x000fe400078e0004 */
[----:B------:R-:W-:-:S07]  /*36e40*/  IMAD.MOV.U32 R5, RZ, RZ, R14 ;  /* 0x000000ffff057224 */ /* 0x000fce00078e000e */
[----:B------:R-:W-:Y:S05]  /*36e50*/  WARPSYNC.COLLECTIVE R15, `(.L_x_3153) ;  /* 0x000000000f087348 */ /* 0x000fea0003c00000 */
[----:B------:R0:W1:Y:S02]  /*36e60*/  SHFL.IDX P6, R14, R13, R12, R11 ;  /* 0x0000000c0d0e7389 */ /* 0x00006400000c000b */
[----:B01----:R-:W-:Y:S01]  /*36e70*/  ENDCOLLECTIVE ;  /* 0x000000000000791b */ /* 0x003fe20003800000 */
.L_x_3153:
[----:B------:R-:W-:Y:S01]  /*36e80*/  IMAD.MOV.U32 R3, RZ, RZ, R14 ;  /* 0x000000ffff037224 */ /* 0x000fe200078e000e */
[----:B------:R-:W-:Y:S06]  /*36e90*/  BRA `(.L_x_3154) ;  /* 0xffffff9000cc7947 */ /* 0x000fec000383ffff */
.L_x_2968:
[----:B---3--:R3:W4:Y:S02]  /*36ea0*/  SYNCS.PHASECHK.TRANS64.TRYWAIT P0, [R18+URZ+0x38820], R0 ;  /* 0x03882000120075a7 */ /* 0x008724000800017f */
[----:B----4-:R-:W-:Y:S05]  /*36eb0*/  @!P0 NANOSLEEP.SYNCS 0x989680 ;  /* 0x009896800000895d */ /* 0x010fea0003900000 */
[----:B------:R-:W4:Y:S02]  /*36ec0*/  @!P0 SYNCS.PHASECHK.TRANS64 P0, [R18+URZ+0x38820], R0 ;  /* 0x03882000120085a7 */ /* 0x000f24000800007f */
[----:B----4-:R-:W-:Y:S05]  /*36ed0*/  @!P0 BRA `(.L_x_2968) ;  /* 0xfffffffc00f08947 */ /* 0x010fea000383ffff */
[----:B------:R-:W-:Y:S05]  /*36ee0*/  BRA `(.L_x_3155) ;  /* 0xffffff9400487947 */ /* 0x000fea000383ffff */
.L_x_2977:
[----:B-1----:R1:W2:Y:S02]  /*36ef0*/  SYNCS.PHASECHK.TRANS64.TRYWAIT P0, [R3+URZ+0x38840], R2 ;  /* 0x03884002030075a7 */ /* 0x0022a4000800017f */
[----:B--2---:R-:W-:Y:S05]  /*36f00*/  @!P0 NANOSLEEP.SYNCS 0x989680 ;  /* 0x009896800000895d */ /* 0x004fea0003900000 */
[----:B------:R-:W2:Y:S02]  /*36f10*/  @!P0 SYNCS.PHASECHK.TRANS64 P0, [R3+URZ+0x38840], R2 ;  /* 0x03884002030085a7 */ /* 0x000ea4000800007f */
[----:B--2---:R-:W-:Y:S05]  /*36f20*/  @!P0 BRA `(.L_x_2977) ;  /* 0xfffffffc00f08947 */ /* 0x004fea000383ffff */
[----:B------:R-:W-:Y:S05]  /*36f30*/  BRA `(.L_x_3156) ;  /* 0xffffff9800287947 */ /* 0x000fea000383ffff */
.L_x_2985:
[----:B0-----:R0:W1:Y:S02]  /*36f40*/  SYNCS.PHASECHK.TRANS64.TRYWAIT P0, [R3+URZ+0x60], R2 ;  /* 0x00006002030075a7 */ /* 0x001064000800017f */
[----:B-1----:R-:W-:Y:S05]  /*36f50*/  @!P0 NANOSLEEP.SYNCS 0x989680 ;  /* 0x009896800000895d */ /* 0x002fea0003900000 */
[----:B------:R-:W1:Y:S02]  /*36f60*/  @!P0 SYNCS.PHASECHK.TRANS64 P0, [R3+URZ+0x60], R2 ;  /* 0x00006002030085a7 */ /* 0x000e64000800007f */
[----:B-1----:R-:W-:Y:S05]  /*36f70*/  @!P0 BRA `(.L_x_2985) ;  /* 0xfffffffc00f08947 */ /* 0x002fea000383ffff */
[----:B------:R-:W-:Y:S05]  /*36f80*/  BRA `(.L_x_3157) ;  /* 0xffffff9c007c7947 */ /* 0x000fea000383ffff */
.L_x_2996:
[----:B-1----:R1:W2:Y:S02]  /*36f90*/  SYNCS.PHASECHK.TRANS64.TRYWAIT P0, [R3+URZ+0x38840], R2 ;  /* 0x03884002030075a7 */ /* 0x0022a4000800017f */
[----:B--2---:R-:W-:Y:S05]  /*36fa0*/  @!P0 NANOSLEEP.SYNCS 0x989680 ;  /* 0x009896800000895d */ /* 0x004fea0003900000 */
[----:B------:R-:W2:Y:S02]  /*36fb0*/  @!P0 SYNCS.PHASECHK.TRANS64 P0, [R3+URZ+0x38840], R2 ;  /* 0x03884002030085a7 */ /* 0x000ea4000800007f */
[----:B--2---:R-:W-:Y:S05]  /*36fc0*/  @!P0 BRA `(.L_x_2996) ;  /* 0xfffffffc00f08947 */ /* 0x004fea000383ffff */
[----:B------:R-:W-:Y:S05]  /*36fd0*/  BRA `(.L_x_3158) ;  /* 0xffffffa400887947 */ /* 0x000fea000383ffff */
.L_x_3004:
[----:B0-----:R0:W1:Y:S02]  /*36fe0*/  SYNCS.PHASECHK.TRANS64.TRYWAIT P0, [R2+URZ+0x60], R3 ;  /* 0x00006003020075a7 */ /* 0x001064000800017f */
[----:B-1----:R-:W-:Y:S05]  /*36ff0*/  @!P0 NANOSLEEP.SYNCS 0x989680 ;  /* 0x009896800000895d */ /* 0x002fea0003900000 */
[----:B------:R-:W1:Y:S02]  /*37000*/  @!P0 SYNCS.PHASECHK.TRANS64 P0, [R2+URZ+0x60], R3 ;  /* 0x00006003020085a7 */ /* 0x000e64000800007f */
[----:B-1----:R-:W-:Y:S05]  /*37010*/  @!P0 BRA `(.L_x_3004) ;  /* 0xfffffffc00f08947 */ /* 0x002fea000383ffff */
[----:B------:R-:W-:Y:S05]  /*37020*/  BRA `(.L_x_3159) ;  /* 0xffffffa800dc7947 */ /* 0x000fea000383ffff */
.L_x_3015:
[----:B--2---:R2:W3:Y:S02]  /*37030*/  SYNCS.PHASECHK.TRANS64.TRYWAIT P0, [R2+URZ+0x38840], R3 ;  /* 0x03884003020075a7 */ /* 0x0044e4000800017f */
[----:B---3--:R-:W-:Y:S05]  /*37040*/  @!P0 NANOSLEEP.SYNCS 0x989680 ;  /* 0x009896800000895d */ /* 0x008fea0003900000 */
[----:B------:R-:W3:Y:S02]  /*37050*/  @!P0 SYNCS.PHASECHK.TRANS64 P0, [R2+URZ+0x38840], R3 ;  /* 0x03884003020085a7 */ /* 0x000ee4000800007f */
[----:B---3--:R-:W-:Y:S05]  /*37060*/  @!P0 BRA `(.L_x_3015) ;  /* 0xfffffffc00f08947 */ /* 0x008fea000383ffff */
[----:B------:R-:W-:Y:S05]  /*37070*/  BRA `(.L_x_3160) ;  /* 0xffffffb000b87947 */ /* 0x000fea000383ffff */
.L_x_3023:
[----:B0-----:R0:W1:Y:S02]  /*37080*/  SYNCS.PHASECHK.TRANS64.TRYWAIT P0, [R2+URZ+0x60], R5 ;  /* 0x00006005020075a7 */ /* 0x001064000800017f */
[----:B-1----:R-:W-:Y:S05]  /*37090*/  @!P0 NANOSLEEP.SYNCS 0x989680 ;  /* 0x009896800000895d */ /* 0x002fea0003900000 */
[----:B------:R-:W1:Y:S02]  /*370a0*/  @!P0 SYNCS.PHASECHK.TRANS64 P0, [R2+URZ+0x60], R5 ;  /* 0x00006005020085a7 */ /* 0x000e64000800007f */
[----:B-1----:R-:W-:Y:S05]  /*370b0*/  @!P0 BRA `(.L_x_3023) ;  /* 0xfffffffc00f08947 */ /* 0x002fea000383ffff */
[----:B------:R-:W-:Y:S05]  /*370c0*/  BRA `(.L_x_3161) ;  /* 0xffffffb8000c7947 */ /* 0x000fea000383ffff */
.L_x_3036:
[----:B--2---:R2:W3:Y:S02]  /*370d0*/  SYNCS.PHASECHK.TRANS64.TRYWAIT P0, [R0+URZ+0x38860], R2 ;  /* 0x03886002000075a7 */ /* 0x0044e4000800017f */
[----:B---3--:R-:W-:Y:S05]  /*370e0*/  @!P0 NANOSLEEP.SYNCS 0x989680 ;  /* 0x009896800000895d */ /* 0x008fea0003900000 */
[----:B------:R-:W3:Y:S02]  /*370f0*/  @!P0 SYNCS.PHASECHK.TRANS64 P0, [R0+URZ+0x38860], R2 ;  /* 0x03886002000085a7 */ /* 0x000ee4000800007f */
[----:B---3--:R-:W-:Y:S05]  /*37100*/  @!P0 BRA `(.L_x_3036) ;  /* 0xfffffffc00f08947 */ /* 0x008fea000383ffff */
[----:B------:R-:W-:Y:S05]  /*37110*/  BRA `(.L_x_3162) ;  /* 0xffffffbc00d47947 */ /* 0x000fea000383ffff */
.L_x_3045:
[----:B------:R-:W3:Y:S01]  /*37120*/  LDL R0, [R1] ;  /* 0x0000000001007983 */ /* 0x000ee20000100800 */
[----:B------:R-:W-:Y:S01]  /*37130*/  BSSY B0, `(.L_x_3163) ;  /* 0x0000008000007945 */ /* 0x000fe20003800000 */
[----:B------:R-:W-:Y:S02]  /*37140*/  IMAD.MOV.U32 R12, RZ, RZ, RZ ;  /* 0x000000ffff0c7224 */ /* 0x000fe400078e00ff */
[----:B------:R-:W-:Y:S02]  /*37150*/  IMAD.MOV.U32 R11, RZ, RZ, 0x1f ;  /* 0x0000001fff0b7424 */ /* 0x000fe400078e00ff */
[----:B------:R-:W-:Y:S02]  /*37160*/  IMAD.MOV.U32 R15, RZ, RZ, -0x1 ;  /* 0xffffffffff0f7424 */ /* 0x000fe400078e00ff */
[----:B---3--:R-:W-:-:S07]  /*37170*/  IMAD.MOV.U32 R13, RZ, RZ, R0 ;  /* 0x000000ffff0d7224 */ /* 0x008fce00078e0000 */
[----:B-12---:R-:W-:Y:S05]  /*37180*/  WARPSYNC.COLLECTIVE R15, `(.L_x_3164) ;  /* 0x000000000f087348 */ /* 0x006fea0003c00000 */
[----:B------:R0:W3:Y:S02]  /*37190*/  SHFL.IDX P6, R14, R13, R12, R11 ;  /* 0x0000000c0d0e7389 */ /* 0x0000e400000c000b */
[----:B0123--:R-:W-:Y:S01]  /*371a0*/  ENDCOLLECTIVE ;  /* 0x000000000000791b */ /* 0x00ffe20003800000 */
.L_x_3164:
[----:B------:R-:W-:Y:S05]  /*371b0*/  BSYNC B0 ;  /* 0x0000000000007941 */ /* 0x000fea0003800000 */
.L_x_3163:
        /* <DEDUP_REMOVED lines=9> */
.L_x_3165:
        /* <DEDUP_REMOVED lines=27> */
.L_x_3166:
        /* <DEDUP_REMOVED lines=8> */
.L_x_3167:
        /* <DEDUP_REMOVED lines=8> */
.L_x_3168:
        /* <DEDUP_REMOVED lines=8> */
.L_x_3169:
        /* <DEDUP_REMOVED lines=8> */
.L_x_3170:
        /* <DEDUP_REMOVED lines=9> */
.L_x_3171:
[----:B------:R-:W-:Y:S01]  /*37690*/  IMAD.MOV.U32 R9, RZ, RZ, R14 ;  /* 0x000000ffff097224 */ /* 0x000fe200078e000e */
[----:B------:R-:W-:Y:S06]  /*376a0*/  BRA `(.L_x_3172) ;  /* 0xffffffc000c07947 */ /* 0x000fec000383ffff */
.L_x_3048:
        /* <DEDUP_REMOVED lines=8> */
.L_x_3174:
[----:B------:R-:W-:Y:S05]  /*37730*/  BSYNC B0 ;  /* 0x0000000000007941 */ /* 0x000fea0003800000 */
.L_x_3173:
        /* <DEDUP_REMOVED lines=10> */
.L_x_3175:
        /* <DEDUP_REMOVED lines=8> */
.L_x_3176:
        /* <DEDUP_REMOVED lines=8> */
.L_x_3177:
        /* <DEDUP_REMOVED lines=8> */
.L_x_3178:
        /* <DEDUP_REMOVED lines=9> */
.L_x_3179:
[----:B------:R-:W-:Y:S01]  /*379f0*/  IMAD.MOV.U32 R9, RZ, RZ, R14 ;  /* 0x000000ffff097224 */ /* 0x000fe200078e000e */
[----:B------:R-:W-:Y:S06]  /*37a00*/  BRA `(.L_x_3180) ;  /* 0xffffffc000987947 */ /* 0x000fec000383ffff */
.L_x_3050:
[----:B------:R-:W-:Y:S01]  /*37a10*/  BSSY B0, `(.L_x_3181) ;  /* 0x0000006000007945 */ /* 0x000fe20003800000 */
[----:B------:R-:W-:Y:S01]  /*37a20*/  PLOP3.LUT P6, PT, P6, PT, PT, 0x8, 0x0 ;  /* 0x000000000000781c */ /* 0x000fe200037ce170 */
[----:B------:R-:W-:-:S12]  /*37a30*/  IMAD.MOV.U32 R15, RZ, RZ, -0x1 ;  /* 0xffffffffff0f7424 */ /* 0x000fd800078e00ff */
[----:B0-----:R-:W-:Y:S05]  /*37a40*/  WARPSYNC.COLLECTIVE R15, `(.L_x_3182) ;  /* 0x000000000f087348 */ /* 0x001fea0003c00000 */
[----:B------:R-:W-:Y:S01]  /*37a50*/  VOTE.ANY R14, PT, P6 ;  /* 0x00000000000e7806 */ /* 0x000fe200030e0100 */
[----:B0-----:R-:W-:Y:S06]  /*37a60*/  ENDCOLLECTIVE ;  /* 0x000000000000791b */ /* 0x001fec0003800000 */
.L_x_3182:
[----:B------:R-:W-:Y:S05]  /*37a70*/  BSYNC B0 ;  /* 0x0000000000007941 */ /* 0x000fea0003800000 */
.L_x_3181:
        /* <DEDUP_REMOVED lines=10> */
.L_x_3183:
[----:B------:R-:W-:Y:S02]  /*37b20*/  IMAD.MOV.U32 R13, RZ, RZ, R6 ;  /* 0x000000ffff0d7224 */ /* 0x000fe400078e0006 */
[----:B------:R-:W-:-:S07]  /*37b30*/  IMAD.MOV.U32 R4, RZ, RZ, R14 ;  /* 0x000000ffff047224 */ /* 0x000fce00078e000e */
[----:B------:R-:W-:Y:S05]  /*37b40*/  WARPSYNC.COLLECTIVE R15, `(.L_x_3184) ;  /* 0x000000000f087348 */ /* 0x000fea0003c00000 */
[----:B------:R0:W1:Y:S02]  /*37b50*/  SHFL.IDX P6, R14, R13, R12, R11 ;  /* 0x0000000c0d0e7389 */ /* 0x00006400000c000b */
[----:B01----:R-:W-:Y:S01]  /*37b60*/  ENDCOLLECTIVE ;  /* 0x000000000000791b */ /* 0x003fe20003800000 */
.L_x_3184:
[----:B------:R-:W-:Y:S02]  /*37b70*/  IMAD.MOV.U32 R6, RZ, RZ, R14 ;  /* 0x000000ffff067224 */ /* 0x000fe400078e000e */
[----:B------:R-:W-:-:S05]  /*37b80*/  IMAD.IADD R10, R3, 0x1, R10 ;  /* 0x00000001030a7824 */ /* 0x000fca00078e020a */
[----:B------:R2:W-:Y:S01]  /*37b90*/  STL [R1+0xc], R10 ;  /* 0x00000c0a01007387 */ /* 0x0005e20000100800 */
[----:B------:R-:W-:Y:S05]  /*37ba0*/  BRA `(.L_x_3185) ;  /* 0xffffffc000787947 */ /* 0x000fea000383ffff */
.L_x_3052:
        /* <DEDUP_REMOVED lines=8> */
.L_x_3187:
[----:B------:R-:W-:Y:S05]  /*37c30*/  BSYNC B0 ;  /* 0x0000000000007941 */ /* 0x000fea0003800000 */
.L_x_3186:
[----:B------:R-:W-:Y:S01]  /*37c40*/  IMAD.MOV.U32 R3, RZ, RZ, R14 ;  /* 0x000000ffff037224 */ /* 0x000fe200078e000e */
[----:B------:R-:W-:Y:S06]  /*37c50*/  BRA `(.L_x_3188) ;  /* 0xffffffc000647947 */ /* 0x000fec000383ffff */
.L_x_3058:
[----:B0-----:R0:W1:Y:S02]  /*37c60*/  SYNCS.PHASECHK.TRANS64.TRYWAIT P0, [R0+URZ+0x38820], R3 ;  /* 0x03882003000075a7 */ /* 0x001064000800017f */
[----:B-1----:R-:W-:Y:S05]  /*37c70*/  @!P0 NANOSLEEP.SYNCS 0x989680 ;  /* 0x009896800000895d */ /* 0x002fea0003900000 */
[----:B------:R-:W1:Y:S02]  /*37c80*/  @!P0 SYNCS.PHASECHK.TRANS64 P0, [R0+URZ+0x38820], R3 ;  /* 0x03882003000085a7 */ /* 0x000e64000800007f */
[----:B-1----:R-:W-:Y:S05]  /*37c90*/  @!P0 BRA `(.L_x_3058) ;  /* 0xfffffffc00f08947 */ /* 0x002fea000383ffff */
[----:B------:R-:W-:Y:S05]  /*37ca0*/  BRA `(.L_x_3189) ;  /* 0xffffffcc00087947 */ /* 0x000fea000383ffff */
.L_x_3059:
        /* <DEDUP_REMOVED lines=11> */
.L_x_3191:
[----:B------:R-:W-:Y:S05]  /*37d60*/  BSYNC B0 ;  /* 0x0000000000007941 */ /* 0x000fea0003800000 */
.L_x_3190:
[----:B------:R-:W-:Y:S05]  /*37d70*/  BRA `(.L_x_3192) ;  /* 0xffffffc800f07947 */ /* 0x000fea000383ffff */
.L_x_3060:
[----:B------:R-:W-:Y:S01]  /*37d80*/  BSSY B0, `(.L_x_3193) ;  /* 0x0000006000007945 */ /* 0x000fe20003800000 */
[----:B------:R-:W-:-:S07]  /*37d90*/  IMAD.MOV.U32 R15, RZ, RZ, -0x1 ;  /* 0xffffffffff0f7424 */ /* 0x000fce00078e00ff */
[----:B01----:R-:W-:Y:S05]  /*37da0*/  WARPSYNC.COLLECTIVE R15, `(.L_x_3194) ;  /* 0x000000000f0c7348 */ /* 0x003fea0003c00000 */
[----:B------:R-:W-:Y:S02]  /*37db0*/  ELECT P6, UR62, PT ;  /* 0x00000000003e782f */ /* 0x000fe400038c0000 */
[----:B------:R-:W-:Y:S01]  /*37dc0*/  MOV R14, UR62 ;  /* 0x0000003e000e7c02 */ /* 0x000fe20008000f00 */
[----:B01----:R-:W-:Y:S10]  /*37dd0*/  ENDCOLLECTIVE ;  /* 0x000000000000791b */ /* 0x003ff40003800000 */
.L_x_3194:
[----:B------:R-:W-:Y:S05]  /*37de0*/  BSYNC B0 ;  /* 0x0000000000007941 */ /* 0x000fea0003800000 */
.L_x_3193:
[----:B------:R-:W-:Y:S05]  /*37df0*/  BRA `(.L_x_3195) ;  /* 0xffffffc800e47947 */ /* 0x000fea000383ffff */
.L_x_3062:
[----:B0-----:R0:W1:Y:S02]  /*37e00*/  SYNCS.PHASECHK.TRANS64.TRYWAIT P0, [R6+URZ], R5 ;  /* 0x00000005060075a7 */ /* 0x001064000800017f */
[----:B-1----:R-:W-:Y:S05]  /*37e10*/  @!P0 NANOSLEEP.SYNCS 0x989680 ;  /* 0x009896800000895d */ /* 0x002fea0003900000 */
[----:B------:R-:W1:Y:S02]  /*37e20*/  @!P0 SYNCS.PHASECHK.TRANS64 P0, [R6+URZ], R5 ;  /* 0x00000005060085a7 */ /* 0x000e64000800007f */
[----:B-1----:R-:W-:Y:S05]  /*37e30*/  @!P0 BRA `(.L_x_3062) ;  /* 0xfffffffc00f08947 */ /* 0x002fea000383ffff */
[----:B------:R-:W-:Y:S05]  /*37e40*/  BRA `(.L_x_3196) ;  /* 0xffffffcc00247947 */ /* 0x000fea000383ffff */
.L_x_3063:
[----:B-1----:R1:W2:Y:S02]  /*37e50*/  SYNCS.PHASECHK.TRANS64.TRYWAIT P0, [R7+URZ], R2 ;  /* 0x00000002070075a7 */ /* 0x0022a4000800017f */
[----:B--2---:R-:W-:Y:S05]  /*37e60*/  @!P0 NANOSLEEP.SYNCS 0x989680 ;  /* 0x009896800000895d */ /* 0x004fea0003900000 */
[----:B------:R-:W2:Y:S02]  /*37e70*/  @!P0 SYNCS.PHASECHK.TRANS64 P0, [R7+URZ], R2 ;  /* 0x00000002070085a7 */ /* 0x000ea4000800007f */
[----:B--2---:R-:W-:Y:S05]  /*37e80*/  @!P0 BRA `(.L_x_3063) ;  /* 0xfffffffc00f08947 */ /* 0x004fea000383ffff */
[----:B------:R-:W-:Y:S05]  /*37e90*/  BRA `(.L_x_3197) ;  /* 0xffffffcc00187947 */ /* 0x000fea000383ffff */
.L_x_3065:
[----:B--2---:R2:W3:Y:S02]  /*37ea0*/  SYNCS.PHASECHK.TRANS64.TRYWAIT P0, [R4+URZ], R5 ;  /* 0x00000005040075a7 */ /* 0x0044e4000800017f */
[----:B---3--:R-:W-:Y:S05]  /*37eb0*/  @!P0 NANOSLEEP.SYNCS 0x989680 ;  /* 0x009896800000895d */ /* 0x008fea0003900000 */
[----:B------:R-:W3:Y:S02]  /*37ec0*/  @!P0 SYNCS.PHASECHK.TRANS64 P0, [R4+URZ], R5 ;  /* 0x00000005040085a7 */ /* 0x000ee4000800007f */
[----:B---3--:R-:W-:Y:S05]  /*37ed0*/  @!P0 BRA `(.L_x_3065) ;  /* 0xfffffffc00f08947 */ /* 0x008fea000383ffff */
[----:B------:R-:W-:Y:S05]  /*37ee0*/  BRA `(.L_x_3198) ;  /* 0xffffffcc001c7947 */ /* 0x000fea000383ffff */
.L_x_3199:
        /* <DEDUP_REMOVED lines=9> */
.L_x_3208:


//--------------------- .nv.global.init           --------------------------
	.section	.nv.global.init,"aw",@progbits
.nv.global.init:
	.type		$str$20,@object
	.size		$str$20,($str$21 - $str$20)
$str$20:
        /*0000*/ 	.byte	0x28, 0x61, 0x64, 0x64, 0x72, 0x65, 0x73, 0x73, 0x20, 0x26, 0x20, 0x6d, 0x61, 0x73, 0x6b, 0x29
        /*0010*/ 	.byte	0x20, 0x3d, 0x3d, 0x20, 0x30, 0x00
	.type		$str$21,@object
	.size		$str$21,(__unnamed_9 - $str$21)
$str$21:
        /*0016*/ 	.byte	0x2f, 0x74, 0x6d, 0x70, 0x2f, 0x6f, 0x73, 0x73, 0x5f, 0x6b, 0x65, 0x72, 0x6e, 0x65, 0x6c, 0x73
        /*0026*/ 	.byte	0x5f, 0x73, 0x72, 0x63, 0x2f, 0x66, 0x6c, 0x61, 0x73, 0x68, 0x5f, 0x61, 0x74, 0x74, 0x65, 0x6e
        /*0036*/ 	.byte	0x74, 0x69, 0x6f, 0x6e, 0x2f, 0x63, 0x73, 0x72, 0x63, 0x2f, 0x63, 0x75, 0x74, 0x6c, 0x61, 0x73
        /*0046*/ 	.byte	0x73, 0x2f, 0x69, 0x6e, 0x63, 0x6c, 0x75, 0x64, 0x65, 0x2f, 0x63, 0x75, 0x74, 0x65, 0x2f, 0x70
        /*0056*/ 	.byte	0x6f, 0x69, 0x6e, 0x74, 0x65, 0x72, 0x5f, 0x66, 0x6c, 0x61, 0x67, 0x67, 0x65, 0x64, 0x2e, 0x68
        /*0066*/ 	.byte	0x70, 0x70, 0x00
	.type		__unnamed_9,@object
	.size		__unnamed_9,(__unnamed_5 - __unnamed_9)
__unnamed_9:
        /* <DEDUP_REMOVED lines=24> */
        /*01e9*/ 	.byte	0x00
	.type		__unnamed_5,@object
	.size		__unnamed_5,(__unnamed_4 - __unnamed_5)
__unnamed_5:
        /* <DEDUP_REMOVED lines=25> */
	.type		__unnamed_4,@object
	.size		__unnamed_4,(__unnamed_7 - __unnamed_4)
__unnamed_4:
        /* <DEDUP_REMOVED lines=25> */
	.type		__unnamed_7,@object
	.size		__unnamed_7,(__unnamed_8 - __unnamed_7)
__unnamed_7:
        /* <DEDUP_REMOVED lines=28> */
        /*06b2*/ 	.byte	0x3a, 0x43, 0x3c, 0x31, 0x36, 0x33, 0x38, 0x34, 0x3e, 0x3e, 0x3e, 0x3e, 0x3e, 0x5d, 0x00
	.type		__unnamed_8,@object
	.size		__unnamed_8,(__unnamed_3 - __unnamed_8)
__unnamed_8:
        /* <DEDUP_REMOVED lines=29> */
	.type		__unnamed_3,@object
	.size		__unnamed_3,(__unnamed_2 - __unnamed_3)
__unnamed_3:
        /* <DEDUP_REMOVED lines=29> */
	.type		__unnamed_2,@object
	.size		__unnamed_2,(__unnamed_6 - __unnamed_2)
__unnamed_2:
        /* <DEDUP_REMOVED lines=29> */
	.type		__unnamed_6,@object
	.size		__unnamed_6,(__unnamed_1 - __unnamed_6)
__unnamed_6:
        /* <DEDUP_REMOVED lines=30> */
	.type		__unnamed_1,@object
	.size		__unnamed_1,(.L_0 - __unnamed_1)
__unnamed_1:
        /* <DEDUP_REMOVED lines=29> */
        /*0fd1*/ 	.byte	0x5d, 0x00
.L_0:


//--------------------- .nv.shared._ZN7cutlass13device_kernelIN5flash11enable_sm90INS1_16FlashAttnFwdSm90INS1_25CollectiveMainloopFwdSm90ILi2EN4cute5tupleIJNS5_1CILi1EEES8_S8_EEENS6_IJNS7_ILi128EEENS7_ILi80EEENS7_ILi256EEEEEELi256ENS_10bfloat16_tEfNS_4arch4Sm90ELb0ELb0ELb1ELb0ELb0ELb0ELb0ELb1ELb1ELb1ELb1ELb0EEENS1_21CollectiveEpilogueFwdINS6_IJSA_SC_SB_EEES9_SE_SG_Li256ELb0ELb1ELb1ELb0EEENS1_19SingleTileSchedulerILb0ELb1ELb1ELi128EEEEEEEEEvNT_6ParamsE --------------------------
	.section	.nv.shared._ZN7cutlass13device_kernelIN5flash11enable_sm90INS1_16FlashAttnFwdSm90INS1_25CollectiveMainloopFwdSm90ILi2EN4cute5tupleIJNS5_1CILi1EEES8_S8_EEENS6_IJNS7_ILi128EEENS7_ILi80EEENS7_ILi256EEEEEELi256ENS_10bfloat16_tEfNS_4arch4Sm90ELb0ELb0ELb1ELb0ELb0ELb0ELb0ELb1ELb1ELb1ELb1ELb0EEENS1_21CollectiveEpilogueFwdINS6_IJSA_SC_SB_EEES9_SE_SG_Li256ELb0ELb1ELb1ELb0EEENS1_19SingleTileSchedulerILb0ELb1ELb1ELi128EEEEEEEEEvNT_6ParamsE,"aw",@nobits
	.sectionflags	@""
	.align	16
	.zero		1024


//--------------------- .nv.shared.reserved.0     --------------------------
	.section	.nv.shared.reserved.0,"aw",@nobits
	.weak		__nv_reservedSMEM_offset_0_alias
	.size		__nv_reservedSMEM_offset_0_alias, 0, 0
	.other		__nv_reservedSMEM_offset_0_alias,@"STO_CUDA_RESERVED_SHARED STV_DEFAULT"
__nv_reservedSMEM_offset_0_alias:
	.zero		0


//--------------------- .nv.global                --------------------------
	.section	.nv.global,"aw",@nobits
.nv.global:
	.type		_ZN80_INTERNAL_b2e67345_44_flash_fwd_hdim256_bf16_split_softcap_sm90_cu_60c5005d_32194cute1_E,@object
	.size		_ZN80_INTERNAL_b2e67345_44_flash_fwd_hdim256_bf16_split_softcap_sm90_cu_60c5005d_32194cute1_E,(_ZN80_INTERNAL_b2e67345_44_flash_fwd_hdim256_bf16_split_softcap_sm90_cu_60c5005d_32194cuda3std3__45__cpo6cbeginE - _ZN80_INTERNAL_b2e67345_44_flash_fwd_hdim256_bf16_split_softcap_sm90_cu_60c5005d_32194cute1_E)
_ZN80_INTERNAL_b2e67345_44_flash_fwd_hdim256_bf16_split_softcap_sm90_cu_60c5005d_32194cute1_E:
	.zero		1
	.type		_ZN80_INTERNAL_b2e67345_44_flash_fwd_hdim256_bf16_split_softcap_sm90_cu_60c5005d_32194cuda3std3__45__cpo6cbeginE,@object
	.size		_ZN80_INTERNAL_b2e67345_44_flash_fwd_hdim256_bf16_split_softcap_sm90_cu_60c5005d_32194cuda3std3__45__cpo6cbeginE,(_ZN80_INTERNAL_b2e67345_44_flash_fwd_hdim256_bf16_split_softcap_sm90_cu_60c5005d_32194cuda3std3__48in_placeE - _ZN80_INTERNAL_b2e67345_44_flash_fwd_hdim256_bf16_split_softcap_sm90_cu_60c5005d_32194cuda3std3__45__cpo6cbeginE)
_ZN80_INTERNAL_b2e67345_44_flash_fwd_hdim256_bf16_split_softcap_sm90_cu_60c5005d_32194cuda3std3__45__cpo6cbeginE:
	.zero		1
	.type		_ZN80_INTERNAL_b2e67345_44_flash_fwd_hdim256_bf16_split_softcap_sm90_cu_60c5005d_32194cuda3std3__48in_placeE,@object
	.size		_ZN80_INTERNAL_b2e67345_44_flash_fwd_hdim256_bf16_split_softcap_sm90_cu_60c5005d_32194cuda3std3__48in_placeE,(_ZN80_INTERNAL_b2e67345_44_flash_fwd_hdim256_bf16_split_softcap_sm90_cu_60c5005d_32194cuda3std6ranges3__45__cpo9iter_moveE - _ZN80_INTERNAL_b2e67345_44_flash_fwd_hdim256_bf16_split_softcap_sm90_cu_60c5005d_32194cuda3std3__48in_placeE)
_ZN80_INTERNAL_b2e67345_44_flash_fwd_hdim256_bf16_split_softcap_sm90_cu_60c5005d_32194cuda3std3__48in_placeE:
	.zero		1
	.type		_ZN80_INTERNAL_b2e67345_44_flash_fwd_hdim256_bf16_split_softcap_sm90_cu_60c5005d_32194cuda3std6ranges3__45__cpo9iter_moveE,@object
	.size		_ZN80_INTERNAL_b2e67345_44_flash_fwd_hdim256_bf16_split_softcap_sm90_cu_60c5005d_32194cuda3std6ranges3__45__cpo9iter_moveE,(_ZN80_INTERNAL_b2e67345_44_flash_fwd_hdim256_bf16_split_softcap_sm90_cu_60c5005d_32194cuda3std3__45__cpo5beginE - _ZN80_INTERNAL_b2e67345_44_flash_fwd_hdim256_bf16_split_softcap_sm90_cu_60c5005d_32194cuda3std6ranges3__45__cpo9iter_moveE)
_ZN80_INTERNAL_b2e67345_44_flash_fwd_hdim256_bf16_split_softcap_sm90_cu_60c5005d_32194cuda3std6ranges3__45__cpo9iter_moveE:
	.zero		1
	.type		_ZN80_INTERNAL_b2e67345_44_flash_fwd_hdim256_bf16_split_softcap_sm90_cu_60c5005d_32194cuda3std3__45__cpo5beginE,@object
	.size		_ZN80_INTERNAL_b2e67345_44_flash_fwd_hdim256_bf16_split_softcap_sm90_cu_60c5005d_32194cuda3std3__45__cpo5beginE,(_ZN80_INTERNAL_b2e67345_44_flash_fwd_hdim256_bf16_split_softcap_sm90_cu_60c5005d_32194cuda3std3__482_GLOBAL__N__b2e67345_44_flash_fwd_hdim256_bf16_split_softcap_sm90_cu_60c5005d_32196ignoreE - _ZN80_INTERNAL_b2e67345_44_flash_fwd_hdim256_bf16_split_softcap_sm90_cu_60c5005d_32194cuda3std3__45__cpo5beginE)
_ZN80_INTERNAL_b2e67345_44_flash_fwd_hdim256_bf16_split_softcap_sm90_cu_60c5005d_32194cuda3std3__45__cpo5beginE:
	.zero		1
	.type		_ZN80_INTERNAL_b2e67345_44_flash_fwd_hdim256_bf16_split_softcap_sm90_cu_60c5005d_32194cuda3std3__482_GLOBAL__N__b2e67345_44_flash_fwd_hdim256_bf16_split_softcap_sm90_cu_60c5005d_32196ignoreE,@object
	.size		_ZN80_INTERNAL_b2e67345_44_flash_fwd_hdim256_bf16_split_softcap_sm90_cu_60c5005d_32194cuda3std3__482_GLOBAL__N__b2e67345_44_flash_fwd_hdim256_bf16_split_softcap_sm90_cu_60c5005d_32196ignoreE,(_ZN80_INTERNAL_b2e67345_44_flash_fwd_hdim256_bf16_split_softcap_sm90_cu_60c5005d_32194cute7productE - _ZN80_INTERNAL_b2e67345_44_flash_fwd_hdim256_bf16_split_softcap_sm90_cu_60c5005d_32194cuda3std3__482_GLOBAL__N__b2e67345_44_flash_fwd_hdim256_bf16_split_softcap_sm90_cu_60c5005d_32196ignoreE)
_ZN80_INTERNAL_b2e67345_44_flash_fwd_hdim256_bf16_split_softcap_sm90_cu_60c5005d_32194cuda3std3__482_GLOBAL__N__b2e67345_44_flash_fwd_hdim256_bf16_split_softcap_sm90_cu_60c5005d_32196ignoreE:
	.zero		1
	.type		_ZN80_INTERNAL_b2e67345_44_flash_fwd_hdim256_bf16_split_softcap_sm90_cu_60c5005d_32194cute7productE,@object
	.size		_ZN80_INTERNAL_b2e67345_44_flash_fwd_hdim256_bf16_split_softcap_sm90_cu_60c5005d_32194cute7productE,(_ZN80_INTERNAL_b2e67345_44_flash_fwd_hdim256_bf16_split_softcap_sm90_cu_60c5005d_32194cuda3std3__45__cpo3endE - _ZN80_INTERNAL_b2e67345_44_flash_fwd_hdim256_bf16_split_softcap_sm90_cu_60c5005d_32194cute7productE)
_ZN80_INTERNAL_b2e67345_44_flash_fwd_hdim256_bf16_split_softcap_sm90_cu_60c5005d_32194cute7productE:
	.zero		1
	.type		_ZN80_INTERNAL_b2e67345_44_flash_fwd_hdim256_bf16_split_softcap_sm90_cu_60c5005d_32194cuda3std3__45__cpo3endE,@object
	.size		_ZN80_INTERNAL_b2e67345_44_flash_fwd_hdim256_bf16_split_softcap_sm90_cu_60c5005d_32194cuda3std3__45__cpo3endE,(_ZN80_INTERNAL_b2e67345_44_flash_fwd_hdim256_bf16_split_softcap_sm90_cu_60c5005d_32194cuda3std3__419piecewise_constructE - _ZN80_INTERNAL_b2e67345_44_flash_fwd_hdim256_bf16_split_softcap_sm90_cu_60c5005d_32194cuda3std3__45__cpo3endE)
_ZN80_INTERNAL_b2e67345_44_flash_fwd_hdim256_bf16_split_softcap_sm90_cu_60c5005d_32194cuda3std3__45__cpo3endE:
	.zero		1
	.type		_ZN80_INTERNAL_b2e67345_44_flash_fwd_hdim256_bf16_split_softcap_sm90_cu_60c5005d_32194cuda3std3__419piecewise_constructE,@object
	.size		_ZN80_INTERNAL_b2e67345_44_flash_fwd_hdim256_bf16_split_softcap_sm90_cu_60c5005d_32194cuda3std3__419piecewise_constructE,(_ZN80_INTERNAL_b2e67345_44_flash_fwd_hdim256_bf16_split_softcap_sm90_cu_60c5005d_32194cuda3std3__45__cpo4cendE - _ZN80_INTERNAL_b2e67345_44_flash_fwd_hdim256_bf16_split_softcap_sm90_cu_60c5005d_32194cuda3std3__419piecewise_constructE)
_ZN80_INTERNAL_b2e67345_44_flash_fwd_hdim256_bf16_split_softcap_sm90_cu_60c5005d_32194cuda3std3__419piecewise_constructE:
	.zero		1
	.type		_ZN80_INTERNAL_b2e67345_44_flash_fwd_hdim256_bf16_split_softcap_sm90_cu_60c5005d_32194cuda3std3__45__cpo4cendE,@object
	.size		_ZN80_INTERNAL_b2e67345_44_flash_fwd_hdim256_bf16_split_softcap_sm90_cu_60c5005d_32194cuda3std3__45__cpo4cendE,(_ZN80_INTERNAL_b2e67345_44_flash_fwd_hdim256_bf16_split_softcap_sm90_cu_60c5005d_32194cuda3std6ranges3__45__cpo4swapE - _ZN80_INTERNAL_b2e67345_44_flash_fwd_hdim256_bf16_split_softcap_sm90_cu_60c5005d_32194cuda3std3__45__cpo4cendE)
_ZN80_INTERNAL_b2e67345_44_flash_fwd_hdim256_bf16_split_softcap_sm90_cu_60c5005d_32194cuda3std3__45__cpo4cendE:
	.zero		1
	.type		_ZN80_INTERNAL_b2e67345_44_flash_fwd_hdim256_bf16_split_softcap_sm90_cu_60c5005d_32194cuda3std6ranges3__45__cpo4swapE,@object
	.size		_ZN80_INTERNAL_b2e67345_44_flash_fwd_hdim256_bf16_split_softcap_sm90_cu_60c5005d_32194cuda3std6ranges3__45__cpo4swapE,(.L_16 - _ZN80_INTERNAL_b2e67345_44_flash_fwd_hdim256_bf16_split_softcap_sm90_cu_60c5005d_32194cuda3std6ranges3__45__cpo4swapE)
_ZN80_INTERNAL_b2e67345_44_flash_fwd_hdim256_bf16_split_softcap_sm90_cu_60c5005d_32194cuda3std6ranges3__45__cpo4swapE:
	.zero		1
.L_16:


//--------------------- .nv.shared._ZN7cutlass13device_kernelIN5flash11enable_sm90INS1_16FlashAttnFwdSm90INS1_25CollectiveMainloopFwdSm90ILi2EN4cute5tupleIJNS5_1CILi1EEES8_S8_EEENS6_IJNS7_ILi128EEENS7_ILi80EEENS7_ILi256EEEEEELi256ENS_10bfloat16_tEfNS_4arch4Sm90ELb0ELb0ELb1ELb1ELb0ELb0ELb0ELb1ELb1ELb1ELb1ELb0EEENS1_21CollectiveEpilogueFwdINS6_IJSA_SC_SB_EEES9_SE_SG_Li256ELb1ELb1ELb1ELb0EEENS1_36VarlenDynamicPersistentTileSchedulerILi128ELi80ELi256ELi128ELb1ELb1ELb1ELb0ELb1ELb1EEEEEEEEEvNT_6ParamsE --------------------------
	.section	.nv.shared._ZN7cutlass13device_kernelIN5flash11enable_sm90INS1_16FlashAttnFwdSm90INS1_25CollectiveMainloopFwdSm90ILi2EN4cute5tupleIJNS5_1CILi1EEES8_S8_EEENS6_IJNS7_ILi128EEENS7_ILi80EEENS7_ILi256EEEEEELi256ENS_10bfloat16_tEfNS_4arch4Sm90ELb0ELb0ELb1ELb1ELb0ELb0ELb0ELb1ELb1ELb1ELb1ELb0EEENS1_21CollectiveEpilogueFwdINS6_IJSA_SC_SB_EEES9_SE_SG_Li256ELb1ELb1ELb1ELb0EEENS1_36VarlenDynamicPersistentTileSchedulerILi128ELi80ELi256ELi128ELb1ELb1ELb1ELb0ELb1ELb1EEEEEEEEEvNT_6ParamsE,"aw",@nobits
	.sectionflags	@""
	.align	16
	.zero		1024


//--------------------- .nv.shared._ZN7cutlass13device_kernelIN5flash11enable_sm90INS1_16FlashAttnFwdSm90INS1_25CollectiveMainloopFwdSm90ILi2EN4cute5tupleIJNS5_1CILi1EEES8_S8_EEENS6_IJNS7_ILi128EEENS7_ILi80EEENS7_ILi256EEEEEELi256ENS_10bfloat16_tEfNS_4arch4Sm90ELb0ELb0ELb1ELb1ELb0ELb1ELb0ELb1ELb1ELb1ELb1ELb0EEENS1_21CollectiveEpilogueFwdINS6_IJSA_SC_SB_EEES9_SE_SG_Li256ELb1ELb1ELb1ELb0EEENS1_36VarlenDynamicPersistentTileSchedulerILi128ELi80ELi256ELi128ELb1ELb1ELb1ELb0ELb1ELb1EEEEEEEEEvNT_6ParamsE --------------------------
	.section	.nv.shared._ZN7cutlass13device_kernelIN5flash11enable_sm90INS1_16FlashAttnFwdSm90INS1_25CollectiveMainloopFwdSm90ILi2EN4cute5tupleIJNS5_1CILi1EEES8_S8_EEENS6_IJNS7_ILi128EEENS7_ILi80EEENS7_ILi256EEEEEELi256ENS_10bfloat16_tEfNS_4arch4Sm90ELb0ELb0ELb1ELb1ELb0ELb1ELb0ELb1ELb1ELb1ELb1ELb0EEENS1_21CollectiveEpilogueFwdINS6_IJSA_SC_SB_EEES9_SE_SG_Li256ELb1ELb1ELb1ELb0EEENS1_36VarlenDynamicPersistentTileSchedulerILi128ELi80ELi256ELi128ELb1ELb1ELb1ELb0ELb1ELb1EEEEEEEEEvNT_6ParamsE,"aw",@nobits
	.sectionflags	@""
	.align	16
	.zero		1024


//--------------------- .nv.shared._ZN7cutlass13device_kernelIN5flash11enable_sm90INS1_16FlashAttnFwdSm90INS1_25CollectiveMainloopFwdSm90ILi2EN4cute5tupleIJNS5_1CILi1EEES8_S8_EEENS6_IJNS7_ILi128EEENS7_ILi64EEENS7_ILi256EEEEEELi256ENS_10bfloat16_tEfNS_4arch4Sm90ELb0ELb1ELb1ELb0ELb0ELb0ELb0ELb1ELb1ELb1ELb1ELb0EEENS1_21CollectiveEpilogueFwdINS6_IJSA_SC_SB_EEES9_SE_SG_Li256ELb0ELb1ELb1ELb0EEENS1_19SingleTileSchedulerILb0ELb1ELb1ELi128EEEEEEEEEvNT_6ParamsE --------------------------
	.section	.nv.shared._ZN7cutlass13device_kernelIN5flash11enable_sm90INS1_16FlashAttnFwdSm90INS1_25CollectiveMainloopFwdSm90ILi2EN4cute5tupleIJNS5_1CILi1EEES8_S8_EEENS6_IJNS7_ILi128EEENS7_ILi64EEENS7_ILi256EEEEEELi256ENS_10bfloat16_tEfNS_4arch4Sm90ELb0ELb1ELb1ELb0ELb0ELb0ELb0ELb1ELb1ELb1ELb1ELb0EEENS1_21CollectiveEpilogueFwdINS6_IJSA_SC_SB_EEES9_SE_SG_Li256ELb0ELb1ELb1ELb0EEENS1_19SingleTileSchedulerILb0ELb1ELb1ELi128EEEEEEEEEvNT_6ParamsE,"aw",@nobits
	.sectionflags	@""
	.align	16
	.zero		1024


//--------------------- .nv.shared._ZN7cutlass13device_kernelIN5flash11enable_sm90INS1_16FlashAttnFwdSm90INS1_25CollectiveMainloopFwdSm90ILi2EN4cute5tupleIJNS5_1CILi1EEES8_S8_EEENS6_IJNS7_ILi128EEENS7_ILi64EEENS7_ILi256EEEEEELi256ENS_10bfloat16_tEfNS_4arch4Sm90ELb0ELb1ELb1ELb1ELb0ELb0ELb0ELb1ELb1ELb1ELb1ELb0EEENS1_21CollectiveEpilogueFwdINS6_IJSA_SC_SB_EEES9_SE_SG_Li256ELb1ELb1ELb1ELb0EEENS1_36VarlenDynamicPersistentTileSchedulerILi128ELi64ELi256ELi128ELb1ELb1ELb1ELb1ELb0ELb1EEEEEEEEEvNT_6ParamsE --------------------------
	.section	.nv.shared._ZN7cutlass13device_kernelIN5flash11enable_sm90INS1_16FlashAttnFwdSm90INS1_25CollectiveMainloopFwdSm90ILi2EN4cute5tupleIJNS5_1CILi1EEES8_S8_EEENS6_IJNS7_ILi128EEENS7_ILi64EEENS7_ILi256EEEEEELi256ENS_10bfloat16_tEfNS_4arch4Sm90ELb0ELb1ELb1ELb1ELb0ELb0ELb0ELb1ELb1ELb1ELb1ELb0EEENS1_21CollectiveEpilogueFwdINS6_IJSA_SC_SB_EEES9_SE_SG_Li256ELb1ELb1ELb1ELb0EEENS1_36VarlenDynamicPersistentTileSchedulerILi128ELi64ELi256ELi128ELb1ELb1ELb1ELb1ELb0ELb1EEEEEEEEEvNT_6ParamsE,"aw",@nobits
	.sectionflags	@""
	.align	16
	.zero		1024


//--------------------- .nv.shared._ZN7cutlass13device_kernelIN5flash11enable_sm90INS1_16FlashAttnFwdSm90INS1_25CollectiveMainloopFwdSm90ILi2EN4cute5tupleIJNS5_1CILi1EEES8_S8_EEENS6_IJNS7_ILi128EEENS7_ILi64EEENS7_ILi256EEEEEELi256ENS_10bfloat16_tEfNS_4arch4Sm90ELb0ELb1ELb1ELb1ELb0ELb1ELb0ELb1ELb1ELb1ELb1ELb0EEENS1_21CollectiveEpilogueFwdINS6_IJSA_SC_SB_EEES9_SE_SG_Li256ELb1ELb1ELb1ELb0EEENS1_36VarlenDynamicPersistentTileSchedulerILi128ELi64ELi256ELi128ELb1ELb1ELb1ELb1ELb0ELb1EEEEEEEEEvNT_6ParamsE --------------------------
	.section	.nv.shared._ZN7cutlass13device_kernelIN5flash11enable_sm90INS1_16FlashAttnFwdSm90INS1_25CollectiveMainloopFwdSm90ILi2EN4cute5tupleIJNS5_1CILi1EEES8_S8_EEENS6_IJNS7_ILi128EEENS7_ILi64EEENS7_ILi256EEEEEELi256ENS_10bfloat16_tEfNS_4arch4Sm90ELb0ELb1ELb1ELb1ELb0ELb1ELb0ELb1ELb1ELb1ELb1ELb0EEENS1_21CollectiveEpilogueFwdINS6_IJSA_SC_SB_EEES9_SE_SG_Li256ELb1ELb1ELb1ELb0EEENS1_36VarlenDynamicPersistentTileSchedulerILi128ELi64ELi256ELi128ELb1ELb1ELb1ELb1ELb0ELb1EEEEEEEEEvNT_6ParamsE,"aw",@nobits
	.sectionflags	@""
	.align	16
	.zero		1024


//--------------------- .nv.shared._ZN7cutlass13device_kernelIN5flash11enable_sm90INS1_16FlashAttnFwdSm90INS1_25CollectiveMainloopFwdSm90ILi2EN4cute5tupleIJNS5_1CILi1EEES8_S8_EEENS6_IJNS7_ILi128EEENS7_ILi80EEENS7_ILi256EEEEEELi256ENS_10bfloat16_tEfNS_4arch4Sm90ELb1ELb0ELb1ELb0ELb0ELb0ELb0ELb1ELb1ELb1ELb1ELb0EEENS1_21CollectiveEpilogueFwdINS6_IJSA_SC_SB_EEES9_SE_SG_Li256ELb0ELb1ELb1ELb0EEENS1_19SingleTileSchedulerILb0ELb1ELb1ELi128EEEEEEEEEvNT_6ParamsE --------------------------
	.section	.nv.shared._ZN7cutlass13device_kernelIN5flash11enable_sm90INS1_16FlashAttnFwdSm90INS1_25CollectiveMainloopFwdSm90ILi2EN4cute5tupleIJNS5_1CILi1EEES8_S8_EEENS6_IJNS7_ILi128EEENS7_ILi80EEENS7_ILi256EEEEEELi256ENS_10bfloat16_tEfNS_4arch4Sm90ELb1ELb0ELb1ELb0ELb0ELb0ELb0ELb1ELb1ELb1ELb1ELb0EEENS1_21CollectiveEpilogueFwdINS6_IJSA_SC_SB_EEES9_SE_SG_Li256ELb0ELb1ELb1ELb0EEENS1_19SingleTileSchedulerILb0ELb1ELb1ELi128EEEEEEEEEvNT_6ParamsE,"aw",@nobits
	.sectionflags	@""
	.align	16
	.zero		1024


//--------------------- .nv.shared._ZN7cutlass13device_kernelIN5flash11enable_sm90INS1_16FlashAttnFwdSm90INS1_25CollectiveMainloopFwdSm90ILi2EN4cute5tupleIJNS5_1CILi1EEES8_S8_EEENS6_IJNS7_ILi128EEENS7_ILi80EEENS7_ILi256EEEEEELi256ENS_10bfloat16_tEfNS_4arch4Sm90ELb1ELb0ELb1ELb1ELb0ELb0ELb0ELb1ELb1ELb1ELb1ELb0EEENS1_21CollectiveEpilogueFwdINS6_IJSA_SC_SB_EEES9_SE_SG_Li256ELb1ELb1ELb1ELb0EEENS1_36VarlenDynamicPersistentTileSchedulerILi128ELi80ELi256ELi128ELb1ELb1ELb1ELb1ELb1ELb1EEEEEEEEEvNT_6ParamsE --------------------------
	.section	.nv.shared._ZN7cutlass13device_kernelIN5flash11enable_sm90INS1_16FlashAttnFwdSm90INS1_25CollectiveMainloopFwdSm90ILi2EN4cute5tupleIJNS5_1CILi1EEES8_S8_EEENS6_IJNS7_ILi128EEENS7_ILi80EEENS7_ILi256EEEEEELi256ENS_10bfloat16_tEfNS_4arch4Sm90ELb1ELb0ELb1ELb1ELb0ELb0ELb0ELb1ELb1ELb1ELb1ELb0EEENS1_21CollectiveEpilogueFwdINS6_IJSA_SC_SB_EEES9_SE_SG_Li256ELb1ELb1ELb1ELb0EEENS1_36VarlenDynamicPersistentTileSchedulerILi128ELi80ELi256ELi128ELb1ELb1ELb1ELb1ELb1ELb1EEEEEEEEEvNT_6ParamsE,"aw",@nobits
	.sectionflags	@""
	.align	16
	.zero		1024


//--------------------- .nv.shared._ZN7cutlass13device_kernelIN5flash11enable_sm90INS1_16FlashAttnFwdSm90INS1_25CollectiveMainloopFwdSm90ILi2EN4cute5tupleIJNS5_1CILi1EEES8_S8_EEENS6_IJNS7_ILi128EEENS7_ILi80EEENS7_ILi256EEEEEELi256ENS_10bfloat16_tEfNS_4arch4Sm90ELb1ELb0ELb1ELb1ELb0ELb1ELb0ELb1ELb1ELb1ELb1ELb0EEENS1_21CollectiveEpilogueFwdINS6_IJSA_SC_SB_EEES9_SE_SG_Li256ELb1ELb1ELb1ELb0EEENS1_36VarlenDynamicPersistentTileSchedulerILi128ELi80ELi256ELi128ELb1ELb1ELb1ELb1ELb1ELb1EEEEEEEEEvNT_6ParamsE --------------------------
	.section	.nv.shared._ZN7cutlass13device_kernelIN5flash11enable_sm90INS1_16FlashAttnFwdSm90INS1_25CollectiveMainloopFwdSm90ILi2EN4cute5tupleIJNS5_1CILi1EEES8_S8_EEENS6_IJNS7_ILi128EEENS7_ILi80EEENS7_ILi256EEEEEELi256ENS_10bfloat16_tEfNS_4arch4Sm90ELb1ELb0ELb1ELb1ELb0ELb1ELb0ELb1ELb1ELb1ELb1ELb0EEENS1_21CollectiveEpilogueFwdINS6_IJSA_SC_SB_EEES9_SE_SG_Li256ELb1ELb1ELb1ELb0EEENS1_36VarlenDynamicPersistentTileSchedulerILi128ELi80ELi256ELi128ELb1ELb1ELb1ELb1ELb1ELb1EEEEEEEEEvNT_6ParamsE,"aw",@nobits
	.sectionflags	@""
	.align	16
	.zero		1024


//--------------------- .nv.constant0._ZN7cutlass13device_kernelIN5flash11enable_sm90INS1_16FlashAttnFwdSm90INS1_25CollectiveMainloopFwdSm90ILi2EN4cute5tupleIJNS5_1CILi1EEES8_S8_EEENS6_IJNS7_ILi128EEENS7_ILi80EEENS7_ILi256EEEEEELi256ENS_10bfloat16_tEfNS_4arch4Sm90ELb0ELb0ELb1ELb0ELb0ELb0ELb0ELb1ELb1ELb1ELb1ELb0EEENS1_21CollectiveEpilogueFwdINS6_IJSA_SC_SB_EEES9_SE_SG_Li256ELb0ELb1ELb1ELb0EEENS1_19SingleTileSchedulerILb0ELb1ELb1ELi128EEEEEEEEEvNT_6ParamsE --------------------------
	.section	.nv.constant0._ZN7cutlass13device_kernelIN5flash11enable_sm90INS1_16FlashAttnFwdSm90INS1_25CollectiveMainloopFwdSm90ILi2EN4cute5tupleIJNS5_1CILi1EEES8_S8_EEENS6_IJNS7_ILi128EEENS7_ILi80EEENS7_ILi256EEEEEELi256ENS_10bfloat16_tEfNS_4arch4Sm90ELb0ELb0ELb1ELb0ELb0ELb0ELb0ELb1ELb1ELb1ELb1ELb0EEENS1_21CollectiveEpilogueFwdINS6_IJSA_SC_SB_EEES9_SE_SG_Li256ELb0ELb1ELb1ELb0EEENS1_19SingleTileSchedulerILb0ELb1ELb1ELi128EEEEEEEEEvNT_6ParamsE,"a",@progbits
	.sectionflags	@""
	.align	4
.nv.constant0._ZN7cutlass13device_kernelIN5flash11enable_sm90INS1_16FlashAttnFwdSm90INS1_25CollectiveMainloopFwdSm90ILi2EN4cute5tupleIJNS5_1CILi1EEES8_S8_EEENS6_IJNS7_ILi128EEENS7_ILi80EEENS7_ILi256EEEEEELi256ENS_10bfloat16_tEfNS_4arch4Sm90ELb0ELb0ELb1ELb0ELb0ELb0ELb0ELb1ELb1ELb1ELb1ELb0EEENS1_21CollectiveEpilogueFwdINS6_IJSA_SC_SB_EEES9_SE_SG_Li256ELb0ELb1ELb1ELb0EEENS1_19SingleTileSchedulerILb0ELb1ELb1ELi128EEEEEEEEEvNT_6ParamsE:
	.zero		3200


//--------------------- .nv.constant0._ZN7cutlass13device_kernelIN5flash11enable_sm90INS1_16FlashAttnFwdSm90INS1_25CollectiveMainloopFwdSm90ILi2EN4cute5tupleIJNS5_1CILi1EEES8_S8_EEENS6_IJNS7_ILi128EEENS7_ILi80EEENS7_ILi256EEEEEELi256ENS_10bfloat16_tEfNS_4arch4Sm90ELb0ELb0ELb1ELb1ELb0ELb0ELb0ELb1ELb1ELb1ELb1ELb0EEENS1_21CollectiveEpilogueFwdINS6_IJSA_SC_SB_EEES9_SE_SG_Li256ELb1ELb1ELb1ELb0EEENS1_36VarlenDynamicPersistentTileSchedulerILi128ELi80ELi256ELi128ELb1ELb1ELb1ELb0ELb1ELb1EEEEEEEEEvNT_6ParamsE --------------------------
	.section	.nv.constant0._ZN7cutlass13device_kernelIN5flash11enable_sm90INS1_16FlashAttnFwdSm90INS1_25CollectiveMainloopFwdSm90ILi2EN4cute5tupleIJNS5_1CILi1EEES8_S8_EEENS6_IJNS7_ILi128EEENS7_ILi80EEENS7_ILi256EEEEEELi256ENS_10bfloat16_tEfNS_4arch4Sm90ELb0ELb0ELb1ELb1ELb0ELb0ELb0ELb1ELb1ELb1ELb1ELb0EEENS1_21CollectiveEpilogueFwdINS6_IJSA_SC_SB_EEES9_SE_SG_Li256ELb1ELb1ELb1ELb0EEENS1_36VarlenDynamicPersistentTileSchedulerILi128ELi80ELi256ELi128ELb1ELb1ELb1ELb0ELb1ELb1EEEEEEEEEvNT_6ParamsE,"a",@progbits
	.sectionflags	@""
	.align	4
.nv.constant0._ZN7cutlass13device_kernelIN5flash11enable_sm90INS1_16FlashAttnFwdSm90INS1_25CollectiveMainloopFwdSm90ILi2EN4cute5tupleIJNS5_1CILi1EEES8_S8_EEENS6_IJNS7_ILi128EEENS7_ILi80EEENS7_ILi256EEEEEELi256ENS_10bfloat16_tEfNS_4arch4Sm90ELb0ELb0ELb1ELb1ELb0ELb0ELb0ELb1ELb1ELb1ELb1ELb0EEENS1_21CollectiveEpilogueFwdINS6_IJSA_SC_SB_EEES9_SE_SG_Li256ELb1ELb1ELb1ELb0EEENS1_36VarlenDynamicPersistentTileSchedulerILi128ELi80ELi256ELi128ELb1ELb1ELb1ELb0ELb1ELb1EEEEEEEEEvNT_6ParamsE:
	.zero		3328


//--------------------- .nv.constant0._ZN7cutlass13device_kernelIN5flash11enable_sm90INS1_16FlashAttnFwdSm90INS1_25CollectiveMainloopFwdSm90ILi2EN4cute5tupleIJNS5_1CILi1EEES8_S8_EEENS6_IJNS7_ILi128EEENS7_ILi80EEENS7_ILi256EEEEEELi256ENS_10bfloat16_tEfNS_4arch4Sm90ELb0ELb0ELb1ELb1ELb0ELb1ELb0ELb1ELb1ELb1ELb1ELb0EEENS1_21CollectiveEpilogueFwdINS6_IJSA_SC_SB_EEES9_SE_SG_Li256ELb1ELb1ELb1ELb0EEENS1_36VarlenDynamicPersistentTileSchedulerILi128ELi80ELi256ELi128ELb1ELb1ELb1ELb0ELb1ELb1EEEEEEEEEvNT_6ParamsE --------------------------
	.section	.nv.constant0._ZN7cutlass13device_kernelIN5flash11enable_sm90INS1_16FlashAttnFwdSm90INS1_25CollectiveMainloopFwdSm90ILi2EN4cute5tupleIJNS5_1CILi1EEES8_S8_EEENS6_IJNS7_ILi128EEENS7_ILi80EEENS7_ILi256EEEEEELi256ENS_10bfloat16_tEfNS_4arch4Sm90ELb0ELb0ELb1ELb1ELb0ELb1ELb0ELb1ELb1ELb1ELb1ELb0EEENS1_21CollectiveEpilogueFwdINS6_IJSA_SC_SB_EEES9_SE_SG_Li256ELb1ELb1ELb1ELb0EEENS1_36VarlenDynamicPersistentTileSchedulerILi128ELi80ELi256ELi128ELb1ELb1ELb1ELb0ELb1ELb1EEEEEEEEEvNT_6ParamsE,"a",@progbits
	.sectionflags	@""
	.align	4
.nv.constant0._ZN7cutlass13device_kernelIN5flash11enable_sm90INS1_16FlashAttnFwdSm90INS1_25CollectiveMainloopFwdSm90ILi2EN4cute5tupleIJNS5_1CILi1EEES8_S8_EEENS6_IJNS7_ILi128EEENS7_ILi80EEENS7_ILi256EEEEEELi256ENS_10bfloat16_tEfNS_4arch4Sm90ELb0ELb0ELb1ELb1ELb0ELb1ELb0ELb1ELb1ELb1ELb1ELb0EEENS1_21CollectiveEpilogueFwdINS6_IJSA_SC_SB_EEES9_SE_SG_Li256ELb1ELb1ELb1ELb0EEENS1_36VarlenDynamicPersistentTileSchedulerILi128ELi80ELi256ELi128ELb1ELb1ELb1ELb0ELb1ELb1EEEEEEEEEvNT_6ParamsE:
	.zero		3328


//--------------------- .nv.constant0._ZN7cutlass13device_kernelIN5flash11enable_sm90INS1_16FlashAttnFwdSm90INS1_25CollectiveMainloopFwdSm90ILi2EN4cute5tupleIJNS5_1CILi1EEES8_S8_EEENS6_IJNS7_ILi128EEENS7_ILi64EEENS7_ILi256EEEEEELi256ENS_10bfloat16_tEfNS_4arch4Sm90ELb0ELb1ELb1ELb0ELb0ELb0ELb0ELb1ELb1ELb1ELb1ELb0EEENS1_21CollectiveEpilogueFwdINS6_IJSA_SC_SB_EEES9_SE_SG_Li256ELb0ELb1ELb1ELb0EEENS1_19SingleTileSchedulerILb0ELb1ELb1ELi128EEEEEEEEEvNT_6ParamsE --------------------------
	.section	.nv.constant0._ZN7cutlass13device_kernelIN5flash11enable_sm90INS1_16FlashAttnFwdSm90INS1_25CollectiveMainloopFwdSm90ILi2EN4cute5tupleIJNS5_1CILi1EEES8_S8_EEENS6_IJNS7_ILi128EEENS7_ILi64EEENS7_ILi256EEEEEELi256ENS_10bfloat16_tEfNS_4arch4Sm90ELb0ELb1ELb1ELb0ELb0ELb0ELb0ELb1ELb1ELb1ELb1ELb0EEENS1_21CollectiveEpilogueFwdINS6_IJSA_SC_SB_EEES9_SE_SG_Li256ELb0ELb1ELb1ELb0EEENS1_19SingleTileSchedulerILb0ELb1ELb1ELi128EEEEEEEEEvNT_6ParamsE,"a",@progbits
	.sectionflags	@""
	.align	4
.nv.constant0._ZN7cutlass13device_kernelIN5flash11enable_sm90INS1_16FlashAttnFwdSm90INS1_25CollectiveMainloopFwdSm90ILi2EN4cute5tupleIJNS5_1CILi1EEES8_S8_EEENS6_IJNS7_ILi128EEENS7_ILi64EEENS7_ILi256EEEEEELi256ENS_10bfloat16_tEfNS_4arch4Sm90ELb0ELb1ELb1ELb0ELb0ELb0ELb0ELb1ELb1ELb1ELb1ELb0EEENS1_21CollectiveEpilogueFwdINS6_IJSA_SC_SB_EEES9_SE_SG_Li256ELb0ELb1ELb1ELb0EEENS1_19SingleTileSchedulerILb0ELb1ELb1ELi128EEEEEEEEEvNT_6ParamsE:
	.zero		3200


//--------------------- .nv.constant0._ZN7cutlass13device_kernelIN5flash11enable_sm90INS1_16FlashAttnFwdSm90INS1_25CollectiveMainloopFwdSm90ILi2EN4cute5tupleIJNS5_1CILi1EEES8_S8_EEENS6_IJNS7_ILi128EEENS7_ILi64EEENS7_ILi256EEEEEELi256ENS_10bfloat16_tEfNS_4arch4Sm90ELb0ELb1ELb1ELb1ELb0ELb0ELb0ELb1ELb1ELb1ELb1ELb0EEENS1_21CollectiveEpilogueFwdINS6_IJSA_SC_SB_EEES9_SE_SG_Li256ELb1ELb1ELb1ELb0EEENS1_36VarlenDynamicPersistentTileSchedulerILi128ELi64ELi256ELi128ELb1ELb1ELb1ELb1ELb0ELb1EEEEEEEEEvNT_6ParamsE --------------------------
	.section	.nv.constant0._ZN7cutlass13device_kernelIN5flash11enable_sm90INS1_16FlashAttnFwdSm90INS1_25CollectiveMainloopFwdSm90ILi2EN4cute5tupleIJNS5_1CILi1EEES8_S8_EEENS6_IJNS7_ILi128EEENS7_ILi64EEENS7_ILi256EEEEEELi256ENS_10bfloat16_tEfNS_4arch4Sm90ELb0ELb1ELb1ELb1ELb0ELb0ELb0ELb1ELb1ELb1ELb1ELb0EEENS1_21CollectiveEpilogueFwdINS6_IJSA_SC_SB_EEES9_SE_SG_Li256ELb1ELb1ELb1ELb0EEENS1_36VarlenDynamicPersistentTileSchedulerILi128ELi64ELi256ELi128ELb1ELb1ELb1ELb1ELb0ELb1EEEEEEEEEvNT_6ParamsE,"a",@progbits
	.sectionflags	@""
	.align	4
.nv.constant0._ZN7cutlass13device_kernelIN5flash11enable_sm90INS1_16FlashAttnFwdSm90INS1_25CollectiveMainloopFwdSm90ILi2EN4cute5tupleIJNS5_1CILi1EEES8_S8_EEENS6_IJNS7_ILi128EEENS7_ILi64EEENS7_ILi256EEEEEELi256ENS_10bfloat16_tEfNS_4arch4Sm90ELb0ELb1ELb1ELb1ELb0ELb0ELb0ELb1ELb1ELb1ELb1ELb0EEENS1_21CollectiveEpilogueFwdINS6_IJSA_SC_SB_EEES9_SE_SG_Li256ELb1ELb1ELb1ELb0EEENS1_36VarlenDynamicPersistentTileSchedulerILi128ELi64ELi256ELi128ELb1ELb1ELb1ELb1ELb0ELb1EEEEEEEEEvNT_6ParamsE:
	.zero		3328


//--------------------- .nv.constant0._ZN7cutlass13device_kernelIN5flash11enable_sm90INS1_16FlashAttnFwdSm90INS1_25CollectiveMainloopFwdSm90ILi2EN4cute5tupleIJNS5_1CILi1EEES8_S8_EEENS6_IJNS7_ILi128EEENS7_ILi64EEENS7_ILi256EEEEEELi256ENS_10bfloat16_tEfNS_4arch4Sm90ELb0ELb1ELb1ELb1ELb0ELb1ELb0ELb1ELb1ELb1ELb1ELb0EEENS1_21CollectiveEpilogueFwdINS6_IJSA_SC_SB_EEES9_SE_SG_Li256ELb1ELb1ELb1ELb0EEENS1_36VarlenDynamicPersistentTileSchedulerILi128ELi64ELi256ELi128ELb1ELb1ELb1ELb1ELb0ELb1EEEEEEEEEvNT_6ParamsE --------------------------
	.section	.nv.constant0._ZN7cutlass13device_kernelIN5flash11enable_sm90INS1_16FlashAttnFwdSm90INS1_25CollectiveMainloopFwdSm90ILi2EN4cute5tupleIJNS5_1CILi1EEES8_S8_EEENS6_IJNS7_ILi128EEENS7_ILi64EEENS7_ILi256EEEEEELi256ENS_10bfloat16_tEfNS_4arch4Sm90ELb0ELb1ELb1ELb1ELb0ELb1ELb0ELb1ELb1ELb1ELb1ELb0EEENS1_21CollectiveEpilogueFwdINS6_IJSA_SC_SB_EEES9_SE_SG_Li256ELb1ELb1ELb1ELb0EEENS1_36VarlenDynamicPersistentTileSchedulerILi128ELi64ELi256ELi128ELb1ELb1ELb1ELb1ELb0ELb1EEEEEEEEEvNT_6ParamsE,"a",@progbits
	.sectionflags	@""
	.align	4
.nv.constant0._ZN7cutlass13device_kernelIN5flash11enable_sm90INS1_16FlashAttnFwdSm90INS1_25CollectiveMainloopFwdSm90ILi2EN4cute5tupleIJNS5_1CILi1EEES8_S8_EEENS6_IJNS7_ILi128EEENS7_ILi64EEENS7_ILi256EEEEEELi256ENS_10bfloat16_tEfNS_4arch4Sm90ELb0ELb1ELb1ELb1ELb0ELb1ELb0ELb1ELb1ELb1ELb1ELb0EEENS1_21CollectiveEpilogueFwdINS6_IJSA_SC_SB_EEES9_SE_SG_Li256ELb1ELb1ELb1ELb0EEENS1_36VarlenDynamicPersistentTileSchedulerILi128ELi64ELi256ELi128ELb1ELb1ELb1ELb1ELb0ELb1EEEEEEEEEvNT_6ParamsE:
	.zero		3328


//--------------------- .nv.constant0._ZN7cutlass13device_kernelIN5flash11enable_sm90INS1_16FlashAttnFwdSm90INS1_25CollectiveMainloopFwdSm90ILi2EN4cute5tupleIJNS5_1CILi1EEES8_S8_EEENS6_IJNS7_ILi128EEENS7_ILi80EEENS7_ILi256EEEEEELi256ENS_10bfloat16_tEfNS_4arch4Sm90ELb1ELb0ELb1ELb0ELb0ELb0ELb0ELb1ELb1ELb1ELb1ELb0EEENS1_21CollectiveEpilogueFwdINS6_IJSA_SC_SB_EEES9_SE_SG_Li256ELb0ELb1ELb1ELb0EEENS1_19SingleTileSchedulerILb0ELb1ELb1ELi128EEEEEEEEEvNT_6ParamsE --------------------------
	.section	.nv.constant0._ZN7cutlass13device_kernelIN5flash11enable_sm90INS1_16FlashAttnFwdSm90INS1_25CollectiveMainloopFwdSm90ILi2EN4cute5tupleIJNS5_1CILi1EEES8_S8_EEENS6_IJNS7_ILi128EEENS7_ILi80EEENS7_ILi256EEEEEELi256ENS_10bfloat16_tEfNS_4arch4Sm90ELb1ELb0ELb1ELb0ELb0ELb0ELb0ELb1ELb1ELb1ELb1ELb0EEENS1_21CollectiveEpilogueFwdINS6_IJSA_SC_SB_EEES9_SE_SG_Li256ELb0ELb1ELb1ELb0EEENS1_19SingleTileSchedulerILb0ELb1ELb1ELi128EEEEEEEEEvNT_6ParamsE,"a",@progbits
	.sectionflags	@""
	.align	4
.nv.constant0._ZN7cutlass13device_kernelIN5flash11enable_sm90INS1_16FlashAttnFwdSm90INS1_25CollectiveMainloopFwdSm90ILi2EN4cute5tupleIJNS5_1CILi1EEES8_S8_EEENS6_IJNS7_ILi128EEENS7_ILi80EEENS7_ILi256EEEEEELi256ENS_10bfloat16_tEfNS_4arch4Sm90ELb1ELb0ELb1ELb0ELb0ELb0ELb0ELb1ELb1ELb1ELb1ELb0EEENS1_21CollectiveEpilogueFwdINS6_IJSA_SC_SB_EEES9_SE_SG_Li256ELb0ELb1ELb1ELb0EEENS1_19SingleTileSchedulerILb0ELb1ELb1ELi128EEEEEEEEEvNT_6ParamsE:
	.zero		3200


//--------------------- .nv.constant0._ZN7cutlass13device_kernelIN5flash11enable_sm90INS1_16FlashAttnFwdSm90INS1_25CollectiveMainloopFwdSm90ILi2EN4cute5tupleIJNS5_1CILi1EEES8_S8_EEENS6_IJNS7_ILi128EEENS7_ILi80EEENS7_ILi256EEEEEELi256ENS_10bfloat16_tEfNS_4arch4Sm90ELb1ELb0ELb1ELb1ELb0ELb0ELb0ELb1ELb1ELb1ELb1ELb0EEENS1_21CollectiveEpilogueFwdINS6_IJSA_SC_SB_EEES9_SE_SG_Li256ELb1ELb1ELb1ELb0EEENS1_36VarlenDynamicPersistentTileSchedulerILi128ELi80ELi256ELi128ELb1ELb1ELb1ELb1ELb1ELb1EEEEEEEEEvNT_6ParamsE --------------------------
	.section	.nv.constant0._ZN7cutlass13device_kernelIN5flash11enable_sm90INS1_16FlashAttnFwdSm90INS1_25CollectiveMainloopFwdSm90ILi2EN4cute5tupleIJNS5_1CILi1EEES8_S8_EEENS6_IJNS7_ILi128EEENS7_ILi80EEENS7_ILi256EEEEEELi256ENS_10bfloat16_tEfNS_4arch4Sm90ELb1ELb0ELb1ELb1ELb0ELb0ELb0ELb1ELb1ELb1ELb1ELb0EEENS1_21CollectiveEpilogueFwdINS6_IJSA_SC_SB_EEES9_SE_SG_Li256ELb1ELb1ELb1ELb0EEENS1_36VarlenDynamicPersistentTileSchedulerILi128ELi80ELi256ELi128ELb1ELb1ELb1ELb1ELb1ELb1EEEEEEEEEvNT_6ParamsE,"a",@progbits
	.sectionflags	@""
	.align	4
.nv.constant0._ZN7cutlass13device_kernelIN5flash11enable_sm90INS1_16FlashAttnFwdSm90INS1_25CollectiveMainloopFwdSm90ILi2EN4cute5tupleIJNS5_1CILi1EEES8_S8_EEENS6_IJNS7_ILi128EEENS7_ILi80EEENS7_ILi256EEEEEELi256ENS_10bfloat16_tEfNS_4arch4Sm90ELb1ELb0ELb1ELb1ELb0ELb0ELb0ELb1ELb1ELb1ELb1ELb0EEENS1_21CollectiveEpilogueFwdINS6_IJSA_SC_SB_EEES9_SE_SG_Li256ELb1ELb1ELb1ELb0EEENS1_36VarlenDynamicPersistentTileSchedulerILi128ELi80ELi256ELi128ELb1ELb1ELb1ELb1ELb1ELb1EEEEEEEEEvNT_6ParamsE:
	.zero		3328


//--------------------- .nv.constant0._ZN7cutlass13device_kernelIN5flash11enable_sm90INS1_16FlashAttnFwdSm90INS1_25CollectiveMainloopFwdSm90ILi2EN4cute5tupleIJNS5_1CILi1EEES8_S8_EEENS6_IJNS7_ILi128EEENS7_ILi80EEENS7_ILi256EEEEEELi256ENS_10bfloat16_tEfNS_4arch4Sm90ELb1ELb0ELb1ELb1ELb0ELb1ELb0ELb1ELb1ELb1ELb1ELb0EEENS1_21CollectiveEpilogueFwdINS6_IJSA_SC_SB_EEES9_SE_SG_Li256ELb1ELb1ELb1ELb0EEENS1_36VarlenDynamicPersistentTileSchedulerILi128ELi80ELi256ELi128ELb1ELb1ELb1ELb1ELb1ELb1EEEEEEEEEvNT_6ParamsE --------------------------
	.section	.nv.constant0._ZN7cutlass13device_kernelIN5flash11enable_sm90INS1_16FlashAttnFwdSm90INS1_25CollectiveMainloopFwdSm90ILi2EN4cute5tupleIJNS5_1CILi1EEES8_S8_EEENS6_IJNS7_ILi128EEENS7_ILi80EEENS7_ILi256EEEEEELi256ENS_10bfloat16_tEfNS_4arch4Sm90ELb1ELb0ELb1ELb1ELb0ELb1ELb0ELb1ELb1ELb1ELb1ELb0EEENS1_21CollectiveEpilogueFwdINS6_IJSA_SC_SB_EEES9_SE_SG_Li256ELb1ELb1ELb1ELb0EEENS1_36VarlenDynamicPersistentTileSchedulerILi128ELi80ELi256ELi128ELb1ELb1ELb1ELb1ELb1ELb1EEEEEEEEEvNT_6ParamsE,"a",@progbits
	.sectionflags	@""
	.align	4
.nv.constant0._ZN7cutlass13device_kernelIN5flash11enable_sm90INS1_16FlashAttnFwdSm90INS1_25CollectiveMainloopFwdSm90ILi2EN4cute5tupleIJNS5_1CILi1EEES8_S8_EEENS6_IJNS7_ILi128EEENS7_ILi80EEENS7_ILi256EEEEEELi256ENS_10bfloat16_tEfNS_4arch4Sm90ELb1ELb0ELb1ELb1ELb0ELb1ELb0ELb1ELb1ELb1ELb1ELb0EEENS1_21CollectiveEpilogueFwdINS6_IJSA_SC_SB_EEES9_SE_SG_Li256ELb1ELb1ELb1ELb0EEENS1_36VarlenDynamicPersistentTileSchedulerILi128ELi80ELi256ELi128ELb1ELb1ELb1ELb1ELb1ELb1EEEEEEEEEvNT_6ParamsE:
	.zero		3328


//--------------------- SYMBOLS --------------------------

	.type		.nv.reservedSmem.offset0,@object
	.size		.nv.reservedSmem.offset0,0x4
	.type		__assertfail,@function
